	.target	sm_90a

	.elftype	@"ET_EXEC"


//--------------------- .note.nv.tkinfo           --------------------------
	.section	.note.nv.tkinfo,"",@"SHT_NOTE"
	.sectionflags	@"SHF_NOTE_NV_TKINFO"
	.tkinfo
        /*0018*/ 	.word	0x00000002
        /*0030*/ 	.string	""
        /*0030*/ 	.string	"ptxas"
        /*0030*/ 	.string	"Cuda compilation tools, release 13.0, V13.0.88"
        /*0030*/ 	.string	"Build cuda_13.0.r13.0/compiler.36424714_0"
        /*0030*/ 	.string	"-v  -suppress-debug-info  -lineinfo  -arch sm_90a "



//--------------------- .note.nv.cuinfo           --------------------------
	.section	.note.nv.cuinfo,"",@"SHT_NOTE"
	.sectionflags	@"SHF_NOTE_NV_CUINFO"
        /*0018*/ 	.short	0x0002
        /*001a*/ 	.short	0x005a
        /*001c*/ 	.short	0x0082
	.zero		2


//--------------------- .nv.info                  --------------------------
	.section	.nv.info,"",@"SHT_CUDA_INFO"
	.align	4


	//----- nvinfo : EIATTR_REGCOUNT
	.align		4
        /*0000*/ 	.byte	0x04, 0x2f
        /*0002*/ 	.short	(.L_1 - .L_0)
	.align		4
.L_0:
        /*0004*/ 	.word	index@(matmul_kernel)
        /*0008*/ 	.word	0x00000040


	//----- nvinfo : EIATTR_FRAME_SIZE
	.align		4
.L_1:
        /*000c*/ 	.byte	0x04, 0x11
        /*000e*/ 	.short	(.L_3 - .L_2)
	.align		4
.L_2:
        /*0010*/ 	.word	index@(matmul_kernel)
        /*0014*/ 	.word	0x00009200


	//----- nvinfo : EIATTR_MIN_STACK_SIZE
	.align		4
.L_3:
        /*0018*/ 	.byte	0x04, 0x12
        /*001a*/ 	.short	(.L_5 - .L_4)
	.align		4
.L_4:
        /*001c*/ 	.word	index@(matmul_kernel)
        /*0020*/ 	.word	0x00009200
.L_5:


//--------------------- .nv.compat                --------------------------
	.section	.nv.compat,"",@"SHT_CUDA_COMPAT_INFO"
	.align	4
        /*0000*/ 	.byte	0x02, 0x09, 0x01, 0x00, 0x02, 0x02, 0x02, 0x00, 0x02, 0x05, 0x05, 0x00, 0x03, 0x07, 0x01, 0x01
        /*0010*/ 	.byte	0x02, 0x03, 0x00, 0x00, 0x02, 0x06, 0x01, 0x00, 0x04, 0x0b, 0x08, 0x00, 0x00, 0x00, 0x00, 0x00
        /*0020*/ 	.byte	0x00, 0x00, 0x00, 0x00


//--------------------- .nv.info.matmul_kernel    --------------------------
	.section	.nv.info.matmul_kernel,"",@"SHT_CUDA_INFO"
	.sectionflags	@""
	.align	4


	//----- nvinfo : EIATTR_CUDA_API_VERSION
	.align		4
        /*0000*/ 	.byte	0x04, 0x37
        /*0002*/ 	.short	(.L_7 - .L_6)
.L_6:
        /*0004*/ 	.word	0x00000082


	//----- nvinfo : EIATTR_KPARAM_INFO
	.align		4
.L_7:
        /*0008*/ 	.byte	0x04, 0x17
        /*000a*/ 	.short	(.L_9 - .L_8)
.L_8:
        /*000c*/ 	.word	0x00000000
        /*0010*/ 	.short	0x000d
        /*0012*/ 	.short	0x0048
        /*0014*/ 	.byte	0x00, 0xf4, 0x21, 0x00


	//----- nvinfo : EIATTR_KPARAM_INFO
	.align		4
.L_9:
        /*0018*/ 	.byte	0x04, 0x17
        /*001a*/ 	.short	(.L_11 - .L_10)
.L_10:
        /*001c*/ 	.word	0x00000000
        /*0020*/ 	.short	0x000c
        /*0022*/ 	.short	0x0040
        /*0024*/ 	.byte	0x00, 0xf4, 0x21, 0x00


	//----- nvinfo : EIATTR_KPARAM_INFO
	.align		4
.L_11:
        /*0028*/ 	.byte	0x04, 0x17
        /*002a*/ 	.short	(.L_13 - .L_12)
.L_12:
        /*002c*/ 	.word	0x00000000
        /*0030*/ 	.short	0x000b
        /*0032*/ 	.short	0x0038
        /*0034*/ 	.byte	0x00, 0xf0, 0x11, 0x00


	//----- nvinfo : EIATTR_KPARAM_INFO
	.align		4
.L_13:
        /*0038*/ 	.byte	0x04, 0x17
        /*003a*/ 	.short	(.L_15 - .L_14)
.L_14:
        /*003c*/ 	.word	0x00000000
        /*0040*/ 	.short	0x000a
        /*0042*/ 	.short	0x0034
        /*0044*/ 	.byte	0x00, 0xf0, 0x11, 0x00


	//----- nvinfo : EIATTR_KPARAM_INFO
	.align		4
.L_15:
        /*0048*/ 	.byte	0x04, 0x17
        /*004a*/ 	.short	(.L_17 - .L_16)
.L_16:
        /*004c*/ 	.word	0x00000000
        /*0050*/ 	.short	0x0009
        /*0052*/ 	.short	0x0030
        /*0054*/ 	.byte	0x00, 0xf0, 0x11, 0x00


	//----- nvinfo : EIATTR_KPARAM_INFO
	.align		4
.L_17:
        /*0058*/ 	.byte	0x04, 0x17
        /*005a*/ 	.short	(.L_19 - .L_18)
.L_18:
        /*005c*/ 	.word	0x00000000
        /*0060*/ 	.short	0x0008
        /*0062*/ 	.short	0x002c
        /*0064*/ 	.byte	0x00, 0xf0, 0x11, 0x00


	//----- nvinfo : EIATTR_KPARAM_INFO
	.align		4
.L_19:
        /*0068*/ 	.byte	0x04, 0x17
        /*006a*/ 	.short	(.L_21 - .L_20)
.L_20:
        /*006c*/ 	.word	0x00000000
        /*0070*/ 	.short	0x0007
        /*0072*/ 	.short	0x0028
        /*0074*/ 	.byte	0x00, 0xf0, 0x11, 0x00


	//----- nvinfo : EIATTR_KPARAM_INFO
	.align		4
.L_21:
        /*0078*/ 	.byte	0x04, 0x17
        /*007a*/ 	.short	(.L_23 - .L_22)
.L_22:
        /*007c*/ 	.word	0x00000000
        /*0080*/ 	.short	0x0006
        /*0082*/ 	.short	0x0024
        /*0084*/ 	.byte	0x00, 0xf0, 0x11, 0x00


	//----- nvinfo : EIATTR_KPARAM_INFO
	.align		4
.L_23:
        /*0088*/ 	.byte	0x04, 0x17
        /*008a*/ 	.short	(.L_25 - .L_24)
.L_24:
        /*008c*/ 	.word	0x00000000
        /*0090*/ 	.short	0x0005
        /*0092*/ 	.short	0x0020
        /*0094*/ 	.byte	0x00, 0xf0, 0x11, 0x00


	//----- nvinfo : EIATTR_KPARAM_INFO
	.align		4
.L_25:
        /*0098*/ 	.byte	0x04, 0x17
        /*009a*/ 	.short	(.L_27 - .L_26)
.L_26:
        /*009c*/ 	.word	0x00000000
        /*00a0*/ 	.short	0x0004
        /*00a2*/ 	.short	0x001c
        /*00a4*/ 	.byte	0x00, 0xf0, 0x11, 0x00


	//----- nvinfo : EIATTR_KPARAM_INFO
	.align		4
.L_27:
        /*00a8*/ 	.byte	0x04, 0x17
        /*00aa*/ 	.short	(.L_29 - .L_28)
.L_28:
        /*00ac*/ 	.word	0x00000000
        /*00b0*/ 	.short	0x0003
        /*00b2*/ 	.short	0x0018
        /*00b4*/ 	.byte	0x00, 0xf0, 0x11, 0x00


	//----- nvinfo : EIATTR_KPARAM_INFO
	.align		4
.L_29:
        /*00b8*/ 	.byte	0x04, 0x17
        /*00ba*/ 	.short	(.L_31 - .L_30)
.L_30:
        /*00bc*/ 	.word	0x00000000
        /*00c0*/ 	.short	0x0002
        /*00c2*/ 	.short	0x0010
        /*00c4*/ 	.byte	0x00, 0xf4, 0x21, 0x00


	//----- nvinfo : EIATTR_KPARAM_INFO
	.align		4
.L_31:
        /*00c8*/ 	.byte	0x04, 0x17
        /*00ca*/ 	.short	(.L_33 - .L_32)
.L_32:
        /*00cc*/ 	.word	0x00000000
        /*00d0*/ 	.short	0x0001
        /*00d2*/ 	.short	0x0008
        /*00d4*/ 	.byte	0x00, 0xf4, 0x21, 0x00


	//----- nvinfo : EIATTR_KPARAM_INFO
	.align		4
.L_33:
        /*00d8*/ 	.byte	0x04, 0x17
        /*00da*/ 	.short	(.L_35 - .L_34)
.L_34:
        /*00dc*/ 	.word	0x00000000
        /*00e0*/ 	.short	0x0000
        /*00e2*/ 	.short	0x0000
        /*00e4*/ 	.byte	0x00, 0xf4, 0x21, 0x00


	//----- nvinfo : EIATTR_SPARSE_MMA_MASK
	.align		4
.L_35:
        /*00e8*/ 	.byte	0x03, 0x50
        /*00ea*/ 	.short	0x0000


	//----- nvinfo : EIATTR_MAXREG_COUNT
	.align		4
        /*00ec*/ 	.byte	0x03, 0x1b
        /*00ee*/ 	.short	0x00ff


	//----- nvinfo : EIATTR_NUM_BARRIERS
	.align		4
        /*00f0*/ 	.byte	0x02, 0x4c
        /*00f2*/ 	.byte	0x01
	.zero		1


	//----- nvinfo : EIATTR_ANNOTATIONS
	.align		4
        /*00f4*/ 	.byte	0x04, 0x55
        /*00f6*/ 	.short	(.L_37 - .L_36)


	//   ....[0]....
.L_36:
        /*00f8*/ 	.word	0x00000001
        /*00fc*/ 	.byte	0x90, 0x00, 0x00, 0x00, 0x01, 0x00, 0x00, 0x00, 0xc0, 0x00, 0x00, 0x00, 0x01, 0x00, 0x00, 0x00
        /* <DEDUP_REMOVED lines=1073> */
        /*441c*/ 	.byte	0xb0, 0x94, 0x00, 0x00, 0x01, 0x00, 0x00, 0x00, 0xd0, 0x94, 0x00, 0x00


	//----- nvinfo : EIATTR_MERCURY_ISA_VERSION
	.align		4
.L_37:
        /*4428*/ 	.byte	0x03, 0x5f
        /*442a*/ 	.short	0x0101


	//----- nvinfo : EIATTR_COOP_GROUP_MASK_REGIDS
	.align		4
        /*442c*/ 	.byte	0x04, 0x29
        /*442e*/ 	.short	(.L_39 - .L_38)


	//   ....[0]....
.L_38:
        /*4430*/ 	.word	0xffffffff


	//   ....[1]....
        /*4434*/ 	.word	0xffffffff


	//   ....[2]....
        /*4438*/ 	.word	0xffffffff


	//   ....[3]....
        /*443c*/ 	.word	0xffffffff


	//   ....[4]....
        /*4440*/ 	.word	0xffffffff


	//   ....[5]....
        /*4444*/ 	.word	0xffffffff


	//   ....[6]....
        /*4448*/ 	.word	0xffffffff


	//   ....[7]....
        /*444c*/ 	.word	0xffffffff


	//   ....[8]....
        /*4450*/ 	.word	0xffffffff


	//   ....[9]....
        /*4454*/ 	.word	0xffffffff


	//   ....[10]....
        /*4458*/ 	.word	0xffffffff


	//   ....[11]....
        /*445c*/ 	.word	0xffffffff


	//   ....[12]....
        /*4460*/ 	.word	0xffffffff


	//   ....[13]....
        /*4464*/ 	.word	0xffffffff


	//   ....[14]....
        /*4468*/ 	.word	0xffffffff


	//   ....[15]....
        /*446c*/ 	.word	0xffffffff


	//   ....[16]....
        /*4470*/ 	.word	0xffffffff


	//   ....[17]....
        /*4474*/ 	.word	0xffffffff


	//   ....[18]....
        /*4478*/ 	.word	0xffffffff


	//   ....[19]....
        /*447c*/ 	.word	0xffffffff


	//   ....[20]....
        /*4480*/ 	.word	0xffffffff


	//   ....[21]....
        /*4484*/ 	.word	0xffffffff


	//   ....[22]....
        /*4488*/ 	.word	0xffffffff


	//   ....[23]....
        /*448c*/ 	.word	0xffffffff


	//   ....[24]....
        /*4490*/ 	.word	0xffffffff


	//   ....[25]....
        /*4494*/ 	.word	0xffffffff


	//   ....[26]....
        /*4498*/ 	.word	0xffffffff


	//   ....[27]....
        /*449c*/ 	.word	0xffffffff


	//   ....[28]....
        /*44a0*/ 	.word	0xffffffff


	//   ....[29]....
        /*44a4*/ 	.word	0xffffffff


	//   ....[30]....
        /*44a8*/ 	.word	0xffffffff


	//   ....[31]....
        /*44ac*/ 	.word	0xffffffff


	//   ....[32]....
        /*44b0*/ 	.word	0xffffffff


	//   ....[33]....
        /*44b4*/ 	.word	0xffffffff


	//   ....[34]....
        /*44b8*/ 	.word	0xffffffff


	//   ....[35]....
        /*44bc*/ 	.word	0xffffffff


	//   ....[36]....
        /*44c0*/ 	.word	0xffffffff


	//   ....[37]....
        /*44c4*/ 	.word	0xffffffff


	//   ....[38]....
        /*44c8*/ 	.word	0xffffffff


	//   ....[39]....
        /*44cc*/ 	.word	0xffffffff


	//   ....[40]....
        /*44d0*/ 	.word	0xffffffff


	//   ....[41]....
        /*44d4*/ 	.word	0xffffffff


	//   ....[42]....
        /*44d8*/ 	.word	0xffffffff


	//   ....[43]....
        /*44dc*/ 	.word	0xffffffff


	//   ....[44]....
        /*44e0*/ 	.word	0xffffffff


	//   ....[45]....
        /*44e4*/ 	.word	0xffffffff


	//   ....[46]....
        /*44e8*/ 	.word	0xffffffff


	//   ....[47]....
        /*44ec*/ 	.word	0xffffffff


	//   ....[48]....
        /*44f0*/ 	.word	0xffffffff


	//   ....[49]....
        /*44f4*/ 	.word	0xffffffff


	//   ....[50]....
        /*44f8*/ 	.word	0xffffffff


	//   ....[51]....
        /*44fc*/ 	.word	0xffffffff


	//   ....[52]....
        /*4500*/ 	.word	0xffffffff


	//   ....[53]....
        /*4504*/ 	.word	0xffffffff


	//   ....[54]....
        /*4508*/ 	.word	0xffffffff


	//   ....[55]....
        /*450c*/ 	.word	0xffffffff


	//   ....[56]....
        /*4510*/ 	.word	0xffffffff


	//   ....[57]....
        /*4514*/ 	.word	0xffffffff


	//   ....[58]....
        /*4518*/ 	.word	0xffffffff


	//   ....[59]....
        /*451c*/ 	.word	0xffffffff


	//   ....[60]....
        /*4520*/ 	.word	0xffffffff


	//   ....[61]....
        /*4524*/ 	.word	0xffffffff


	//   ....[62]....
        /*4528*/ 	.word	0xffffffff


	//   ....[63]....
        /*452c*/ 	.word	0xffffffff


	//   ....[64]....
        /*4530*/ 	.word	0xffffffff


	//   ....[65]....
        /*4534*/ 	.word	0xffffffff


	//   ....[66]....
        /*4538*/ 	.word	0xffffffff


	//   ....[67]....
        /*453c*/ 	.word	0xffffffff


	//   ....[68]....
        /*4540*/ 	.word	0xffffffff


	//   ....[69]....
        /*4544*/ 	.word	0xffffffff


	//   ....[70]....
        /*4548*/ 	.word	0xffffffff


	//   ....[71]....
        /*454c*/ 	.word	0xffffffff


	//   ....[72]....
        /*4550*/ 	.word	0xffffffff


	//   ....[73]....
        /*4554*/ 	.word	0xffffffff


	//   ....[74]....
        /*4558*/ 	.word	0xffffffff


	//   ....[75]....
        /*455c*/ 	.word	0xffffffff


	//   ....[76]....
        /*4560*/ 	.word	0xffffffff


	//   ....[77]....
        /*4564*/ 	.word	0xffffffff


	//   ....[78]....
        /*4568*/ 	.word	0xffffffff


	//   ....[79]....
        /*456c*/ 	.word	0xffffffff


	//   ....[80]....
        /*4570*/ 	.word	0xffffffff


	//   ....[81]....
        /*4574*/ 	.word	0xffffffff


	//   ....[82]....
        /*4578*/ 	.word	0xffffffff


	//   ....[83]....
        /*457c*/ 	.word	0xffffffff


	//   ....[84]....
        /*4580*/ 	.word	0xffffffff


	//   ....[85]....
        /*4584*/ 	.word	0xffffffff


	//   ....[86]....
        /*4588*/ 	.word	0xffffffff


	//   ....[87]....
        /*458c*/ 	.word	0xffffffff


	//   ....[88]....
        /*4590*/ 	.word	0xffffffff


	//   ....[89]....
        /*4594*/ 	.word	0xffffffff


	//   ....[90]....
        /*4598*/ 	.word	0xffffffff


	//   ....[91]....
        /*459c*/ 	.word	0xffffffff


	//   ....[92]....
        /*45a0*/ 	.word	0xffffffff


	//   ....[93]....
        /*45a4*/ 	.word	0xffffffff


	//   ....[94]....
        /*45a8*/ 	.word	0xffffffff


	//   ....[95]....
        /*45ac*/ 	.word	0xffffffff


	//   ....[96]....
        /*45b0*/ 	.word	0xffffffff


	//   ....[97]....
        /*45b4*/ 	.word	0xffffffff


	//   ....[98]....
        /*45b8*/ 	.word	0xffffffff


	//   ....[99]....
        /*45bc*/ 	.word	0xffffffff


	//   ....[100]....
        /*45c0*/ 	.word	0xffffffff


	//   ....[101]....
        /*45c4*/ 	.word	0xffffffff


	//   ....[102]....
        /*45c8*/ 	.word	0xffffffff


	//   ....[103]....
        /*45cc*/ 	.word	0xffffffff


	//   ....[104]....
        /*45d0*/ 	.word	0xffffffff


	//   ....[105]....
        /*45d4*/ 	.word	0xffffffff


	//   ....[106]....
        /*45d8*/ 	.word	0xffffffff


	//   ....[107]....
        /*45dc*/ 	.word	0xffffffff


	//   ....[108]....
        /*45e0*/ 	.word	0xffffffff


	//   ....[109]....
        /*45e4*/ 	.word	0xffffffff


	//   ....[110]....
        /*45e8*/ 	.word	0xffffffff


	//   ....[111]....
        /*45ec*/ 	.word	0xffffffff


	//   ....[112]....
        /*45f0*/ 	.word	0xffffffff


	//   ....[113]....
        /*45f4*/ 	.word	0xffffffff


	//   ....[114]....
        /*45f8*/ 	.word	0xffffffff


	//   ....[115]....
        /*45fc*/ 	.word	0xffffffff


	//   ....[116]....
        /*4600*/ 	.word	0xffffffff


	//   ....[117]....
        /*4604*/ 	.word	0xffffffff


	//   ....[118]....
        /*4608*/ 	.word	0xffffffff


	//   ....[119]....
        /*460c*/ 	.word	0xffffffff


	//   ....[120]....
        /*4610*/ 	.word	0xffffffff


	//   ....[121]....
        /*4614*/ 	.word	0xffffffff


	//   ....[122]....
        /*4618*/ 	.word	0xffffffff


	//   ....[123]....
        /*461c*/ 	.word	0xffffffff


	//   ....[124]....
        /*4620*/ 	.word	0xffffffff


	//   ....[125]....
        /*4624*/ 	.word	0xffffffff


	//   ....[126]....
        /*4628*/ 	.word	0xffffffff


	//   ....[127]....
        /*462c*/ 	.word	0xffffffff


	//   ....[128]....
        /*4630*/ 	.word	0xffffffff


	//   ....[129]....
        /*4634*/ 	.word	0xffffffff


	//   ....[130]....
        /*4638*/ 	.word	0xffffffff


	//   ....[131]....
        /*463c*/ 	.word	0xffffffff


	//   ....[132]....
        /*4640*/ 	.word	0xffffffff


	//   ....[133]....
        /*4644*/ 	.word	0xffffffff


	//   ....[134]....
        /*4648*/ 	.word	0xffffffff


	//   ....[135]....
        /*464c*/ 	.word	0xffffffff


	//   ....[136]....
        /*4650*/ 	.word	0xffffffff


	//   ....[137]....
        /*4654*/ 	.word	0xffffffff


	//   ....[138]....
        /*4658*/ 	.word	0xffffffff


	//   ....[139]....
        /*465c*/ 	.word	0xffffffff


	//   ....[140]....
        /*4660*/ 	.word	0xffffffff


	//   ....[141]....
        /*4664*/ 	.word	0xffffffff


	//   ....[142]....
        /*4668*/ 	.word	0xffffffff


	//   ....[143]....
        /*466c*/ 	.word	0xffffffff


	//   ....[144]....
        /*4670*/ 	.word	0xffffffff


	//   ....[145]....
        /*4674*/ 	.word	0xffffffff


	//   ....[146]....
        /*4678*/ 	.word	0xffffffff


	//   ....[147]....
        /*467c*/ 	.word	0xffffffff


	//   ....[148]....
        /*4680*/ 	.word	0xffffffff


	//   ....[149]....
        /*4684*/ 	.word	0xffffffff


	//   ....[150]....
        /*4688*/ 	.word	0xffffffff


	//   ....[151]....
        /*468c*/ 	.word	0xffffffff


	//   ....[152]....
        /*4690*/ 	.word	0xffffffff


	//   ....[153]....
        /*4694*/ 	.word	0xffffffff


	//   ....[154]....
        /*4698*/ 	.word	0xffffffff


	//   ....[155]....
        /*469c*/ 	.word	0xffffffff


	//   ....[156]....
        /*46a0*/ 	.word	0xffffffff


	//   ....[157]....
        /*46a4*/ 	.word	0xffffffff


	//   ....[158]....
        /*46a8*/ 	.word	0xffffffff


	//   ....[159]....
        /*46ac*/ 	.word	0xffffffff


	//   ....[160]....
        /*46b0*/ 	.word	0xffffffff


	//   ....[161]....
        /*46b4*/ 	.word	0xffffffff


	//   ....[162]....
        /*46b8*/ 	.word	0xffffffff


	//   ....[163]....
        /*46bc*/ 	.word	0xffffffff


	//   ....[164]....
        /*46c0*/ 	.word	0xffffffff


	//   ....[165]....
        /*46c4*/ 	.word	0xffffffff


	//   ....[166]....
        /*46c8*/ 	.word	0xffffffff


	//   ....[167]....
        /*46cc*/ 	.word	0xffffffff


	//   ....[168]....
        /*46d0*/ 	.word	0xffffffff


	//   ....[169]....
        /*46d4*/ 	.word	0xffffffff


	//   ....[170]....
        /*46d8*/ 	.word	0xffffffff


	//   ....[171]....
        /*46dc*/ 	.word	0xffffffff


	//   ....[172]....
        /*46e0*/ 	.word	0xffffffff


	//   ....[173]....
        /*46e4*/ 	.word	0xffffffff


	//   ....[174]....
        /*46e8*/ 	.word	0xffffffff


	//   ....[175]....
        /*46ec*/ 	.word	0xffffffff


	//   ....[176]....
        /*46f0*/ 	.word	0xffffffff


	//   ....[177]....
        /*46f4*/ 	.word	0xffffffff


	//   ....[178]....
        /*46f8*/ 	.word	0xffffffff


	//   ....[179]....
        /*46fc*/ 	.word	0xffffffff


	//   ....[180]....
        /*4700*/ 	.word	0xffffffff


	//   ....[181]....
        /*4704*/ 	.word	0xffffffff


	//   ....[182]....
        /*4708*/ 	.word	0xffffffff


	//   ....[183]....
        /*470c*/ 	.word	0xffffffff


	//   ....[184]....
        /*4710*/ 	.word	0xffffffff


	//   ....[185]....
        /*4714*/ 	.word	0xffffffff


	//   ....[186]....
        /*4718*/ 	.word	0xffffffff


	//   ....[187]....
        /*471c*/ 	.word	0xffffffff


	//   ....[188]....
        /*4720*/ 	.word	0xffffffff


	//   ....[189]....
        /*4724*/ 	.word	0xffffffff


	//   ....[190]....
        /*4728*/ 	.word	0xffffffff


	//   ....[191]....
        /*472c*/ 	.word	0xffffffff


	//   ....[192]....
        /*4730*/ 	.word	0xffffffff


	//   ....[193]....
        /*4734*/ 	.word	0xffffffff


	//   ....[194]....
        /*4738*/ 	.word	0xffffffff


	//   ....[195]....
        /*473c*/ 	.word	0xffffffff


	//   ....[196]....
        /*4740*/ 	.word	0xffffffff


	//   ....[197]....
        /*4744*/ 	.word	0xffffffff


	//   ....[198]....
        /*4748*/ 	.word	0xffffffff


	//   ....[199]....
        /*474c*/ 	.word	0xffffffff


	//   ....[200]....
        /*4750*/ 	.word	0xffffffff


	//   ....[201]....
        /*4754*/ 	.word	0xffffffff


	//   ....[202]....
        /*4758*/ 	.word	0xffffffff


	//   ....[203]....
        /*475c*/ 	.word	0xffffffff


	//   ....[204]....
        /*4760*/ 	.word	0xffffffff


	//   ....[205]....
        /*4764*/ 	.word	0xffffffff


	//   ....[206]....
        /*4768*/ 	.word	0xffffffff


	//   ....[207]....
        /*476c*/ 	.word	0xffffffff


	//   ....[208]....
        /*4770*/ 	.word	0xffffffff


	//   ....[209]....
        /*4774*/ 	.word	0xffffffff


	//   ....[210]....
        /*4778*/ 	.word	0xffffffff


	//   ....[211]....
        /*477c*/ 	.word	0xffffffff


	//   ....[212]....
        /*4780*/ 	.word	0xffffffff


	//   ....[213]....
        /*4784*/ 	.word	0xffffffff


	//   ....[214]....
        /*4788*/ 	.word	0xffffffff


	//   ....[215]....
        /*478c*/ 	.word	0xffffffff


	//   ....[216]....
        /*4790*/ 	.word	0xffffffff


	//   ....[217]....
        /*4794*/ 	.word	0xffffffff


	//   ....[218]....
        /*4798*/ 	.word	0xffffffff


	//   ....[219]....
        /*479c*/ 	.word	0xffffffff


	//   ....[220]....
        /*47a0*/ 	.word	0xffffffff


	//   ....[221]....
        /*47a4*/ 	.word	0xffffffff


	//   ....[222]....
        /*47a8*/ 	.word	0xffffffff


	//   ....[223]....
        /*47ac*/ 	.word	0xffffffff


	//   ....[224]....
        /*47b0*/ 	.word	0xffffffff


	//   ....[225]....
        /*47b4*/ 	.word	0xffffffff


	//   ....[226]....
        /*47b8*/ 	.word	0xffffffff


	//   ....[227]....
        /*47bc*/ 	.word	0xffffffff


	//   ....[228]....
        /*47c0*/ 	.word	0xffffffff


	//   ....[229]....
        /*47c4*/ 	.word	0xffffffff


	//   ....[230]....
        /*47c8*/ 	.word	0xffffffff


	//   ....[231]....
        /*47cc*/ 	.word	0xffffffff


	//   ....[232]....
        /*47d0*/ 	.word	0xffffffff


	//   ....[233]....
        /*47d4*/ 	.word	0xffffffff


	//   ....[234]....
        /*47d8*/ 	.word	0xffffffff


	//   ....[235]....
        /*47dc*/ 	.word	0xffffffff


	//   ....[236]....
        /*47e0*/ 	.word	0xffffffff


	//   ....[237]....
        /*47e4*/ 	.word	0xffffffff


	//   ....[238]....
        /*47e8*/ 	.word	0xffffffff


	//   ....[239]....
        /*47ec*/ 	.word	0xffffffff


	//   ....[240]....
        /*47f0*/ 	.word	0xffffffff


	//   ....[241]....
        /*47f4*/ 	.word	0xffffffff


	//   ....[242]....
        /*47f8*/ 	.word	0xffffffff


	//   ....[243]....
        /*47fc*/ 	.word	0xffffffff


	//   ....[244]....
        /*4800*/ 	.word	0xffffffff


	//   ....[245]....
        /*4804*/ 	.word	0xffffffff


	//   ....[246]....
        /*4808*/ 	.word	0xffffffff


	//   ....[247]....
        /*480c*/ 	.word	0xffffffff


	//   ....[248]....
        /*4810*/ 	.word	0xffffffff


	//   ....[249]....
        /*4814*/ 	.word	0xffffffff


	//   ....[250]....
        /*4818*/ 	.word	0xffffffff


	//   ....[251]....
        /*481c*/ 	.word	0xffffffff


	//   ....[252]....
        /*4820*/ 	.word	0xffffffff


	//   ....[253]....
        /*4824*/ 	.word	0xffffffff


	//   ....[254]....
        /*4828*/ 	.word	0xffffffff


	//----- nvinfo : EIATTR_COOP_GROUP_INSTR_OFFSETS
	.align		4
.L_39:
        /*482c*/ 	.byte	0x04, 0x28
        /*482e*/ 	.short	(.L_41 - .L_40)


	//   ....[0]....
.L_40:
        /*4830*/ 	.word	0x00150a40


	//   ....[1]....
        /*4834*/ 	.word	0x00150c00


	//   ....[2]....
        /*4838*/ 	.word	0x00150c30


	//   ....[3]....
        /*483c*/ 	.word	0x00150db0


	//   ....[4]....
        /*4840*/ 	.word	0x00150e60


	//   ....[5]....
        /*4844*/ 	.word	0x00150ee0


	//   ....[6]....
        /*4848*/ 	.word	0x00150f10


	//   ....[7]....
        /*484c*/ 	.word	0x00150f60


	//   ....[8]....
        /*4850*/ 	.word	0x00150f80


	//   ....[9]....
        /*4854*/ 	.word	0x001510a0


	//   ....[10]....
        /*4858*/ 	.word	0x001510c0


	//   ....[11]....
        /*485c*/ 	.word	0x00151110


	//   ....[12]....
        /*4860*/ 	.word	0x00151130


	//   ....[13]....
        /*4864*/ 	.word	0x00151310


	//   ....[14]....
        /*4868*/ 	.word	0x00151340


	//   ....[15]....
        /*486c*/ 	.word	0x00151420


	//   ....[16]....
        /*4870*/ 	.word	0x00151490


	//   ....[17]....
        /*4874*/ 	.word	0x00151600


	//   ....[18]....
        /*4878*/ 	.word	0x00151620


	//   ....[19]....
        /*487c*/ 	.word	0x00151740


	//   ....[20]....
        /*4880*/ 	.word	0x00151860


	//   ....[21]....
        /*4884*/ 	.word	0x00151890


	//   ....[22]....
        /*4888*/ 	.word	0x001518b0


	//   ....[23]....
        /*488c*/ 	.word	0x00151920


	//   ....[24]....
        /*4890*/ 	.word	0x00151940


	//   ....[25]....
        /*4894*/ 	.word	0x00151a00


	//   ....[26]....
        /*4898*/ 	.word	0x00151a90


	//   ....[27]....
        /*489c*/ 	.word	0x00151b20


	//   ....[28]....
        /*48a0*/ 	.word	0x00151b40


	//   ....[29]....
        /*48a4*/ 	.word	0x00151c20


	//   ....[30]....
        /*48a8*/ 	.word	0x00151c60


	//   ....[31]....
        /*48ac*/ 	.word	0x00151e70


	//   ....[32]....
        /*48b0*/ 	.word	0x00151eb0


	//   ....[33]....
        /*48b4*/ 	.word	0x00151fd0


	//   ....[34]....
        /*48b8*/ 	.word	0x00152050


	//   ....[35]....
        /*48bc*/ 	.word	0x00152100


	//   ....[36]....
        /*48c0*/ 	.word	0x00152150


	//   ....[37]....
        /*48c4*/ 	.word	0x00152240


	//   ....[38]....
        /*48c8*/ 	.word	0x001522b0


	//   ....[39]....
        /*48cc*/ 	.word	0x00152310


	//   ....[40]....
        /*48d0*/ 	.word	0x00152330


	//   ....[41]....
        /*48d4*/ 	.word	0x00152370


	//   ....[42]....
        /*48d8*/ 	.word	0x00152440


	//   ....[43]....
        /*48dc*/ 	.word	0x00152530


	//   ....[44]....
        /*48e0*/ 	.word	0x00152550


	//   ....[45]....
        /*48e4*/ 	.word	0x00152620


	//   ....[46]....
        /*48e8*/ 	.word	0x00152690


	//   ....[47]....
        /*48ec*/ 	.word	0x00152800


	//   ....[48]....
        /*48f0*/ 	.word	0x00152820


	//   ....[49]....
        /*48f4*/ 	.word	0x00152910


	//   ....[50]....
        /*48f8*/ 	.word	0x001529b0


	//   ....[51]....
        /*48fc*/ 	.word	0x00152ad0


	//   ....[52]....
        /*4900*/ 	.word	0x00152b30


	//   ....[53]....
        /*4904*/ 	.word	0x00152be0


	//   ....[54]....
        /*4908*/ 	.word	0x00152c90


	//   ....[55]....
        /*490c*/ 	.word	0x00152cb0


	//   ....[56]....
        /*4910*/ 	.word	0x00152d00


	//   ....[57]....
        /*4914*/ 	.word	0x00152d80


	//   ....[58]....
        /*4918*/ 	.word	0x00152db0


	//   ....[59]....
        /*491c*/ 	.word	0x00152f00


	//   ....[60]....
        /*4920*/ 	.word	0x00152f20


	//   ....[61]....
        /*4924*/ 	.word	0x00153020


	//   ....[62]....
        /*4928*/ 	.word	0x00153040


	//   ....[63]....
        /*492c*/ 	.word	0x00153240


	//   ....[64]....
        /*4930*/ 	.word	0x00153260


	//   ....[65]....
        /*4934*/ 	.word	0x00153330


	//   ....[66]....
        /*4938*/ 	.word	0x00153470


	//   ....[67]....
        /*493c*/ 	.word	0x001534a0


	//   ....[68]....
        /*4940*/ 	.word	0x001534d0


	//   ....[69]....
        /*4944*/ 	.word	0x001535b0


	//   ....[70]....
        /*4948*/ 	.word	0x001535f0


	//   ....[71]....
        /*494c*/ 	.word	0x00153650


	//   ....[72]....
        /*4950*/ 	.word	0x001536e0


	//   ....[73]....
        /*4954*/ 	.word	0x00153790


	//   ....[74]....
        /*4958*/ 	.word	0x00153810


	//   ....[75]....
        /*495c*/ 	.word	0x001538b0


	//   ....[76]....
        /*4960*/ 	.word	0x00153900


	//   ....[77]....
        /*4964*/ 	.word	0x001539a0


	//   ....[78]....
        /*4968*/ 	.word	0x001539c0


	//   ....[79]....
        /*496c*/ 	.word	0x00153b90


	//   ....[80]....
        /*4970*/ 	.word	0x00153c10


	//   ....[81]....
        /*4974*/ 	.word	0x00153d10


	//   ....[82]....
        /*4978*/ 	.word	0x00153e60


	//   ....[83]....
        /*497c*/ 	.word	0x00153e80


	//   ....[84]....
        /*4980*/ 	.word	0x00153ea0


	//   ....[85]....
        /*4984*/ 	.word	0x00154010


	//   ....[86]....
        /*4988*/ 	.word	0x00154040


	//   ....[87]....
        /*498c*/ 	.word	0x001540b0


	//   ....[88]....
        /*4990*/ 	.word	0x001540f0


	//   ....[89]....
        /*4994*/ 	.word	0x00154170


	//   ....[90]....
        /*4998*/ 	.word	0x001541d0


	//   ....[91]....
        /*499c*/ 	.word	0x001542e0


	//   ....[92]....
        /*49a0*/ 	.word	0x00154320


	//   ....[93]....
        /*49a4*/ 	.word	0x001543d0


	//   ....[94]....
        /*49a8*/ 	.word	0x001543f0


	//   ....[95]....
        /*49ac*/ 	.word	0x00154420


	//   ....[96]....
        /*49b0*/ 	.word	0x00154540


	//   ....[97]....
        /*49b4*/ 	.word	0x001545e0


	//   ....[98]....
        /*49b8*/ 	.word	0x00154650


	//   ....[99]....
        /*49bc*/ 	.word	0x001546d0


	//   ....[100]....
        /*49c0*/ 	.word	0x00154730


	//   ....[101]....
        /*49c4*/ 	.word	0x001547b0


	//   ....[102]....
        /*49c8*/ 	.word	0x00154800


	//   ....[103]....
        /*49cc*/ 	.word	0x00154820


	//   ....[104]....
        /*49d0*/ 	.word	0x00154860


	//   ....[105]....
        /*49d4*/ 	.word	0x001548e0


	//   ....[106]....
        /*49d8*/ 	.word	0x00154940


	//   ....[107]....
        /*49dc*/ 	.word	0x001549d0


	//   ....[108]....
        /*49e0*/ 	.word	0x00154a10


	//   ....[109]....
        /*49e4*/ 	.word	0x00154a40


	//   ....[110]....
        /*49e8*/ 	.word	0x00154ac0


	//   ....[111]....
        /*49ec*/ 	.word	0x00154b90


	//   ....[112]....
        /*49f0*/ 	.word	0x00154c70


	//   ....[113]....
        /*49f4*/ 	.word	0x00154cf0


	//   ....[114]....
        /*49f8*/ 	.word	0x00154d20


	//   ....[115]....
        /*49fc*/ 	.word	0x00154de0


	//   ....[116]....
        /*4a00*/ 	.word	0x00154e00


	//   ....[117]....
        /*4a04*/ 	.word	0x00154e30


	//   ....[118]....
        /*4a08*/ 	.word	0x00154e80


	//   ....[119]....
        /*4a0c*/ 	.word	0x00154f10


	//   ....[120]....
        /*4a10*/ 	.word	0x00154f50


	//   ....[121]....
        /*4a14*/ 	.word	0x00154f90


	//   ....[122]....
        /*4a18*/ 	.word	0x00154ff0


	//   ....[123]....
        /*4a1c*/ 	.word	0x00155030


	//   ....[124]....
        /*4a20*/ 	.word	0x00155070


	//   ....[125]....
        /*4a24*/ 	.word	0x00155170


	//   ....[126]....
        /*4a28*/ 	.word	0x00155210


	//   ....[127]....
        /*4a2c*/ 	.word	0x00155230


	//   ....[128]....
        /*4a30*/ 	.word	0x00155300


	//   ....[129]....
        /*4a34*/ 	.word	0x00155330


	//   ....[130]....
        /*4a38*/ 	.word	0x00155350


	//   ....[131]....
        /*4a3c*/ 	.word	0x00155430


	//   ....[132]....
        /*4a40*/ 	.word	0x001554f0


	//   ....[133]....
        /*4a44*/ 	.word	0x001555b0


	//   ....[134]....
        /*4a48*/ 	.word	0x001555d0


	//   ....[135]....
        /*4a4c*/ 	.word	0x00155600


	//   ....[136]....
        /*4a50*/ 	.word	0x00155650


	//   ....[137]....
        /*4a54*/ 	.word	0x00155680


	//   ....[138]....
        /*4a58*/ 	.word	0x001556a0


	//   ....[139]....
        /*4a5c*/ 	.word	0x001556d0


	//   ....[140]....
        /*4a60*/ 	.word	0x001556f0


	//   ....[141]....
        /*4a64*/ 	.word	0x00155770


	//   ....[142]....
        /*4a68*/ 	.word	0x00155800


	//   ....[143]....
        /*4a6c*/ 	.word	0x001558e0


	//   ....[144]....
        /*4a70*/ 	.word	0x001559b0


	//   ....[145]....
        /*4a74*/ 	.word	0x00155ac0


	//   ....[146]....
        /*4a78*/ 	.word	0x00155b10


	//   ....[147]....
        /*4a7c*/ 	.word	0x00155b90


	//   ....[148]....
        /*4a80*/ 	.word	0x00155bb0


	//   ....[149]....
        /*4a84*/ 	.word	0x00155be0


	//   ....[150]....
        /*4a88*/ 	.word	0x00155c00


	//   ....[151]....
        /*4a8c*/ 	.word	0x00155c30


	//   ....[152]....
        /*4a90*/ 	.word	0x00155c50


	//   ....[153]....
        /*4a94*/ 	.word	0x00155cd0


	//   ....[154]....
        /*4a98*/ 	.word	0x00155d20


	//   ....[155]....
        /*4a9c*/ 	.word	0x00155d50


	//   ....[156]....
        /*4aa0*/ 	.word	0x00155e40


	//   ....[157]....
        /*4aa4*/ 	.word	0x00155e60


	//   ....[158]....
        /*4aa8*/ 	.word	0x00155f40


	//   ....[159]....
        /*4aac*/ 	.word	0x00155f70


	//   ....[160]....
        /*4ab0*/ 	.word	0x00156060


	//   ....[161]....
        /*4ab4*/ 	.word	0x001560b0


	//   ....[162]....
        /*4ab8*/ 	.word	0x00156150


	//   ....[163]....
        /*4abc*/ 	.word	0x00156180


	//   ....[164]....
        /*4ac0*/ 	.word	0x00156260


	//   ....[165]....
        /*4ac4*/ 	.word	0x001562e0


	//   ....[166]....
        /*4ac8*/ 	.word	0x00156340


	//   ....[167]....
        /*4acc*/ 	.word	0x00156360


	//   ....[168]....
        /*4ad0*/ 	.word	0x001563c0


	//   ....[169]....
        /*4ad4*/ 	.word	0x001563f0


	//   ....[170]....
        /*4ad8*/ 	.word	0x00156440


	//   ....[171]....
        /*4adc*/ 	.word	0x00156480


	//   ....[172]....
        /*4ae0*/ 	.word	0x001564d0


	//   ....[173]....
        /*4ae4*/ 	.word	0x00156540


	//   ....[174]....
        /*4ae8*/ 	.word	0x00156580


	//   ....[175]....
        /*4aec*/ 	.word	0x00156600


	//   ....[176]....
        /*4af0*/ 	.word	0x00156710


	//   ....[177]....
        /*4af4*/ 	.word	0x00156780


	//   ....[178]....
        /*4af8*/ 	.word	0x00156850


	//   ....[179]....
        /*4afc*/ 	.word	0x001568e0


	//   ....[180]....
        /*4b00*/ 	.word	0x00156920


	//   ....[181]....
        /*4b04*/ 	.word	0x00156950


	//   ....[182]....
        /*4b08*/ 	.word	0x00156990


	//   ....[183]....
        /*4b0c*/ 	.word	0x001569c0


	//   ....[184]....
        /*4b10*/ 	.word	0x001569e0


	//   ....[185]....
        /*4b14*/ 	.word	0x00156a20


	//   ....[186]....
        /*4b18*/ 	.word	0x00156a90


	//   ....[187]....
        /*4b1c*/ 	.word	0x00156ae0


	//   ....[188]....
        /*4b20*/ 	.word	0x00156b10


	//   ....[189]....
        /*4b24*/ 	.word	0x00156b80


	//   ....[190]....
        /*4b28*/ 	.word	0x00156c90


	//   ....[191]....
        /*4b2c*/ 	.word	0x00156cc0


	//   ....[192]....
        /*4b30*/ 	.word	0x00156da0


	//   ....[193]....
        /*4b34*/ 	.word	0x00156e40


	//   ....[194]....
        /*4b38*/ 	.word	0x00156ee0


	//   ....[195]....
        /*4b3c*/ 	.word	0x00156f10


	//   ....[196]....
        /*4b40*/ 	.word	0x00156f50


	//   ....[197]....
        /*4b44*/ 	.word	0x00156f90


	//   ....[198]....
        /*4b48*/ 	.word	0x00156fd0


	//   ....[199]....
        /*4b4c*/ 	.word	0x00156ff0


	//   ....[200]....
        /*4b50*/ 	.word	0x00157080


	//   ....[201]....
        /*4b54*/ 	.word	0x001570b0


	//   ....[202]....
        /*4b58*/ 	.word	0x00157100


	//   ....[203]....
        /*4b5c*/ 	.word	0x00157140


	//   ....[204]....
        /*4b60*/ 	.word	0x00157240


	//   ....[205]....
        /*4b64*/ 	.word	0x00157280


	//   ....[206]....
        /*4b68*/ 	.word	0x00157370


	//   ....[207]....
        /*4b6c*/ 	.word	0x001573a0


	//   ....[208]....
        /*4b70*/ 	.word	0x00157450


	//   ....[209]....
        /*4b74*/ 	.word	0x00157490


	//   ....[210]....
        /*4b78*/ 	.word	0x00157540


	//   ....[211]....
        /*4b7c*/ 	.word	0x00157590


	//   ....[212]....
        /*4b80*/ 	.word	0x00157660


	//   ....[213]....
        /*4b84*/ 	.word	0x001576a0


	//   ....[214]....
        /*4b88*/ 	.word	0x001576c0


	//   ....[215]....
        /*4b8c*/ 	.word	0x001576f0


	//   ....[216]....
        /*4b90*/ 	.word	0x00157760


	//   ....[217]....
        /*4b94*/ 	.word	0x00157790


	//   ....[218]....
        /*4b98*/ 	.word	0x00157830


	//   ....[219]....
        /*4b9c*/ 	.word	0x00157860


	//   ....[220]....
        /*4ba0*/ 	.word	0x001578a0


	//   ....[221]....
        /*4ba4*/ 	.word	0x00157960


	//   ....[222]....
        /*4ba8*/ 	.word	0x001579d0


	//   ....[223]....
        /*4bac*/ 	.word	0x00157ac0


	//   ....[224]....
        /*4bb0*/ 	.word	0x00157b10


	//   ....[225]....
        /*4bb4*/ 	.word	0x00157c20


	//   ....[226]....
        /*4bb8*/ 	.word	0x00157c80


	//   ....[227]....
        /*4bbc*/ 	.word	0x00157d70


	//   ....[228]....
        /*4bc0*/ 	.word	0x00157de0


	//   ....[229]....
        /*4bc4*/ 	.word	0x00157e90


	//   ....[230]....
        /*4bc8*/ 	.word	0x00157f80


	//   ....[231]....
        /*4bcc*/ 	.word	0x00157fa0


	//   ....[232]....
        /*4bd0*/ 	.word	0x00157fc0


	//   ....[233]....
        /*4bd4*/ 	.word	0x00158040


	//   ....[234]....
        /*4bd8*/ 	.word	0x00158070


	//   ....[235]....
        /*4bdc*/ 	.word	0x00158160


	//   ....[236]....
        /*4be0*/ 	.word	0x00158240


	//   ....[237]....
        /*4be4*/ 	.word	0x00158270


	//   ....[238]....
        /*4be8*/ 	.word	0x00158290


	//   ....[239]....
        /*4bec*/ 	.word	0x001583c0


	//   ....[240]....
        /*4bf0*/ 	.word	0x00158440


	//   ....[241]....
        /*4bf4*/ 	.word	0x00158540


	//   ....[242]....
        /*4bf8*/ 	.word	0x00158560


	//   ....[243]....
        /*4bfc*/ 	.word	0x00158680


	//   ....[244]....
        /*4c00*/ 	.word	0x001586d0


	//   ....[245]....
        /*4c04*/ 	.word	0x001587f0


	//   ....[246]....
        /*4c08*/ 	.word	0x00158890


	//   ....[247]....
        /*4c0c*/ 	.word	0x001588b0


	//   ....[248]....
        /*4c10*/ 	.word	0x00158980


	//   ....[249]....
        /*4c14*/ 	.word	0x001589a0


	//   ....[250]....
        /*4c18*/ 	.word	0x00158a70


	//   ....[251]....
        /*4c1c*/ 	.word	0x00158a90


	//   ....[252]....
        /*4c20*/ 	.word	0x00158ac0


	//   ....[253]....
        /*4c24*/ 	.word	0x00158b10


	//   ....[254]....
        /*4c28*/ 	.word	0x00158bc0


	//----- nvinfo : EIATTR_EXIT_INSTR_OFFSETS
	.align		4
.L_41:
        /*4c2c*/ 	.byte	0x04, 0x1c
        /*4c2e*/ 	.short	(.L_43 - .L_42)


	//   ....[0]....
.L_42:
        /*4c30*/ 	.word	0x00184a00


	//   ....[1]....
        /*4c34*/ 	.word	0x00184a30


	//----- nvinfo : EIATTR_REQNTID
	.align		4
.L_43:
        /*4c38*/ 	.byte	0x04, 0x10
        /*4c3a*/ 	.short	(.L_45 - .L_44)
.L_44:
        /*4c3c*/ 	.word	0x00000020
        /*4c40*/ 	.word	0x00000001
        /*4c44*/ 	.word	0x00000001


	//----- nvinfo : EIATTR_CBANK_PARAM_SIZE
	.align		4
.L_45:
        /*4c48*/ 	.byte	0x03, 0x19
        /*4c4a*/ 	.short	0x0050


	//----- nvinfo : EIATTR_PARAM_CBANK
	.align		4
        /*4c4c*/ 	.byte	0x04, 0x0a
        /*4c4e*/ 	.short	(.L_47 - .L_46)
	.align		4
.L_46:
        /*4c50*/ 	.word	index@(.nv.constant0.matmul_kernel)
        /*4c54*/ 	.short	0x0210
        /*4c56*/ 	.short	0x0050


	//----- nvinfo : EIATTR_SW_WAR
	.align		4
.L_47:
        /*4c58*/ 	.byte	0x04, 0x36
        /*4c5a*/ 	.short	(.L_49 - .L_48)
.L_48:
        /*4c5c*/ 	.word	0x00000008
.L_49:


//--------------------- .nv.callgraph             --------------------------
	.section	.nv.callgraph,"",@"SHT_CUDA_CALLGRAPH"
	.align	4
	.sectionentsize	8
	.align		4
        /*0000*/ 	.word	0x00000000
	.align		4
        /*0004*/ 	.word	0xffffffff
	.align		4
        /*0008*/ 	.word	0x00000000
	.align		4
        /*000c*/ 	.word	0xfffffffe
	.align		4
        /*0010*/ 	.word	0x00000000
	.align		4
        /*0014*/ 	.word	0xfffffffd
	.align		4
        /*0018*/ 	.word	0x00000000
	.align		4
        /*001c*/ 	.word	0xfffffffc


//--------------------- .text.matmul_kernel       --------------------------
	.section	.text.matmul_kernel,"ax",@progbits
	.align	128
        .global         matmul_kernel
        .type           matmul_kernel,@function
        .size           matmul_kernel,(.L_x_3 - matmul_kernel)
        .other          matmul_kernel,@"STO_CUDA_ENTRY STV_DEFAULT"
matmul_kernel:
.text.matmul_kernel:
[----:B------:R-:W0:Y:S08]  /*0000*/  LDC R1, c[0x0][0x28] ;  /* 0x00000a00ff017b82 */ /* 0x000e300000000800 */
[----:B------:R-:W1:Y:S01]  /*0010*/  LDC.64 R2, c[0x0][0x228] ;  /* 0x00008a00ff027b82 */ /* 0x000e620000000a00 */
[----:B0-----:R-:W-:Y:S01]  /*0020*/  VIADD R1, R1, 0xffff6e00 ;  /* 0xffff6e0001017836 */ /* 0x001fe20000000000 */
[----:B------:R-:W0:Y:S01]  /*0030*/  S2R R5, SR_CTAID.X ;  /* 0x0000000000057919 */ /* 0x000e220000002500 */
[----:B------:R-:W-:Y:S01]  /*0040*/  UMOV UR6, 0x400 ;  /* 0x0000040000067882 */ /* 0x000fe20000000000 */
[----:B------:R-:W-:-:S02]  /*0050*/  CS2R R12, SRZ ;  /* 0x00000000000c7805 */ /* 0x000fc4000001ff00 */
[----:B------:R-:W-:Y:S01]  /*0060*/  CS2R R14, SRZ ;  /* 0x00000000000e7805 */ /* 0x000fe2000001ff00 */
[----:B------:R-:W2:Y:S01]  /*0070*/  S2R R16, SR_TID.X ;  /* 0x0000000000107919 */ /* 0x000ea20000002100 */
[----:B------:R-:W3:Y:S01]  /*0080*/  S2UR UR4, SR_CgaCtaId ;  /* 0x00000000000479c3 */ /* 0x000ee20000008800 */
[----:B-1----:R1:W-:Y:S01]  /*0090*/  STL.64 [R1+0xa8], R2 ;  /* 0x0000a80201007387 */ /* 0x0023e20000100a00 */
[----:B------:R-:W-:Y:S02]  /*00a0*/  IMAD.MOV.U32 R27, RZ, RZ, R3 ;  /* 0x000000ffff1b7224 */ /* 0x000fe400078e0003 */
[----:B------:R-:W-:Y:S01]  /*00b0*/  IMAD.MOV.U32 R28, RZ, RZ, R2 ;  /* 0x000000ffff1c7224 */ /* 0x000fe200078e0002 */
[----:B------:R-:W-:Y:S01]  /*00c0*/  STL [R1+0x30], RZ ;  /* 0x000030ff01007387 */ /* 0x000fe20000100800 */
[----:B------:R-:W-:-:S03]  /*00d0*/  VIADD R0, R27, 0x7f ;  /* 0x0000007f1b007836 */ /* 0x000fc60000000000 */
[----:B------:R-:W-:Y:S01]  /*00e0*/  STL [R1+0x34], RZ ;  /* 0x000034ff01007387 */ /* 0x000fe20000100800 */
[----:B---3--:R-:W-:Y:S01]  /*00f0*/  ULEA UR6, UR4, UR6, 0x18 ;  /* 0x0000000604067291 */ /* 0x008fe2000f8ec03f */
[----:B0-----:R-:W-:Y:S02]  /*0100*/  IABS R8, R5 ;  /* 0x0000000500087213 */ /* 0x001fe40000000000 */
[----:B------:R-:W-:Y:S01]  /*0110*/  STL [R1+0x38], RZ ;  /* 0x000038ff01007387 */ /* 0x000fe20000100800 */
[----:B-1----:R-:W-:Y:S01]  /*0120*/  SHF.R.S32.HI R3, RZ, 0x1f, R0 ;  /* 0x0000001fff037819 */ /* 0x002fe20000011400 */
[----:B------:R-:W-:Y:S02]  /*0130*/  ULDC.64 UR4, c[0x0][0x208] ;  /* 0x0000820000047ab9 */ /* 0x000fe40000000a00 */
[----:B------:R-:W-:Y:S01]  /*0140*/  STL [R1+0x3c], RZ ;  /* 0x00003cff01007387 */ /* 0x000fe20000100800 */
[----:B------:R-:W-:-:S03]  /*0150*/  LEA.HI R3, R3, R0, RZ, 0x7 ;  /* 0x0000000003037211 */ /* 0x000fc600078f38ff */
[----:B------:R-:W-:Y:S01]  /*0160*/  STL [R1+0x60], RZ ;  /* 0x000060ff01007387 */ /* 0x000fe20000100800 */
[----:B------:R-:W-:-:S03]  /*0170*/  SHF.R.S32.HI R3, RZ, 0x7, R3 ;  /* 0x00000007ff037819 */ /* 0x000fc60000011403 */
[----:B------:R-:W-:Y:S02]  /*0180*/  STL [R1+0x64], RZ ;  /* 0x000064ff01007387 */ /* 0x000fe40000100800 */
[----:B------:R-:W-:Y:S02]  /*0190*/  IMAD.SHL.U32 R4, R3, 0x8, RZ ;  /* 0x0000000803047824 */ /* 0x000fe400078e00ff */
[----:B------:R-:W-:Y:S03]  /*01a0*/  STL [R1+0x68], RZ ;  /* 0x000068ff01007387 */ /* 0x000fe60000100800 */
[-C--:B------:R-:W-:Y:S01]  /*01b0*/  IABS R7, R4.reuse ;  /* 0x0000000400077213 */ /* 0x080fe20000000000 */
[----:B------:R-:W-:Y:S01]  /*01c0*/  STL [R1+0x6c], RZ ;  /* 0x00006cff01007387 */ /* 0x000fe20000100800 */
[----:B------:R-:W-:Y:S02]  /*01d0*/  IABS R10, R4 ;  /* 0x00000004000a7213 */ /* 0x000fe40000000000 */
[----:B------:R-:W0:Y:S01]  /*01e0*/  I2F.RP R0, R7 ;  /* 0x0000000700007306 */ /* 0x000e220000209400 */
[----:B------:R-:W-:Y:S04]  /*01f0*/  STL [R1+0x80], RZ ;  /* 0x000080ff01007387 */ /* 0x000fe80000100800 */
[----:B------:R-:W-:Y:S04]  /*0200*/  STL [R1+0x84], RZ ;  /* 0x000084ff01007387 */ /* 0x000fe80000100800 */
[----:B------:R-:W-:Y:S04]  /*0210*/  STL [R1+0x88], RZ ;  /* 0x000088ff01007387 */ /* 0x000fe80000100800 */
[----:B------:R-:W-:Y:S01]  /*0220*/  STL [R1+0x8c], RZ ;  /* 0x00008cff01007387 */ /* 0x000fe20000100800 */
[----:B0-----:R-:W0:Y:S03]  /*0230*/  MUFU.RCP R0, R0 ;  /* 0x0000000000007308 */ /* 0x001e260000001000 */
[----:B------:R-:W-:Y:S04]  /*0240*/  STL [R1+0xe0], RZ ;  /* 0x0000e0ff01007387 */ /* 0x000fe80000100800 */
[----:B------:R-:W-:Y:S04]  /*0250*/  STL [R1+0xe4], RZ ;  /* 0x0000e4ff01007387 */ /* 0x000fe80000100800 */
[----:B------:R-:W-:Y:S04]  /*0260*/  STL [R1+0xe8], RZ ;  /* 0x0000e8ff01007387 */ /* 0x000fe80000100800 */
[----:B------:R-:W-:Y:S01]  /*0270*/  STL [R1+0xec], RZ ;  /* 0x0000ecff01007387 */ /* 0x000fe20000100800 */
[----:B0-----:R-:W-:-:S03]  /*0280*/  VIADD R2, R0, 0xffffffe ;  /* 0x0ffffffe00027836 */ /* 0x001fc60000000000 */
[----:B------:R-:W-:Y:S01]  /*0290*/  STL [R1+0x120], RZ ;  /* 0x000120ff01007387 */ /* 0x000fe20000100800 */
[----:B------:R-:W-:Y:S01]  /*02a0*/  IMAD.MOV R0, RZ, RZ, -R10 ;  /* 0x000000ffff007224 */ /* 0x000fe200078e0a0a */
[----:B------:R0:W1:Y:S02]  /*02b0*/  F2I.FTZ.U32.TRUNC.NTZ R3, R2 ;  /* 0x0000000200037305 */ /* 0x000064000021f000 */
[----:B------:R-:W-:Y:S04]  /*02c0*/  STL [R1+0x124], RZ ;  /* 0x000124ff01007387 */ /* 0x000fe80000100800 */
[----:B------:R-:W-:Y:S04]  /*02d0*/  STL [R1+0x128], RZ ;  /* 0x000128ff01007387 */ /* 0x000fe80000100800 */
[----:B------:R-:W-:Y:S01]  /*02e0*/  STL [R1+0x12c], RZ ;  /* 0x00012cff01007387 */ /* 0x000fe20000100800 */
[----:B0-----:R-:W-:-:S03]  /*02f0*/  IMAD.MOV.U32 R2, RZ, RZ, RZ ;  /* 0x000000ffff027224 */ /* 0x001fc600078e00ff */
[----:B------:R-:W-:Y:S01]  /*0300*/  STL [R1+0x270], RZ ;  /* 0x000270ff01007387 */ /* 0x000fe20000100800 */
[----:B-1----:R-:W-:-:S03]  /*0310*/  IMAD.MOV R6, RZ, RZ, -R3 ;  /* 0x000000ffff067224 */ /* 0x002fc600078e0a03 */
[----:B------:R-:W-:Y:S01]  /*0320*/  STL [R1+0x274], RZ ;  /* 0x000274ff01007387 */ /* 0x000fe20000100800 */
[----:B------:R-:W-:-:S03]  /*0330*/  IMAD R9, R6, R7, RZ ;  /* 0x0000000706097224 */ /* 0x000fc600078e02ff */
[----:B------:R-:W-:Y:S01]  /*0340*/  STL [R1+0x278], RZ ;  /* 0x000278ff01007387 */ /* 0x000fe20000100800 */
[----:B------:R-:W-:Y:S02]  /*0350*/  IMAD.MOV.U32 R6, RZ, RZ, R8 ;  /* 0x000000ffff067224 */ /* 0x000fe400078e0008 */
[----:B------:R-:W-:Y:S01]  /*0360*/  IMAD.HI.U32 R3, R3, R9, R2 ;  /* 0x0000000903037227 */ /* 0x000fe200078e0002 */
[----:B------:R-:W-:Y:S04]  /*0370*/  STL [R1+0x27c], RZ ;  /* 0x00027cff01007387 */ /* 0x000fe80000100800 */
[----:B------:R-:W-:Y:S01]  /*0380*/  STL [R1+0x300], RZ ;  /* 0x000300ff01007387 */ /* 0x000fe20000100800 */
[----:B------:R-:W-:-:S03]  /*0390*/  IMAD.HI.U32 R3, R3, R6, RZ ;  /* 0x0000000603037227 */ /* 0x000fc600078e00ff */
[----:B------:R-:W-:Y:S01]  /*03a0*/  STL [R1+0x304], RZ ;  /* 0x000304ff01007387 */ /* 0x000fe20000100800 */
[----:B------:R-:W-:-:S03]  /*03b0*/  IMAD R0, R3, R0, R6 ;  /* 0x0000000003007224 */ /* 0x000fc600078e0206 */
[----:B------:R-:W-:Y:S02]  /*03c0*/  STL [R1+0x308], RZ ;  /* 0x000308ff01007387 */ /* 0x000fe40000100800 */
[----:B------:R-:W-:Y:S02]  /*03d0*/  ISETP.GT.U32.AND P1, PT, R7, R0, PT ;  /* 0x000000000700720c */ /* 0x000fe40003f24070 */
[----:B------:R-:W-:Y:S04]  /*03e0*/  STL [R1+0x30c], RZ ;  /* 0x00030cff01007387 */ /* 0x000fe80000100800 */
[----:B------:R-:W-:Y:S04]  /*03f0*/  STL [R1+0x490], RZ ;  /* 0x000490ff01007387 */ /* 0x000fe80000100800 */
[----:B------:R-:W-:Y:S03]  /*0400*/  STL [R1+0x494], RZ ;  /* 0x000494ff01007387 */ /* 0x000fe60000100800 */
[----:B------:R-:W-:Y:S01]  /*0410*/  @!P1 IMAD.IADD R0, R0, 0x1, -R7 ;  /* 0x0000000100009824 */ /* 0x000fe200078e0a07 */
[----:B------:R-:W-:Y:S01]  /*0420*/  STL [R1+0x498], RZ ;  /* 0x000498ff01007387 */ /* 0x000fe20000100800 */
[----:B------:R-:W-:Y:S01]  /*0430*/  @!P1 VIADD R3, R3, 0x1 ;  /* 0x0000000103039836 */ /* 0x000fe20000000000 */
[----:B------:R-:W-:-:S02]  /*0440*/  ISETP.NE.AND P1, PT, R4, RZ, PT ;  /* 0x000000ff0400720c */ /* 0x000fc40003f25270 */
[----:B------:R-:W-:Y:S01]  /*0450*/  STL [R1+0x49c], RZ ;  /* 0x00049cff01007387 */ /* 0x000fe20000100800 */
[----:B------:R-:W-:Y:S02]  /*0460*/  ISETP.GE.U32.AND P0, PT, R0, R7, PT ;  /* 0x000000070000720c */ /* 0x000fe40003f06070 */
[----:B------:R-:W-:Y:S01]  /*0470*/  LOP3.LUT R0, R5, R4, RZ, 0x3c, !PT ;  /* 0x0000000405007212 */ /* 0x000fe200078e3cff */
[----:B------:R-:W-:Y:S03]  /*0480*/  STL [R1+0x4c0], RZ ;  /* 0x0004c0ff01007387 */ /* 0x000fe60000100800 */
[----:B------:R-:W-:Y:S01]  /*0490*/  ISETP.GE.AND P2, PT, R0, RZ, PT ;  /* 0x000000ff0000720c */ /* 0x000fe20003f46270 */
[----:B------:R-:W-:Y:S01]  /*04a0*/  STL [R1+0x4c4], RZ ;  /* 0x0004c4ff01007387 */ /* 0x000fe20000100800 */
[----:B------:R-:W-:-:S03]  /*04b0*/  VIADD R0, R28, 0x1ff ;  /* 0x000001ff1c007836 */ /* 0x000fc60000000000 */
[----:B------:R-:W-:Y:S02]  /*04c0*/  STL [R1+0x4c8], RZ ;  /* 0x0004c8ff01007387 */ /* 0x000fe40000100800 */
[----:B------:R-:W-:Y:S02]  /*04d0*/  @P0 VIADD R3, R3, 0x1 ;  /* 0x0000000103030836 */ /* 0x000fe40000000000 */
[----:B------:R-:W-:Y:S02]  /*04e0*/  STL [R1+0x4cc], RZ ;  /* 0x0004ccff01007387 */ /* 0x000fe40000100800 */
[----:B------:R-:W-:Y:S01]  /*04f0*/  IMAD.MOV.U32 R2, RZ, RZ, R3 ;  /* 0x000000ffff027224 */ /* 0x000fe200078e0003 */
[----:B------:R-:W-:Y:S01]  /*0500*/  SHF.R.S32.HI R3, RZ, 0x1f, R0 ;  /* 0x0000001fff037819 */ /* 0x000fe20000011400 */
[----:B------:R-:W-:Y:S02]  /*0510*/  STL [R1+0x4f0], RZ ;  /* 0x0004f0ff01007387 */ /* 0x000fe40000100800 */
[----:B------:R-:W-:Y:S01]  /*0520*/  @!P2 IMAD.MOV R2, RZ, RZ, -R2 ;  /* 0x000000ffff02a224 */ /* 0x000fe200078e0a02 */
[----:B------:R-:W-:Y:S01]  /*0530*/  @!P1 LOP3.LUT R2, RZ, R4, RZ, 0x33, !PT ;  /* 0x00000004ff029212 */ /* 0x000fe200078e33ff */
[----:B------:R-:W-:Y:S01]  /*0540*/  STL [R1+0x4f4], RZ ;  /* 0x0004f4ff01007387 */ /* 0x000fe20000100800 */
[----:B------:R-:W-:-:S03]  /*0550*/  LEA.HI R3, R3, R0, RZ, 0x9 ;  /* 0x0000000003037211 */ /* 0x000fc600078f48ff */
[----:B------:R-:W-:Y:S01]  /*0560*/  STL [R1+0x4f8], RZ ;  /* 0x0004f8ff01007387 */ /* 0x000fe20000100800 */
[----:B------:R-:W-:Y:S02]  /*0570*/  IMAD.SHL.U32 R6, R2, 0x8, RZ ;  /* 0x0000000802067824 */ /* 0x000fe400078e00ff */
[----:B------:R-:W-:Y:S01]  /*0580*/  IMAD.MOV R2, RZ, RZ, -R2 ;  /* 0x000000ffff027224 */ /* 0x000fe200078e0a02 */
[----:B------:R-:W-:Y:S02]  /*0590*/  STL [R1+0x4fc], RZ ;  /* 0x0004fcff01007387 */ /* 0x000fe40000100800 */
[----:B------:R-:W-:Y:S01]  /*05a0*/  LEA.HI.SX32 R3, R3, -R6, 0x17 ;  /* 0x8000000603037211 */ /* 0x000fe200078fbaff */
[----:B------:R-:W-:Y:S01]  /*05b0*/  IMAD R4, R4, R2, R5 ;  /* 0x0000000204047224 */ /* 0x000fe200078e0205 */
[----:B------:R-:W-:Y:S02]  /*05c0*/  STL [R1+0x520], RZ ;  /* 0x000520ff01007387 */ /* 0x000fe40000100800 */
[----:B------:R-:W-:-:S02]  /*05d0*/  VIMNMX R11, R3, 0x8, PT ;  /* 0x00000008030b7848 */ /* 0x000fc40003fe0100 */
[----:B------:R-:W-:Y:S01]  /*05e0*/  STL [R1+0x524], RZ ;  /* 0x000524ff01007387 */ /* 0x000fe20000100800 */
[----:B------:R-:W-:Y:S02]  /*05f0*/  IABS R9, R4 ;  /* 0x0000000400097213 */ /* 0x000fe40000000000 */
[----:B------:R-:W-:Y:S01]  /*0600*/  IABS R7, R11 ;  /* 0x0000000b00077213 */ /* 0x000fe20000000000 */
[----:B------:R-:W-:Y:S03]  /*0610*/  STL [R1+0x528], RZ ;  /* 0x000528ff01007387 */ /* 0x000fe60000100800 */
        /* <DEDUP_REMOVED lines=11> */
[----:B------:R-:W-:Y:S04]  /*06d0*/  STL [R1+0xf9c], RZ ;  /* 0x000f9cff01007387 */ /* 0x000fe80000100800 */
[----:B------:R-:W-:Y:S01]  /*06e0*/  STL [R1+0x460], RZ ;  /* 0x000460ff01007387 */ /* 0x000fe20000100800 */
[----:B------:R-:W0:Y:S03]  /*06f0*/  F2I.FTZ.U32.TRUNC.NTZ R3, R3 ;  /* 0x0000000300037305 */ /* 0x000e26000021f000 */
[----:B------:R-:W-:Y:S04]  /*0700*/  STL [R1+0x464], RZ ;  /* 0x000464ff01007387 */ /* 0x000fe80000100800 */
[----:B------:R-:W-:Y:S04]  /*0710*/  STL [R1+0x468], RZ ;  /* 0x000468ff01007387 */ /* 0x000fe80000100800 */
[----:B------:R-:W-:Y:S04]  /*0720*/  STL [R1+0x46c], RZ ;  /* 0x00046cff01007387 */ /* 0x000fe80000100800 */
[----:B------:R-:W-:Y:S01]  /*0730*/  STL [R1+0x13c0], RZ ;  /* 0x0013c0ff01007387 */ /* 0x000fe20000100800 */
[----:B0-----:R-:W-:-:S03]  /*0740*/  IMAD.MOV R8, RZ, RZ, -R3 ;  /* 0x000000ffff087224 */ /* 0x001fc600078e0a03 */
[----:B------:R-:W-:Y:S01]  /*0750*/  STL [R1+0x13c4], RZ ;  /* 0x0013c4ff01007387 */ /* 0x000fe20000100800 */
[----:B------:R-:W-:Y:S01]  /*0760*/  IMAD.MOV.U32 R2, RZ, RZ, R8 ;  /* 0x000000ffff027224 */ /* 0x000fe200078e0008 */
[----:B------:R-:W-:Y:S02]  /*0770*/  IABS R8, R11 ;  /* 0x0000000b00087213 */ /* 0x000fe40000000000 */
[----:B------:R-:W-:Y:S01]  /*0780*/  STL [R1+0x13c8], RZ ;  /* 0x0013c8ff01007387 */ /* 0x000fe20000100800 */
[----:B------:R-:W-:Y:S02]  /*0790*/  IMAD R5, R2, R7, RZ ;  /* 0x0000000702057224 */ /* 0x000fe400078e02ff */
[----:B------:R-:W-:Y:S01]  /*07a0*/  IMAD.MOV.U32 R2, RZ, RZ, RZ ;  /* 0x000000ffff027224 */ /* 0x000fe200078e00ff */
[----:B------:R-:W-:Y:S03]  /*07b0*/  STL [R1+0x13cc], RZ ;  /* 0x0013ccff01007387 */ /* 0x000fe60000100800 */
[----:B------:R-:W-:Y:S01]  /*07c0*/  IMAD.HI.U32 R2, R3, R5, R2 ;  /* 0x0000000503027227 */ /* 0x000fe200078e0002 */
[----:B------:R-:W-:Y:S03]  /*07d0*/  STL [R1+0x13a0], RZ ;  /* 0x0013a0ff01007387 */ /* 0x000fe60000100800 */
[----:B------:R-:W-:Y:S01]  /*07e0*/  IMAD.MOV R3, RZ, RZ, -R8 ;  /* 0x000000ffff037224 */ /* 0x000fe200078e0a08 */
[----:B------:R-:W-:Y:S01]  /*07f0*/  STL [R1+0x13a4], RZ ;  /* 0x0013a4ff01007387 */ /* 0x000fe20000100800 */
[----:B------:R-:W-:Y:S01]  /*0800*/  IMAD.HI.U32 R0, R2, R9, RZ ;  /* 0x0000000902007227 */ /* 0x000fe200078e00ff */
[----:B--2---:R-:W-:-:S02]  /*0810*/  LOP3.LUT R8, R16, 0x1f, RZ, 0xc0, !PT ;  /* 0x0000001f10087812 */ /* 0x004fc400078ec0ff */
[----:B------:R-:W-:Y:S01]  /*0820*/  STL [R1+0x13a8], RZ ;  /* 0x0013a8ff01007387 */ /* 0x000fe20000100800 */
[----:B------:R-:W-:Y:S02]  /*0830*/  IMAD R2, R0, R3, R9 ;  /* 0x0000000300027224 */ /* 0x000fe400078e0209 */
[----:B------:R-:W0:Y:S01]  /*0840*/  LDC R3, c[0x0][0x230] ;  /* 0x00008c00ff037b82 */ /* 0x000e220000000800 */
        /* <DEDUP_REMOVED lines=11> */
[-C--:B------:R-:W-:Y:S01]  /*0900*/  LOP3.LUT R2, R4, R11.reuse, RZ, 0x3c, !PT ;  /* 0x0000000b04027212 */ /* 0x080fe200078e3cff */
[----:B------:R-:W-:Y:S01]  /*0910*/  STL [R1+0x1364], RZ ;  /* 0x001364ff01007387 */ /* 0x000fe20000100800 */
[----:B0-----:R-:W-:Y:S02]  /*0920*/  VIADD R3, R3, 0x3f ;  /* 0x0000003f03037836 */ /* 0x001fe40000000000 */
[----:B------:R-:W-:Y:S01]  /*0930*/  ISETP.GE.AND P2, PT, R2, RZ, PT ;  /* 0x000000ff0200720c */ /* 0x000fe20003f46270 */
[----:B------:R-:W-:Y:S04]  /*0940*/  STL [R1+0x1368], RZ ;  /* 0x001368ff01007387 */ /* 0x000fe80000100800 */
[----:B------:R-:W-:Y:S02]  /*0950*/  STL [R1+0x136c], RZ ;  /* 0x00136cff01007387 */ /* 0x000fe40000100800 */
[----:B------:R-:W-:Y:S01]  /*0960*/  @P0 VIADD R0, R0, 0x1 ;  /* 0x0000000100000836 */ /* 0x000fe20000000000 */
[----:B------:R-:W-:Y:S01]  /*0970*/  ISETP.GE.AND P0, PT, R3, 0x40, PT ;  /* 0x000000400300780c */ /* 0x000fe20003f06270 */
[----:B------:R-:W-:Y:S04]  /*0980*/  STL [R1+0x1340], RZ ;  /* 0x001340ff01007387 */ /* 0x000fe80000100800 */
[----:B------:R-:W-:Y:S01]  /*0990*/  STL [R1+0x1344], RZ ;  /* 0x001344ff01007387 */ /* 0x000fe20000100800 */
[----:B------:R-:W-:Y:S01]  /*09a0*/  @!P2 IMAD.MOV R0, RZ, RZ, -R0 ;  /* 0x000000ffff00a224 */ /* 0x000fe200078e0a00 */
[----:B------:R-:W-:-:S02]  /*09b0*/  @!P1 LOP3.LUT R0, RZ, R11, RZ, 0x33, !PT ;  /* 0x0000000bff009212 */ /* 0x000fc400078e33ff */
[----:B------:R-:W-:Y:S03]  /*09c0*/  STL [R1+0x1348], RZ ;  /* 0x001348ff01007387 */ /* 0x000fe60000100800 */
[----:B------:R-:W-:Y:S01]  /*09d0*/  IMAD.SHL.U32 R30, R0, 0x80, RZ ;  /* 0x00000080001e7824 */ /* 0x000fe200078e00ff */
[----:B------:R-:W-:Y:S01]  /*09e0*/  STL [R1+0x134c], RZ ;  /* 0x00134cff01007387 */ /* 0x000fe20000100800 */
[----:B------:R-:W-:Y:S02]  /*09f0*/  IMAD.MOV R2, RZ, RZ, -R0 ;  /* 0x000000ffff027224 */ /* 0x000fe400078e0a00 */
[C---:B------:R-:W-:Y:S01]  /*0a00*/  VIADD R3, R30.reuse, 0x1 ;  /* 0x000000011e037836 */ /* 0x040fe20000000000 */
[----:B------:R-:W-:Y:S01]  /*0a10*/  STL [R1+0x1320], RZ ;  /* 0x001320ff01007387 */ /* 0x000fe20000100800 */
[C---:B------:R-:W-:Y:S02]  /*0a20*/  VIADD R0, R30.reuse, 0x2 ;  /* 0x000000021e007836 */ /* 0x040fe40000000000 */
[C---:B------:R-:W-:Y:S01]  /*0a30*/  VIADD R9, R30.reuse, 0x3 ;  /* 0x000000031e097836 */ /* 0x040fe20000000000 */
[----:B------:R-:W-:Y:S01]  /*0a40*/  STL [R1+0x1324], RZ ;  /* 0x001324ff01007387 */ /* 0x000fe20000100800 */
[----:B------:R-:W-:Y:S01]  /*0a50*/  IMAD R2, R11, R2, R4 ;  /* 0x000000020b027224 */ /* 0x000fe200078e0204 */
[----:B------:R-:W-:Y:S01]  /*0a60*/  CS2R R4, SRZ ;  /* 0x0000000000047805 */ /* 0x000fe2000001ff00 */
[----:B------:R-:W-:Y:S01]  /*0a70*/  VIADD R26, R30, 0x19 ;  /* 0x000000191e1a7836 */ /* 0x000fe20000000000 */
[----:B------:R-:W-:Y:S01]  /*0a80*/  STL [R1+0x1328], RZ ;  /* 0x001328ff01007387 */ /* 0x000fe20000100800 */
[----:B------:R-:W-:Y:S01]  /*0a90*/  IMAD.IADD R2, R6, 0x1, R2 ;  /* 0x0000000106027824 */ /* 0x000fe200078e0202 */
[----:B------:R-:W-:Y:S01]  /*0aa0*/  CS2R R6, SRZ ;  /* 0x0000000000067805 */ /* 0x000fe2000001ff00 */
[C---:B------:R-:W-:Y:S01]  /*0ab0*/  VIADD R60, R30.reuse, 0x1a ;  /* 0x0000001a1e3c7836 */ /* 0x040fe20000000000 */
[----:B------:R-:W-:Y:S01]  /*0ac0*/  STL [R1+0x132c], RZ ;  /* 0x00132cff01007387 */ /* 0x000fe20000100800 */
[----:B------:R-:W-:-:S02]  /*0ad0*/  VIADD R57, R30, 0x1b ;  /* 0x0000001b1e397836 */ /* 0x000fc40000000000 */
[C---:B------:R-:W-:Y:S01]  /*0ae0*/  VIADD R56, R30.reuse, 0x1c ;  /* 0x0000001c1e387836 */ /* 0x040fe20000000000 */
[----:B------:R-:W-:Y:S01]  /*0af0*/  STL [R1+0x1300], RZ ;  /* 0x001300ff01007387 */ /* 0x000fe20000100800 */
[C---:B------:R-:W-:Y:S02]  /*0b00*/  VIADD R55, R30.reuse, 0x1d ;  /* 0x0000001d1e377836 */ /* 0x040fe40000000000 */
[C---:B------:R-:W-:Y:S01]  /*0b10*/  VIADD R54, R30.reuse, 0x1e ;  /* 0x0000001e1e367836 */ /* 0x040fe20000000000 */
[----:B------:R-:W-:Y:S01]  /*0b20*/  STL [R1+0x1304], RZ ;  /* 0x001304ff01007387 */ /* 0x000fe20000100800 */
[C---:B------:R-:W-:Y:S02]  /*0b30*/  VIADD R53, R30.reuse, 0x1f ;  /* 0x0000001f1e357836 */ /* 0x040fe40000000000 */
        /* <DEDUP_REMOVED lines=35> */
[----:B------:R-:W-:-:S03]  /*0d70*/  VIADD R10, R30, 0x7a ;  /* 0x0000007a1e0a7836 */ /* 0x000fc60000000000 */
[----:B------:R-:W-:Y:S04]  /*0d80*/  STL [R1+0x12b8], RZ ;  /* 0x0012b8ff01007387 */ /* 0x000fe80000100800 */
        /* <DEDUP_REMOVED lines=1945> */
[----:B------:R-:W-:Y:S04]  /*8720*/  STL [R1+0x2e30], R30 ;  /* 0x002e301e01007387 */ /* 0x000fe80000100800 */
[----:B------:R0:W-:Y:S04]  /*8730*/  STL [R1+0x19c], R3 ;  /* 0x00019c0301007387 */ /* 0x0001e80000100800 */
[----:B------:R1:W-:Y:S04]  /*8740*/  STL [R1+0x198], R0 ;  /* 0x0001980001007387 */ /* 0x0003e80000100800 */
[----:B------:R2:W-:Y:S01]  /*8750*/  STL [R1+0x158], R9 ;  /* 0x0001580901007387 */ /* 0x0005e20000100800 */
[----:B0-----:R-:W-:-:S02]  /*8760*/  VIADD R3, R30, 0x4 ;  /* 0x000000041e037836 */ /* 0x001fc40000000000 */
[----:B-1----:R-:W-:-:S03]  /*8770*/  VIADD R0, R30, 0x5 ;  /* 0x000000051e007836 */ /* 0x002fc60000000000 */
[----:B------:R0:W-:Y:S01]  /*8780*/  STL [R1+0x154], R3 ;  /* 0x0001540301007387 */ /* 0x0001e20000100800 */
[----:B--2---:R-:W-:-:S03]  /*8790*/  VIADD R9, R30, 0x6 ;  /* 0x000000061e097836 */ /* 0x004fc60000000000 */
[----:B------:R1:W-:Y:S04]  /*87a0*/  STL [R1+0x150], R0 ;  /* 0x0001500001007387 */ /* 0x0003e80000100800 */
[----:B------:R2:W-:Y:S01]  /*87b0*/  STL [R1+0x14c], R9 ;  /* 0x00014c0901007387 */ /* 0x0005e20000100800 */
[----:B0-----:R-:W-:Y:S02]  /*87c0*/  VIADD R3, R30, 0x7 ;  /* 0x000000071e037836 */ /* 0x001fe40000000000 */
[----:B-1----:R-:W-:-:S03]  /*87d0*/  IMAD.SHL.U32 R0, R2, 0x200, RZ ;  /* 0x0000020002007824 */ /* 0x002fc600078e00ff */
[----:B------:R0:W-:Y:S01]  /*87e0*/  STL [R1+0x148], R3 ;  /* 0x0001480301007387 */ /* 0x0001e20000100800 */
[C---:B------:R-:W-:Y:S02]  /*87f0*/  VIADD R2, R30.reuse, 0xa ;  /* 0x0000000a1e027836 */ /* 0x040fe40000000000 */
[----:B--2---:R-:W-:Y:S01]  /*8800*/  VIADD R9, R30, 0x8 ;  /* 0x000000081e097836 */ /* 0x004fe20000000000 */
[----:B------:R-:W-:Y:S01]  /*8810*/  LOP3.LUT R29, R0, 0x1f, R16, 0xf8, !PT ;  /* 0x0000001f001d7812 */ /* 0x000fe200078ef810 */
[----:B------:R-:W-:-:S03]  /*8820*/  VIADD R16, R30, 0x78 ;  /* 0x000000781e107836 */ /* 0x000fc60000000000 */
[----:B------:R1:W-:Y:S01]  /*8830*/  STL [R1+0x144], R9 ;  /* 0x0001440901007387 */ /* 0x0003e20000100800 */
[C---:B------:R-:W-:Y:S01]  /*8840*/  LOP3.LUT R32, R29.reuse, 0x60, RZ, 0xfc, !PT ;  /* 0x000000601d207812 */ /* 0x040fe200078efcff */
[----:B0-----:R-:W-:Y:S01]  /*8850*/  VIADD R3, R30, 0x9 ;  /* 0x000000091e037836 */ /* 0x001fe20000000000 */
[----:B------:R-:W-:-:S04]  /*8860*/  LOP3.LUT R31, R29, 0x80, RZ, 0xfc, !PT ;  /* 0x000000801d1f7812 */ /* 0x000fc800078efcff */
[----:B------:R0:W-:Y:S01]  /*8870*/  STL [R1+0x140], R3 ;  /* 0x0001400301007387 */ /* 0x0001e20000100800 */
[----:B-1----:R-:W-:-:S03]  /*8880*/  VIADD R9, R30, 0x7b ;  /* 0x0000007b1e097836 */ /* 0x002fc60000000000 */
[----:B------:R1:W-:Y:S01]  /*8890*/  STL [R1+0x13c], R2 ;  /* 0x00013c0201007387 */ /* 0x0003e20000100800 */
[----:B0-----:R-:W-:Y:S01]  /*88a0*/  LOP3.LUT R3, R0, 0x20, R8, 0xfe, !PT ;  /* 0x0000002000037812 */ /* 0x001fe200078efe08 */
[C---:B------:R-:W-:Y:S02]  /*88b0*/  VIADD R0, R30.reuse, 0xc ;  /* 0x0000000c1e007836 */ /* 0x040fe40000000000 */
[C---:B------:R-:W-:Y:S02]  /*88c0*/  VIADD R8, R30.reuse, 0x7c ;  /* 0x0000007c1e087836 */ /* 0x040fe40000000000 */
[C---:B-1----:R-:W-:Y:S01]  /*88d0*/  VIADD R2, R30.reuse, 0xb ;  /* 0x0000000b1e027836 */ /* 0x042fe20000000000 */
[----:B------:R0:W-:Y:S04]  /*88e0*/  STL [R1+0x2fd0], R3 ;  /* 0x002fd00301007387 */ /* 0x0001e80000100800 */
[----:B------:R-:W-:Y:S04]  /*88f0*/  STL [R1+0x2f4c], R29 ;  /* 0x002f4c1d01007387 */ /* 0x000fe80000100800 */
[----:B------:R1:W-:Y:S01]  /*8900*/  STL [R1+0x138], R2 ;  /* 0x0001380201007387 */ /* 0x0003e20000100800 */
[----:B0-----:R-:W-:-:S03]  /*8910*/  VIADD R3, R30, 0xd ;  /* 0x0000000d1e037836 */ /* 0x001fc60000000000 */
[----:B------:R0:W-:Y:S04]  /*8920*/  STL [R1+0x134], R0 ;  /* 0x0001340001007387 */ /* 0x0001e80000100800 */
[----:B------:R2:W-:Y:S01]  /*8930*/  STL [R1+0x130], R3 ;  /* 0x0001300301007387 */ /* 0x0005e20000100800 */
[C---:B-1----:R-:W-:Y:S02]  /*8940*/  VIADD R2, R30.reuse, 0xe ;  /* 0x0000000e1e027836 */ /* 0x042fe40000000000 */
[----:B0-----:R-:W-:-:S03]  /*8950*/  VIADD R0, R30, 0xf ;  /* 0x0000000f1e007836 */ /* 0x001fc60000000000 */
[----:B------:R0:W-:Y:S01]  /*8960*/  STL [R1+0x11c], R2 ;  /* 0x00011c0201007387 */ /* 0x0001e20000100800 */
[----:B--2---:R-:W-:-:S03]  /*8970*/  VIADD R3, R30, 0x10 ;  /* 0x000000101e037836 */ /* 0x004fc60000000000 */
[----:B------:R1:W-:Y:S04]  /*8980*/  STL [R1+0xa4], R0 ;  /* 0x0000a40001007387 */ /* 0x0003e80000100800 */
[----:B------:R2:W-:Y:S01]  /*8990*/  STL [R1+0xa0], R3 ;  /* 0x0000a00301007387 */ /* 0x0005e20000100800 */
[C---:B0-----:R-:W-:Y:S02]  /*89a0*/  VIADD R2, R30.reuse, 0x11 ;  /* 0x000000111e027836 */ /* 0x041fe40000000000 */
[----:B-1----:R-:W-:-:S03]  /*89b0*/  VIADD R0, R30, 0x12 ;  /* 0x000000121e007836 */ /* 0x002fc60000000000 */
        /* <DEDUP_REMOVED lines=15> */
[----:B------:R-:W-:Y:S01]  /*8ab0*/  STL [R1+0x5c], R26 ;  /* 0x00005c1a01007387 */ /* 0x000fe20000100800 */
[----:B0-----:R-:W-:-:S03]  /*8ac0*/  VIADD R2, R30, 0x2b ;  /* 0x0000002b1e027836 */ /* 0x001fc60000000000 */
[----:B------:R0:W-:Y:S01]  /*8ad0*/  STL [R1+0x656c], R3 ;  /* 0x00656c0301007387 */ /* 0x0001e20000100800 */
[----:B-1----:R-:W-:-:S03]  /*8ae0*/  VIADD R0, R30, 0x2c ;  /* 0x0000002c1e007836 */ /* 0x002fc60000000000 */
        /* <DEDUP_REMOVED lines=129> */
[C---:B-1----:R-:W-:Y:S02]  /*9300*/  VIADD R2, R30.reuse, 0x7e ;  /* 0x0000007e1e027836 */ /* 0x042fe40000000000 */
[----:B--2---:R-:W-:Y:S01]  /*9310*/  VIADD R0, R30, 0x7f ;  /* 0x0000007f1e007836 */ /* 0x004fe20000000000 */
[----:B------:R-:W-:-:S05]  /*9320*/  LOP3.LUT R30, R29, 0x40, RZ, 0xfc, !PT ;  /* 0x000000401d1e7812 */ /* 0x000fca00078efcff */
[----:B------:R0:W-:Y:S04]  /*9330*/  STL [R1+0x3008], R30 ;  /* 0x0030081e01007387 */ /* 0x0001e80000100800 */
[----:B------:R1:W-:Y:S04]  /*9340*/  STL [R1+0x3004], R32 ;  /* 0x0030042001007387 */ /* 0x0003e80000100800 */
[----:B------:R2:W-:Y:S01]  /*9350*/  STL [R1+0x3000], R31 ;  /* 0x0030001f01007387 */ /* 0x0005e20000100800 */
[C---:B0-----:R-:W-:Y:S02]  /*9360*/  LOP3.LUT R30, R29.reuse, 0xa0, RZ, 0xfc, !PT ;  /* 0x000000a01d1e7812 */ /* 0x041fe400078efcff */
[----:B-1----:R-:W-:-:S03]  /*9370*/  LOP3.LUT R32, R29, 0xc0, RZ, 0xfc, !PT ;  /* 0x000000c01d207812 */ /* 0x002fc600078efcff */
[----:B------:R0:W-:Y:S01]  /*9380*/  STL [R1+0x2ffc], R30 ;  /* 0x002ffc1e01007387 */ /* 0x0001e20000100800 */
[----:B--2---:R-:W-:-:S03]  /*9390*/  LOP3.LUT R31, R29, 0xe0, RZ, 0xfc, !PT ;  /* 0x000000e01d1f7812 */ /* 0x004fc600078efcff */
        /* <DEDUP_REMOVED lines=15> */
[----:B------:R-:W-:-:S03]  /*9490*/  LOP3.LUT R29, R29, 0x1e0, RZ, 0xfc, !PT ;  /* 0x000001e01d1d7812 */ /* 0x000fc600078efcff */
[----:B------:R1:W-:Y:S04]  /*94a0*/  STL [R1+0x2fd8], R30 ;  /* 0x002fd81e01007387 */ /* 0x0003e80000100800 */
[----:B------:R1:W-:Y:S01]  /*94b0*/  STL [R1+0x2fd4], R29 ;  /* 0x002fd41d01007387 */ /* 0x0003e20000100800 */
[----:B------:R-:W-:Y:S05]  /*94c0*/  @!P0 BRA `(.L_x_0) ;  /* 0x00000e2400048947 */ /* 0x000fea0003800000 */
[----:B------:R0:W-:Y:S01]  /*94d0*/  STL [R1+0x6754], R42 ;  /* 0x0067542a01007387 */ /* 0x0001e20000100800 */
[----:B------:R-:W-:Y:S01]  /*94e0*/  IABS R6, R28 ;  /* 0x0000001c00067213 */ /* 0x000fe20000000000 */
[----:B------:R-:W-:Y:S01]  /*94f0*/  ULDC.64 UR8, c[0x0][0x218] ;  /* 0x0000860000087ab9 */ /* 0x000fe20000000a00 */
[----:B------:R-:W-:Y:S01]  /*9500*/  IABS R61, R27 ;  /* 0x0000001b003d7213 */ /* 0x000fe20000000000 */
[----:B------:R-:W-:Y:S01]  /*9510*/  ULDC UR7, c[0x0][0x240] ;  /* 0x0000900000077ab9 */ /* 0x000fe20000000800 */
[----:B------:R-:W-:Y:S01]  /*9520*/  ULDC UR60, c[0x0][0x234] ;  /* 0x00008d00003c7ab9 */ /* 0x000fe20000000800 */
[----:B------:R-:W-:Y:S01]  /*9530*/  ULDC.64 UR34, c[0x0][0x210] ;  /* 0x0000840000227ab9 */ /* 0x000fe20000000a00 */
[----:B------:R-:W-:Y:S01]  /*9540*/  ULDC UR23, c[0x0][0x238] ;  /* 0x00008e0000177ab9 */ /* 0x000fe20000000800 */
[----:B------:R-:W-:Y:S01]  /*9550*/  ULDC UR61, c[0x0][0x238] ;  /* 0x00008e00003d7ab9 */ /* 0x000fe20000000800 */
[----:B------:R-:W-:Y:S01]  /*9560*/  ULDC UR10, c[0x0][0x238] ;  /* 0x00008e00000a7ab9 */ /* 0x000fe20000000800 */
[----:B0-----:R-:W2:Y:S01]  /*9570*/  LDL R42, [R1+0x2f4c] ;  /* 0x002f4c00012a7983 */ /* 0x001ea20000100800 */
[----:B------:R-:W-:Y:S01]  /*9580*/  ULDC UR11, c[0x0][0x238] ;  /* 0x00008e00000b7ab9 */ /* 0x000fe20000000800 */
[----:B------:R-:W-:Y:S01]  /*9590*/  ULDC UR12, c[0x0][0x238] ;  /* 0x00008e00000c7ab9 */ /* 0x000fe20000000800 */
[----:B------:R-:W-:Y:S01]  /*95a0*/  ULDC UR13, c[0x0][0x238] ;  /* 0x00008e00000d7ab9 */ /* 0x000fe20000000800 */
[----:B------:R0:W-:Y:S01]  /*95b0*/  STL [R1+0x6750], R43 ;  /* 0x0067502b01007387 */ /* 0x0001e20000100800 */
[----:B------:R-:W-:Y:S01]  /*95c0*/  ULDC UR14, c[0x0][0x238] ;  /* 0x00008e00000e7ab9 */ /* 0x000fe20000000800 */
        /* <DEDUP_REMOVED lines=8> */
[----:B0-----:R-:W3:Y:S01]  /*9650*/  LDL R43, [R1+0x2fd0] ;  /* 0x002fd000012b7983 */ /* 0x001ee20000100800 */
[----:B------:R-:W-:Y:S01]  /*9660*/  ULDC UR24, c[0x0][0x238] ;  /* 0x00008e0000187ab9 */ /* 0x000fe20000000800 */
[----:B------:R-:W-:Y:S01]  /*9670*/  ULDC UR25, c[0x0][0x238] ;  /* 0x00008e0000197ab9 */ /* 0x000fe20000000800 */
[----:B------:R-:W-:Y:S01]  /*9680*/  ULDC UR26, c[0x0][0x238] ;  /* 0x00008e00001a7ab9 */ /* 0x000fe20000000800 */
[----:B------:R-:W-:Y:S01]  /*9690*/  STL [R1+0x674c], R44 ;  /* 0x00674c2c01007387 */ /* 0x000fe20000100800 */
        /* <DEDUP_REMOVED lines=15> */
[----:B------:R0:W-:Y:S01]  /*9790*/  STL [R1+0x673c], R48 ;  /* 0x00673c3001007387 */ /* 0x0001e20000100800 */
        /* <DEDUP_REMOVED lines=24> */
[----:B------:R-:W-:-:S03]  /*9920*/  ULDC UR59, c[0x0][0x238] ;  /* 0x00008e00003b7ab9 */ /* 0x000fc60000000800 */
[----:B------:R-:W-:Y:S04]  /*9930*/  STL [R1+0x6720], R55 ;  /* 0x0067203701007387 */ /* 0x000fe80000100800 */
[----:B------:R-:W-:Y:S04]  /*9940*/  STL [R1+0x671c], R56 ;  /* 0x00671c3801007387 */ /* 0x000fe80000100800 */
[----:B------:R5:W-:Y:S04]  /*9950*/  STL [R1+0x6718], R57 ;  /* 0x0067183901007387 */ /* 0x000be80000100800 */
[----:B------:R1:W-:Y:S04]  /*9960*/  STL [R1+0x6714], R60 ;  /* 0x0067143c01007387 */ /* 0x0003e80000100800 */
[----:B0-----:R-:W2:Y:S04]  /*9970*/  LDL R48, [R1+0x2ff8] ;  /* 0x002ff80001307983 */ /* 0x001ea80000100800 */
[----:B------:R-:W2:Y:S04]  /*9980*/  LDL R45, [R1+0x3004] ;  /* 0x00300400012d7983 */ /* 0x000ea80000100800 */
[----:B----4-:R-:W4:Y:S04]  /*9990*/  LDL R52, [R1+0x2fe8] ;  /* 0x002fe80001347983 */ /* 0x010f280000100800 */
[----:B------:R-:W4:Y:S04]  /*99a0*/  LDL R50, [R1+0x2ff0] ;  /* 0x002ff00001327983 */ /* 0x000f280000100800 */
[----:B-----5:R-:W5:Y:S04]  /*99b0*/  LDL R57, [R1+0x2fd4] ;  /* 0x002fd40001397983 */ /* 0x020f680000100800 */
[----:B------:R-:W5:Y:S01]  /*99c0*/  LDL R55, [R1+0x2fdc] ;  /* 0x002fdc0001377983 */ /* 0x000f620000100800 */
[----:B------:R-:W0:Y:S03]  /*99d0*/  I2F.RP R4, R6 ;  /* 0x0000000600047306 */ /* 0x000e260000209400 */
[----:B------:R-:W5:Y:S04]  /*99e0*/  LDL R44, [R1+0x3008] ;  /* 0x00300800012c7983 */ /* 0x000f680000100800 */
[----:B------:R-:W5:Y:S04]  /*99f0*/  LDL R47, [R1+0x2ffc] ;  /* 0x002ffc00012f7983 */ /* 0x000f680000100800 */
[----:B------:R-:W5:Y:S01]  /*9a00*/  LDL R46, [R1+0x3000] ;  /* 0x00300000012e7983 */ /* 0x000f620000100800 */
[----:B0-----:R-:W0:Y:S03]  /*9a10*/  MUFU.RCP R4, R4 ;  /* 0x0000000400047308 */ /* 0x001e260000001000 */
[----:B------:R-:W5:Y:S04]  /*9a20*/  LDL R51, [R1+0x2fec] ;  /* 0x002fec0001337983 */ /* 0x000f680000100800 */
[----:B------:R-:W5:Y:S04]  /*9a30*/  LDL R49, [R1+0x2ff4] ;  /* 0x002ff40001317983 */ /* 0x000f680000100800 */
[----:B------:R-:W5:Y:S04]  /*9a40*/  LDL R53, [R1+0x2fe4] ;  /* 0x002fe40001357983 */ /* 0x000f680000100800 */
[----:B------:R-:W5:Y:S01]  /*9a50*/  LDL R54, [R1+0x2fe0] ;  /* 0x002fe00001367983 */ /* 0x000f620000100800 */
[----:B0-----:R-:W-:-:S03]  /*9a60*/  VIADD R4, R4, 0xffffffe ;  /* 0x0ffffffe04047836 */ /* 0x001fc60000000000 */
[----:B-1----:R-:W5:Y:S01]  /*9a70*/  LDL R60, [R1+0x2e30] ;  /* 0x002e3000013c7983 */ /* 0x002f620000100800 */
[----:B------:R-:W0:Y:S03]  /*9a80*/  F2I.FTZ.U32.TRUNC.NTZ R5, R4 ;  /* 0x0000000400057305 */ /* 0x000e26000021f000 */
[----:B------:R-:W5:Y:S01]  /*9a90*/  LDL R56, [R1+0x2fd8] ;  /* 0x002fd80001387983 */ /* 0x000f620000100800 */
[----:B0-----:R-:W-:-:S04]  /*9aa0*/  IMAD.MOV R4, RZ, RZ, -R5 ;  /* 0x000000ffff047224 */ /* 0x001fc800078e0a05 */
[----:B------:R-:W-:Y:S02]  /*9ab0*/  IMAD R7, R4, R6, RZ ;  /* 0x0000000604077224 */ /* 0x000fe400078e02ff */
[----:B------:R-:W-:-:S04]  /*9ac0*/  IMAD.MOV.U32 R4, RZ, RZ, RZ ;  /* 0x000000ffff047224 */ /* 0x000fc800078e00ff */
[----:B------:R-:W-:Y:S01]  /*9ad0*/  IMAD.HI.U32 R4, R5, R7, R4 ;  /* 0x0000000705047227 */ /* 0x000fe200078e0004 */
[----:B---3--:R-:W-:-:S05]  /*9ae0*/  IABS R36, R43 ;  /* 0x0000002b00247213 */ /* 0x008fca0000000000 */
[----:B------:R-:W-:-:S04]  /*9af0*/  IMAD.HI.U32 R7, R4, R36, RZ ;  /* 0x0000002404077227 */ /* 0x000fc800078e00ff */
[----:B------:R-:W-:-:S04]  /*9b00*/  IMAD.MOV R7, RZ, RZ, -R7 ;  /* 0x000000ffff077224 */ /* 0x000fc800078e0a07 */
[----:B------:R-:W-:Y:S01]  /*9b10*/  IMAD R36, R6, R7, R36 ;  /* 0x0000000706247224 */ /* 0x000fe200078e0224 */
[----:B--2---:R-:W-:Y:S02]  /*9b20*/  IABS R31, R48 ;  /* 0x00000030001f7213 */ /* 0x004fe40000000000 */
[----:B------:R-:W-:-:S03]  /*9b30*/  IABS R34, R45 ;  /* 0x0000002d00227213 */ /* 0x000fc60000000000 */
[----:B------:R-:W-:Y:S01]  /*9b40*/  IMAD.HI.U32 R7, R4, R31, RZ ;  /* 0x0000001f04077227 */ /* 0x000fe200078e00ff */
[----:B----4-:R-:W-:-:S03]  /*9b50*/  IABS R27, R52 ;  /* 0x00000034001b7213 */ /* 0x010fc60000000000 */
[----:B------:R-:W-:-:S04]  /*9b60*/  IMAD.HI.U32 R13, R4, R34, RZ ;  /* 0x00000022040d7227 */ /* 0x000fc800078e00ff */
[----:B------:R-:W-:Y:S01]  /*9b70*/  IMAD.MOV R7, RZ, RZ, -R7 ;  /* 0x000000ffff077224 */ /* 0x000fe200078e0a07 */
[----:B------:R-:W-:Y:S01]  /*9b80*/  IABS R29, R50 ;  /* 0x00000032001d7213 */ /* 0x000fe20000000000 */
[----:B------:R-:W-:Y:S02]  /*9b90*/  IMAD.MOV R13, RZ, RZ, -R13 ;  /* 0x000000ffff0d7224 */ /* 0x000fe400078e0a0d */
[----:B------:R-:W-:Y:S02]  /*9ba0*/  IMAD R31, R6, R7, R31 ;  /* 0x00000007061f7224 */ /* 0x000fe400078e021f */
[----:B------:R-:W-:Y:S01]  /*9bb0*/  IMAD.HI.U32 R7, R4, R27, RZ ;  /* 0x0000001b04077227 */ /* 0x000fe200078e00ff */
[----:B-----5:R-:W-:-:S03]  /*9bc0*/  IABS R15, R57 ;  /* 0x00000039000f7213 */ /* 0x020fc60000000000 */
[----:B------:R-:W-:Y:S02]  /*9bd0*/  IMAD R34, R6, R13, R34 ;  /* 0x0000000d06227224 */ /* 0x000fe400078e0222 */
[----:B------:R-:W-:-:S04]  /*9be0*/  IMAD.HI.U32 R13, R4, R29, RZ ;  /* 0x0000001d040d7227 */ /* 0x000fc800078e00ff */
[----:B------:R-:W-:Y:S02]  /*9bf0*/  IMAD.MOV R7, RZ, RZ, -R7 ;  /* 0x000000ffff077224 */ /* 0x000fe400078e0a07 */
[----:B------:R-:W-:Y:S02]  /*9c00*/  IMAD.MOV R13, RZ, RZ, -R13 ;  /* 0x000000ffff0d7224 */ /* 0x000fe400078e0a0d */
[----:B------:R-:W-:Y:S02]  /*9c10*/  IMAD R27, R6, R7, R27 ;  /* 0x00000007061b7224 */ /* 0x000fe400078e021b */
[----:B------:R-:W-:-:S04]  /*9c20*/  IMAD.HI.U32 R7, R4, R15, RZ ;  /* 0x0000000f04077227 */ /* 0x000fc800078e00ff */
[----:B------:R-:W-:Y:S01]  /*9c30*/  IMAD R29, R6, R13, R29 ;  /* 0x0000000d061d7224 */ /* 0x000fe200078e021d */
[----:B------:R-:W-:Y:S01]  /*9c40*/  IABS R13, R55 ;  /* 0x00000037000d7213 */ /* 0x000fe20000000000 */
[----:B------:R-:W-:-:S04]  /*9c50*/  IMAD.MOV R7, RZ, RZ, -R7 ;  /* 0x000000ffff077224 */ /* 0x000fc800078e0a07 */
[----:B------:R-:W-:Y:S02]  /*9c60*/  IMAD R15, R6, R7, R15 ;  /* 0x00000007060f7224 */ /* 0x000fe400078e020f */
[----:B------:R-:W-:-:S04]  /*9c70*/  IMAD.HI.U32 R7, R4, R13, RZ ;  /* 0x0000000d04077227 */ /* 0x000fc800078e00ff */
[----:B------:R-:W-:-:S04]  /*9c80*/  IMAD.MOV R7, RZ, RZ, -R7 ;  /* 0x000000ffff077224 */ /* 0x000fc800078e0a07 */
[----:B------:R-:W-:Y:S02]  /*9c90*/  IMAD R7, R6, R7, R13 ;  /* 0x0000000706077224 */ /* 0x000fe400078e020d */
[----:B------:R-:W2:Y:S01]  /*9ca0*/  LDL R13, [R1+0xa0] ;  /* 0x0000a000010d7983 */ /* 0x000ea20000100800 */
[----:B------:R-:W0:Y:S01]  /*9cb0*/  I2F.RP R58, R61 ;  /* 0x0000003d003a7306 */ /* 0x000e220000209400 */
[----:B------:R-:W-:-:S07]  /*9cc0*/  IABS R37, R42 ;  /* 0x0000002a00257213 */ /* 0x000fce0000000000 */
[----:B0-----:R-:W0:Y:S01]  /*9cd0*/  MUFU.RCP R58, R58 ;  /* 0x0000003a003a7308 */ /* 0x001e220000001000 */
[----:B------:R-:W-:Y:S01]  /*9ce0*/  IMAD.HI.U32 R5, R4, R37, RZ ;  /* 0x0000002504057227 */ /* 0x000fe200078e00ff */
[----:B------:R-:W-:-:S03]  /*9cf0*/  IABS R35, R44 ;  /* 0x0000002c00237213 */ /* 0x000fc60000000000 */
[----:B------:R-:W-:-:S04]  /*9d00*/  IMAD.MOV R5, RZ, RZ, -R5 ;  /* 0x000000ffff057224 */ /* 0x000fc800078e0a05 */
[----:B------:R-:W-:Y:S02]  /*9d10*/  IMAD R37, R6, R5, R37 ;  /* 0x0000000506257224 */ /* 0x000fe400078e0225 */
[----:B0-----:R-:W-:-:S04]  /*9d20*/  VIADD R58, R58, 0xffffffe ;  /* 0x0ffffffe3a3a7836 */ /* 0x001fc80000000000 */
[----:B------:R-:W0:Y:S01]  /*9d30*/  F2I.FTZ.U32.TRUNC.NTZ R59, R58 ;  /* 0x0000003a003b7305 */ /* 0x000e22000021f000 */
[----:B------:R-:W-:Y:S01]  /*9d40*/  IMAD.HI.U32 R5, R4, R35, RZ ;  /* 0x0000002304057227 */ /* 0x000fe200078e00ff */
[----:B------:R-:W-:Y:S02]  /*9d50*/  IABS R32, R47 ;  /* 0x0000002f00207213 */ /* 0x000fe40000000000 */
[C---:B------:R-:W-:Y:S01]  /*9d60*/  ISETP.GT.U32.AND P5, PT, R6.reuse, R37, PT ;  /* 0x000000250600720c */ /* 0x040fe20003fa4070 */
[----:B------:R-:W-:Y:S01]  /*9d70*/  IMAD.MOV R5, RZ, RZ, -R5 ;  /* 0x000000ffff057224 */ /* 0x000fe200078e0a05 */
[C---:B------:R-:W-:Y:S02]  /*9d80*/  ISETP.GT.U32.AND P2, PT, R6.reuse, R36, PT ;  /* 0x000000240600720c */ /* 0x040fe40003f44070 */
[C---:B------:R-:W-:Y:S01]  /*9d90*/  ISETP.GT.U32.AND P3, PT, R6.reuse, R15, PT ;  /* 0x0000000f0600720c */ /* 0x040fe20003f64070 */
[----:B------:R-:W-:Y:S02]  /*9da0*/  IMAD R35, R6, R5, R35 ;  /* 0x0000000506237224 */ /* 0x000fe400078e0223 */
[----:B------:R-:W-:-:S04]  /*9db0*/  IMAD.HI.U32 R5, R4, R32, RZ ;  /* 0x0000002004057227 */ /* 0x000fc800078e00ff */
[----:B0-----:R-:W-:Y:S01]  /*9dc0*/  IMAD.MOV R12, RZ, RZ, -R59 ;  /* 0x000000ffff0c7224 */ /* 0x001fe200078e0a3b */
[----:B------:R-:W-:Y:S01]  /*9dd0*/  IABS R33, R46 ;  /* 0x0000002e00217213 */ /* 0x000fe20000000000 */
[----:B------:R-:W-:Y:S02]  /*9de0*/  IMAD.MOV R5, RZ, RZ, -R5 ;  /* 0x000000ffff057224 */ /* 0x000fe400078e0a05 */
[----:B------:R-:W-:Y:S02]  /*9df0*/  IMAD R12, R12, R61, RZ ;  /* 0x0000003d0c0c7224 */ /* 0x000fe400078e02ff */
[----:B------:R-:W-:Y:S01]  /*9e00*/  IMAD.MOV.U32 R58, RZ, RZ, RZ ;  /* 0x000000ffff3a7224 */ /* 0x000fe200078e00ff */
[C---:B------:R-:W-:Y:S01]  /*9e10*/  ISETP.GT.U32.AND P1, PT, R6.reuse, R35, PT ;  /* 0x000000230600720c */ /* 0x040fe20003f24070 */
[C---:B------:R-:W-:Y:S01]  /*9e20*/  IMAD R32, R6.reuse, R5, R32 ;  /* 0x0000000506207224 */ /* 0x040fe200078e0220 */
[----:B------:R-:W-:Y:S01]  /*9e30*/  ISETP.GT.U32.AND P6, PT, R6, R34, PT ;  /* 0x000000220600720c */ /* 0x000fe20003fc4070 */
[----:B------:R-:W-:-:S04]  /*9e40*/  IMAD.HI.U32 R58, R59, R12, R58 ;  /* 0x0000000c3b3a7227 */ /* 0x000fc800078e003a */
[--C-:B------:R-:W-:Y:S02]  /*9e50*/  @!P5 IMAD.IADD R37, R37, 0x1, -R6.reuse ;  /* 0x000000012525d824 */ /* 0x100fe400078e0a06 */
[----:B------:R-:W-:Y:S01]  /*9e60*/  IMAD.HI.U32 R12, R4, R33, RZ ;  /* 0x00000021040c7227 */ /* 0x000fe200078e00ff */
[C---:B------:R-:W-:Y:S02]  /*9e70*/  ISETP.GT.U32.AND P0, PT, R6.reuse, R32, PT ;  /* 0x000000200600720c */ /* 0x040fe40003f04070 */
[----:B------:R-:W-:Y:S01]  /*9e80*/  ISETP.GT.U32.AND P5, PT, R6, R31, PT ;  /* 0x0000001f0600720c */ /* 0x000fe20003fa4070 */
[--C-:B------:R-:W-:Y:S02]  /*9e90*/  @!P2 IMAD.IADD R36, R36, 0x1, -R6.reuse ;  /* 0x000000012424a824 */ /* 0x100fe400078e0a06 */
[----:B------:R-:W-:Y:S01]  /*9ea0*/  @!P3 IMAD.IADD R15, R15, 0x1, -R6 ;  /* 0x000000010f0fb824 */ /* 0x000fe200078e0a06 */
[C---:B------:R-:W-:Y:S01]  /*9eb0*/  ISETP.GT.U32.AND P3, PT, R6.reuse, R37, PT ;  /* 0x000000250600720c */ /* 0x040fe20003f64070 */
[----:B------:R-:W-:Y:S01]  /*9ec0*/  IMAD.MOV R12, RZ, RZ, -R12 ;  /* 0x000000ffff0c7224 */ /* 0x000fe200078e0a0c */
[----:B------:R-:W-:-:S03]  /*9ed0*/  ISETP.GT.U32.AND P2, PT, R6, R36, PT ;  /* 0x000000240600720c */ /* 0x000fc60003f44070 */
[----:B------:R-:W-:Y:S01]  /*9ee0*/  IMAD R33, R6, R12, R33 ;  /* 0x0000000c06217224 */ /* 0x000fe200078e0221 */
[----:B------:R-:W-:Y:S01]  /*9ef0*/  IABS R28, R51 ;  /* 0x00000033001c7213 */ /* 0x000fe20000000000 */
[--C-:B------:R-:W-:Y:S02]  /*9f00*/  @!P1 IMAD.IADD R35, R35, 0x1, -R6.reuse ;  /* 0x0000000123239824 */ /* 0x100fe400078e0a06 */
[--C-:B------:R-:W-:Y:S01]  /*9f10*/  @!P6 IMAD.IADD R34, R34, 0x1, -R6.reuse ;  /* 0x000000012222e824 */ /* 0x100fe200078e0a06 */
[----:B------:R-:W-:Y:S01]  /*9f20*/  ISETP.GT.U32.AND P4, PT, R6, R33, PT ;  /* 0x000000210600720c */ /* 0x000fe20003f84070 */
[--C-:B------:R-:W-:Y:S01]  /*9f30*/  @!P0 IMAD.IADD R32, R32, 0x1, -R6.reuse ;  /* 0x0000000120208824 */ /* 0x100fe200078e0a06 */
[C---:B------:R-:W-:Y:S01]  /*9f40*/  ISETP.GT.U32.AND P0, PT, R6.reuse, R35, PT ;  /* 0x000000230600720c */ /* 0x040fe20003f04070 */
[--C-:B------:R-:W-:Y:S01]  /*9f50*/  @!P5 IMAD.IADD R31, R31, 0x1, -R6.reuse ;  /* 0x000000011f1fd824 */ /* 0x100fe200078e0a06 */
[C---:B------:R-:W-:Y:S01]  /*9f60*/  ISETP.GT.U32.AND P1, PT, R6.reuse, R15, PT ;  /* 0x0000000f0600720c */ /* 0x040fe20003f24070 */
[----:B------:R-:W-:Y:S01]  /*9f70*/  @!P3 IMAD.IADD R37, R37, 0x1, -R6 ;  /* 0x000000012525b824 */ /* 0x000fe200078e0a06 */
[----:B------:R-:W-:Y:S01]  /*9f80*/  ISETP.GT.U32.AND P3, PT, R6, R34, PT ;  /* 0x000000220600720c */ /* 0x000fe20003f64070 */
[----:B------:R-:W-:-:S04]  /*9f90*/  IMAD.HI.U32 R12, R4, R28, RZ ;  /* 0x0000001c040c7227 */ /* 0x000fc800078e00ff */
[----:B------:R-:W-:Y:S01]  /*9fa0*/  @!P2 IMAD.IADD R36, R36, 0x1, -R6 ;  /* 0x000000012424a824 */ /* 0x000fe200078e0a06 */
[C---:B------:R-:W-:Y:S01]  /*9fb0*/  ISETP.GT.U32.AND P2, PT, R6.reuse, R31, PT ;  /* 0x0000001f0600720c */ /* 0x040fe20003f44070 */
[----:B------:R-:W-:Y:S02]  /*9fc0*/  IMAD.MOV R12, RZ, RZ, -R12 ;  /* 0x000000ffff0c7224 */ /* 0x000fe400078e0a0c */
[----:B------:R-:W-:Y:S02]  /*9fd0*/  @!P4 IMAD.IADD R33, R33, 0x1, -R6 ;  /* 0x000000012121c824 */ /* 0x000fe400078e0a06 */
[C---:B------:R-:W-:Y:S01]  /*9fe0*/  IMAD R28, R6.reuse, R12, R28 ;  /* 0x0000000c061c7224 */ /* 0x040fe200078e021c */
[----:B------:R-:W-:Y:S01]  /*9ff0*/  ISETP.GE.AND P4, PT, R43, RZ, PT ;  /* 0x000000ff2b00720c */ /* 0x000fe20003f86270 */
[--C-:B------:R-:W-:Y:S01]  /*a000*/  @!P0 IMAD.IADD R35, R35, 0x1, -R6.reuse ;  /* 0x0000000123238824 */ /* 0x100fe200078e0a06 */
[C---:B------:R-:W-:Y:S01]  /*a010*/  ISETP.GT.U32.AND P5, PT, R6.reuse, R33, PT ;  /* 0x000000210600720c */ /* 0x040fe20003fa4070 */
[--C-:B------:R-:W-:Y:S01]  /*a020*/  @!P1 IMAD.IADD R15, R15, 0x1, -R6.reuse ;  /* 0x000000010f0f9824 */ /* 0x100fe200078e0a06 */
[----:B------:R-:W-:Y:S01]  /*a030*/  ISETP.GT.U32.AND P0, PT, R6, R28, PT ;  /* 0x0000001c0600720c */ /* 0x000fe20003f04070 */
[----:B------:R-:W-:Y:S01]  /*a040*/  @!P3 IMAD.IADD R34, R34, 0x1, -R6 ;  /* 0x000000012222b824 */ /* 0x000fe200078e0a06 */
[----:B------:R-:W-:-:S02]  /*a050*/  ISETP.GT.U32.AND P1, PT, R6, R32, PT ;  /* 0x000000200600720c */ /* 0x000fc40003f24070 */
[----:B------:R-:W-:Y:S01]  /*a060*/  ISETP.GT.U32.AND P3, PT, R6, R27, PT ;  /* 0x0000001b0600720c */ /* 0x000fe20003f64070 */
[----:B------:R-:W-:Y:S01]  /*a070*/  @!P2 IMAD.IADD R31, R31, 0x1, -R6 ;  /* 0x000000011f1fa824 */ /* 0x000fe200078e0a06 */
[----:B------:R-:W-:Y:S02]  /*a080*/  ISETP.GE.AND P2, PT, R46, RZ, PT ;  /* 0x000000ff2e00720c */ /* 0x000fe40003f46270 */
[----:B------:R-:W-:Y:S01]  /*a090*/  IABS R30, R49 ;  /* 0x00000031001e7213 */ /* 0x000fe20000000000 */
[----:B------:R-:W-:Y:S01]  /*a0a0*/  @!P4 IMAD.MOV R36, RZ, RZ, -R36 ;  /* 0x000000ffff24c224 */ /* 0x000fe200078e0a24 */
[----:B------:R-:W-:Y:S01]  /*a0b0*/  ISETP.GT.U32.AND P4, PT, R6, R29, PT ;  /* 0x0000001d0600720c */ /* 0x000fe20003f84070 */
[----:B------:R-:W-:Y:S01]  /*a0c0*/  @!P5 IMAD.IADD R33, R33, 0x1, -R6 ;  /* 0x000000012121d824 */ /* 0x000fe200078e0a06 */
[----:B------:R-:W-:Y:S01]  /*a0d0*/  ISETP.GE.AND P6, PT, R42, RZ, PT ;  /* 0x000000ff2a00720c */ /* 0x000fe20003fc6270 */
[----:B------:R-:W-:-:S04]  /*a0e0*/  IMAD.HI.U32 R5, R4, R30, RZ ;  /* 0x0000001e04057227 */ /* 0x000fc800078e00ff */
[--C-:B------:R-:W-:Y:S02]  /*a0f0*/  @!P0 IMAD.IADD R28, R28, 0x1, -R6.reuse ;  /* 0x000000011c1c8824 */ /* 0x100fe400078e0a06 */
[--C-:B------:R-:W-:Y:S01]  /*a100*/  @!P1 IMAD.IADD R32, R32, 0x1, -R6.reuse ;  /* 0x0000000120209824 */ /* 0x100fe200078e0a06 */
[----:B------:R-:W-:Y:S01]  /*a110*/  ISETP.GE.AND P1, PT, R45, RZ, PT ;  /* 0x000000ff2d00720c */ /* 0x000fe20003f26270 */
[----:B------:R-:W-:Y:S02]  /*a120*/  @!P3 IMAD.IADD R27, R27, 0x1, -R6 ;  /* 0x000000011b1bb824 */ /* 0x000fe400078e0a06 */
[----:B------:R-:W-:Y:S02]  /*a130*/  IMAD.MOV R5, RZ, RZ, -R5 ;  /* 0x000000ffff057224 */ /* 0x000fe400078e0a05 */
[----:B------:R-:W-:Y:S01]  /*a140*/  @!P2 IMAD.MOV R33, RZ, RZ, -R33 ;  /* 0x000000ffff21a224 */ /* 0x000fe200078e0a21 */
[C---:B------:R-:W-:Y:S01]  /*a150*/  ISETP.GT.U32.AND P2, PT, R6.reuse, R28, PT ;  /* 0x0000001c0600720c */ /* 0x040fe20003f44070 */
[----:B------:R-:W-:Y:S01]  /*a160*/  IMAD.MOV.U32 R59, RZ, RZ, R26 ;  /* 0x000000ffff3b7224 */ /* 0x000fe200078e001a */
[C---:B------:R-:W-:Y:S01]  /*a170*/  ISETP.GT.U32.AND P3, PT, R6.reuse, R27, PT ;  /* 0x0000001b0600720c */ /* 0x040fe20003f64070 */
[----:B------:R-:W-:Y:S01]  /*a180*/  IMAD R30, R6, R5, R30 ;  /* 0x00000005061e7224 */ /* 0x000fe200078e021e */
[----:B------:R-:W-:-:S02]  /*a190*/  IABS R26, R53 ;  /* 0x00000035001a7213 */ /* 0x000fc40000000000 */
[----:B------:R-:W-:Y:S01]  /*a1a0*/  IABS R14, R54 ;  /* 0x00000036000e7213 */ /* 0x000fe20000000000 */
[----:B------:R-:W-:Y:S02]  /*a1b0*/  @!P4 IMAD.IADD R29, R29, 0x1, -R6 ;  /* 0x000000011d1dc824 */ /* 0x000fe400078e0a06 */
[----:B------:R-:W-:Y:S01]  /*a1c0*/  IMAD.HI.U32 R5, R4, R26, RZ ;  /* 0x0000001a04057227 */ /* 0x000fe200078e00ff */
[----:B------:R-:W-:-:S03]  /*a1d0*/  ISETP.GE.AND P4, PT, R48, RZ, PT ;  /* 0x000000ff3000720c */ /* 0x000fc60003f86270 */
[----:B------:R-:W-:-:S04]  /*a1e0*/  IMAD.HI.U32 R38, R4, R14, RZ ;  /* 0x0000000e04267227 */ /* 0x000fc800078e00ff */
[----:B------:R-:W-:Y:S01]  /*a1f0*/  @!P6 IMAD.MOV R37, RZ, RZ, -R37 ;  /* 0x000000ffff25e224 */ /* 0x000fe200078e0a25 */
[C---:B------:R-:W-:Y:S01]  /*a200*/  ISETP.GT.U32.AND P6, PT, R6.reuse, R30, PT ;  /* 0x0000001e0600720c */ /* 0x040fe20003fc4070 */
[----:B------:R-:W-:Y:S01]  /*a210*/  @!P1 IMAD.MOV R34, RZ, RZ, -R34 ;  /* 0x000000ffff229224 */ /* 0x000fe200078e0a22 */
[----:B------:R-:W-:Y:S01]  /*a220*/  ISETP.GT.U32.AND P1, PT, R6, R29, PT ;  /* 0x0000001d0600720c */ /* 0x000fe20003f24070 */
[----:B------:R-:W-:Y:S02]  /*a230*/  IMAD.MOV R5, RZ, RZ, -R5 ;  /* 0x000000ffff057224 */ /* 0x000fe400078e0a05 */
[----:B------:R-:W-:Y:S02]  /*a240*/  IMAD.MOV R38, RZ, RZ, -R38 ;  /* 0x000000ffff267224 */ /* 0x000fe400078e0a26 */
[--C-:B------:R-:W-:Y:S01]  /*a250*/  @!P2 IMAD.IADD R28, R28, 0x1, -R6.reuse ;  /* 0x000000011c1ca824 */ /* 0x100fe200078e0a06 */
[----:B------:R-:W-:Y:S01]  /*a260*/  ISETP.GE.AND P2, PT, R51, RZ, PT ;  /* 0x000000ff3300720c */ /* 0x000fe20003f46270 */
[----:B------:R-:W-:Y:S01]  /*a270*/  @!P3 IMAD.IADD R27, R27, 0x1, -R6 ;  /* 0x000000011b1bb824 */ /* 0x000fe200078e0a06 */
[----:B------:R-:W-:Y:S01]  /*a280*/  ISETP.GE.AND P3, PT, R52, RZ, PT ;  /* 0x000000ff3400720c */ /* 0x000fe20003f66270 */
[C---:B------:R-:W-:Y:S01]  /*a290*/  IMAD R26, R6.reuse, R5, R26 ;  /* 0x00000005061a7224 */ /* 0x040fe200078e021a */
[----:B------:R-:W-:Y:S01]  /*a2a0*/  IABS R5, R60 ;  /* 0x0000003c00057213 */ /* 0x000fe20000000000 */
[----:B------:R-:W-:-:S02]  /*a2b0*/  IMAD R14, R6, R38, R14 ;  /* 0x00000026060e7224 */ /* 0x000fc400078e020e */
[----:B------:R-:W3:Y:S01]  /*a2c0*/  LDL R38, [R1+0x9c] ;  /* 0x00009c0001267983 */ /* 0x000ee20000100800 */
[----:B------:R-:W-:-:S03]  /*a2d0*/  ISETP.GE.AND P5, PT, R44, RZ, PT ;  /* 0x000000ff2c00720c */ /* 0x000fc60003fa6270 */
[----:B------:R-:W4:Y:S01]  /*a2e0*/  LDL.LU R42, [R1+0x6754] ;  /* 0x00675400012a7983 */ /* 0x000f220000300800 */
[----:B------:R-:W-:-:S03]  /*a2f0*/  IMAD.HI.U32 R39, R58, R5, RZ ;  /* 0x000000053a277227 */ /* 0x000fc600078e00ff */
[----:B------:R-:W5:Y:S01]  /*a300*/  LDL.LU R43, [R1+0x6750] ;  /* 0x00675000012b7983 */ /* 0x000f620000300800 */
[----:B------:R-:W-:Y:S01]  /*a310*/  @!P6 IMAD.IADD R30, R30, 0x1, -R6 ;  /* 0x000000011e1ee824 */ /* 0x000fe200078e0a06 */
[----:B------:R-:W-:Y:S02]  /*a320*/  ISETP.GE.AND P6, PT, R47, RZ, PT ;  /* 0x000000ff2f00720c */ /* 0x000fe40003fc6270 */
[----:B------:R-:W3:Y:S01]  /*a330*/  LDL.LU R44, [R1+0x674c] ;  /* 0x00674c00012c7983 */ /* 0x000ee20000300800 */
[----:B------:R-:W-:-:S03]  /*a340*/  @!P4 IMAD.MOV R31, RZ, RZ, -R31 ;  /* 0x000000ffff1fc224 */ /* 0x000fc600078e0a1f */
[----:B------:R-:W5:Y:S01]  /*a350*/  LDL.LU R45, [R1+0x6748] ;  /* 0x00674800012d7983 */ /* 0x000f620000300800 */
[----:B------:R-:W-:Y:S01]  /*a360*/  ISETP.GE.AND P4, PT, R49, RZ, PT ;  /* 0x000000ff3100720c */ /* 0x000fe20003f86270 */
[----:B------:R-:W-:Y:S02]  /*a370*/  @!P1 IMAD.IADD R29, R29, 0x1, -R6 ;  /* 0x000000011d1d9824 */ /* 0x000fe400078e0a06 */
[----:B------:R-:W5:Y:S01]  /*a380*/  LDL.LU R46, [R1+0x6744] ;  /* 0x00674400012e7983 */ /* 0x000f620000300800 */
[----:B------:R-:W-:Y:S01]  /*a390*/  IMAD.MOV R39, RZ, RZ, -R39 ;  /* 0x000000ffff277224 */ /* 0x000fe200078e0a27 */
[----:B------:R-:W-:Y:S02]  /*a3a0*/  ISETP.GE.AND P1, PT, R50, RZ, PT ;  /* 0x000000ff3200720c */ /* 0x000fe40003f26270 */
[----:B------:R-:W5:Y:S01]  /*a3b0*/  LDL.LU R47, [R1+0x6740] ;  /* 0x00674000012f7983 */ /* 0x000f620000300800 */
[----:B------:R-:W-:-:S03]  /*a3c0*/  @!P2 IMAD.MOV R28, RZ, RZ, -R28 ;  /* 0x000000ffff1ca224 */ /* 0x000fc600078e0a1c */
[----:B------:R-:W5:Y:S01]  /*a3d0*/  LDL.LU R48, [R1+0x673c] ;  /* 0x00673c0001307983 */ /* 0x000f620000300800 */
[----:B------:R-:W-:-:S03]  /*a3e0*/  ISETP.GE.AND P2, PT, R53, RZ, PT ;  /* 0x000000ff3500720c */ /* 0x000fc60003f46270 */
[----:B------:R-:W5:Y:S01]  /*a3f0*/  LDL.LU R49, [R1+0x6738] ;  /* 0x0067380001317983 */ /* 0x000f620000300800 */
[----:B------:R-:W-:-:S03]  /*a400*/  @!P3 IMAD.MOV R27, RZ, RZ, -R27 ;  /* 0x000000ffff1bb224 */ /* 0x000fc600078e0a1b */
[----:B------:R-:W5:Y:S01]  /*a410*/  LDL.LU R50, [R1+0x6734] ;  /* 0x0067340001327983 */ /* 0x000f620000300800 */
[----:B------:R-:W-:Y:S01]  /*a420*/  IMAD R5, R61, R39, R5 ;  /* 0x000000273d057224 */ /* 0x000fe200078e0205 */
[----:B------:R-:W-:Y:S02]  /*a430*/  ISETP.GE.AND P3, PT, R54, RZ, PT ;  /* 0x000000ff3600720c */ /* 0x000fe40003f66270 */
[----:B------:R-:W5:Y:S04]  /*a440*/  LDL.LU R51, [R1+0x6730] ;  /* 0x0067300001337983 */ /* 0x000f680000300800 */
[----:B------:R-:W5:Y:S04]  /*a450*/  LDL.LU R52, [R1+0x672c] ;  /* 0x00672c0001347983 */ /* 0x000f680000300800 */
[----:B------:R-:W5:Y:S04]  /*a460*/  LDL.LU R53, [R1+0x6728] ;  /* 0x0067280001357983 */ /* 0x000f680000300800 */
[----:B------:R-:W5:Y:S01]  /*a470*/  LDL.LU R54, [R1+0x6724] ;  /* 0x0067240001367983 */ /* 0x000f620000300800 */
[----:B--2---:R-:W-:-:S03]  /*a480*/  IMAD.MOV.U32 R39, RZ, RZ, R13 ;  /* 0x000000ffff277224 */ /* 0x004fc600078e000d */
[----:B------:R-:W2:Y:S01]  /*a490*/  LDL.LU R13, [R1+0xa8] ;  /* 0x0000a800010d7983 */ /* 0x000ea20000300800 */
[----:B------:R-:W-:Y:S01]  /*a4a0*/  @!P6 IMAD.MOV R32, RZ, RZ, -R32 ;  /* 0x000000ffff20e224 */ /* 0x000fe200078e0a20 */
[C---:B------:R-:W-:Y:S01]  /*a4b0*/  ISETP.GT.U32.AND P6, PT, R6.reuse, R26, PT ;  /* 0x0000001a0600720c */ /* 0x040fe20003fc4070 */
[----:B------:R-:W-:Y:S01]  /*a4c0*/  @!P5 IMAD.MOV R35, RZ, RZ, -R35 ;  /* 0x000000ffff23d224 */ /* 0x000fe200078e0a23 */
[----:B------:R-:W-:Y:S02]  /*a4d0*/  ISETP.GT.U32.AND P5, PT, R6, R30, PT ;  /* 0x0000001e0600720c */ /* 0x000fe40003fa4070 */
[----:B------:R-:W-:-:S09]  /*a4e0*/  IABS R12, R56 ;  /* 0x00000038000c7213 */ /* 0x000fd20000000000 */
[--C-:B------:R-:W-:Y:S01]  /*a4f0*/  @!P6 IMAD.IADD R26, R26, 0x1, -R6.reuse ;  /* 0x000000011a1ae824 */ /* 0x100fe200078e0a06 */
[----:B------:R-:W-:Y:S01]  /*a500*/  ISETP.GT.U32.AND P6, PT, R6, R7, PT ;  /* 0x000000070600720c */ /* 0x000fe20003fc4070 */
[----:B------:R-:W-:Y:S01]  /*a510*/  @!P5 IMAD.IADD R30, R30, 0x1, -R6 ;  /* 0x000000011e1ed824 */ /* 0x000fe200078e0a06 */
[----:B------:R-:W-:Y:S01]  /*a520*/  ISETP.GT.U32.AND P5, PT, R6, R14, PT ;  /* 0x0000000e0600720c */ /* 0x000fe20003fa4070 */
[----:B------:R-:W-:-:S04]  /*a530*/  IMAD.HI.U32 R4, R4, R12, RZ ;  /* 0x0000000c04047227 */ /* 0x000fc800078e00ff */
[----:B------:R-:W-:-:S04]  /*a540*/  IMAD.MOV R4, RZ, RZ, -R4 ;  /* 0x000000ffff047224 */ /* 0x000fc800078e0a04 */
[----:B------:R-:W-:Y:S02]  /*a550*/  IMAD R4, R6, R4, R12 ;  /* 0x0000000406047224 */ /* 0x000fe400078e020c */
[--C-:B------:R-:W-:Y:S02]  /*a560*/  @!P6 IMAD.IADD R7, R7, 0x1, -R6.reuse ;  /* 0x000000010707e824 */ /* 0x100fe400078e0a06 */
[----:B------:R-:W-:Y:S01]  /*a570*/  @!P5 IMAD.IADD R14, R14, 0x1, -R6 ;  /* 0x000000010e0ed824 */ /* 0x000fe200078e0a06 */
[C---:B------:R-:W-:Y:S01]  /*a580*/  ISETP.GT.U32.AND P5, PT, R6.reuse, R26, PT ;  /* 0x0000001a0600720c */ /* 0x040fe20003fa4070 */
[----:B------:R-:W-:Y:S01]  /*a590*/  @!P1 IMAD.MOV R29, RZ, RZ, -R29 ;  /* 0x000000ffff1d9224 */ /* 0x000fe200078e0a1d */
[C---:B------:R-:W-:Y:S02]  /*a5a0*/  ISETP.GT.U32.AND P1, PT, R6.reuse, R4, PT ;  /* 0x000000040600720c */ /* 0x040fe40003f24070 */
[C---:B------:R-:W-:Y:S01]  /*a5b0*/  ISETP.GT.U32.AND P6, PT, R6.reuse, R7, PT ;  /* 0x000000070600720c */ /* 0x040fe20003fc4070 */
[----:B------:R-:W-:Y:S01]  /*a5c0*/  @!P4 IMAD.MOV R30, RZ, RZ, -R30 ;  /* 0x000000ffff1ec224 */ /* 0x000fe200078e0a1e */
[----:B------:R-:W-:-:S02]  /*a5d0*/  ISETP.GT.U32.AND P4, PT, R6, R14, PT ;  /* 0x0000000e0600720c */ /* 0x000fc40003f84070 */
[----:B------:R-:W-:Y:S02]  /*a5e0*/  IABS R12, R0 ;  /* 0x00000000000c7213 */ /* 0x000fe40000000000 */
[----:B------:R-:W-:-:S03]  /*a5f0*/  ISETP.GE.AND P0, PT, R0, RZ, PT ;  /* 0x000000ff0000720c */ /* 0x000fc60003f06270 */
[--C-:B------:R-:W-:Y:S02]  /*a600*/  @!P5 IMAD.IADD R26, R26, 0x1, -R6.reuse ;  /* 0x000000011a1ad824 */ /* 0x100fe400078e0a06 */
[--C-:B------:R-:W-:Y:S02]  /*a610*/  @!P1 IMAD.IADD R4, R4, 0x1, -R6.reuse ;  /* 0x0000000104049824 */ /* 0x100fe400078e0a06 */
[----:B------:R-:W-:Y:S01]  /*a620*/  @!P6 IMAD.IADD R7, R7, 0x1, -R6 ;  /* 0x000000010707e824 */ /* 0x000fe200078e0a06 */
[----:B------:R-:W-:Y:S01]  /*a630*/  ISETP.GT.U32.AND P6, PT, R61, R5, PT ;  /* 0x000000053d00720c */ /* 0x000fe20003fc4070 */
[----:B------:R-:W-:-:S04]  /*a640*/  IMAD.HI.U32 R0, R58, R12, RZ ;  /* 0x0000000c3a007227 */ /* 0x000fc800078e00ff */
[----:B------:R-:W-:Y:S01]  /*a650*/  @!P2 IMAD.MOV R26, RZ, RZ, -R26 ;  /* 0x000000ffff1aa224 */ /* 0x000fe200078e0a1a */
[----:B------:R-:W-:Y:S01]  /*a660*/  ISETP.GT.U32.AND P2, PT, R6, R4, PT ;  /* 0x000000040600720c */ /* 0x000fe20003f44070 */
[----:B------:R-:W-:Y:S02]  /*a670*/  IMAD.MOV R0, RZ, RZ, -R0 ;  /* 0x000000ffff007224 */ /* 0x000fe400078e0a00 */
[----:B------:R-:W-:Y:S01]  /*a680*/  @!P4 IMAD.IADD R14, R14, 0x1, -R6 ;  /* 0x000000010e0ec824 */ /* 0x000fe200078e0a06 */
[----:B------:R-:W-:Y:S01]  /*a690*/  ISETP.GE.AND P4, PT, R55, RZ, PT ;  /* 0x000000ff3700720c */ /* 0x000fe20003f86270 */
[----:B------:R-:W-:Y:S01]  /*a6a0*/  IMAD R0, R61, R0, R12 ;  /* 0x000000003d007224 */ /* 0x000fe200078e020c */
[----:B------:R-:W-:Y:S01]  /*a6b0*/  ISETP.GE.AND P5, PT, R2, RZ, PT ;  /* 0x000000ff0200720c */ /* 0x000fe20003fa6270 */
[----:B------:R-:W-:Y:S01]  /*a6c0*/  @!P3 IMAD.MOV R14, RZ, RZ, -R14 ;  /* 0x000000ffff0eb224 */ /* 0x000fe200078e0a0e */
[----:B------:R-:W-:Y:S01]  /*a6d0*/  IABS R2, R2 ;  /* 0x0000000200027213 */ /* 0x000fe20000000000 */
[----:B------:R-:W-:Y:S01]  /*a6e0*/  @!P6 IMAD.IADD R5, R5, 0x1, -R61 ;  /* 0x000000010505e824 */ /* 0x000fe200078e0a3d */
[----:B------:R-:W-:Y:S01]  /*a6f0*/  ISETP.GT.U32.AND P3, PT, R61, R0, PT ;  /* 0x000000003d00720c */ /* 0x000fe20003f64070 */
[----:B------:R-:W5:Y:S01]  /*a700*/  LDL.LU R55, [R1+0x6720] ;  /* 0x0067200001377983 */ /* 0x000f620000300800 */
[----:B------:R-:W-:Y:S01]  /*a710*/  ISETP.GE.AND P1, PT, R3, RZ, PT ;  /* 0x000000ff0300720c */ /* 0x000fe20003f26270 */
[----:B------:R-:W-:Y:S01]  /*a720*/  @!P2 IMAD.IADD R4, R4, 0x1, -R6 ;  /* 0x000000010404a824 */ /* 0x000fe200078e0a06 */
[----:B------:R-:W-:Y:S01]  /*a730*/  IABS R12, R3 ;  /* 0x00000003000c7213 */ /* 0x000fe20000000000 */
[----:B------:R-:W-:Y:S01]  /*a740*/  IMAD.HI.U32 R3, R58, R2, RZ ;  /* 0x000000023a037227 */ /* 0x000fe200078e00ff */
[----:B------:R-:W-:-:S03]  /*a750*/  ISETP.GE.AND P2, PT, R57, RZ, PT ;  /* 0x000000ff3900720c */ /* 0x000fc60003f46270 */
[----:B------:R-:W-:Y:S01]  /*a760*/  @!P4 IMAD.MOV R7, RZ, RZ, -R7 ;  /* 0x000000ffff07c224 */ /* 0x000fe200078e0a07 */
[----:B------:R-:W-:Y:S01]  /*a770*/  ISETP.GE.AND P4, PT, R56, RZ, PT ;  /* 0x000000ff3800720c */ /* 0x000fe20003f86270 */
[----:B------:R-:W-:Y:S01]  /*a780*/  IMAD.MOV R3, RZ, RZ, -R3 ;  /* 0x000000ffff037224 */ /* 0x000fe200078e0a03 */
[----:B------:R-:W5:Y:S04]  /*a790*/  LDL.LU R56, [R1+0x671c] ;  /* 0x00671c0001387983 */ /* 0x000f680000300800 */
[----:B------:R-:W5:Y:S01]  /*a7a0*/  LDL.LU R57, [R1+0x6718] ;  /* 0x0067180001397983 */ /* 0x000f620000300800 */
[----:B------:R-:W-:Y:S02]  /*a7b0*/  IMAD R2, R61, R3, R2 ;  /* 0x000000033d027224 */ /* 0x000fe400078e0202 */
[----:B------:R-:W-:-:S02]  /*a7c0*/  @!P3 IMAD.IADD R0, R0, 0x1, -R61 ;  /* 0x000000010000b824 */ /* 0x000fc400078e0a3d */
[----:B------:R-:W-:Y:S01]  /*a7d0*/  @!P2 IMAD.MOV R15, RZ, RZ, -R15 ;  /* 0x000000ffff0fa224 */ /* 0x000fe200078e0a0f */
[C---:B------:R-:W-:Y:S01]  /*a7e0*/  ISETP.GT.U32.AND P3, PT, R61.reuse, R2, PT ;  /* 0x000000023d00720c */ /* 0x040fe20003f64070 */
[----:B------:R-:W-:Y:S01]  /*a7f0*/  IMAD.HI.U32 R3, R58, R12, RZ ;  /* 0x0000000c3a037227 */ /* 0x000fe200078e00ff */
[----:B------:R-:W-:-:S03]  /*a800*/  ISETP.GT.U32.AND P2, PT, R61, R0, PT ;  /* 0x000000003d00720c */ /* 0x000fc60003f44070 */
[----:B------:R-:W-:Y:S01]  /*a810*/  @!P4 IMAD.MOV R4, RZ, RZ, -R4 ;  /* 0x000000ffff04c224 */ /* 0x000fe200078e0a04 */
[----:B------:R-:W-:Y:S01]  /*a820*/  ISETP.GT.U32.AND P4, PT, R61, R5, PT ;  /* 0x000000053d00720c */ /* 0x000fe20003f84070 */
[----:B------:R-:W-:Y:S01]  /*a830*/  IMAD.MOV R3, RZ, RZ, -R3 ;  /* 0x000000ffff037224 */ /* 0x000fe200078e0a03 */
[----:B------:R-:W-:-:S03]  /*a840*/  IABS R6, R8 ;  /* 0x0000000800067213 */ /* 0x000fc60000000000 */
[C---:B------:R-:W-:Y:S02]  /*a850*/  IMAD R3, R61.reuse, R3, R12 ;  /* 0x000000033d037224 */ /* 0x040fe400078e020c */
[--C-:B------:R-:W-:Y:S02]  /*a860*/  @!P3 IMAD.IADD R2, R2, 0x1, -R61.reuse ;  /* 0x000000010202b824 */ /* 0x100fe400078e0a3d */
[--C-:B------:R-:W-:Y:S01]  /*a870*/  @!P2 IMAD.IADD R0, R0, 0x1, -R61.reuse ;  /* 0x000000010000a824 */ /* 0x100fe200078e0a3d */
[C---:B------:R-:W-:Y:S02]  /*a880*/  ISETP.GT.U32.AND P2, PT, R61.reuse, R3, PT ;  /* 0x000000033d00720c */ /* 0x040fe40003f44070 */
[----:B------:R-:W-:Y:S01]  /*a890*/  ISETP.GT.U32.AND P3, PT, R61, R2, PT ;  /* 0x000000023d00720c */ /* 0x000fe20003f64070 */
[----:B------:R-:W-:-:S10]  /*a8a0*/  @!P4 IMAD.IADD R5, R5, 0x1, -R61 ;  /* 0x000000010505c824 */ /* 0x000fd400078e0a3d */
[--C-:B------:R-:W-:Y:S02]  /*a8b0*/  @!P2 IMAD.IADD R3, R3, 0x1, -R61.reuse ;  /* 0x000000010303a824 */ /* 0x100fe400078e0a3d */
[----:B------:R-:W-:-:S03]  /*a8c0*/  @!P3 IMAD.IADD R2, R2, 0x1, -R61 ;  /* 0x000000010202b824 */ /* 0x000fc600078e0a3d */
[----:B------:R-:W-:-:S13]  /*a8d0*/  ISETP.GT.U32.AND P2, PT, R61, R3, PT ;  /* 0x000000033d00720c */ /* 0x000fda0003f44070 */
[----:B------:R-:W-:Y:S01]  /*a8e0*/  @!P2 IMAD.IADD R3, R3, 0x1, -R61 ;  /* 0x000000010303a824 */ /* 0x000fe200078e0a3d */
[----:B------:R-:W-:Y:S02]  /*a8f0*/  IABS R12, R16 ;  /* 0x00000010000c7213 */ /* 0x000fe40000000000 */
[----:B------:R-:W-:Y:S01]  /*a900*/  ISETP.GE.AND P4, PT, R8, RZ, PT ;  /* 0x000000ff0800720c */ /* 0x000fe20003f86270 */
[----:B------:R-:W-:-:S04]  /*a910*/  IMAD.MOV.U32 R8, RZ, RZ, R3 ;  /* 0x000000ffff087224 */ /* 0x000fc800078e0003 */
[----:B------:R-:W-:Y:S01]  /*a920*/  @!P1 IMAD.MOV R8, RZ, RZ, -R8 ;  /* 0x000000ffff089224 */ /* 0x000fe200078e0a08 */
[----:B--2---:R-:W-:Y:S02]  /*a930*/  ISETP.NE.AND P6, PT, R13, RZ, PT ;  /* 0x000000ff0d00720c */ /* 0x004fe40003fc5270 */
[----:B------:R-:W-:-:S04]  /*a940*/  LOP3.LUT R13, RZ, R13, RZ, 0x33, !PT ;  /* 0x0000000dff0d7212 */ /* 0x000fc800078e33ff */
[C---:B------:R-:W-:Y:S02]  /*a950*/  SEL R37, R13.reuse, R37, !P6 ;  /* 0x000000250d257207 */ /* 0x040fe40007000000 */
[C---:B------:R-:W-:Y:S02]  /*a960*/  SEL R36, R13.reuse, R36, !P6 ;  /* 0x000000240d247207 */ /* 0x040fe40007000000 */
[C---:B------:R-:W-:Y:S01]  /*a970*/  SEL R35, R13.reuse, R35, !P6 ;  /* 0x000000230d237207 */ /* 0x040fe20007000000 */
[----:B------:R0:W-:Y:S01]  /*a980*/  STL [R1+0x354], R37 ;  /* 0x0003542501007387 */ /* 0x0001e20000100800 */
[----:B------:R-:W-:-:S03]  /*a990*/  SEL R34, R13, R34, !P6 ;  /* 0x000000220d227207 */ /* 0x000fc60007000000 */
[----:B0-----:R-:W2:Y:S04]  /*a9a0*/  LDL R37, [R1+0x7c] ;  /* 0x00007c0001257983 */ /* 0x001ea80000100800 */
[----:B------:R0:W-:Y:S04]  /*a9b0*/  STL [R1+0x350], R36 ;  /* 0x0003502401007387 */ /* 0x0001e80000100800 */
[----:B0-----:R-:W2:Y:S04]  /*a9c0*/  LDL R36, [R1+0x94] ;  /* 0x0000940001247983 */ /* 0x001ea80000100800 */
[----:B------:R0:W-:Y:S04]  /*a9d0*/  STL [R1+0x34c], R35 ;  /* 0x00034c2301007387 */ /* 0x0001e80000100800 */
[----:B0-----:R-:W2:Y:S04]  /*a9e0*/  LDL R35, [R1+0x98] ;  /* 0x0000980001237983 */ /* 0x001ea80000100800 */
[----:B------:R0:W-:Y:S02]  /*a9f0*/  STL [R1+0x348], R34 ;  /* 0x0003482201007387 */ /* 0x0001e40000100800 */
[----:B0-----:R-:W-:-:S02]  /*aa00*/  SEL R34, R13, R33, !P6 ;  /* 0x000000210d227207 */ /* 0x001fc40007000000 */
[C---:B------:R-:W-:Y:S02]  /*aa10*/  SEL R33, R13.reuse, R32, !P6 ;  /* 0x000000200d217207 */ /* 0x040fe40007000000 */
[C---:B------:R-:W-:Y:S02]  /*aa20*/  SEL R32, R13.reuse, R31, !P6 ;  /* 0x0000001f0d207207 */ /* 0x040fe40007000000 */
[C---:B------:R-:W-:Y:S01]  /*aa30*/  SEL R31, R13.reuse, R30, !P6 ;  /* 0x0000001e0d1f7207 */ /* 0x040fe20007000000 */
[----:B------:R-:W-:Y:S01]  /*aa40*/  STL [R1+0x344], R34 ;  /* 0x0003442201007387 */ /* 0x000fe20000100800 */
[C---:B------:R-:W-:Y:S02]  /*aa50*/  SEL R30, R13.reuse, R29, !P6 ;  /* 0x0000001d0d1e7207 */ /* 0x040fe40007000000 */
[C---:B------:R-:W-:Y:S01]  /*aa60*/  SEL R29, R13.reuse, R28, !P6 ;  /* 0x0000001c0d1d7207 */ /* 0x040fe20007000000 */
[----:B------:R-:W-:Y:S01]  /*aa70*/  STL [R1+0x340], R33 ;  /* 0x0003402101007387 */ /* 0x000fe20000100800 */
[----:B------:R-:W-:-:S02]  /*aa80*/  SEL R28, R13, R27, !P6 ;  /* 0x0000001b0d1c7207 */ /* 0x000fc40007000000 */
[C---:B------:R-:W-:Y:S01]  /*aa90*/  SEL R27, R13.reuse, R26, !P6 ;  /* 0x0000001a0d1b7207 */ /* 0x040fe20007000000 */
[----:B------:R-:W-:Y:S01]  /*aaa0*/  STL [R1+0x33c], R32 ;  /* 0x00033c2001007387 */ /* 0x000fe20000100800 */
[C---:B------:R-:W-:Y:S02]  /*aab0*/  SEL R26, R13.reuse, R14, !P6 ;  /* 0x0000000e0d1a7207 */ /* 0x040fe40007000000 */
[C---:B------:R-:W-:Y:S01]  /*aac0*/  SEL R14, R13.reuse, R7, !P6 ;  /* 0x000000070d0e7207 */ /* 0x040fe20007000000 */
[----:B------:R-:W-:Y:S01]  /*aad0*/  STL [R1+0x338], R31 ;  /* 0x0003381f01007387 */ /* 0x000fe20000100800 */
[----:B------:R-:W-:-:S03]  /*aae0*/  SEL R7, R13, R4, !P6 ;  /* 0x000000040d077207 */ /* 0x000fc60007000000 */
[----:B------:R-:W-:Y:S01]  /*aaf0*/  STL [R1+0x334], R30 ;  /* 0x0003341e01007387 */ /* 0x000fe20000100800 */
[----:B------:R-:W-:-:S03]  /*ab00*/  SEL R4, R13, R15, !P6 ;  /* 0x0000000f0d047207 */ /* 0x000fc60007000000 */
[----:B------:R-:W-:Y:S04]  /*ab10*/  STL [R1+0x330], R29 ;  /* 0x0003301d01007387 */ /* 0x000fe80000100800 */
[----:B------:R-:W-:Y:S01]  /*ab20*/  STL [R1+0x32c], R28 ;  /* 0x00032c1c01007387 */ /* 0x000fe20000100800 */
[----:B------:R-:W-:-:S03]  /*ab30*/  ISETP.GE.AND P6, PT, R60, RZ, PT ;  /* 0x000000ff3c00720c */ /* 0x000fc60003fc6270 */
[----:B------:R-:W-:Y:S04]  /*ab40*/  STL [R1+0x328], R27 ;  /* 0x0003281b01007387 */ /* 0x000fe80000100800 */
[----:B------:R-:W-:Y:S04]  /*ab50*/  STL [R1+0x324], R26 ;  /* 0x0003241a01007387 */ /* 0x000fe80000100800 */
[----:B------:R-:W-:Y:S04]  /*ab60*/  STL [R1+0x320], R14 ;  /* 0x0003200e01007387 */ /* 0x000fe80000100800 */
[----:B------:R-:W-:Y:S04]  /*ab70*/  STL [R1+0x31c], R7 ;  /* 0x00031c0701007387 */ /* 0x000fe80000100800 */
[----:B------:R-:W2:Y:S04]  /*ab80*/  LDL.LU R60, [R1+0x6714] ;  /* 0x00671400013c7983 */ /* 0x000ea80000300800 */
[----:B------:R0:W-:Y:S01]  /*ab90*/  STL [R1+0x318], R4 ;  /* 0x0003180401007387 */ /* 0x0001e20000100800 */
[----:B------:R-:W-:Y:S01]  /*aba0*/  IMAD.MOV.U32 R13, RZ, RZ, R5 ;  /* 0x000000ffff0d7224 */ /* 0x000fe200078e0005 */
[----:B------:R-:W-:Y:S01]  /*abb0*/  IABS R5, R9 ;  /* 0x0000000900057213 */ /* 0x000fe20000000000 */
[----:B0-----:R-:W-:-:S04]  /*abc0*/  IMAD.HI.U32 R4, R58, R6, RZ ;  /* 0x000000063a047227 */ /* 0x001fc800078e00ff */
[----:B------:R-:W-:-:S04]  /*abd0*/  IMAD.MOV R4, RZ, RZ, -R4 ;  /* 0x000000ffff047224 */ /* 0x000fc800078e0a04 */
[C---:B------:R-:W-:Y:S02]  /*abe0*/  IMAD R4, R61.reuse, R4, R6 ;  /* 0x000000043d047224 */ /* 0x040fe400078e0206 */
[----:B------:R-:W-:Y:S02]  /*abf0*/  IMAD.MOV.U32 R7, RZ, RZ, R0 ;  /* 0x000000ffff077224 */ /* 0x000fe400078e0000 */
[----:B------:R-:W-:Y:S01]  /*ac00*/  IMAD.MOV.U32 R0, RZ, RZ, R5 ;  /* 0x000000ffff007224 */ /* 0x000fe200078e0005 */
[----:B------:R-:W-:-:S03]  /*ac10*/  ISETP.GT.U32.AND P3, PT, R61, R4, PT ;  /* 0x000000043d00720c */ /* 0x000fc60003f64070 */
[----:B------:R-:W-:-:S04]  /*ac20*/  IMAD.HI.U32 R5, R58, R0, RZ ;  /* 0x000000003a057227 */ /* 0x000fc800078e00ff */
[----:B------:R-:W-:Y:S02]  /*ac30*/  IMAD.MOV R5, RZ, RZ, -R5 ;  /* 0x000000ffff057224 */ /* 0x000fe400078e0a05 */
[----:B------:R-:W-:Y:S02]  /*ac40*/  @!P6 IMAD.MOV R13, RZ, RZ, -R13 ;  /* 0x000000ffff0de224 */ /* 0x000fe400078e0a0d */
[----:B------:R-:W-:Y:S02]  /*ac50*/  IMAD.MOV.U32 R6, RZ, RZ, R2 ;  /* 0x000000ffff067224 */ /* 0x000fe400078e0002 */
[----:B------:R-:W-:Y:S01]  /*ac60*/  IMAD R0, R61, R5, R0 ;  /* 0x000000053d007224 */ /* 0x000fe200078e0200 */
[----:B------:R0:W-:Y:S01]  /*ac70*/  STL [R1+0xdc], R13 ;  /* 0x0000dc0d01007387 */ /* 0x0001e20000100800 */
[----:B------:R-:W-:Y:S02]  /*ac80*/  @!P0 IMAD.MOV R7, RZ, RZ, -R7 ;  /* 0x000000ffff078224 */ /* 0x000fe400078e0a07 */
[----:B------:R-:W-:-:S02]  /*ac90*/  @!P5 IMAD.MOV R6, RZ, RZ, -R6 ;  /* 0x000000ffff06d224 */ /* 0x000fc400078e0a06 */
[----:B------:R-:W-:Y:S01]  /*aca0*/  @!P3 IMAD.IADD R4, R4, 0x1, -R61 ;  /* 0x000000010404b824 */ /* 0x000fe200078e0a3d */
[----:B------:R-:W-:Y:S01]  /*acb0*/  ISETP.GT.U32.AND P2, PT, R61, R0, PT ;  /* 0x000000003d00720c */ /* 0x000fe20003f44070 */
[----:B------:R-:W-:Y:S01]  /*acc0*/  STL [R1+0xf0], R7 ;  /* 0x0000f00701007387 */ /* 0x000fe20000100800 */
[----:B0-----:R-:W-:-:S03]  /*acd0*/  IABS R13, R10 ;  /* 0x0000000a000d7213 */ /* 0x001fc60000000000 */
[----:B------:R0:W-:Y:S01]  /*ace0*/  STL [R1+0xec], R6 ;  /* 0x0000ec0601007387 */ /* 0x0001e20000100800 */
[----:B------:R-:W-:Y:S01]  /*acf0*/  ISETP.GT.U32.AND P3, PT, R61, R4, PT ;  /* 0x000000043d00720c */ /* 0x000fe20003f64070 */
[----:B0-----:R-:W-:-:S04]  /*ad00*/  IMAD.HI.U32 R6, R58, R13, RZ ;  /* 0x0000000d3a067227 */ /* 0x001fc800078e00ff */
[----:B------:R-:W-:Y:S01]  /*ad10*/  IMAD.MOV R6, RZ, RZ, -R6 ;  /* 0x000000ffff067224 */ /* 0x000fe200078e0a06 */
[----:B------:R-:W-:Y:S01]  /*ad20*/  IABS R2, R11 ;  /* 0x0000000b00027213 */ /* 0x000fe20000000000 */
[----:B------:R-:W-:Y:S02]  /*ad30*/  @!P2 IMAD.IADD R0, R0, 0x1, -R61 ;  /* 0x000000010000a824 */ /* 0x000fe400078e0a3d */
[----:B------:R-:W-:Y:S01]  /*ad40*/  IMAD R13, R61, R6, R13 ;  /* 0x000000063d0d7224 */ /* 0x000fe200078e020d */
[----:B------:R-:W-:-:S03]  /*ad50*/  ISETP.GE.AND P5, PT, R11, RZ, PT ;  /* 0x000000ff0b00720c */ /* 0x000fc60003fa6270 */
[----:B------:R-:W-:Y:S02]  /*ad60*/  @!P3 IMAD.IADD R4, R4, 0x1, -R61 ;  /* 0x000000010404b824 */ /* 0x000fe400078e0a3d */
[----:B------:R-:W-:Y:S01]  /*ad70*/  IMAD.MOV.U32 R11, RZ, RZ, R2 ;  /* 0x000000ffff0b7224 */ /* 0x000fe200078e0002 */
[C---:B------:R-:W-:Y:S02]  /*ad80*/  ISETP.GT.U32.AND P3, PT, R61.reuse, R13, PT ;  /* 0x0000000d3d00720c */ /* 0x040fe40003f64070 */
[----:B------:R-:W-:Y:S01]  /*ad90*/  ISETP.GT.U32.AND P2, PT, R61, R0, PT ;  /* 0x000000003d00720c */ /* 0x000fe20003f44070 */
[----:B------:R-:W-:Y:S01]  /*ada0*/  IMAD.HI.U32 R5, R58, R11, RZ ;  /* 0x0000000b3a057227 */ /* 0x000fe200078e00ff */
[----:B------:R-:W-:Y:S02]  /*adb0*/  ISETP.GE.AND P0, PT, R10, RZ, PT ;  /* 0x000000ff0a00720c */ /* 0x000fe40003f06270 */
[----:B------:R-:W-:Y:S01]  /*adc0*/  IABS R10, R17 ;  /* 0x00000011000a7213 */ /* 0x000fe20000000000 */
[----:B------:R-:W-:Y:S01]  /*add0*/  IMAD.MOV R5, RZ, RZ, -R5 ;  /* 0x000000ffff057224 */ /* 0x000fe200078e0a05 */
[----:B------:R-:W-:-:S03]  /*ade0*/  ISETP.GE.AND P6, PT, R9, RZ, PT ;  /* 0x000000ff0900720c */ /* 0x000fc60003fc6270 */
[----:B------:R-:W-:Y:S01]  /*adf0*/  IMAD.HI.U32 R6, R58, R10, RZ ;  /* 0x0000000a3a067227 */ /* 0x000fe200078e00ff */
[----:B------:R-:W-:-:S03]  /*ae00*/  IABS R2, R18 ;  /* 0x0000001200027213 */ /* 0x000fc60000000000 */
[----:B------:R-:W-:Y:S02]  /*ae10*/  IMAD R11, R61, R5, R11 ;  /* 0x000000053d0b7224 */ /* 0x000fe400078e020b */
[----:B------:R-:W-:-:S04]  /*ae20*/  IMAD.HI.U32 R5, R58, R12, RZ ;  /* 0x0000000c3a057227 */ /* 0x000fc800078e00ff */
[--C-:B------:R-:W-:Y:S02]  /*ae30*/  @!P3 IMAD.IADD R13, R13, 0x1, -R61.reuse ;  /* 0x000000010d0db824 */ /* 0x100fe400078e0a3d */
[----:B------:R-:W-:Y:S02]  /*ae40*/  IMAD.MOV R6, RZ, RZ, -R6 ;  /* 0x000000ffff067224 */ /* 0x000fe400078e0a06 */
[----:B------:R-:W-:Y:S01]  /*ae50*/  @!P2 IMAD.IADD R0, R0, 0x1, -R61 ;  /* 0x000000010000a824 */ /* 0x000fe200078e0a3d */
[----:B------:R-:W-:Y:S01]  /*ae60*/  ISETP.GT.U32.AND P3, PT, R61, R13, PT ;  /* 0x0000000d3d00720c */ /* 0x000fe20003f64070 */
[----:B------:R-:W-:Y:S02]  /*ae70*/  IMAD.MOV R5, RZ, RZ, -R5 ;  /* 0x000000ffff057224 */ /* 0x000fe400078e0a05 */
[----:B------:R-:W-:Y:S02]  /*ae80*/  IMAD.MOV.U32 R7, RZ, RZ, R4 ;  /* 0x000000ffff077224 */ /* 0x000fe400078e0004 */
[----:B------:R-:W-:-:S04]  /*ae90*/  IMAD.HI.U32 R3, R58, R2, RZ ;  /* 0x000000023a037227 */ /* 0x000fc800078e00ff */
[C---:B------:R-:W-:Y:S02]  /*aea0*/  IMAD R10, R61.reuse, R6, R10 ;  /* 0x000000063d0a7224 */ /* 0x040fe400078e020a */
[----:B------:R-:W-:Y:S02]  /*aeb0*/  IMAD.MOV.U32 R4, RZ, RZ, R0 ;  /* 0x000000ffff047224 */ /* 0x000fe400078e0000 */
[C---:B------:R-:W-:Y:S02]  /*aec0*/  IMAD R12, R61.reuse, R5, R12 ;  /* 0x000000053d0c7224 */ /* 0x040fe400078e020c */
[----:B------:R-:W-:Y:S02]  /*aed0*/  IMAD.MOV R3, RZ, RZ, -R3 ;  /* 0x000000ffff037224 */ /* 0x000fe400078e0a03 */
[----:B------:R-:W-:Y:S01]  /*aee0*/  @!P6 IMAD.MOV R4, RZ, RZ, -R4 ;  /* 0x000000ffff04e224 */ /* 0x000fe200078e0a04 */
[C---:B------:R-:W-:Y:S01]  /*aef0*/  ISETP.GT.U32.AND P6, PT, R61.reuse, R10, PT ;  /* 0x0000000a3d00720c */ /* 0x040fe20003fc4070 */
[C---:B------:R-:W-:Y:S01]  /*af00*/  IMAD R2, R61.reuse, R3, R2 ;  /* 0x000000033d027224 */ /* 0x040fe200078e0202 */
[----:B------:R-:W-:Y:S01]  /*af10*/  ISETP.GT.U32.AND P2, PT, R61, R12, PT ;  /* 0x0000000c3d00720c */ /* 0x000fe20003f44070 */
[----:B------:R-:W-:-:S02]  /*af20*/  @!P4 IMAD.MOV R7, RZ, RZ, -R7 ;  /* 0x000000ffff07c224 */ /* 0x000fc400078e0a07 */
[----:B------:R-:W-:Y:S01]  /*af30*/  @!P3 IMAD.IADD R13, R13, 0x1, -R61 ;  /* 0x000000010d0db824 */ /* 0x000fe200078e0a3d */
[----:B------:R-:W-:Y:S01]  /*af40*/  ISETP.GT.U32.AND P3, PT, R61, R2, PT ;  /* 0x000000023d00720c */ /* 0x000fe20003f64070 */
[----:B------:R-:W-:Y:S01]  /*af50*/  STL [R1+0xe8], R8 ;  /* 0x0000e80801007387 */ /* 0x000fe20000100800 */
[----:B------:R-:W-:-:S03]  /*af60*/  IABS R6, R20 ;  /* 0x0000001400067213 */ /* 0x000fc60000000000 */
[----:B------:R0:W-:Y:S02]  /*af70*/  STL [R1+0xe4], R7 ;  /* 0x0000e40701007387 */ /* 0x0001e40000100800 */
[--C-:B------:R-:W-:Y:S01]  /*af80*/  @!P6 IMAD.IADD R10, R10, 0x1, -R61.reuse ;  /* 0x000000010a0ae824 */ /* 0x100fe200078e0a3d */
[C---:B------:R-:W-:Y:S01]  /*af90*/  ISETP.GT.U32.AND P1, PT, R61.reuse, R11, PT ;  /* 0x0000000b3d00720c */ /* 0x040fe20003f24070 */
[----:B------:R-:W-:Y:S01]  /*afa0*/  @!P2 IMAD.IADD R12, R12, 0x1, -R61 ;  /* 0x000000010c0ca824 */ /* 0x000fe200078e0a3d */
[----:B0-----:R-:W-:Y:S01]  /*afb0*/  IABS R7, R19 ;  /* 0x0000001300077213 */ /* 0x001fe20000000000 */
[----:B------:R-:W-:Y:S01]  /*afc0*/  IMAD.HI.U32 R3, R58, R6, RZ ;  /* 0x000000063a037227 */ /* 0x000fe200078e00ff */
[----:B------:R-:W-:-:S03]  /*afd0*/  ISETP.GT.U32.AND P6, PT, R61, R10, PT ;  /* 0x0000000a3d00720c */ /* 0x000fc60003fc4070 */
[----:B------:R-:W-:Y:S01]  /*afe0*/  IMAD.HI.U32 R0, R58, R7, RZ ;  /* 0x000000073a007227 */ /* 0x000fe200078e00ff */
[C---:B------:R-:W-:Y:S02]  /*aff0*/  ISETP.GT.U32.AND P2, PT, R61.reuse, R12, PT ;  /* 0x0000000c3d00720c */ /* 0x040fe40003f44070 */
[----:B------:R-:W-:Y:S01]  /*b000*/  IABS R5, R21 ;  /* 0x0000001500057213 */ /* 0x000fe20000000000 */
[----:B------:R-:W-:Y:S02]  /*b010*/  @!P3 IMAD.IADD R2, R2, 0x1, -R61 ;  /* 0x000000010202b824 */ /* 0x000fe400078e0a3d */
[----:B------:R-:W-:Y:S02]  /*b020*/  IMAD.MOV R0, RZ, RZ, -R0 ;  /* 0x000000ffff007224 */ /* 0x000fe400078e0a00 */
[----:B------:R-:W-:Y:S01]  /*b030*/  IMAD.MOV R3, RZ, RZ, -R3 ;  /* 0x000000ffff037224 */ /* 0x000fe200078e0a03 */
[C---:B------:R-:W-:Y:S01]  /*b040*/  ISETP.GT.U32.AND P3, PT, R61.reuse, R2, PT ;  /* 0x000000023d00720c */ /* 0x040fe20003f64070 */
[----:B------:R-:W-:Y:S01]  /*b050*/  IMAD R7, R61, R0, R7 ;  /* 0x000000003d077224 */ /* 0x000fe200078e0207 */
[----:B------:R0:W-:Y:S01]  /*b060*/  STL [R1+0xe0], R4 ;  /* 0x0000e00401007387 */ /* 0x0001e20000100800 */
[----:B------:R-:W-:-:S04]  /*b070*/  IMAD.HI.U32 R0, R58, R5, RZ ;  /* 0x000000053a007227 */ /* 0x000fc800078e00ff */
[----:B------:R-:W-:Y:S02]  /*b080*/  IMAD R6, R61, R3, R6 ;  /* 0x000000033d067224 */ /* 0x000fe400078e0206 */
[--C-:B------:R-:W-:Y:S01]  /*b090*/  @!P1 IMAD.IADD R11, R11, 0x1, -R61.reuse ;  /* 0x000000010b0b9824 */ /* 0x100fe200078e0a3d */
[----:B0-----:R-:W-:Y:S01]  /*b0a0*/  IABS R4, R22 ;  /* 0x0000001600047213 */ /* 0x001fe20000000000 */
[----:B------:R-:W-:Y:S02]  /*b0b0*/  IMAD.MOV R0, RZ, RZ, -R0 ;  /* 0x000000ffff007224 */ /* 0x000fe400078e0a00 */
[--C-:B------:R-:W-:Y:S01]  /*b0c0*/  @!P6 IMAD.IADD R10, R10, 0x1, -R61.reuse ;  /* 0x000000010a0ae824 */ /* 0x100fe200078e0a3d */
[C---:B------:R-:W-:Y:S01]  /*b0d0*/  ISETP.GT.U32.AND P6, PT, R61.reuse, R6, PT ;  /* 0x000000063d00720c */ /* 0x040fe20003fc4070 */
[----:B------:R-:W-:Y:S01]  /*b0e0*/  @!P2 IMAD.IADD R12, R12, 0x1, -R61 ;  /* 0x000000010c0ca824 */ /* 0x000fe200078e0a3d */
[C---:B------:R-:W-:Y:S01]  /*b0f0*/  ISETP.GT.U32.AND P1, PT, R61.reuse, R11, PT ;  /* 0x0000000b3d00720c */ /* 0x040fe20003f24070 */
[----:B------:R-:W-:Y:S01]  /*b100*/  IMAD.HI.U32 R8, R58, R4, RZ ;  /* 0x000000043a087227 */ /* 0x000fe200078e00ff */
[----:B------:R-:W-:-:S03]  /*b110*/  ISETP.GT.U32.AND P2, PT, R61, R7, PT ;  /* 0x000000073d00720c */ /* 0x000fc60003f44070 */
[C---:B------:R-:W-:Y:S02]  /*b120*/  IMAD R5, R61.reuse, R0, R5 ;  /* 0x000000003d057224 */ /* 0x040fe400078e0205 */
[----:B------:R-:W-:Y:S02]  /*b130*/  IMAD.MOV R8, RZ, RZ, -R8 ;  /* 0x000000ffff087224 */ /* 0x000fe400078e0a08 */
[--C-:B------:R-:W-:Y:S01]  /*b140*/  @!P3 IMAD.IADD R2, R2, 0x1, -R61.reuse ;  /* 0x000000010202b824 */ /* 0x100fe200078e0a3d */
[C---:B------:R-:W-:Y:S01]  /*b150*/  ISETP.GT.U32.AND P3, PT, R61.reuse, R5, PT ;  /* 0x000000053d00720c */ /* 0x040fe20003f64070 */
[----:B------:R-:W-:Y:S01]  /*b160*/  IMAD R4, R61, R8, R4 ;  /* 0x000000083d047224 */ /* 0x000fe200078e0204 */
[----:B------:R-:W-:Y:S01]  /*b170*/  ISETP.GE.AND P4, PT, R16, RZ, PT ;  /* 0x000000ff1000720c */ /* 0x000fe20003f86270 */
[--C-:B------:R-:W-:Y:S02]  /*b180*/  @!P6 IMAD.IADD R6, R6, 0x1, -R61.reuse ;  /* 0x000000010606e824 */ /* 0x100fe400078e0a3d */
[--C-:B------:R-:W-:Y:S01]  /*b190*/  @!P1 IMAD.IADD R11, R11, 0x1, -R61.reuse ;  /* 0x000000010b0b9824 */ /* 0x100fe200078e0a3d */
[----:B------:R-:W-:Y:S01]  /*b1a0*/  ISETP.GT.U32.AND P6, PT, R61, R4, PT ;  /* 0x000000043d00720c */ /* 0x000fe20003fc4070 */
[----:B------:R-:W-:Y:S01]  /*b1b0*/  @!P2 IMAD.IADD R7, R7, 0x1, -R61 ;  /* 0x000000010707a824 */ /* 0x000fe200078e0a3d */
[----:B------:R-:W-:-:S02]  /*b1c0*/  ISETP.GE.AND P1, PT, R17, RZ, PT ;  /* 0x000000ff1100720c */ /* 0x000fc40003f26270 */
[----:B------:R-:W-:Y:S01]  /*b1d0*/  ISETP.GE.AND P2, PT, R18, RZ, PT ;  /* 0x000000ff1200720c */ /* 0x000fe20003f46270 */
[----:B------:R-:W-:Y:S01]  /*b1e0*/  IMAD.MOV.U32 R27, RZ, RZ, R13 ;  /* 0x000000ffff1b7224 */ /* 0x000fe200078e000d */
[----:B------:R-:W-:Y:S01]  /*b1f0*/  IABS R3, R23 ;  /* 0x0000001700037213 */ /* 0x000fe20000000000 */
[----:B------:R-:W-:Y:S01]  /*b200*/  @!P3 IMAD.IADD R5, R5, 0x1, -R61 ;  /* 0x000000010505b824 */ /* 0x000fe200078e0a3d */
[----:B------:R-:W-:Y:S01]  /*b210*/  IABS R9, R25 ;  /* 0x0000001900097213 */ /* 0x000fe20000000000 */
[----:B------:R-:W-:Y:S02]  /*b220*/  IMAD.MOV.U32 R26, RZ, RZ, R11 ;  /* 0x000000ffff1a7224 */ /* 0x000fe400078e000b */
[----:B------:R-:W-:Y:S02]  /*b230*/  IMAD.MOV.U32 R11, RZ, RZ, R12 ;  /* 0x000000ffff0b7224 */ /* 0x000fe400078e000c */
[----:B------:R-:W-:-:S04]  /*b240*/  IMAD.HI.U32 R16, R58, R3, RZ ;  /* 0x000000033a107227 */ /* 0x000fc800078e00ff */
[----:B------:R-:W-:Y:S02]  /*b250*/  @!P0 IMAD.MOV R27, RZ, RZ, -R27 ;  /* 0x000000ffff1b8224 */ /* 0x000fe400078e0a1b */
[----:B------:R-:W-:Y:S01]  /*b260*/  @!P5 IMAD.MOV R26, RZ, RZ, -R26 ;  /* 0x000000ffff1ad224 */ /* 0x000fe200078e0a1a */
[----:B------:R-:W-:Y:S01]  /*b270*/  ISETP.GT.U32.AND P5, PT, R61, R5, PT ;  /* 0x000000053d00720c */ /* 0x000fe20003fa4070 */
[----:B------:R-:W-:Y:S01]  /*b280*/  IMAD.HI.U32 R14, R58, R9, RZ ;  /* 0x000000093a0e7227 */ /* 0x000fe200078e00ff */
[----:B------:R-:W-:-:S03]  /*b290*/  IABS R0, R24 ;  /* 0x0000001800007213 */ /* 0x000fc60000000000 */
[----:B------:R-:W-:Y:S02]  /*b2a0*/  @!P6 IMAD.IADD R4, R4, 0x1, -R61 ;  /* 0x000000010404e824 */ /* 0x000fe400078e0a3d */
[----:B------:R-:W-:Y:S02]  /*b2b0*/  @!P4 IMAD.MOV R11, RZ, RZ, -R11 ;  /* 0x000000ffff0bc224 */ /* 0x000fe400078e0a0b */
[----:B------:R-:W-:Y:S01]  /*b2c0*/  @!P1 IMAD.MOV R10, RZ, RZ, -R10 ;  /* 0x000000ffff0a9224 */ /* 0x000fe200078e0a0a */
[C---:B------:R-:W-:Y:S01]  /*b2d0*/  ISETP.GT.U32.AND P0, PT, R61.reuse, R7, PT ;  /* 0x000000073d00720c */ /* 0x040fe20003f04070 */
[----:B------:R-:W-:Y:S01]  /*b2e0*/  IMAD.MOV R16, RZ, RZ, -R16 ;  /* 0x000000ffff107224 */ /* 0x000fe200078e0a10 */
[----:B------:R-:W-:Y:S01]  /*b2f0*/  STL [R1+0xf4], R27 ;  /* 0x0000f41b01007387 */ /* 0x000fe20000100800 */
[----:B------:R-:W-:Y:S01]  /*b300*/  @!P2 IMAD.MOV R2, RZ, RZ, -R2 ;  /* 0x000000ffff02a224 */ /* 0x000fe200078e0a02 */
[C---:B------:R-:W-:Y:S01]  /*b310*/  ISETP.GT.U32.AND P4, PT, R61.reuse, R4, PT ;  /* 0x000000043d00720c */ /* 0x040fe20003f84070 */
[----:B------:R-:W-:Y:S01]  /*b320*/  IMAD.MOV R13, RZ, RZ, -R14 ;  /* 0x000000ffff0d7224 */ /* 0x000fe200078e0a0e */
[----:B------:R-:W-:Y:S01]  /*b330*/  STL [R1+0xf8], R26 ;  /* 0x0000f81a01007387 */ /* 0x000fe20000100800 */
[----:B------:R-:W-:-:S03]  /*b340*/  IMAD R3, R61, R16, R3 ;  /* 0x000000103d037224 */ /* 0x000fc600078e0203 */
[----:B------:R-:W-:Y:S01]  /*b350*/  STL [R1+0xfc], R11 ;  /* 0x0000fc0b01007387 */ /* 0x000fe20000100800 */
[----:B------:R-:W-:-:S03]  /*b360*/  IMAD.HI.U32 R8, R58, R0, RZ ;  /* 0x000000003a087227 */ /* 0x000fc600078e00ff */
[----:B------:R-:W-:Y:S01]  /*b370*/  STL [R1+0x100], R10 ;  /* 0x0001000a01007387 */ /* 0x000fe20000100800 */
[----:B------:R-:W-:-:S03]  /*b380*/  ISETP.GT.U32.AND P6, PT, R61, R6, PT ;  /* 0x000000063d00720c */ /* 0x000fc60003fc4070 */
[----:B------:R0:W-:Y:S01]  /*b390*/  STL [R1+0x104], R2 ;  /* 0x0001040201007387 */ /* 0x0001e20000100800 */
[----:B------:R-:W-:Y:S01]  /*b3a0*/  IMAD.MOV R8, RZ, RZ, -R8 ;  /* 0x000000ffff087224 */ /* 0x000fe200078e0a08 */
[----:B------:R-:W-:Y:S01]  /*b3b0*/  IABS R15, R40 ;  /* 0x00000028000f7213 */ /* 0x000fe20000000000 */
[----:B------:R-:W-:Y:S01]  /*b3c0*/  @!P5 IMAD.IADD R5, R5, 0x1, -R61 ;  /* 0x000000010505d824 */ /* 0x000fe200078e0a3d */
[C---:B------:R-:W-:Y:S01]  /*b3d0*/  ISETP.GT.U32.AND P1, PT, R61.reuse, R3, PT ;  /* 0x000000033d00720c */ /* 0x040fe20003f24070 */
[C---:B0-----:R-:W-:Y:S02]  /*b3e0*/  IMAD R2, R61.reuse, R13, R9 ;  /* 0x0000000d3d027224 */ /* 0x041fe400078e0209 */
[----:B------:R-:W-:-:S03]  /*b3f0*/  IMAD R0, R61, R8, R0 ;  /* 0x000000083d007224 */ /* 0x000fc600078e0200 */
[----:B------:R-:W-:Y:S01]  /*b400*/  ISETP.GT.U32.AND P5, PT, R61, R2, PT ;  /* 0x000000023d00720c */ /* 0x000fe20003fa4070 */
[----:B------:R-:W-:Y:S02]  /*b410*/  IMAD.MOV.U32 R8, RZ, RZ, R15 ;  /* 0x000000ffff087224 */ /* 0x000fe400078e000f */
[--C-:B------:R-:W-:Y:S01]  /*b420*/  @!P0 IMAD.IADD R7, R7, 0x1, -R61.reuse ;  /* 0x0000000107078824 */ /* 0x100fe200078e0a3d */
[----:B------:R-:W-:Y:S01]  /*b430*/  ISETP.GE.AND P0, PT, R20, RZ, PT ;  /* 0x000000ff1400720c */ /* 0x000fe20003f06270 */
[--C-:B------:R-:W-:Y:S01]  /*b440*/  @!P4 IMAD.IADD R4, R4, 0x1, -R61.reuse ;  /* 0x000000010404c824 */ /* 0x100fe200078e0a3d */
[----:B------:R-:W-:Y:S01]  /*b450*/  ISETP.GE.AND P4, PT, R22, RZ, PT ;  /* 0x000000ff1600720c */ /* 0x000fe20003f86270 */
[----:B------:R-:W-:Y:S01]  /*b460*/  IMAD.HI.U32 R9, R58, R8, RZ ;  /* 0x000000083a097227 */ /* 0x000fe200078e00ff */
[----:B------:R-:W-:Y:S02]  /*b470*/  ISETP.GE.AND P3, PT, R19, RZ, PT ;  /* 0x000000ff1300720c */ /* 0x000fe40003f66270 */
[----:B------:R-:W-:Y:S01]  /*b480*/  ISETP.GT.U32.AND P2, PT, R61, R0, PT ;  /* 0x000000003d00720c */ /* 0x000fe20003f44070 */
[----:B------:R-:W-:Y:S01]  /*b490*/  @!P6 IMAD.IADD R6, R6, 0x1, -R61 ;  /* 0x000000010606e824 */ /* 0x000fe200078e0a3d */
[----:B------:R-:W-:Y:S01]  /*b4a0*/  ISETP.GE.AND P6, PT, R21, RZ, PT ;  /* 0x000000ff1500720c */ /* 0x000fe20003fc6270 */
[----:B------:R-:W-:Y:S01]  /*b4b0*/  IMAD.MOV R9, RZ, RZ, -R9 ;  /* 0x000000ffff097224 */ /* 0x000fe200078e0a09 */
[----:B------:R-:W-:Y:S01]  /*b4c0*/  IABS R10, R41 ;  /* 0x00000029000a7213 */ /* 0x000fe20000000000 */
[----:B------:R-:W-:-:S02]  /*b4d0*/  @!P1 IMAD.IADD R3, R3, 0x1, -R61 ;  /* 0x0000000103039824 */ /* 0x000fc400078e0a3d */
[----:B------:R-:W-:Y:S02]  /*b4e0*/  IMAD.MOV.U32 R11, RZ, RZ, R6 ;  /* 0x000000ffff0b7224 */ /* 0x000fe400078e0006 */
[----:B------:R-:W-:Y:S02]  /*b4f0*/  @!P5 IMAD.IADD R2, R2, 0x1, -R61 ;  /* 0x000000010202d824 */ /* 0x000fe400078e0a3d */
[----:B------:R-:W-:Y:S01]  /*b500*/  IMAD.MOV.U32 R12, RZ, RZ, R7 ;  /* 0x000000ffff0c7224 */ /* 0x000fe200078e0007 */
[C---:B------:R-:W-:Y:S01]  /*b510*/  ISETP.GT.U32.AND P5, PT, R61.reuse, R3, PT ;  /* 0x000000033d00720c */ /* 0x040fe20003fa4070 */
[C---:B------:R-:W-:Y:S02]  /*b520*/  IMAD R8, R61.reuse, R9, R8 ;  /* 0x000000093d087224 */ /* 0x040fe400078e0208 */
[----:B------:R-:W-:Y:S02]  /*b530*/  IMAD.MOV.U32 R7, RZ, RZ, R10 ;  /* 0x000000ffff077224 */ /* 0x000fe400078e000a */
[----:B------:R-:W-:Y:S01]  /*b540*/  @!P0 IMAD.MOV R11, RZ, RZ, -R11 ;  /* 0x000000ffff0b8224 */ /* 0x000fe200078e0a0b */
[----:B------:R-:W-:Y:S01]  /*b550*/  ISETP.GT.U32.AND P0, PT, R61, R2, PT ;  /* 0x000000023d00720c */ /* 0x000fe20003f04070 */
[----:B------:R-:W-:-:S02]  /*b560*/  IMAD.MOV.U32 R6, RZ, RZ, R5 ;  /* 0x000000ffff067224 */ /* 0x000fc400078e0005 */
[----:B------:R-:W-:-:S04]  /*b570*/  IMAD.HI.U32 R5, R58, R7, RZ ;  /* 0x000000073a057227 */ /* 0x000fc800078e00ff */
[----:B------:R-:W-:Y:S01]  /*b580*/  @!P4 IMAD.MOV R4, RZ, RZ, -R4 ;  /* 0x000000ffff04c224 */ /* 0x000fe200078e0a04 */
[----:B------:R-:W-:Y:S01]  /*b590*/  ISETP.GT.U32.AND P4, PT, R61, R8, PT ;  /* 0x000000083d00720c */ /* 0x000fe20003f84070 */
[----:B------:R-:W-:Y:S01]  /*b5a0*/  @!P3 IMAD.MOV R12, RZ, RZ, -R12 ;  /* 0x000000ffff0cb224 */ /* 0x000fe200078e0a0c */
[----:B------:R-:W-:Y:S01]  /*b5b0*/  ISETP.GE.AND P1, PT, R23, RZ, PT ;  /* 0x000000ff1700720c */ /* 0x000fe20003f26270 */
[----:B------:R-:W-:Y:S01]  /*b5c0*/  @!P2 IMAD.IADD R0, R0, 0x1, -R61 ;  /* 0x000000010000a824 */ /* 0x000fe200078e0a3d */
[----:B----4-:R-:W-:Y:S01]  /*b5d0*/  IABS R9, R42 ;  /* 0x0000002a00097213 */ /* 0x010fe20000000000 */
[----:B------:R-:W-:Y:S02]  /*b5e0*/  @!P6 IMAD.MOV R6, RZ, RZ, -R6 ;  /* 0x000000ffff06e224 */ /* 0x000fe400078e0a06 */
[----:B------:R-:W-:Y:S01]  /*b5f0*/  IMAD.MOV R5, RZ, RZ, -R5 ;  /* 0x000000ffff057224 */ /* 0x000fe200078e0a05 */
[----:B------:R-:W-:Y:S01]  /*b600*/  STL [R1+0x108], R12 ;  /* 0x0001080c01007387 */ /* 0x000fe20000100800 */
[----:B------:R-:W-:-:S02]  /*b610*/  ISETP.GT.U32.AND P3, PT, R61, R0, PT ;  /* 0x000000003d00720c */ /* 0x000fc40003f64070 */
[----:B------:R-:W-:Y:S01]  /*b620*/  IMAD R7, R61, R5, R7 ;  /* 0x000000053d077224 */ /* 0x000fe200078e0207 */
[----:B------:R-:W-:Y:S01]  /*b630*/  STL [R1+0x10c], R11 ;  /* 0x00010c0b01007387 */ /* 0x000fe20000100800 */
[----:B------:R-:W-:Y:S01]  /*b640*/  ISETP.GE.AND P6, PT, R25, RZ, PT ;  /* 0x000000ff1900720c */ /* 0x000fe20003fc6270 */
[--C-:B------:R-:W-:Y:S02]  /*b650*/  @!P5 IMAD.IADD R3, R3, 0x1, -R61.reuse ;  /* 0x000000010303d824 */ /* 0x100fe400078e0a3d */
[----:B------:R0:W-:Y:S01]  /*b660*/  STL [R1+0x110], R6 ;  /* 0x0001100601007387 */ /* 0x0001e20000100800 */
[----:B------:R-:W-:Y:S01]  /*b670*/  @!P0 IMAD.IADD R2, R2, 0x1, -R61 ;  /* 0x0000000102028824 */ /* 0x000fe200078e0a3d */
[----:B------:R-:W-:Y:S01]  /*b680*/  ISETP.GT.U32.AND P0, PT, R61, R7, PT ;  /* 0x000000073d00720c */ /* 0x000fe20003f04070 */
[----:B------:R-:W-:Y:S02]  /*b690*/  IMAD.MOV.U32 R10, RZ, RZ, R3 ;  /* 0x000000ffff0a7224 */ /* 0x000fe400078e0003 */
[----:B------:R-:W-:-:S02]  /*b6a0*/  @!P4 IMAD.IADD R8, R8, 0x1, -R61 ;  /* 0x000000010808c824 */ /* 0x000fc400078e0a3d */
[----:B0-----:R-:W-:Y:S01]  /*b6b0*/  IMAD.HI.U32 R6, R58, R9, RZ ;  /* 0x000000093a067227 */ /* 0x001fe200078e00ff */
[----:B------:R-:W-:-:S03]  /*b6c0*/  ISETP.GE.AND P2, PT, R24, RZ, PT ;  /* 0x000000ff1800720c */ /* 0x000fc60003f46270 */
[----:B------:R-:W-:Y:S02]  /*b6d0*/  IMAD.MOV R6, RZ, RZ, -R6 ;  /* 0x000000ffff067224 */ /* 0x000fe400078e0a06 */
[----:B------:R-:W-:Y:S01]  /*b6e0*/  @!P1 IMAD.MOV R10, RZ, RZ, -R10 ;  /* 0x000000ffff0a9224 */ /* 0x000fe200078e0a0a */
[C---:B------:R-:W-:Y:S01]  /*b6f0*/  ISETP.GT.U32.AND P1, PT, R61.reuse, R8, PT ;  /* 0x000000083d00720c */ /* 0x040fe20003f24070 */
[C---:B------:R-:W-:Y:S02]  /*b700*/  IMAD R3, R61.reuse, R6, R9 ;  /* 0x000000063d037224 */ /* 0x040fe400078e0209 */
[--C-:B------:R-:W-:Y:S02]  /*b710*/  @!P3 IMAD.IADD R0, R0, 0x1, -R61.reuse ;  /* 0x000000010000b824 */ /* 0x100fe400078e0a3d */
[----:B------:R-:W-:Y:S01]  /*b720*/  @!P6 IMAD.MOV R2, RZ, RZ, -R2 ;  /* 0x000000ffff02e224 */ /* 0x000fe200078e0a02 */
[----:B------:R-:W-:Y:S01]  /*b730*/  ISETP.GT.U32.AND P6, PT, R61, R3, PT ;  /* 0x000000033d00720c */ /* 0x000fe20003fc4070 */
[----:B------:R5:W-:Y:S01]  /*b740*/  STL [R1+0x114], R4 ;  /* 0x0001140401007387 */ /* 0x000be20000100800 */
[----:B------:R-:W-:Y:S01]  /*b750*/  @!P0 IMAD.IADD R7, R7, 0x1, -R61 ;  /* 0x0000000107078824 */ /* 0x000fe200078e0a3d */
[----:B------:R-:W-:-:S02]  /*b760*/  ISETP.GE.AND P5, PT, R40, RZ, PT ;  /* 0x000000ff2800720c */ /* 0x000fc40003fa6270 */
[----:B------:R0:W-:Y:S01]  /*b770*/  STL [R1+0x118], R10 ;  /* 0x0001180a01007387 */ /* 0x0001e20000100800 */
[----:B---3--:R-:W-:Y:S01]  /*b780*/  IABS R5, R44 ;  /* 0x0000002c00057213 */ /* 0x008fe20000000000 */
[----:B------:R-:W-:Y:S01]  /*b790*/  @!P1 IMAD.IADD R8, R8, 0x1, -R61 ;  /* 0x0000000108089824 */ /* 0x000fe200078e0a3d */
[----:B------:R-:W-:Y:S02]  /*b7a0*/  ISETP.GT.U32.AND P0, PT, R61, R7, PT ;  /* 0x000000073d00720c */ /* 0x000fe40003f04070 */
[----:B-----5:R-:W-:Y:S01]  /*b7b0*/  IABS R4, R43 ;  /* 0x0000002b00047213 */ /* 0x020fe20000000000 */
[----:B0-----:R-:W-:Y:S02]  /*b7c0*/  IMAD.MOV.U32 R10, RZ, RZ, R0 ;  /* 0x000000ffff0a7224 */ /* 0x001fe400078e0000 */
[----:B------:R-:W-:-:S04]  /*b7d0*/  IMAD.HI.U32 R0, R58, R5, RZ ;  /* 0x000000053a007227 */ /* 0x000fc800078e00ff */
[----:B------:R-:W-:Y:S02]  /*b7e0*/  @!P2 IMAD.MOV R10, RZ, RZ, -R10 ;  /* 0x000000ffff0aa224 */ /* 0x000fe400078e0a0a */
[----:B------:R-:W-:Y:S01]  /*b7f0*/  IMAD.HI.U32 R6, R58, R4, RZ ;  /* 0x000000043a067227 */ /* 0x000fe200078e00ff */
[----:B------:R-:W-:Y:S02]  /*b800*/  IABS R9, R45 ;  /* 0x0000002d00097213 */ /* 0x000fe40000000000 */
[----:B------:R0:W-:Y:S01]  /*b810*/  STL [R1+0x160], R10 ;  /* 0x0001600a01007387 */ /* 0x0001e20000100800 */
[----:B------:R-:W-:Y:S02]  /*b820*/  IMAD.MOV R0, RZ, RZ, -R0 ;  /* 0x000000ffff007224 */ /* 0x000fe400078e0a00 */
[----:B------:R-:W-:Y:S02]  /*b830*/  @!P6 IMAD.IADD R3, R3, 0x1, -R61 ;  /* 0x000000010303e824 */ /* 0x000fe400078e0a3d */
[----:B------:R-:W-:Y:S01]  /*b840*/  IMAD.MOV R6, RZ, RZ, -R6 ;  /* 0x000000ffff067224 */ /* 0x000fe200078e0a06 */
[----:B------:R-:W-:Y:S01]  /*b850*/  ISETP.GE.AND P3, PT, R41, RZ, PT ;  /* 0x000000ff2900720c */ /* 0x000fe20003f66270 */
[----:B------:R1:W-:Y:S01]  /*b860*/  STL [R1+0x164], R2 ;  /* 0x0001640201007387 */ /* 0x0003e20000100800 */
[----:B0-----:R-:W-:-:S02]  /*b870*/  IMAD.MOV.U32 R10, RZ, RZ, R8 ;  /* 0x000000ffff0a7224 */ /* 0x001fc400078e0008 */
[C---:B------:R-:W-:Y:S02]  /*b880*/  IMAD R4, R61.reuse, R6, R4 ;  /* 0x000000063d047224 */ /* 0x040fe400078e0204 */
[----:B------:R-:W-:Y:S01]  /*b890*/  @!P5 IMAD.MOV R10, RZ, RZ, -R10 ;  /* 0x000000ffff0ad224 */ /* 0x000fe200078e0a0a */
[C---:B------:R-:W-:Y:S01]  /*b8a0*/  ISETP.GT.U32.AND P5, PT, R61.reuse, R3, PT ;  /* 0x000000033d00720c */ /* 0x040fe20003fa4070 */
[----:B-1----:R-:W-:Y:S02]  /*b8b0*/  IMAD R2, R61, R0, R5 ;  /* 0x000000003d027224 */ /* 0x002fe400078e0205 */
[----:B------:R-:W-:Y:S01]  /*b8c0*/  IMAD.MOV.U32 R0, RZ, RZ, R9 ;  /* 0x000000ffff007224 */ /* 0x000fe200078e0009 */
[----:B------:R-:W-:Y:S01]  /*b8d0*/  IABS R6, R46 ;  /* 0x0000002e00067213 */ /* 0x000fe20000000000 */
[----:B------:R-:W-:Y:S01]  /*b8e0*/  @!P0 IMAD.IADD R7, R7, 0x1, -R61 ;  /* 0x0000000107078824 */ /* 0x000fe200078e0a3d */
[----:B------:R-:W-:Y:S01]  /*b8f0*/  ISETP.GT.U32.AND P0, PT, R61, R4, PT ;  /* 0x000000043d00720c */ /* 0x000fe20003f04070 */
[----:B------:R-:W-:Y:S01]  /*b900*/  IMAD.HI.U32 R5, R58, R0, RZ ;  /* 0x000000003a057227 */ /* 0x000fe200078e00ff */
[----:B------:R-:W-:-:S03]  /*b910*/  ISETP.GE.AND P4, PT, R42, RZ, PT ;  /* 0x000000ff2a00720c */ /* 0x000fc60003f86270 */
[----:B------:R-:W-:Y:S02]  /*b920*/  IMAD.MOV.U32 R9, RZ, RZ, R7 ;  /* 0x000000ffff097224 */ /* 0x000fe400078e0007 */
[----:B------:R-:W-:Y:S02]  /*b930*/  IMAD.MOV R7, RZ, RZ, -R5 ;  /* 0x000000ffff077224 */ /* 0x000fe400078e0a05 */
[----:B------:R-:W-:Y:S01]  /*b940*/  IMAD.HI.U32 R5, R58, R6, RZ ;  /* 0x000000063a057227 */ /* 0x000fe200078e00ff */
[----:B------:R-:W-:-:S03]  /*b950*/  ISETP.GT.U32.AND P6, PT, R61, R2, PT ;  /* 0x000000023d00720c */ /* 0x000fc60003fc4070 */
[----:B------:R-:W-:Y:S02]  /*b960*/  @!P3 IMAD.MOV R9, RZ, RZ, -R9 ;  /* 0x000000ffff09b224 */ /* 0x000fe400078e0a09 */
[----:B------:R-:W-:Y:S02]  /*b970*/  IMAD R7, R61, R7, R0 ;  /* 0x000000073d077224 */ /* 0x000fe400078e0200 */
[----:B------:R-:W-:Y:S02]  /*b980*/  IMAD.MOV R5, RZ, RZ, -R5 ;  /* 0x000000ffff057224 */ /* 0x000fe400078e0a05 */
[--C-:B------:R-:W-:Y:S01]  /*b990*/  @!P5 IMAD.IADD R3, R3, 0x1, -R61.reuse ;  /* 0x000000010303d824 */ /* 0x100fe200078e0a3d */
[----:B------:R-:W-:Y:S01]  /*b9a0*/  STL [R1+0x170], R10 ;  /* 0x0001700a01007387 */ /* 0x000fe20000100800 */
[C---:B------:R-:W-:Y:S01]  /*b9b0*/  ISETP.GT.U32.AND P5, PT, R61.reuse, R7, PT ;  /* 0x000000073d00720c */ /* 0x040fe20003fa4070 */
[----:B------:R-:W-:Y:S02]  /*b9c0*/  IMAD R6, R61, R5, R6 ;  /* 0x000000053d067224 */ /* 0x000fe400078e0206 */
[----:B------:R0:W-:Y:S01]  /*b9d0*/  STL [R1+0x174], R9 ;  /* 0x0001740901007387 */ /* 0x0001e20000100800 */
[----:B------:R-:W-:Y:S01]  /*b9e0*/  IABS R8, R47 ;  /* 0x0000002f00087213 */ /* 0x000fe20000000000 */
[----:B------:R-:W-:-:S02]  /*b9f0*/  @!P0 IMAD.IADD R4, R4, 0x1, -R61 ;  /* 0x0000000104048824 */ /* 0x000fc400078e0a3d */
[----:B0-----:R-:W-:-:S03]  /*ba00*/  IMAD.MOV.U32 R9, RZ, RZ, R3 ;  /* 0x000000ffff097224 */ /* 0x001fc600078e0003 */
[C---:B------:R-:W-:Y:S01]  /*ba10*/  ISETP.GT.U32.AND P0, PT, R61.reuse, R4, PT ;  /* 0x000000043d00720c */ /* 0x040fe20003f04070 */
[----:B------:R-:W-:Y:S02]  /*ba20*/  IMAD.MOV.U32 R0, RZ, RZ, R8 ;  /* 0x000000ffff007224 */ /* 0x000fe400078e0008 */
[----:B------:R-:W-:Y:S01]  /*ba30*/  @!P4 IMAD.MOV R9, RZ, RZ, -R9 ;  /* 0x000000ffff09c224 */ /* 0x000fe200078e0a09 */
[C---:B------:R-:W-:Y:S01]  /*ba40*/  ISETP.GT.U32.AND P4, PT, R61.reuse, R6, PT ;  /* 0x000000063d00720c */ /* 0x040fe20003f84070 */
[--C-:B------:R-:W-:Y:S02]  /*ba50*/  @!P6 IMAD.IADD R2, R2, 0x1, -R61.reuse ;  /* 0x000000010202e824 */ /* 0x100fe400078e0a3d */
[----:B------:R-:W-:Y:S01]  /*ba60*/  IMAD.HI.U32 R8, R58, R0, RZ ;  /* 0x000000003a087227 */ /* 0x000fe200078e00ff */
[----:B------:R-:W-:Y:S02]  /*ba70*/  IABS R5, R48 ;  /* 0x0000003000057213 */ /* 0x000fe40000000000 */
[----:B------:R-:W-:Y:S01]  /*ba80*/  ISETP.GT.U32.AND P6, PT, R61, R2, PT ;  /* 0x000000023d00720c */ /* 0x000fe20003fc4070 */
[----:B------:R-:W-:-:S02]  /*ba90*/  @!P5 IMAD.IADD R7, R7, 0x1, -R61 ;  /* 0x000000010707d824 */ /* 0x000fc400078e0a3d */
[----:B------:R-:W-:Y:S01]  /*baa0*/  IMAD.MOV R8, RZ, RZ, -R8 ;  /* 0x000000ffff087224 */ /* 0x000fe200078e0a08 */
[----:B------:R-:W-:Y:S01]  /*bab0*/  IABS R3, R49 ;  /* 0x0000003100037213 */ /* 0x000fe20000000000 */
[--C-:B------:R-:W-:Y:S01]  /*bac0*/  @!P0 IMAD.IADD R4, R4, 0x1, -R61.reuse ;  /* 0x0000000104048824 */ /* 0x100fe200078e0a3d */
[C---:B------:R-:W-:Y:S01]  /*bad0*/  ISETP.GT.U32.AND P5, PT, R61.reuse, R7, PT ;  /* 0x000000073d00720c */ /* 0x040fe20003fa4070 */
[C---:B------:R-:W-:Y:S02]  /*bae0*/  IMAD R0, R61.reuse, R8, R0 ;  /* 0x000000083d007224 */ /* 0x040fe400078e0200 */
[----:B------:R-:W-:Y:S02]  /*baf0*/  @!P4 IMAD.IADD R6, R6, 0x1, -R61 ;  /* 0x000000010606c824 */ /* 0x000fe400078e0a3d */
[----:B------:R-:W-:Y:S01]  /*bb00*/  IMAD.HI.U32 R8, R58, R5, RZ ;  /* 0x000000053a087227 */ /* 0x000fe200078e00ff */
[----:B------:R0:W-:Y:S02]  /*bb10*/  STL [R1+0x178], R9 ;  /* 0x0001780901007387 */ /* 0x0001e40000100800 */
[----:B------:R-:W-:Y:S01]  /*bb20*/  ISETP.GT.U32.AND P4, PT, R61, R6, PT ;  /* 0x000000063d00720c */ /* 0x000fe20003f84070 */
[----:B------:R-:W-:-:S02]  /*bb30*/  IMAD.MOV R8, RZ, RZ, -R8 ;  /* 0x000000ffff087224 */ /* 0x000fc400078e0a08 */
[----:B------:R-:W-:Y:S01]  /*bb40*/  @!P6 IMAD.IADD R2, R2, 0x1, -R61 ;  /* 0x000000010202e824 */ /* 0x000fe200078e0a3d */
[----:B------:R-:W-:Y:S01]  /*bb50*/  ISETP.GT.U32.AND P6, PT, R61, R0, PT ;  /* 0x000000003d00720c */ /* 0x000fe20003fc4070 */
[----:B0-----:R-:W-:Y:S02]  /*bb60*/  IMAD.MOV.U32 R9, RZ, RZ, R4 ;  /* 0x000000ffff097224 */ /* 0x001fe400078e0004 */
[----:B------:R-:W-:-:S04]  /*bb70*/  IMAD.HI.U32 R4, R58, R3, RZ ;  /* 0x000000033a047227 */ /* 0x000fc800078e00ff */
[----:B------:R-:W-:Y:S02]  /*bb80*/  IMAD R5, R61, R8, R5 ;  /* 0x000000083d057224 */ /* 0x000fe400078e0205 */
[----:B------:R-:W-:Y:S02]  /*bb90*/  IMAD.MOV R4, RZ, RZ, -R4 ;  /* 0x000000ffff047224 */ /* 0x000fe400078e0a04 */
[----:B------:R-:W-:Y:S01]  /*bba0*/  @!P5 IMAD.IADD R7, R7, 0x1, -R61 ;  /* 0x000000010707d824 */ /* 0x000fe200078e0a3d */
[C---:B------:R-:W-:Y:S01]  /*bbb0*/  ISETP.GT.U32.AND P5, PT, R61.reuse, R5, PT ;  /* 0x000000053d00720c */ /* 0x040fe20003fa4070 */
[----:B------:R-:W-:Y:S02]  /*bbc0*/  IMAD R4, R61, R4, R3 ;  /* 0x000000043d047224 */ /* 0x000fe400078e0203 */
[--C-:B------:R-:W-:Y:S01]  /*bbd0*/  @!P4 IMAD.IADD R6, R6, 0x1, -R61.reuse ;  /* 0x000000010606c824 */ /* 0x100fe200078e0a3d */
[----:B------:R-:W-:Y:S02]  /*bbe0*/  ISETP.GE.AND P2, PT, R43, RZ, PT ;  /* 0x000000ff2b00720c */ /* 0x000fe40003f46270 */
[----:B------:R-:W-:Y:S01]  /*bbf0*/  ISETP.GT.U32.AND P4, PT, R61, R4, PT ;  /* 0x000000043d00720c */ /* 0x000fe20003f84070 */
[----:B------:R-:W-:Y:S01]  /*bc00*/  @!P6 IMAD.IADD R0, R0, 0x1, -R61 ;  /* 0x000000010000e824 */ /* 0x000fe200078e0a3d */
[----:B------:R-:W-:-:S02]  /*bc10*/  ISETP.GE.AND P0, PT, R46, RZ, PT ;  /* 0x000000ff2e00720c */ /* 0x000fc40003f06270 */
[----:B------:R-:W-:Y:S02]  /*bc20*/  ISETP.GE.AND P1, PT, R44, RZ, PT ;  /* 0x000000ff2c00720c */ /* 0x000fe40003f26270 */
[----:B------:R-:W-:Y:S01]  /*bc30*/  ISETP.GT.U32.AND P6, PT, R61, R0, PT ;  /* 0x000000003d00720c */ /* 0x000fe20003fc4070 */
[----:B------:R-:W-:Y:S01]  /*bc40*/  @!P5 IMAD.IADD R5, R5, 0x1, -R61 ;  /* 0x000000010505d824 */ /* 0x000fe200078e0a3d */
[----:B------:R-:W-:-:S04]  /*bc50*/  ISETP.GE.AND P3, PT, R45, RZ, PT ;  /* 0x000000ff2d00720c */ /* 0x000fc80003f66270 */
[----:B------:R-:W-:Y:S01]  /*bc60*/  ISETP.GT.U32.AND P5, PT, R61, R5, PT ;  /* 0x000000053d00720c */ /* 0x000fe20003fa4070 */
[----:B------:R-:W-:Y:S02]  /*bc70*/  @!P4 IMAD.IADD R4, R4, 0x1, -R61 ;  /* 0x000000010404c824 */ /* 0x000fe400078e0a3d */
[----:B------:R-:W-:Y:S01]  /*bc80*/  @!P2 IMAD.MOV R9, RZ, RZ, -R9 ;  /* 0x000000ffff09a224 */ /* 0x000fe200078e0a09 */
[----:B------:R-:W-:Y:S01]  /*bc90*/  ISETP.GE.AND P2, PT, R47, RZ, PT ;  /* 0x000000ff2f00720c */ /* 0x000fe20003f46270 */
[----:B------:R-:W-:Y:S01]  /*bca0*/  @!P0 IMAD.MOV R6, RZ, RZ, -R6 ;  /* 0x000000ffff068224 */ /* 0x000fe200078e0a06 */
[----:B------:R-:W-:Y:S01]  /*bcb0*/  ISETP.GT.U32.AND P0, PT, R61, R4, PT ;  /* 0x000000043d00720c */ /* 0x000fe20003f04070 */
[----:B------:R-:W-:Y:S01]  /*bcc0*/  @!P1 IMAD.MOV R2, RZ, RZ, -R2 ;  /* 0x000000ffff029224 */ /* 0x000fe200078e0a02 */
[----:B------:R-:W-:Y:S01]  /*bcd0*/  ISETP.GE.AND P1, PT, R48, RZ, PT ;  /* 0x000000ff3000720c */ /* 0x000fe20003f26270 */
[----:B------:R-:W-:Y:S01]  /*bce0*/  @!P6 IMAD.IADD R0, R0, 0x1, -R61 ;  /* 0x000000010000e824 */ /* 0x000fe200078e0a3d */
[----:B------:R0:W-:Y:S01]  /*bcf0*/  STL [R1+0x17c], R9 ;  /* 0x00017c0901007387 */ /* 0x0001e20000100800 */
[----:B------:R-:W-:Y:S01]  /*bd00*/  @!P3 IMAD.MOV R7, RZ, RZ, -R7 ;  /* 0x000000ffff07b224 */ /* 0x000fe200078e0a07 */
[----:B------:R-:W-:Y:S01]  /*bd10*/  ISETP.GE.AND P3, PT, R49, RZ, PT ;  /* 0x000000ff3100720c */ /* 0x000fe20003f66270 */
[----:B------:R-:W-:Y:S01]  /*bd20*/  @!P5 IMAD.IADD R5, R5, 0x1, -R61 ;  /* 0x000000010505d824 */ /* 0x000fe200078e0a3d */
[----:B------:R-:W-:Y:S01]  /*bd30*/  STL [R1+0x180], R2 ;  /* 0x0001800201007387 */ /* 0x000fe20000100800 */
[----:B0-----:R-:W-:-:S03]  /*bd40*/  IMAD.MOV.U32 R9, RZ, RZ, R0 ;  /* 0x000000ffff097224 */ /* 0x001fc600078e0000 */
[----:B------:R-:W-:Y:S01]  /*bd50*/  STL [R1+0x184], R7 ;  /* 0x0001840701007387 */ /* 0x000fe20000100800 */
[----:B------:R-:W-:Y:S02]  /*bd60*/  @!P0 IMAD.IADD R4, R4, 0x1, -R61 ;  /* 0x0000000104048824 */ /* 0x000fe400078e0a3d */
[----:B------:R-:W-:Y:S01]  /*bd70*/  @!P2 IMAD.MOV R9, RZ, RZ, -R9 ;  /* 0x000000ffff09a224 */ /* 0x000fe200078e0a09 */
[----:B------:R0:W-:Y:S04]  /*bd80*/  STL [R1+0x188], R6 ;  /* 0x0001880601007387 */ /* 0x0001e80000100800 */
[----:B------:R1:W-:Y:S01]  /*bd90*/  STL [R1+0x18c], R9 ;  /* 0x00018c0901007387 */ /* 0x0003e20000100800 */
[----:B0-----:R-:W-:-:S04]  /*bda0*/  IMAD.MOV.U32 R6, RZ, RZ, R5 ;  /* 0x000000ffff067224 */ /* 0x001fc800078e0005 */
[----:B------:R-:W-:Y:S02]  /*bdb0*/  @!P1 IMAD.MOV R6, RZ, RZ, -R6 ;  /* 0x000000ffff069224 */ /* 0x000fe400078e0a06 */
[----:B-1----:R-:W-:Y:S01]  /*bdc0*/  IMAD.MOV.U32 R9, RZ, RZ, R4 ;  /* 0x000000ffff097224 */ /* 0x002fe200078e0004 */
[----:B------:R-:W-:Y:S01]  /*bdd0*/  ISETP.GE.AND P2, PT, R53, RZ, PT ;  /* 0x000000ff3500720c */ /* 0x000fe20003f46270 */
[----:B------:R-:W-:Y:S01]  /*bde0*/  IMAD.MOV.U32 R34, RZ, RZ, R59 ;  /* 0x000000ffff227224 */ /* 0x000fe200078e003b */
[----:B------:R-:W-:Y:S01]  /*bdf0*/  IABS R27, R53 ;  /* 0x00000035001b7213 */ /* 0x000fe20000000000 */
[----:B------:R0:W-:Y:S01]  /*be00*/  STL [R1+0x190], R6 ;  /* 0x0001900601007387 */ /* 0x0001e20000100800 */
[----:B------:R-:W-:Y:S01]  /*be10*/  @!P3 IMAD.MOV R9, RZ, RZ, -R9 ;  /* 0x000000ffff09b224 */ /* 0x000fe200078e0a09 */
[----:B------:R-:W-:Y:S02]  /*be20*/  ISETP.GE.AND P0, PT, R55, RZ, PT ;  /* 0x000000ff3700720c */ /* 0x000fe40003f06270 */
[----:B------:R-:W3:Y:S01]  /*be30*/  LDL.LU R53, [R1+0x70] ;  /* 0x0000700001357983 */ /* 0x000ee20000300800 */
[----:B------:R-:W-:-:S02]  /*be40*/  IABS R32, R55 ;  /* 0x0000003700207213 */ /* 0x000fc40000000000 */
[----:B------:R-:W-:Y:S01]  /*be50*/  ISETP.GE.AND P1, PT, R54, RZ, PT ;  /* 0x000000ff3600720c */ /* 0x000fe20003f26270 */
[----:B------:R-:W4:Y:S01]  /*be60*/  LDL.LU R55, [R1+0x74] ;  /* 0x0000740001377983 */ /* 0x000f220000300800 */
[----:B------:R-:W-:-:S03]  /*be70*/  IABS R33, R54 ;  /* 0x0000003600217213 */ /* 0x000fc60000000000 */
[----:B------:R-:W5:Y:S01]  /*be80*/  LDL.LU R54, [R1+0x78] ;  /* 0x0000780001367983 */ /* 0x000f620000300800 */
[----:B------:R-:W-:Y:S01]  /*be90*/  IABS R41, R34 ;  /* 0x0000002200297213 */ /* 0x000fe20000000000 */
[----:B--2---:R-:W-:Y:S01]  /*bea0*/  IMAD.MOV.U32 R34, RZ, RZ, R35 ;  /* 0x000000ffff227224 */ /* 0x004fe200078e0023 */
[----:B------:R-:W-:Y:S01]  /*beb0*/  IABS R45, R37 ;  /* 0x00000025002d7213 */ /* 0x000fe20000000000 */
[----:B------:R-:W2:Y:S01]  /*bec0*/  LDL.LU R59, [R1+0x90] ;  /* 0x00009000013b7983 */ /* 0x000ea20000300800 */
[----:B------:R-:W-:-:S03]  /*bed0*/  IMAD.MOV.U32 R30, RZ, RZ, R36 ;  /* 0x000000ffff1e7224 */ /* 0x000fc600078e0024 */
[----:B------:R-:W-:Y:S01]  /*bee0*/  STL [R1+0x194], R9 ;  /* 0x0001940901007387 */ /* 0x000fe20000100800 */
[----:B------:R-:W-:Y:S02]  /*bef0*/  IMAD.MOV.U32 R36, RZ, RZ, R39 ;  /* 0x000000ffff247224 */ /* 0x000fe400078e0027 */
[----:B------:R-:W-:Y:S01]  /*bf00*/  IMAD.MOV.U32 R35, RZ, RZ, R38 ;  /* 0x000000ffff237224 */ /* 0x000fe200078e0026 */
[----:B------:R-:W3:Y:S04]  /*bf10*/  LDL R37, [R1+0xa4] ;  /* 0x0000a40001257983 */ /* 0x000ee80000100800 */
[----:B------:R-:W4:Y:S04]  /*bf20*/  LDL R39, [R1+0x11c] ;  /* 0x00011c0001277983 */ /* 0x000f280000100800 */
[----:B------:R-:W5:Y:S01]  /*bf30*/  LDL R38, [R1+0x130] ;  /* 0x0001300001267983 */ /* 0x000f620000100800 */
[----:B------:R-:W-:-:S05]  /*bf40*/  IABS R2, R50 ;  /* 0x0000003200027213 */ /* 0x000fca0000000000 */
[----:B------:R-:W-:-:S04]  /*bf50*/  IMAD.HI.U32 R7, R58, R2, RZ ;  /* 0x000000023a077227 */ /* 0x000fc800078e00ff */
[----:B------:R-:W-:-:S04]  /*bf60*/  IMAD.MOV R7, RZ, RZ, -R7 ;  /* 0x000000ffff077224 */ /* 0x000fc800078e0a07 */
[----:B------:R-:W-:-:S05]  /*bf70*/  IMAD R2, R61, R7, R2 ;  /* 0x000000073d027224 */ /* 0x000fca00078e0202 */
[----:B------:R-:W-:Y:S02]  /*bf80*/  ISETP.GT.U32.AND P3, PT, R61, R2, PT ;  /* 0x000000023d00720c */ /* 0x000fe40003f64070 */
[----:B------:R-:W-:-:S05]  /*bf90*/  IABS R3, R51 ;  /* 0x0000003300037213 */ /* 0x000fca0000000000 */
[----:B------:R-:W-:-:S06]  /*bfa0*/  IMAD.HI.U32 R8, R58, R3, RZ ;  /* 0x000000033a087227 */ /* 0x000fcc00078e00ff */
[----:B------:R-:W-:-:S05]  /*bfb0*/  @!P3 IMAD.IADD R2, R2, 0x1, -R61 ;  /* 0x000000010202b824 */ /* 0x000fca00078e0a3d */
[----:B------:R-:W-:Y:S01]  /*bfc0*/  ISETP.GT.U32.AND P3, PT, R61, R2, PT ;  /* 0x000000023d00720c */ /* 0x000fe20003f64070 */
[----:B------:R-:W-:-:S04]  /*bfd0*/  IMAD.MOV R8, RZ, RZ, -R8 ;  /* 0x000000ffff087224 */ /* 0x000fc800078e0a08 */
[----:B------:R-:W-:-:S08]  /*bfe0*/  IMAD R3, R61, R8, R3 ;  /* 0x000000083d037224 */ /* 0x000fd000078e0203 */
[----:B------:R-:W-:Y:S01]  /*bff0*/  @!P3 IMAD.IADD R2, R2, 0x1, -R61 ;  /* 0x000000010202b824 */ /* 0x000fe200078e0a3d */
[----:B------:R-:W-:Y:S02]  /*c000*/  ISETP.GT.U32.AND P3, PT, R61, R3, PT ;  /* 0x000000033d00720c */ /* 0x000fe40003f64070 */
[----:B---3--:R-:W-:Y:S02]  /*c010*/  IABS R15, R37 ;  /* 0x00000025000f7213 */ /* 0x008fe40000000000 */
[----:B------:R-:W3:Y:S01]  /*c020*/  LDL R37, [R1+0x134] ;  /* 0x0001340001257983 */ /* 0x000ee20000100800 */
[----:B----4-:R-:W-:-:S03]  /*c030*/  IABS R14, R39 ;  /* 0x00000027000e7213 */ /* 0x010fc60000000000 */
[----:B------:R-:W4:Y:S01]  /*c040*/  LDL R39, [R1+0x138] ;  /* 0x0001380001277983 */ /* 0x000f220000100800 */
[----:B-----5:R-:W-:-:S03]  /*c050*/  IABS R13, R38 ;  /* 0x00000026000d7213 */ /* 0x020fc60000000000 */
[----:B------:R-:W5:Y:S01]  /*c060*/  LDL R38, [R1+0x13c] ;  /* 0x00013c0001267983 */ /* 0x000f620000100800 */
[----:B------:R-:W-:Y:S01]  /*c070*/  @!P3 IMAD.IADD R3, R3, 0x1, -R61 ;  /* 0x000000010303b824 */ /* 0x000fe200078e0a3d */
[----:B------:R-:W-:Y:S01]  /*c080*/  IABS R0, R52 ;  /* 0x0000003400007213 */ /* 0x000fe20000000000 */
[----:B0-----:R-:W-:-:S03]  /*c090*/  IMAD.HI.U32 R6, R58, R27, RZ ;  /* 0x0000001b3a067227 */ /* 0x001fc600078e00ff */
[----:B------:R-:W-:Y:S01]  /*c0a0*/  ISETP.GT.U32.AND P3, PT, R61, R3, PT ;  /* 0x000000033d00720c */ /* 0x000fe20003f64070 */
[----:B------:R-:W-:-:S04]  /*c0b0*/  IMAD.HI.U32 R5, R58, R0, RZ ;  /* 0x000000003a057227 */ /* 0x000fc800078e00ff */
[----:B------:R-:W-:Y:S02]  /*c0c0*/  IMAD.MOV R6, RZ, RZ, -R6 ;  /* 0x000000ffff067224 */ /* 0x000fe400078e0a06 */
[----:B------:R-:W-:Y:S02]  /*c0d0*/  IMAD.MOV R5, RZ, RZ, -R5 ;  /* 0x000000ffff057224 */ /* 0x000fe400078e0a05 */
[C---:B------:R-:W-:Y:S02]  /*c0e0*/  IMAD R27, R61.reuse, R6, R27 ;  /* 0x000000063d1b7224 */ /* 0x040fe400078e021b */
[----:B------:R-:W-:Y:S02]  /*c0f0*/  IMAD R0, R61, R5, R0 ;  /* 0x000000053d007224 */ /* 0x000fe400078e0200 */
[----:B------:R-:W-:Y:S01]  /*c100*/  IMAD.HI.U32 R6, R58, R41, RZ ;  /* 0x000000293a067227 */ /* 0x000fe200078e00ff */
[----:B--2---:R-:W-:-:S03]  /*c110*/  IABS R46, R59 ;  /* 0x0000003b002e7213 */ /* 0x004fc60000000000 */
[----:B------:R-:W-:Y:S02]  /*c120*/  IMAD.MOV R6, RZ, RZ, -R6 ;  /* 0x000000ffff067224 */ /* 0x000fe400078e0a06 */
[----:B------:R-:W-:Y:S01]  /*c130*/  @!P3 IMAD.IADD R3, R3, 0x1, -R61 ;  /* 0x000000010303b824 */ /* 0x000fe200078e0a3d */
[C---:B------:R-:W-:Y:S01]  /*c140*/  ISETP.GT.U32.AND P3, PT, R61.reuse, R0, PT ;  /* 0x000000003d00720c */ /* 0x040fe20003f64070 */
[----:B------:R-:W-:Y:S01]  /*c150*/  IMAD R41, R61, R6, R41 ;  /* 0x000000063d297224 */ /* 0x000fe200078e0229 */
[----:B------:R-:W-:Y:S01]  /*c160*/  ISETP.GE.AND P6, PT, R50, RZ, PT ;  /* 0x000000ff3200720c */ /* 0x000fe20003fc6270 */
[----:B------:R-:W-:-:S04]  /*c170*/  IMAD.HI.U32 R6, R58, R46, RZ ;  /* 0x0000002e3a067227 */ /* 0x000fc800078e00ff */
[----:B------:R-:W-:-:S04]  /*c180*/  IMAD.MOV R6, RZ, RZ, -R6 ;  /* 0x000000ffff067224 */ /* 0x000fc800078e0a06 */
[----:B------:R-:W-:Y:S02]  /*c190*/  IMAD R46, R61, R6, R46 ;  /* 0x000000063d2e7224 */ /* 0x000fe400078e022e */
[----:B------:R-:W-:Y:S02]  /*c1a0*/  IMAD.MOV.U32 R6, RZ, RZ, R2 ;  /* 0x000000ffff067224 */ /* 0x000fe400078e0002 */
[----:B------:R-:W-:Y:S01]  /*c1b0*/  @!P3 IMAD.IADD R0, R0, 0x1, -R61 ;  /* 0x000000010000b824 */ /* 0x000fe200078e0a3d */
[----:B------:R-:W-:Y:S01]  /*c1c0*/  ISETP.GE.AND P4, PT, R51, RZ, PT ;  /* 0x000000ff3300720c */ /* 0x000fe20003f86270 */
[----:B------:R-:W-:-:S03]  /*c1d0*/  @!P6 IMAD.MOV R6, RZ, RZ, -R6 ;  /* 0x000000ffff06e224 */ /* 0x000fc600078e0a06 */
[----:B------:R-:W-:Y:S02]  /*c1e0*/  ISETP.GT.U32.AND P6, PT, R61, R0, PT ;  /* 0x000000003d00720c */ /* 0x000fe40003fc4070 */
[----:B------:R0:W-:Y:S01]  /*c1f0*/  STL [R1+0x16c], R6 ;  /* 0x00016c0601007387 */ /* 0x0001e20000100800 */
[----:B------:R-:W-:Y:S01]  /*c200*/  ISETP.GE.AND P5, PT, R52, RZ, PT ;  /* 0x000000ff3400720c */ /* 0x000fe20003fa6270 */
[----:B0-----:R-:W-:-:S09]  /*c210*/  IMAD.MOV.U32 R6, RZ, RZ, R3 ;  /* 0x000000ffff067224 */ /* 0x001fd200078e0003 */
[----:B------:R-:W-:Y:S02]  /*c220*/  @!P6 IMAD.IADD R0, R0, 0x1, -R61 ;  /* 0x000000010000e824 */ /* 0x000fe400078e0a3d */
[----:B------:R-:W-:-:S05]  /*c230*/  @!P4 IMAD.MOV R6, RZ, RZ, -R6 ;  /* 0x000000ffff06c224 */ /* 0x000fca00078e0a06 */
[----:B------:R0:W-:Y:S02]  /*c240*/  STL [R1+0x168], R6 ;  /* 0x0001680601007387 */ /* 0x0001e40000100800 */
[----:B0-----:R-:W-:-:S04]  /*c250*/  IMAD.MOV.U32 R6, RZ, RZ, R0 ;  /* 0x000000ffff067224 */ /* 0x001fc800078e0000 */
[----:B------:R-:W-:Y:S01]  /*c260*/  @!P5 IMAD.MOV R6, RZ, RZ, -R6 ;  /* 0x000000ffff06d224 */ /* 0x000fe200078e0a06 */
[----:B---3--:R-:W-:Y:S02]  /*c270*/  IABS R12, R37 ;  /* 0x00000025000c7213 */ /* 0x008fe40000000000 */
[----:B------:R-:W2:Y:S01]  /*c280*/  LDL R37, [R1+0x140] ;  /* 0x0001400001257983 */ /* 0x000ea20000100800 */
[----:B----4-:R-:W-:-:S03]  /*c290*/  IABS R11, R39 ;  /* 0x00000027000b7213 */ /* 0x010fc60000000000 */
[----:B------:R0:W-:Y:S01]  /*c2a0*/  STL [R1+0x15c], R6 ;  /* 0x00015c0601007387 */ /* 0x0001e20000100800 */
[----:B-----5:R-:W-:-:S03]  /*c2b0*/  IABS R10, R38 ;  /* 0x00000026000a7213 */ /* 0x020fc60000000000 */
[----:B------:R-:W3:Y:S04]  /*c2c0*/  LDL R39, [R1+0x144] ;  /* 0x0001440001277983 */ /* 0x000ee80000100800 */
[----:B------:R-:W4:Y:S01]  /*c2d0*/  LDL R38, [R1+0x148] ;  /* 0x0001480001267983 */ /* 0x000f220000100800 */
[----:B------:R-:W-:Y:S01]  /*c2e0*/  IABS R31, R56 ;  /* 0x00000038001f7213 */ /* 0x000fe20000000000 */
[C---:B------:R-:W-:Y:S01]  /*c2f0*/  IMAD.HI.U32 R7, R58.reuse, R33, RZ ;  /* 0x000000213a077227 */ /* 0x040fe200078e00ff */
[----:B------:R-:W-:Y:S02]  /*c300*/  IABS R47, R57 ;  /* 0x00000039002f7213 */ /* 0x000fe40000000000 */
[----:B------:R-:W-:Y:S01]  /*c310*/  IABS R42, R60 ;  /* 0x0000003c002a7213 */ /* 0x000fe20000000000 */
[----:B------:R-:W-:-:S04]  /*c320*/  IMAD.HI.U32 R8, R58, R31, RZ ;  /* 0x0000001f3a087227 */ /* 0x000fc800078e00ff */
[----:B------:R-:W-:Y:S02]  /*c330*/  IMAD.MOV R7, RZ, RZ, -R7 ;  /* 0x000000ffff077224 */ /* 0x000fe400078e0a07 */
[----:B------:R-:W-:Y:S02]  /*c340*/  IMAD.MOV R4, RZ, RZ, -R8 ;  /* 0x000000ffff047224 */ /* 0x000fe400078e0a08 */
[----:B------:R-:W-:Y:S02]  /*c350*/  IMAD R33, R61, R7, R33 ;  /* 0x000000073d217224 */ /* 0x000fe400078e0221 */
[----:B------:R-:W-:-:S04]  /*c360*/  IMAD.HI.U32 R8, R58, R47, RZ ;  /* 0x0000002f3a087227 */ /* 0x000fc800078e00ff */
[----:B------:R-:W-:Y:S01]  /*c370*/  IMAD.HI.U32 R7, R58, R42, RZ ;  /* 0x0000002a3a077227 */ /* 0x000fe200078e00ff */
[----:B------:R-:W-:-:S03]  /*c380*/  IABS R44, R54 ;  /* 0x00000036002c7213 */ /* 0x000fc60000000000 */
[----:B------:R-:W-:Y:S02]  /*c390*/  IMAD.MOV R8, RZ, RZ, -R8 ;  /* 0x000000ffff087224 */ /* 0x000fe400078e0a08 */
[----:B------:R-:W-:Y:S02]  /*c3a0*/  IMAD.MOV R7, RZ, RZ, -R7 ;  /* 0x000000ffff077224 */ /* 0x000fe400078e0a07 */
[C---:B------:R-:W-:Y:S02]  /*c3b0*/  IMAD R47, R61.reuse, R8, R47 ;  /* 0x000000083d2f7224 */ /* 0x040fe400078e022f */
[----:B------:R-:W-:Y:S02]  /*c3c0*/  IMAD R42, R61, R7, R42 ;  /* 0x000000073d2a7224 */ /* 0x000fe400078e022a */
[----:B------:R-:W-:-:S04]  /*c3d0*/  IMAD.HI.U32 R8, R58, R44, RZ ;  /* 0x0000002c3a087227 */ /* 0x000fc800078e00ff */
[----:B------:R-:W-:-:S04]  /*c3e0*/  IMAD.HI.U32 R7, R58, R45, RZ ;  /* 0x0000002d3a077227 */ /* 0x000fc800078e00ff */
[----:B------:R-:W-:Y:S02]  /*c3f0*/  IMAD.MOV R8, RZ, RZ, -R8 ;  /* 0x000000ffff087224 */ /* 0x000fe400078e0a08 */
[----:B------:R-:W-:Y:S02]  /*c400*/  IMAD.MOV R7, RZ, RZ, -R7 ;  /* 0x000000ffff077224 */ /* 0x000fe400078e0a07 */
[C---:B------:R-:W-:Y:S02]  /*c410*/  IMAD R44, R61.reuse, R8, R44 ;  /* 0x000000083d2c7224 */ /* 0x040fe400078e022c */
[----:B------:R-:W-:Y:S01]  /*c420*/  IMAD R45, R61, R7, R45 ;  /* 0x000000073d2d7224 */ /* 0x000fe200078e022d */
[----:B--2---:R-:W-:Y:S02]  /*c430*/  IABS R9, R37 ;  /* 0x0000002500097213 */ /* 0x004fe40000000000 */
[----:B------:R-:W0:Y:S01]  /*c440*/  LDL R37, [R1+0x14c] ;  /* 0x00014c0001257983 */ /* 0x000e220000100800 */
[----:B---3--:R-:W-:-:S03]  /*c450*/  IABS R8, R39 ;  /* 0x0000002700087213 */ /* 0x008fc60000000000 */
[----:B------:R-:W2:Y:S01]  /*c460*/  LDL R39, [R1+0x150] ;  /* 0x0001500001277983 */ /* 0x000ea20000100800 */
[----:B----4-:R-:W-:-:S03]  /*c470*/  IABS R7, R38 ;  /* 0x0000002600077213 */ /* 0x010fc60000000000 */
[----:B------:R-:W3:Y:S01]  /*c480*/  LDL R38, [R1+0x154] ;  /* 0x0001540001267983 */ /* 0x000ee20000100800 */
[----:B------:R-:W-:Y:S01]  /*c490*/  IABS R40, R53 ;  /* 0x0000003500287213 */ /* 0x000fe20000000000 */
[----:B------:R-:W-:Y:S02]  /*c4a0*/  IMAD R31, R61, R4, R31 ;  /* 0x000000043d1f7224 */ /* 0x000fe400078e021f */
[----:B------:R-:W-:-:S04]  /*c4b0*/  IMAD.HI.U32 R5, R58, R32, RZ ;  /* 0x000000203a057227 */ /* 0x000fc800078e00ff */
[----:B------:R-:W-:Y:S01]  /*c4c0*/  IMAD.HI.U32 R4, R58, R40, RZ ;  /* 0x000000283a047227 */ /* 0x000fe200078e00ff */
[----:B------:R-:W-:Y:S02]  /*c4d0*/  IABS R43, R55 ;  /* 0x00000037002b7213 */ /* 0x000fe40000000000 */
[----:B------:R-:W-:Y:S01]  /*c4e0*/  IABS R18, R34 ;  /* 0x0000002200127213 */ /* 0x000fe20000000000 */
[----:B------:R-:W-:Y:S02]  /*c4f0*/  IMAD.MOV R5, RZ, RZ, -R5 ;  /* 0x000000ffff057224 */ /* 0x000fe400078e0a05 */
[----:B------:R-:W-:Y:S02]  /*c500*/  IMAD.MOV R4, RZ, RZ, -R4 ;  /* 0x000000ffff047224 */ /* 0x000fe400078e0a04 */
[C---:B------:R-:W-:Y:S02]  /*c510*/  IMAD R32, R61.reuse, R5, R32 ;  /* 0x000000053d207224 */ /* 0x040fe400078e0220 */
[----:B------:R-:W-:-:S02]  /*c520*/  IMAD R40, R61, R4, R40 ;  /* 0x000000043d287224 */ /* 0x000fc400078e0228 */
        /* <DEDUP_REMOVED lines=21> */
[----:B0-----:R-:W-:Y:S02]  /*c680*/  IABS R6, R37 ;  /* 0x0000002500067213 */ /* 0x001fe40000000000 */
[----:B------:R-:W4:Y:S01]  /*c690*/  LDL R37, [R1+0x158] ;  /* 0x0001580001257983 */ /* 0x000f220000100800 */
[----:B--2---:R-:W-:-:S03]  /*c6a0*/  IABS R5, R39 ;  /* 0x0000002700057213 */ /* 0x004fc60000000000 */
[----:B------:R-:W2:Y:S01]  /*c6b0*/  LDL R39, [R1+0x198] ;  /* 0x0001980001277983 */ /* 0x000ea20000100800 */
[----:B---3--:R-:W-:-:S03]  /*c6c0*/  IABS R4, R38 ;  /* 0x0000002600047213 */ /* 0x008fc60000000000 */
[----:B------:R-:W3:Y:S01]  /*c6d0*/  LDL R38, [R1+0x19c] ;  /* 0x00019c0001267983 */ /* 0x000ee20000100800 */
[----:B------:R-:W-:-:S04]  /*c6e0*/  IMAD.HI.U32 R3, R58, R14, RZ ;  /* 0x0000000e3a037227 */ /* 0x000fc800078e00ff */
[----:B------:R-:W-:-:S04]  /*c6f0*/  IMAD.HI.U32 R2, R58, R15, RZ ;  /* 0x0000000f3a027227 */ /* 0x000fc800078e00ff */
[----:B------:R-:W-:Y:S02]  /*c700*/  IMAD.MOV R3, RZ, RZ, -R3 ;  /* 0x000000ffff037224 */ /* 0x000fe400078e0a03 */
[----:B------:R-:W-:Y:S02]  /*c710*/  IMAD.MOV R2, RZ, RZ, -R2 ;  /* 0x000000ffff027224 */ /* 0x000fe400078e0a02 */
[----:B------:R-:W-:Y:S02]  /*c720*/  IMAD R14, R61, R3, R14 ;  /* 0x000000033d0e7224 */ /* 0x000fe400078e020e */
[----:B------:R-:W-:-:S04]  /*c730*/  IMAD.HI.U32 R3, R58, R12, RZ ;  /* 0x0000000c3a037227 */ /* 0x000fc800078e00ff */
[----:B------:R-:W-:Y:S02]  /*c740*/  IMAD R15, R61, R2, R15 ;  /* 0x000000023d0f7224 */ /* 0x000fe400078e020f */
[----:B------:R-:W-:-:S04]  /*c750*/  IMAD.HI.U32 R2, R58, R11, RZ ;  /* 0x0000000b3a027227 */ /* 0x000fc800078e00ff */
[----:B------:R-:W-:-:S04]  /*c760*/  IMAD.HI.U32 R0, R58, R10, RZ ;  /* 0x0000000a3a007227 */ /* 0x000fc800078e00ff */
[----:B------:R-:W-:Y:S02]  /*c770*/  IMAD.MOV R3, RZ, RZ, -R3 ;  /* 0x000000ffff037224 */ /* 0x000fe400078e0a03 */
[----:B------:R-:W-:Y:S02]  /*c780*/  IMAD.MOV R2, RZ, RZ, -R2 ;  /* 0x000000ffff027224 */ /* 0x000fe400078e0a02 */
[----:B------:R-:W-:Y:S02]  /*c790*/  IMAD.MOV R0, RZ, RZ, -R0 ;  /* 0x000000ffff007224 */ /* 0x000fe400078e0a00 */
[----:B------:R-:W-:Y:S02]  /*c7a0*/  IMAD R12, R61, R3, R12 ;  /* 0x000000033d0c7224 */ /* 0x000fe400078e020c */
[----:B------:R-:W-:-:S04]  /*c7b0*/  IMAD.HI.U32 R3, R58, R9, RZ ;  /* 0x000000093a037227 */ /* 0x000fc800078e00ff */
[C---:B------:R-:W-:Y:S02]  /*c7c0*/  IMAD R11, R61.reuse, R2, R11 ;  /* 0x000000023d0b7224 */ /* 0x040fe400078e020b */
        /* <DEDUP_REMOVED lines=15> */
[C---:B------:R-:W-:Y:S02]  /*c8c0*/  IMAD R6, R61.reuse, R3, R6 ;  /* 0x000000033d067224 */ /* 0x040fe400078e0206 */
[C---:B------:R-:W-:Y:S02]  /*c8d0*/  IMAD R5, R61.reuse, R2, R5 ;  /* 0x000000023d057224 */ /* 0x040fe400078e0205 */
[C---:B------:R-:W-:Y:S01]  /*c8e0*/  IMAD R4, R61.reuse, R0, R4 ;  /* 0x000000003d047224 */ /* 0x040fe200078e0204 */
[----:B------:R-:W-:-:S02]  /*c8f0*/  ISETP.GT.U32.AND P4, PT, R61, R33, PT ;  /* 0x000000213d00720c */ /* 0x000fc40003f84070 */
[C---:B------:R-:W-:Y:S02]  /*c900*/  ISETP.GT.U32.AND P6, PT, R61.reuse, R32, PT ;  /* 0x000000203d00720c */ /* 0x040fe40003fc4070 */
[----:B------:R-:W-:-:S09]  /*c910*/  ISETP.GT.U32.AND P5, PT, R61, R31, PT ;  /* 0x0000001f3d00720c */ /* 0x000fd20003fa4070 */
[--C-:B------:R-:W-:Y:S02]  /*c920*/  @!P4 IMAD.IADD R33, R33, 0x1, -R61.reuse ;  /* 0x000000012121c824 */ /* 0x100fe400078e0a3d */
[--C-:B------:R-:W-:Y:S02]  /*c930*/  @!P6 IMAD.IADD R32, R32, 0x1, -R61.reuse ;  /* 0x000000012020e824 */ /* 0x100fe400078e0a3d */
[----:B------:R-:W-:Y:S01]  /*c940*/  @!P5 IMAD.IADD R31, R31, 0x1, -R61 ;  /* 0x000000011f1fd824 */ /* 0x000fe200078e0a3d */
[----:B----4-:R-:W-:Y:S02]  /*c950*/  IABS R3, R37 ;  /* 0x0000002500037213 */ /* 0x010fe40000000000 */
[----:B------:R-:W4:Y:S01]  /*c960*/  LDL R37, [R1+0x6468] ;  /* 0x0064680001257983 */ /* 0x000f220000100800 */
[----:B--2---:R-:W-:-:S03]  /*c970*/  IABS R2, R39 ;  /* 0x0000002700027213 */ /* 0x004fc60000000000 */
[----:B------:R-:W2:Y:S01]  /*c980*/  LDL R39, [R1+0x646c] ;  /* 0x00646c0001277983 */ /* 0x000ea20000100800 */
[----:B---3--:R-:W-:-:S03]  /*c990*/  IABS R0, R38 ;  /* 0x0000002600007213 */ /* 0x008fc60000000000 */
[----:B------:R-:W3:Y:S01]  /*c9a0*/  LDL R38, [R1+0x6470] ;  /* 0x0064700001267983 */ /* 0x000ee20000100800 */
[C---:B------:R-:W-:Y:S02]  /*c9b0*/  ISETP.GT.U32.AND P4, PT, R61.reuse, R33, PT ;  /* 0x000000213d00720c */ /* 0x040fe40003f84070 */
[C---:B------:R-:W-:Y:S02]  /*c9c0*/  ISETP.GT.U32.AND P6, PT, R61.reuse, R32, PT ;  /* 0x000000203d00720c */ /* 0x040fe40003fc4070 */
[----:B------:R-:W-:-:S09]  /*c9d0*/  ISETP.GT.U32.AND P5, PT, R61, R31, PT ;  /* 0x0000001f3d00720c */ /* 0x000fd20003fa4070 */
[--C-:B------:R-:W-:Y:S01]  /*c9e0*/  @!P4 IMAD.IADD R33, R33, 0x1, -R61.reuse ;  /* 0x000000012121c824 */ /* 0x100fe200078e0a3d */
[C---:B------:R-:W-:Y:S01]  /*c9f0*/  ISETP.GT.U32.AND P4, PT, R61.reuse, R42, PT ;  /* 0x0000002a3d00720c */ /* 0x040fe20003f84070 */
[--C-:B------:R-:W-:Y:S01]  /*ca00*/  @!P6 IMAD.IADD R32, R32, 0x1, -R61.reuse ;  /* 0x000000012020e824 */ /* 0x100fe200078e0a3d */
[----:B------:R-:W-:Y:S01]  /*ca10*/  ISETP.GT.U32.AND P6, PT, R61, R41, PT ;  /* 0x000000293d00720c */ /* 0x000fe20003fc4070 */
[----:B------:R-:W-:Y:S01]  /*ca20*/  @!P5 IMAD.IADD R31, R31, 0x1, -R61 ;  /* 0x000000011f1fd824 */ /* 0x000fe200078e0a3d */
[----:B------:R-:W-:-:S09]  /*ca30*/  ISETP.GT.U32.AND P5, PT, R61, R40, PT ;  /* 0x000000283d00720c */ /* 0x000fd20003fa4070 */
[--C-:B------:R-:W-:Y:S02]  /*ca40*/  @!P4 IMAD.IADD R42, R42, 0x1, -R61.reuse ;  /* 0x000000012a2ac824 */ /* 0x100fe400078e0a3d */
[--C-:B------:R-:W-:Y:S02]  /*ca50*/  @!P6 IMAD.IADD R41, R41, 0x1, -R61.reuse ;  /* 0x000000012929e824 */ /* 0x100fe400078e0a3d */
[----:B------:R-:W-:Y:S01]  /*ca60*/  @!P5 IMAD.IADD R40, R40, 0x1, -R61 ;  /* 0x000000012828d824 */ /* 0x000fe200078e0a3d */
[C---:B------:R-:W-:Y:S02]  /*ca70*/  ISETP.GT.U32.AND P4, PT, R61.reuse, R42, PT ;  /* 0x0000002a3d00720c */ /* 0x040fe40003f84070 */
[C---:B------:R-:W-:Y:S02]  /*ca80*/  ISETP.GT.U32.AND P6, PT, R61.reuse, R41, PT ;  /* 0x000000293d00720c */ /* 0x040fe40003fc4070 */
[----:B------:R-:W-:-:S09]  /*ca90*/  ISETP.GT.U32.AND P5, PT, R61, R40, PT ;  /* 0x000000283d00720c */ /* 0x000fd20003fa4070 */
[--C-:B------:R-:W-:Y:S01]  /*caa0*/  @!P4 IMAD.IADD R42, R42, 0x1, -R61.reuse ;  /* 0x000000012a2ac824 */ /* 0x100fe200078e0a3d */
[----:B------:R-:W-:Y:S01]  /*cab0*/  ISETP.GT.U32.AND P4, PT, R61, R44, PT ;  /* 0x0000002c3d00720c */ /* 0x000fe20003f84070 */
[--C-:B------:R-:W-:Y:S01]  /*cac0*/  @!P6 IMAD.IADD R41, R41, 0x1, -R61.reuse ;  /* 0x000000012929e824 */ /* 0x100fe200078e0a3d */
[C---:B------:R-:W-:Y:S01]  /*cad0*/  ISETP.GT.U32.AND P6, PT, R61.reuse, R45, PT ;  /* 0x0000002d3d00720c */ /* 0x040fe20003fc4070 */
        /* <DEDUP_REMOVED lines=19> */
[----:B------:R-:W-:Y:S01]  /*cc10*/  ISETP.GT.U32.AND P5, PT, R61, R16, PT ;  /* 0x000000103d00720c */ /* 0x000fe20003fa4070 */
[----:B------:R-:W-:-:S04]  /*cc20*/  IMAD.HI.U32 R21, R58, R3, RZ ;  /* 0x000000033a157227 */ /* 0x000fc800078e00ff */
[----:B------:R-:W-:-:S04]  /*cc30*/  IMAD.HI.U32 R19, R58, R0, RZ ;  /* 0x000000003a137227 */ /* 0x000fc800078e00ff */
[--C-:B------:R-:W-:Y:S02]  /*cc40*/  @!P4 IMAD.IADD R18, R18, 0x1, -R61.reuse ;  /* 0x000000011212c824 */ /* 0x100fe400078e0a3d */
[--C-:B------:R-:W-:Y:S02]  /*cc50*/  @!P6 IMAD.IADD R17, R17, 0x1, -R61.reuse ;  /* 0x000000011111e824 */ /* 0x100fe400078e0a3d */
[----:B------:R-:W-:Y:S01]  /*cc60*/  @!P5 IMAD.IADD R16, R16, 0x1, -R61 ;  /* 0x000000011010d824 */ /* 0x000fe200078e0a3d */
[----:B------:R0:W-:Y:S01]  /*cc70*/  STL [R1+0x670c], R18 ;  /* 0x00670c1201007387 */ /* 0x0001e20000100800 */
[----:B------:R-:W-:Y:S02]  /*cc80*/  IMAD.MOV R21, RZ, RZ, -R21 ;  /* 0x000000ffff157224 */ /* 0x000fe400078e0a15 */
[----:B------:R-:W-:Y:S01]  /*cc90*/  IMAD.MOV R19, RZ, RZ, -R19 ;  /* 0x000000ffff137224 */ /* 0x000fe200078e0a13 */
[----:B------:R-:W-:Y:S01]  /*cca0*/  STL [R1+0x6710], R17 ;  /* 0x0067101101007387 */ /* 0x000fe20000100800 */
[----:B------:R-:W-:-:S02]  /*ccb0*/  IMAD R3, R61, R21, R3 ;  /* 0x000000153d037224 */ /* 0x000fc400078e0203 */
[C---:B------:R-:W-:Y:S01]  /*ccc0*/  IMAD R0, R61.reuse, R19, R0 ;  /* 0x000000133d007224 */ /* 0x040fe200078e0200 */
[----:B------:R-:W-:Y:S01]  /*ccd0*/  STL [R1+0x6704], R16 ;  /* 0x0067041001007387 */ /* 0x000fe20000100800 */
[----:B------:R-:W-:-:S13]  /*cce0*/  ISETP.GT.U32.AND P3, PT, R61, R27, PT ;  /* 0x0000001b3d00720c */ /* 0x000fda0003f64070 */
[----:B------:R-:W-:Y:S01]  /*ccf0*/  @!P3 IMAD.IADD R27, R27, 0x1, -R61 ;  /* 0x000000011b1bb824 */ /* 0x000fe200078e0a3d */
[----:B----4-:R-:W-:Y:S02]  /*cd00*/  IABS R23, R37 ;  /* 0x0000002500177213 */ /* 0x010fe40000000000 */
[----:B------:R-:W4:Y:S01]  /*cd10*/  LDL R37, [R1+0x6474] ;  /* 0x0064740001257983 */ /* 0x000f220000100800 */
[----:B--2---:R-:W-:-:S03]  /*cd20*/  IABS R21, R39 ;  /* 0x0000002700157213 */ /* 0x004fc60000000000 */
[----:B------:R-:W2:Y:S01]  /*cd30*/  LDL R39, [R1+0x6478] ;  /* 0x0064780001277983 */ /* 0x000ea20000100800 */
[----:B---3--:R-:W-:-:S03]  /*cd40*/  IABS R19, R38 ;  /* 0x0000002600137213 */ /* 0x008fc60000000000 */
[----:B------:R-:W3:Y:S01]  /*cd50*/  LDL R38, [R1+0x647c] ;  /* 0x00647c0001267983 */ /* 0x000ee20000100800 */
[----:B------:R-:W-:-:S13]  /*cd60*/  ISETP.GT.U32.AND P3, PT, R61, R27, PT ;  /* 0x0000001b3d00720c */ /* 0x000fda0003f64070 */
[----:B------:R-:W-:Y:S01]  /*cd70*/  @!P3 IMAD.IADD R27, R27, 0x1, -R61 ;  /* 0x000000011b1bb824 */ /* 0x000fe200078e0a3d */
[----:B------:R-:W-:-:S13]  /*cd80*/  ISETP.GT.U32.AND P3, PT, R61, R47, PT ;  /* 0x0000002f3d00720c */ /* 0x000fda0003f64070 */
[----:B------:R-:W-:-:S05]  /*cd90*/  @!P3 IMAD.IADD R47, R47, 0x1, -R61 ;  /* 0x000000012f2fb824 */ /* 0x000fca00078e0a3d */
        /* <DEDUP_REMOVED lines=8> */
[C---:B------:R-:W-:Y:S02]  /*ce20*/  ISETP.GT.U32.AND P3, PT, R61.reuse, R49, PT ;  /* 0x000000313d00720c */ /* 0x040fe40003f64070 */
[C---:B------:R-:W-:Y:S02]  /*ce30*/  ISETP.GT.U32.AND P4, PT, R61.reuse, R14, PT ;  /* 0x0000000e3d00720c */ /* 0x040fe40003f84070 */
[C---:B------:R-:W-:Y:S02]  /*ce40*/  ISETP.GT.U32.AND P6, PT, R61.reuse, R13, PT ;  /* 0x0000000d3d00720c */ /* 0x040fe40003fc4070 */
[----:B------:R-:W-:-:S07]  /*ce50*/  ISETP.GT.U32.AND P5, PT, R61, R12, PT ;  /* 0x0000000c3d00720c */ /* 0x000fce0003fa4070 */
[--C-:B------:R-:W-:Y:S01]  /*ce60*/  @!P3 IMAD.IADD R49, R49, 0x1, -R61.reuse ;  /* 0x000000013131b824 */ /* 0x100fe200078e0a3d */
[----:B------:R-:W-:Y:S01]  /*ce70*/  ISETP.GT.U32.AND P3, PT, R61, R15, PT ;  /* 0x0000000f3d00720c */ /* 0x000fe20003f64070 */
[--C-:B------:R-:W-:Y:S02]  /*ce80*/  @!P4 IMAD.IADD R14, R14, 0x1, -R61.reuse ;  /* 0x000000010e0ec824 */ /* 0x100fe400078e0a3d */
[--C-:B------:R-:W-:Y:S02]  /*ce90*/  @!P6 IMAD.IADD R13, R13, 0x1, -R61.reuse ;  /* 0x000000010d0de824 */ /* 0x100fe400078e0a3d */
[----:B------:R-:W-:Y:S01]  /*cea0*/  @!P5 IMAD.IADD R12, R12, 0x1, -R61 ;  /* 0x000000010c0cd824 */ /* 0x000fe200078e0a3d */
[----:B------:R-:W-:-:S07]  /*ceb0*/  ISETP.GT.U32.AND P4, PT, R61, R14, PT ;  /* 0x0000000e3d00720c */ /* 0x000fce0003f84070 */
[----:B------:R-:W-:Y:S01]  /*cec0*/  @!P3 IMAD.IADD R15, R15, 0x1, -R61 ;  /* 0x000000010f0fb824 */ /* 0x000fe200078e0a3d */
[----:B------:R-:W-:-:S04]  /*ced0*/  ISETP.GT.U32.AND P6, PT, R61, R13, PT ;  /* 0x0000000d3d00720c */ /* 0x000fc80003fc4070 */
[C---:B------:R-:W-:Y:S01]  /*cee0*/  ISETP.GT.U32.AND P3, PT, R61.reuse, R15, PT ;  /* 0x0000000f3d00720c */ /* 0x040fe20003f64070 */
[----:B------:R-:W-:Y:S01]  /*cef0*/  IMAD.HI.U32 R20, R58, R2, RZ ;  /* 0x000000023a147227 */ /* 0x000fe200078e00ff */
[----:B------:R-:W-:-:S03]  /*cf00*/  ISETP.GT.U32.AND P5, PT, R61, R12, PT ;  /* 0x0000000c3d00720c */ /* 0x000fc60003fa4070 */
[----:B------:R-:W-:Y:S02]  /*cf10*/  IMAD.MOV R20, RZ, RZ, -R20 ;  /* 0x000000ffff147224 */ /* 0x000fe400078e0a14 */
[----:B------:R-:W-:-:S04]  /*cf20*/  IMAD.HI.U32 R24, R58, R23, RZ ;  /* 0x000000173a187227 */ /* 0x000fc800078e00ff */
[----:B------:R-:W-:Y:S02]  /*cf30*/  IMAD R2, R61, R20, R2 ;  /* 0x000000143d027224 */ /* 0x000fe400078e0202 */
[----:B------:R-:W-:Y:S02]  /*cf40*/  @!P3 IMAD.IADD R15, R15, 0x1, -R61 ;  /* 0x000000010f0fb824 */ /* 0x000fe400078e0a3d */
[----:B------:R-:W-:-:S04]  /*cf50*/  IMAD.HI.U32 R22, R58, R21, RZ ;  /* 0x000000153a167227 */ /* 0x000fc800078e00ff */
[----:B------:R-:W-:-:S04]  /*cf60*/  IMAD.HI.U32 R20, R58, R19, RZ ;  /* 0x000000133a147227 */ /* 0x000fc800078e00ff */
[--C-:B------:R-:W-:Y:S02]  /*cf70*/  @!P4 IMAD.IADD R14, R14, 0x1, -R61.reuse ;  /* 0x000000010e0ec824 */ /* 0x100fe400078e0a3d */
[----:B------:R-:W-:Y:S02]  /*cf80*/  IMAD.MOV R24, RZ, RZ, -R24 ;  /* 0x000000ffff187224 */ /* 0x000fe400078e0a18 */
[--C-:B------:R-:W-:Y:S01]  /*cf90*/  @!P6 IMAD.IADD R13, R13, 0x1, -R61.reuse ;  /* 0x000000010d0de824 */ /* 0x100fe200078e0a3d */
[----:B------:R-:W-:Y:S01]  /*cfa0*/  STL [R1+0x6700], R15 ;  /* 0x0067000f01007387 */ /* 0x000fe20000100800 */
[----:B------:R-:W-:Y:S02]  /*cfb0*/  IMAD.MOV R22, RZ, RZ, -R22 ;  /* 0x000000ffff167224 */ /* 0x000fe400078e0a16 */
[----:B------:R-:W-:Y:S02]  /*cfc0*/  IMAD.MOV R20, RZ, RZ, -R20 ;  /* 0x000000ffff147224 */ /* 0x000fe400078e0a14 */
[----:B------:R-:W-:Y:S01]  /*cfd0*/  @!P5 IMAD.IADD R12, R12, 0x1, -R61 ;  /* 0x000000010c0cd824 */ /* 0x000fe200078e0a3d */
[----:B------:R-:W-:Y:S01]  /*cfe0*/  STL [R1+0x66fc], R14 ;  /* 0x0066fc0e01007387 */ /* 0x000fe20000100800 */
[----:B------:R-:W-:-:S02]  /*cff0*/  IMAD R29, R61, R24, R23 ;  /* 0x000000183d1d7224 */ /* 0x000fc400078e0217 */
[C---:B------:R-:W-:Y:S01]  /*d000*/  IMAD R25, R61.reuse, R22, R21 ;  /* 0x000000163d197224 */ /* 0x040fe200078e0215 */
[----:B------:R-:W-:Y:S01]  /*d010*/  STL [R1+0x6708], R13 ;  /* 0x0067080d01007387 */ /* 0x000fe20000100800 */
[----:B0-----:R-:W-:Y:S01]  /*d020*/  IMAD R18, R61, R20, R19 ;  /* 0x000000143d127224 */ /* 0x001fe200078e0213 */
[----:B----4-:R-:W-:Y:S02]  /*d030*/  IABS R23, R37 ;  /* 0x0000002500177213 */ /* 0x010fe40000000000 */
[----:B------:R-:W4:Y:S04]  /*d040*/  LDL R37, [R1+0x6480] ;  /* 0x0064800001257983 */ /* 0x000f280000100800 */
[----:B------:R0:W-:Y:S01]  /*d050*/  STL [R1+0x66f4], R12 ;  /* 0x0066f40c01007387 */ /* 0x0001e20000100800 */
[----:B--2---:R-:W-:-:S03]  /*d060*/  IABS R21, R39 ;  /* 0x0000002700157213 */ /* 0x004fc60000000000 */
[----:B------:R-:W2:Y:S01]  /*d070*/  LDL R39, [R1+0x6484] ;  /* 0x0064840001277983 */ /* 0x000ea20000100800 */
[----:B---3--:R-:W-:-:S03]  /*d080*/  IABS R19, R38 ;  /* 0x0000002600137213 */ /* 0x008fc60000000000 */
[----:B------:R-:W3:Y:S01]  /*d090*/  LDL R38, [R1+0x6488] ;  /* 0x0064880001267983 */ /* 0x000ee20000100800 */
[----:B------:R-:W-:-:S13]  /*d0a0*/  ISETP.GT.U32.AND P3, PT, R61, R11, PT ;  /* 0x0000000b3d00720c */ /* 0x000fda0003f64070 */
[----:B------:R-:W-:-:S05]  /*d0b0*/  @!P3 IMAD.IADD R11, R11, 0x1, -R61 ;  /* 0x000000010b0bb824 */ /* 0x000fca00078e0a3d */
[----:B------:R-:W-:Y:S01]  /*d0c0*/  ISETP.GT.U32.AND P3, PT, R61, R11, PT ;  /* 0x0000000b3d00720c */ /* 0x000fe20003f64070 */
[----:B------:R-:W-:-:S04]  /*d0d0*/  IMAD.HI.U32 R24, R58, R23, RZ ;  /* 0x000000173a187227 */ /* 0x000fc800078e00ff */
[----:B------:R-:W-:-:S04]  /*d0e0*/  IMAD.HI.U32 R22, R58, R21, RZ ;  /* 0x000000153a167227 */ /* 0x000fc800078e00ff */
[----:B------:R-:W-:-:S04]  /*d0f0*/  IMAD.HI.U32 R20, R58, R19, RZ ;  /* 0x000000133a147227 */ /* 0x000fc800078e00ff */
[----:B------:R-:W-:Y:S02]  /*d100*/  @!P3 IMAD.IADD R11, R11, 0x1, -R61 ;  /* 0x000000010b0bb824 */ /* 0x000fe400078e0a3d */
[----:B------:R-:W-:Y:S02]  /*d110*/  IMAD.MOV R24, RZ, RZ, -R24 ;  /* 0x000000ffff187224 */ /* 0x000fe400078e0a18 */
[----:B------:R-:W-:Y:S02]  /*d120*/  IMAD.MOV R22, RZ, RZ, -R22 ;  /* 0x000000ffff167224 */ /* 0x000fe400078e0a16 */
[----:B------:R-:W-:Y:S01]  /*d130*/  IMAD.MOV R20, RZ, RZ, -R20 ;  /* 0x000000ffff147224 */ /* 0x000fe200078e0a14 */
[----:B------:R1:W-:Y:S01]  /*d140*/  STL [R1+0x66f8], R11 ;  /* 0x0066f80b01007387 */ /* 0x0003e20000100800 */
[C---:B0-----:R-:W-:Y:S02]  /*d150*/  IMAD R12, R61.reuse, R24, R23 ;  /* 0x000000183d0c7224 */ /* 0x041fe400078e0217 */
[----:B------:R-:W-:-:S02]  /*d160*/  IMAD R28, R61, R22, R21 ;  /* 0x000000163d1c7224 */ /* 0x000fc400078e0215 */
[----:B------:R-:W-:Y:S01]  /*d170*/  IMAD R17, R61, R20, R19 ;  /* 0x000000143d117224 */ /* 0x000fe200078e0213 */
[----:B----4-:R-:W-:Y:S02]  /*d180*/  IABS R23, R37 ;  /* 0x0000002500177213 */ /* 0x010fe40000000000 */
[----:B------:R-:W4:Y:S01]  /*d190*/  LDL R37, [R1+0x648c] ;  /* 0x00648c0001257983 */ /* 0x000f220000100800 */
[----:B--2---:R-:W-:-:S03]  /*d1a0*/  IABS R21, R39 ;  /* 0x0000002700157213 */ /* 0x004fc60000000000 */
[----:B------:R-:W2:Y:S01]  /*d1b0*/  LDL R39, [R1+0x6490] ;  /* 0x0064900001277983 */ /* 0x000ea20000100800 */
[----:B---3--:R-:W-:-:S03]  /*d1c0*/  IABS R19, R38 ;  /* 0x0000002600137213 */ /* 0x008fc60000000000 */
[----:B------:R-:W3:Y:S01]  /*d1d0*/  LDL R38, [R1+0x6494] ;  /* 0x0064940001267983 */ /* 0x000ee20000100800 */
[----:B------:R-:W-:-:S04]  /*d1e0*/  IMAD.HI.U32 R24, R58, R23, RZ ;  /* 0x000000173a187227 */ /* 0x000fc800078e00ff */
[----:B------:R-:W-:-:S04]  /*d1f0*/  IMAD.HI.U32 R22, R58, R21, RZ ;  /* 0x000000153a167227 */ /* 0x000fc800078e00ff */
[----:B------:R-:W-:-:S04]  /*d200*/  IMAD.HI.U32 R20, R58, R19, RZ ;  /* 0x000000133a147227 */ /* 0x000fc800078e00ff */
[----:B------:R-:W-:Y:S02]  /*d210*/  IMAD.MOV R24, RZ, RZ, -R24 ;  /* 0x000000ffff187224 */ /* 0x000fe400078e0a18 */
[----:B------:R-:W-:Y:S02]  /*d220*/  IMAD.MOV R22, RZ, RZ, -R22 ;  /* 0x000000ffff167224 */ /* 0x000fe400078e0a16 */
[----:B------:R-:W-:Y:S02]  /*d230*/  IMAD.MOV R20, RZ, RZ, -R20 ;  /* 0x000000ffff147224 */ /* 0x000fe400078e0a14 */
[C---:B------:R-:W-:Y:S02]  /*d240*/  IMAD R16, R61.reuse, R24, R23 ;  /* 0x000000183d107224 */ /* 0x040fe400078e0217 */
[C---:B-1----:R-:W-:Y:S02]  /*d250*/  IMAD R11, R61.reuse, R22, R21 ;  /* 0x000000163d0b7224 */ /* 0x042fe400078e0215 */
[C---:B------:R-:W-:Y:S01]  /*d260*/  IMAD R26, R61.reuse, R20, R19 ;  /* 0x000000143d1a7224 */ /* 0x040fe200078e0213 */
[----:B------:R-:W-:-:S13]  /*d270*/  ISETP.GT.U32.AND P5, PT, R61, R8, PT ;  /* 0x000000083d00720c */ /* 0x000fda0003fa4070 */
[----:B------:R-:W-:-:S05]  /*d280*/  @!P5 IMAD.IADD R8, R8, 0x1, -R61 ;  /* 0x000000010808d824 */ /* 0x000fca00078e0a3d */
[----:B------:R-:W-:Y:S02]  /*d290*/  ISETP.GT.U32.AND P5, PT, R61, R8, PT ;  /* 0x000000083d00720c */ /* 0x000fe40003fa4070 */
[----:B----4-:R-:W-:Y:S02]  /*d2a0*/  IABS R23, R37 ;  /* 0x0000002500177213 */ /* 0x010fe40000000000 */
[----:B------:R-:W4:Y:S01]  /*d2b0*/  LDL R37, [R1+0x6498] ;  /* 0x0064980001257983 */ /* 0x000f220000100800 */
[----:B--2---:R-:W-:-:S03]  /*d2c0*/  IABS R21, R39 ;  /* 0x0000002700157213 */ /* 0x004fc60000000000 */
[----:B------:R-:W2:Y:S01]  /*d2d0*/  LDL R39, [R1+0x649c] ;  /* 0x00649c0001277983 */ /* 0x000ea20000100800 */
[----:B---3--:R-:W-:-:S03]  /*d2e0*/  IABS R19, R38 ;  /* 0x0000002600137213 */ /* 0x008fc60000000000 */
[----:B------:R-:W3:Y:S01]  /*d2f0*/  LDL R38, [R1+0x64a0] ;  /* 0x0064a00001267983 */ /* 0x000ee20000100800 */
[----:B------:R-:W-:Y:S01]  /*d300*/  @!P5 IMAD.IADD R8, R8, 0x1, -R61 ;  /* 0x000000010808d824 */ /* 0x000fe200078e0a3d */
[----:B------:R-:W-:-:S13]  /*d310*/  ISETP.GT.U32.AND P5, PT, R61, R4, PT ;  /* 0x000000043d00720c */ /* 0x000fda0003fa4070 */
[----:B------:R-:W-:-:S05]  /*d320*/  @!P5 IMAD.IADD R4, R4, 0x1, -R61 ;  /* 0x000000010404d824 */ /* 0x000fca00078e0a3d */
[----:B------:R-:W-:-:S13]  /*d330*/  ISETP.GT.U32.AND P5, PT, R61, R4, PT ;  /* 0x000000043d00720c */ /* 0x000fda0003fa4070 */
[----:B------:R-:W-:Y:S01]  /*d340*/  @!P5 IMAD.IADD R4, R4, 0x1, -R61 ;  /* 0x000000010404d824 */ /* 0x000fe200078e0a3d */
[----:B------:R-:W-:Y:S01]  /*d350*/  ISETP.GT.U32.AND P5, PT, R61, R29, PT ;  /* 0x0000001d3d00720c */ /* 0x000fe20003fa4070 */
[----:B------:R-:W-:-:S12]  /*d360*/  IMAD.HI.U32 R24, R58, R23, RZ ;  /* 0x000000173a187227 */ /* 0x000fd800078e00ff */
[----:B------:R-:W-:-:S05]  /*d370*/  @!P5 IMAD.IADD R29, R29, 0x1, -R61 ;  /* 0x000000011d1dd824 */ /* 0x000fca00078e0a3d */
[----:B------:R-:W-:Y:S01]  /*d380*/  ISETP.GT.U32.AND P5, PT, R61, R29, PT ;  /* 0x0000001d3d00720c */ /* 0x000fe20003fa4070 */
[----:B------:R-:W-:-:S04]  /*d390*/  IMAD.HI.U32 R22, R58, R21, RZ ;  /* 0x000000153a167227 */ /* 0x000fc800078e00ff */
[----:B------:R-:W-:-:S04]  /*d3a0*/  IMAD.HI.U32 R20, R58, R19, RZ ;  /* 0x000000133a147227 */ /* 0x000fc800078e00ff */
[----:B------:R-:W-:Y:S02]  /*d3b0*/  IMAD.MOV R24, RZ, RZ, -R24 ;  /* 0x000000ffff187224 */ /* 0x000fe400078e0a18 */
[----:B------:R-:W-:Y:S02]  /*d3c0*/  IMAD.MOV R22, RZ, RZ, -R22 ;  /* 0x000000ffff167224 */ /* 0x000fe400078e0a16 */
[----:B------:R-:W-:Y:S02]  /*d3d0*/  IMAD.MOV R20, RZ, RZ, -R20 ;  /* 0x000000ffff147224 */ /* 0x000fe400078e0a14 */
[----:B------:R-:W-:Y:S02]  /*d3e0*/  @!P5 IMAD.IADD R29, R29, 0x1, -R61 ;  /* 0x000000011d1dd824 */ /* 0x000fe400078e0a3d */
[C---:B------:R-:W-:Y:S02]  /*d3f0*/  IMAD R15, R61.reuse, R24, R23 ;  /* 0x000000183d0f7224 */ /* 0x040fe400078e0217 */
[----:B------:R-:W-:-:S02]  /*d400*/  IMAD R14, R61, R22, R21 ;  /* 0x000000163d0e7224 */ /* 0x000fc400078e0215 */
[C---:B------:R-:W-:Y:S01]  /*d410*/  IMAD R13, R61.reuse, R20, R19 ;  /* 0x000000143d0d7224 */ /* 0x040fe200078e0213 */
[C---:B------:R-:W-:Y:S02]  /*d420*/  ISETP.GT.U32.AND P4, PT, R61.reuse, R10, PT ;  /* 0x0000000a3d00720c */ /* 0x040fe40003f84070 */
[----:B------:R-:W-:-:S11]  /*d430*/  ISETP.GT.U32.AND P6, PT, R61, R9, PT ;  /* 0x000000093d00720c */ /* 0x000fd60003fc4070 */
[--C-:B------:R-:W-:Y:S02]  /*d440*/  @!P4 IMAD.IADD R10, R10, 0x1, -R61.reuse ;  /* 0x000000010a0ac824 */ /* 0x100fe400078e0a3d */
[----:B------:R-:W-:-:S03]  /*d450*/  @!P6 IMAD.IADD R9, R9, 0x1, -R61 ;  /* 0x000000010909e824 */ /* 0x000fc600078e0a3d */
[C---:B------:R-:W-:Y:S02]  /*d460*/  ISETP.GT.U32.AND P4, PT, R61.reuse, R10, PT ;  /* 0x0000000a3d00720c */ /* 0x040fe40003f84070 */
[----:B------:R-:W-:Y:S02]  /*d470*/  ISETP.GT.U32.AND P6, PT, R61, R9, PT ;  /* 0x000000093d00720c */ /* 0x000fe40003fc4070 */
[----:B----4-:R-:W-:Y:S02]  /*d480*/  IABS R23, R37 ;  /* 0x0000002500177213 */ /* 0x010fe40000000000 */
[----:B------:R-:W4:Y:S04]  /*d490*/  LDL R37, [R1+0x64a4] ;  /* 0x0064a40001257983 */ /* 0x000f280000100800 */
[----:B------:R-:W-:Y:S01]  /*d4a0*/  STL [R1+0x58], R29 ;  /* 0x0000581d01007387 */ /* 0x000fe20000100800 */
[----:B--2---:R-:W-:-:S03]  /*d4b0*/  IABS R21, R39 ;  /* 0x0000002700157213 */ /* 0x004fc60000000000 */
[----:B------:R-:W2:Y:S01]  /*d4c0*/  LDL R39, [R1+0x64a8] ;  /* 0x0064a80001277983 */ /* 0x000ea20000100800 */
[----:B---3--:R-:W-:-:S03]  /*d4d0*/  IABS R19, R38 ;  /* 0x0000002600137213 */ /* 0x008fc60000000000 */
[----:B------:R-:W3:Y:S01]  /*d4e0*/  LDL R38, [R1+0x64ac] ;  /* 0x0064ac0001267983 */ /* 0x000ee20000100800 */
        /* <DEDUP_REMOVED lines=22> */
[C---:B------:R-:W-:Y:S02]  /*d650*/  ISETP.GT.U32.AND P6, PT, R61.reuse, R0, PT ;  /* 0x000000003d00720c */ /* 0x040fe40003fc4070 */
[----:B------:R-:W-:-:S07]  /*d660*/  ISETP.GT.U32.AND P5, PT, R61, R28, PT ;  /* 0x0000001c3d00720c */ /* 0x000fce0003fa4070 */
[--C-:B------:R-:W-:Y:S01]  /*d670*/  @!P3 IMAD.IADD R3, R3, 0x1, -R61.reuse ;  /* 0x000000010303b824 */ /* 0x100fe200078e0a3d */
[C---:B------:R-:W-:Y:S01]  /*d680*/  ISETP.GT.U32.AND P3, PT, R61.reuse, R25, PT ;  /* 0x000000193d00720c */ /* 0x040fe20003f64070 */
[--C-:B------:R-:W-:Y:S01]  /*d690*/  @!P4 IMAD.IADD R2, R2, 0x1, -R61.reuse ;  /* 0x000000010202c824 */ /* 0x100fe200078e0a3d */
[C---:B------:R-:W-:Y:S01]  /*d6a0*/  ISETP.GT.U32.AND P4, PT, R61.reuse, R18, PT ;  /* 0x000000123d00720c */ /* 0x040fe20003f84070 */
[--C-:B------:R-:W-:Y:S01]  /*d6b0*/  @!P6 IMAD.IADD R0, R0, 0x1, -R61.reuse ;  /* 0x000000010000e824 */ /* 0x100fe200078e0a3d */
[----:B------:R-:W-:Y:S01]  /*d6c0*/  ISETP.GT.U32.AND P6, PT, R61, R12, PT ;  /* 0x0000000c3d00720c */ /* 0x000fe20003fc4070 */
[----:B------:R-:W-:-:S08]  /*d6d0*/  @!P5 IMAD.IADD R28, R28, 0x1, -R61 ;  /* 0x000000011c1cd824 */ /* 0x000fd000078e0a3d */
[--C-:B------:R-:W-:Y:S02]  /*d6e0*/  @!P3 IMAD.IADD R25, R25, 0x1, -R61.reuse ;  /* 0x000000011919b824 */ /* 0x100fe400078e0a3d */
[--C-:B------:R-:W-:Y:S02]  /*d6f0*/  @!P4 IMAD.IADD R18, R18, 0x1, -R61.reuse ;  /* 0x000000011212c824 */ /* 0x100fe400078e0a3d */
[----:B------:R-:W-:Y:S01]  /*d700*/  @!P6 IMAD.IADD R12, R12, 0x1, -R61 ;  /* 0x000000010c0ce824 */ /* 0x000fe200078e0a3d */
[C---:B------:R-:W-:Y:S02]  /*d710*/  ISETP.GT.U32.AND P3, PT, R61.reuse, R25, PT ;  /* 0x000000193d00720c */ /* 0x040fe40003f64070 */
[C---:B------:R-:W-:Y:S02]  /*d720*/  ISETP.GT.U32.AND P4, PT, R61.reuse, R18, PT ;  /* 0x000000123d00720c */ /* 0x040fe40003f84070 */
[C---:B------:R-:W-:Y:S02]  /*d730*/  ISETP.GT.U32.AND P6, PT, R61.reuse, R12, PT ;  /* 0x0000000c3d00720c */ /* 0x040fe40003fc4070 */
[----:B------:R-:W-:Y:S01]  /*d740*/  ISETP.GT.U32.AND P5, PT, R61, R28, PT ;  /* 0x0000001c3d00720c */ /* 0x000fe20003fa4070 */
[----:B------:R-:W-:-:S04]  /*d750*/  IMAD.HI.U32 R24, R58, R23, RZ ;  /* 0x000000173a187227 */ /* 0x000fc800078e00ff */
[----:B------:R-:W-:-:S04]  /*d760*/  IMAD.HI.U32 R22, R58, R21, RZ ;  /* 0x000000153a167227 */ /* 0x000fc800078e00ff */
[----:B------:R-:W-:Y:S02]  /*d770*/  @!P3 IMAD.IADD R25, R25, 0x1, -R61 ;  /* 0x000000011919b824 */ /* 0x000fe400078e0a3d */
[----:B------:R-:W-:-:S04]  /*d780*/  IMAD.HI.U32 R20, R58, R19, RZ ;  /* 0x000000133a147227 */ /* 0x000fc800078e00ff */
[--C-:B------:R-:W-:Y:S02]  /*d790*/  @!P4 IMAD.IADD R18, R18, 0x1, -R61.reuse ;  /* 0x000000011212c824 */ /* 0x100fe400078e0a3d */
[----:B------:R-:W-:Y:S02]  /*d7a0*/  IMAD.MOV R24, RZ, RZ, -R24 ;  /* 0x000000ffff187224 */ /* 0x000fe400078e0a18 */
[--C-:B------:R-:W-:Y:S01]  /*d7b0*/  @!P6 IMAD.IADD R12, R12, 0x1, -R61.reuse ;  /* 0x000000010c0ce824 */ /* 0x100fe200078e0a3d */
[----:B------:R0:W-:Y:S01]  /*d7c0*/  STL [R1+0x54], R25 ;  /* 0x0000541901007387 */ /* 0x0001e20000100800 */
[----:B------:R-:W-:Y:S02]  /*d7d0*/  IMAD.MOV R22, RZ, RZ, -R22 ;  /* 0x000000ffff167224 */ /* 0x000fe400078e0a16 */
[----:B------:R-:W-:Y:S02]  /*d7e0*/  IMAD.MOV R20, RZ, RZ, -R20 ;  /* 0x000000ffff147224 */ /* 0x000fe400078e0a14 */
[----:B------:R-:W-:Y:S01]  /*d7f0*/  @!P5 IMAD.IADD R28, R28, 0x1, -R61 ;  /* 0x000000011c1cd824 */ /* 0x000fe200078e0a3d */
[----:B------:R1:W-:Y:S01]  /*d800*/  STL [R1+0x50], R18 ;  /* 0x0000501201007387 */ /* 0x0003e20000100800 */
[----:B0-----:R-:W-:-:S03]  /*d810*/  IMAD R25, R61, R24, R23 ;  /* 0x000000183d197224 */ /* 0x001fc600078e0217 */
[----:B------:R0:W-:Y:S01]  /*d820*/  STL [R1+0x4c], R12 ;  /* 0x00004c0c01007387 */ /* 0x0001e20000100800 */
[C---:B-1----:R-:W-:Y:S02]  /*d830*/  IMAD R18, R61.reuse, R22, R21 ;  /* 0x000000163d127224 */ /* 0x042fe400078e0215 */
[----:B0-----:R-:W-:Y:S01]  /*d840*/  IMAD R12, R61, R20, R19 ;  /* 0x000000143d0c7224 */ /* 0x001fe200078e0213 */
[----:B----4-:R-:W-:Y:S02]  /*d850*/  IABS R23, R37 ;  /* 0x0000002500177213 */ /* 0x010fe40000000000 */
[----:B------:R-:W4:Y:S04]  /*d860*/  LDL R37, [R1+0x64b0] ;  /* 0x0064b00001257983 */ /* 0x000f280000100800 */
[----:B------:R-:W-:Y:S01]  /*d870*/  STL [R1+0x48], R28 ;  /* 0x0000481c01007387 */ /* 0x000fe20000100800 */
[----:B--2---:R-:W-:-:S03]  /*d880*/  IABS R21, R39 ;  /* 0x0000002700157213 */ /* 0x004fc60000000000 */
[----:B------:R-:W2:Y:S01]  /*d890*/  LDL R39, [R1+0x64b4] ;  /* 0x0064b40001277983 */ /* 0x000ea20000100800 */
[----:B---3--:R-:W-:-:S03]  /*d8a0*/  IABS R19, R38 ;  /* 0x0000002600137213 */ /* 0x008fc60000000000 */
[----:B------:R-:W3:Y:S01]  /*d8b0*/  LDL R38, [R1+0x64b8] ;  /* 0x0064b80001267983 */ /* 0x000ee20000100800 */
[C---:B------:R-:W-:Y:S02]  /*d8c0*/  ISETP.GT.U32.AND P3, PT, R61.reuse, R17, PT ;  /* 0x000000113d00720c */ /* 0x040fe40003f64070 */
[C---:B------:R-:W-:Y:S02]  /*d8d0*/  ISETP.GT.U32.AND P4, PT, R61.reuse, R16, PT ;  /* 0x000000103d00720c */ /* 0x040fe40003f84070 */
[C---:B------:R-:W-:Y:S02]  /*d8e0*/  ISETP.GT.U32.AND P6, PT, R61.reuse, R11, PT ;  /* 0x0000000b3d00720c */ /* 0x040fe40003fc4070 */
[----:B------:R-:W-:-:S07]  /*d8f0*/  ISETP.GT.U32.AND P5, PT, R61, R26, PT ;  /* 0x0000001a3d00720c */ /* 0x000fce0003fa4070 */
[--C-:B------:R-:W-:Y:S02]  /*d900*/  @!P3 IMAD.IADD R17, R17, 0x1, -R61.reuse ;  /* 0x000000011111b824 */ /* 0x100fe400078e0a3d */
[--C-:B------:R-:W-:Y:S02]  /*d910*/  @!P4 IMAD.IADD R16, R16, 0x1, -R61.reuse ;  /* 0x000000011010c824 */ /* 0x100fe400078e0a3d */
[--C-:B------:R-:W-:Y:S01]  /*d920*/  @!P6 IMAD.IADD R11, R11, 0x1, -R61.reuse ;  /* 0x000000010b0be824 */ /* 0x100fe200078e0a3d */
[C---:B------:R-:W-:Y:S01]  /*d930*/  ISETP.GT.U32.AND P3, PT, R61.reuse, R17, PT ;  /* 0x000000113d00720c */ /* 0x040fe20003f64070 */
        /* <DEDUP_REMOVED lines=8> */
[----:B------:R-:W-:Y:S01]  /*d9c0*/  IMAD.HI.U32 R20, R58, R19, RZ ;  /* 0x000000133a147227 */ /* 0x000fe200078e00ff */
[----:B------:R0:W-:Y:S03]  /*d9d0*/  STL [R1+0x44], R17 ;  /* 0x0000441101007387 */ /* 0x0001e60000100800 */
[----:B------:R-:W-:Y:S02]  /*d9e0*/  @!P6 IMAD.IADD R11, R11, 0x1, -R61 ;  /* 0x000000010b0be824 */ /* 0x000fe400078e0a3d */
[----:B------:R-:W-:Y:S01]  /*d9f0*/  IMAD.MOV R24, RZ, RZ, -R24 ;  /* 0x000000ffff187224 */ /* 0x000fe200078e0a18 */
[----:B------:R1:W-:Y:S01]  /*da00*/  STL [R1+0x40], R16 ;  /* 0x0000401001007387 */ /* 0x0003e20000100800 */
[----:B------:R-:W-:-:S02]  /*da10*/  IMAD.MOV R22, RZ, RZ, -R22 ;  /* 0x000000ffff167224 */ /* 0x000fc400078e0a16 */
[----:B------:R-:W-:Y:S01]  /*da20*/  IMAD.MOV R20, RZ, RZ, -R20 ;  /* 0x000000ffff147224 */ /* 0x000fe200078e0a14 */
[----:B------:R5:W-:Y:S01]  /*da30*/  STL [R1+0x3c], R11 ;  /* 0x00003c0b01007387 */ /* 0x000be20000100800 */
[----:B------:R-:W-:Y:S02]  /*da40*/  @!P5 IMAD.IADD R26, R26, 0x1, -R61 ;  /* 0x000000011a1ad824 */ /* 0x000fe400078e0a3d */
[C---:B0-----:R-:W-:Y:S02]  /*da50*/  IMAD R17, R61.reuse, R22, R21 ;  /* 0x000000163d117224 */ /* 0x041fe400078e0215 */
[C---:B-1----:R-:W-:Y:S02]  /*da60*/  IMAD R16, R61.reuse, R20, R19 ;  /* 0x000000143d107224 */ /* 0x042fe400078e0213 */
[----:B-----5:R-:W-:Y:S01]  /*da70*/  IMAD R11, R61, R24, R23 ;  /* 0x000000183d0b7224 */ /* 0x020fe200078e0217 */
        /* <DEDUP_REMOVED lines=14> */
[----:B------:R-:W-:Y:S01]  /*db60*/  ISETP.GT.U32.AND P3, PT, R61, R15, PT ;  /* 0x0000000f3d00720c */ /* 0x000fe20003f64070 */
[----:B------:R-:W-:Y:S01]  /*db70*/  @!P5 IMAD.IADD R25, R25, 0x1, -R61 ;  /* 0x000000011919d824 */ /* 0x000fe200078e0a3d */
        /* <DEDUP_REMOVED lines=42> */
[--C-:B------:R-:W-:Y:S02]  /*de20*/  @!P6 IMAD.IADD R11, R11, 0x1, -R61.reuse ;  /* 0x000000010b0be824 */ /* 0x100fe400078e0a3d */
[----:B------:R-:W-:Y:S01]  /*de30*/  IMAD.MOV R20, RZ, RZ, -R20 ;  /* 0x000000ffff147224 */ /* 0x000fe200078e0a14 */
[----:B------:R-:W-:Y:S01]  /*de40*/  STL [R1+0x24], R18 ;  /* 0x0000241201007387 */ /* 0x000fe20000100800 */
[----:B------:R-:W-:Y:S02]  /*de50*/  IMAD.MOV R22, RZ, RZ, -R22 ;  /* 0x000000ffff167224 */ /* 0x000fe400078e0a16 */
[----:B------:R-:W-:Y:S01]  /*de60*/  @!P5 IMAD.IADD R17, R17, 0x1, -R61 ;  /* 0x000000011111d824 */ /* 0x000fe200078e0a3d */
[----:B------:R-:W-:Y:S01]  /*de70*/  STL [R1+0x20], R12 ;  /* 0x0000200c01007387 */ /* 0x000fe20000100800 */
[----:B------:R-:W-:-:S03]  /*de80*/  IMAD R19, R61, R20, R19 ;  /* 0x000000143d137224 */ /* 0x000fc600078e0213 */
[----:B------:R0:W-:Y:S02]  /*de90*/  STL [R1+0x1c], R11 ;  /* 0x00001c0b01007387 */ /* 0x0001e40000100800 */
        /* <DEDUP_REMOVED lines=10> */
[----:B------:R-:W-:-:S09]  /*df40*/  ISETP.GT.U32.AND P6, PT, R61, R14, PT ;  /* 0x0000000e3d00720c */ /* 0x000fd20003fc4070 */
        /* <DEDUP_REMOVED lines=8> */
[----:B------:R-:W-:Y:S02]  /*dfd0*/  IMAD.MOV R24, RZ, RZ, -R24 ;  /* 0x000000ffff187224 */ /* 0x000fe400078e0a18 */
[--C-:B------:R-:W-:Y:S02]  /*dfe0*/  @!P3 IMAD.IADD R16, R16, 0x1, -R61.reuse ;  /* 0x000000011010b824 */ /* 0x100fe400078e0a3d */
[--C-:B------:R-:W-:Y:S02]  /*dff0*/  @!P4 IMAD.IADD R15, R15, 0x1, -R61.reuse ;  /* 0x000000010f0fc824 */ /* 0x100fe400078e0a3d */
[----:B------:R-:W-:Y:S01]  /*e000*/  @!P6 IMAD.IADD R14, R14, 0x1, -R61 ;  /* 0x000000010e0ee824 */ /* 0x000fe200078e0a3d */
[----:B------:R-:W-:Y:S01]  /*e010*/  STL [R1+0x14], R16 ;  /* 0x0000141001007387 */ /* 0x000fe20000100800 */
[----:B------:R-:W-:Y:S02]  /*e020*/  IMAD R12, R61, R24, R23 ;  /* 0x000000183d0c7224 */ /* 0x000fe400078e0217 */
[----:B------:R-:W-:Y:S01]  /*e030*/  @!P5 IMAD.IADD R13, R13, 0x1, -R61 ;  /* 0x000000010d0dd824 */ /* 0x000fe200078e0a3d */
[----:B------:R-:W-:Y:S01]  /*e040*/  STL [R1+0x10], R15 ;  /* 0x0000100f01007387 */ /* 0x000fe20000100800 */
[----:B------:R-:W-:-:S03]  /*e050*/  ISETP.GT.U32.AND P4, PT, R61, R11, PT ;  /* 0x0000000b3d00720c */ /* 0x000fc60003f84070 */
[----:B------:R-:W-:Y:S01]  /*e060*/  STL [R1+0xc], R14 ;  /* 0x00000c0e01007387 */ /* 0x000fe20000100800 */
[----:B------:R-:W-:-:S03]  /*e070*/  ISETP.GT.U32.AND P3, PT, R61, R12, PT ;  /* 0x0000000c3d00720c */ /* 0x000fc60003f64070 */
[----:B------:R-:W5:Y:S01]  /*e080*/  LDL R36, [R1+0x64e0] ;  /* 0x0064e00001247983 */ /* 0x000f620000100800 */
[----:B------:R-:W-:Y:S01]  /*e090*/  ISETP.GT.U32.AND P5, PT, R61, R13, PT ;  /* 0x0000000d3d00720c */ /* 0x000fe20003fa4070 */
[----:B------:R-:W-:-:S04]  /*e0a0*/  IMAD.HI.U32 R23, R58, R20, RZ ;  /* 0x000000143a177227 */ /* 0x000fc800078e00ff */
[----:B------:R-:W-:-:S04]  /*e0b0*/  IMAD.HI.U32 R24, R58, R21, RZ ;  /* 0x000000153a187227 */ /* 0x000fc800078e00ff */
[----:B------:R-:W-:-:S04]  /*e0c0*/  IMAD.HI.U32 R25, R58, R22, RZ ;  /* 0x000000163a197227 */ /* 0x000fc800078e00ff */
[--C-:B------:R-:W-:Y:S02]  /*e0d0*/  @!P3 IMAD.IADD R12, R12, 0x1, -R61.reuse ;  /* 0x000000010c0cb824 */ /* 0x100fe400078e0a3d */
[----:B------:R-:W-:Y:S02]  /*e0e0*/  @!P4 IMAD.IADD R11, R11, 0x1, -R61 ;  /* 0x000000010b0bc824 */ /* 0x000fe400078e0a3d */
[----:B------:R-:W-:Y:S02]  /*e0f0*/  IMAD.MOV R23, RZ, RZ, -R23 ;  /* 0x000000ffff177224 */ /* 0x000fe400078e0a17 */
[----:B------:R-:W-:Y:S01]  /*e100*/  @!P5 IMAD.IADD R13, R13, 0x1, -R61 ;  /* 0x000000010d0dd824 */ /* 0x000fe200078e0a3d */
[C---:B------:R-:W-:Y:S01]  /*e110*/  ISETP.GT.U32.AND P3, PT, R61.reuse, R12, PT ;  /* 0x0000000c3d00720c */ /* 0x040fe20003f64070 */
[----:B------:R-:W-:Y:S02]  /*e120*/  IMAD.MOV R24, RZ, RZ, -R24 ;  /* 0x000000ffff187224 */ /* 0x000fe400078e0a18 */
[----:B------:R-:W-:Y:S01]  /*e130*/  IMAD.MOV R25, RZ, RZ, -R25 ;  /* 0x000000ffff197224 */ /* 0x000fe200078e0a19 */
[C---:B------:R-:W-:Y:S01]  /*e140*/  ISETP.GT.U32.AND P4, PT, R61.reuse, R11, PT ;  /* 0x0000000b3d00720c */ /* 0x040fe20003f84070 */
[C---:B------:R-:W-:Y:S01]  /*e150*/  IMAD R20, R61.reuse, R23, R20 ;  /* 0x000000173d147224 */ /* 0x040fe200078e0214 */
[----:B------:R-:W-:Y:S01]  /*e160*/  STL [R1+0x8], R13 ;  /* 0x0000080d01007387 */ /* 0x000fe20000100800 */
[----:B------:R-:W-:-:S02]  /*e170*/  IMAD R21, R61, R24, R21 ;  /* 0x000000183d157224 */ /* 0x000fc400078e0215 */
[----:B------:R-:W-:-:S04]  /*e180*/  IMAD R22, R61, R25, R22 ;  /* 0x000000193d167224 */ /* 0x000fc800078e0216 */
[----:B------:R-:W-:-:S04]  /*e190*/  @!P3 IMAD.IADD R12, R12, 0x1, -R61 ;  /* 0x000000010c0cb824 */ /* 0x000fc800078e0a3d */
[----:B------:R-:W-:Y:S01]  /*e1a0*/  @!P4 IMAD.IADD R11, R11, 0x1, -R61 ;  /* 0x000000010b0bc824 */ /* 0x000fe200078e0a3d */
[----:B----4-:R-:W-:Y:S02]  /*e1b0*/  IABS R23, R37 ;  /* 0x0000002500177213 */ /* 0x010fe40000000000 */
[----:B------:R-:W4:Y:S01]  /*e1c0*/  LDL R37, [R1+0x64e4] ;  /* 0x0064e40001257983 */ /* 0x000f220000100800 */
[----:B--2---:R-:W-:-:S03]  /*e1d0*/  IABS R24, R39 ;  /* 0x0000002700187213 */ /* 0x004fc60000000000 */
[----:B------:R-:W2:Y:S01]  /*e1e0*/  LDL R39, [R1+0x64e8] ;  /* 0x0064e80001277983 */ /* 0x000ea20000100800 */
[----:B---3--:R-:W-:-:S03]  /*e1f0*/  IABS R25, R38 ;  /* 0x0000002600197213 */ /* 0x008fc60000000000 */
[----:B------:R-:W3:Y:S04]  /*e200*/  LDL R38, [R1+0x64ec] ;  /* 0x0064ec0001267983 */ /* 0x000ee80000100800 */
[----:B------:R-:W-:Y:S04]  /*e210*/  STL [R1+0x4], R12 ;  /* 0x0000040c01007387 */ /* 0x000fe80000100800 */
[----:B------:R0:W-:Y:S04]  /*e220*/  STL [R1], R11 ;  /* 0x0000000b01007387 */ /* 0x0001e80000100800 */
[----:B------:R-:W3:Y:S01]  /*e230*/  LDL R48, [R1+0x64f4] ;  /* 0x0064f40001307983 */ /* 0x000ee20000100800 */
[----:B------:R-:W-:-:S04]  /*e240*/  IMAD.HI.U32 R26, R58, R23, RZ ;  /* 0x000000173a1a7227 */ /* 0x000fc800078e00ff */
[----:B------:R-:W-:Y:S02]  /*e250*/  IMAD.MOV R26, RZ, RZ, -R26 ;  /* 0x000000ffff1a7224 */ /* 0x000fe400078e0a1a */
[----:B------:R-:W-:-:S04]  /*e260*/  IMAD.HI.U32 R28, R58, R24, RZ ;  /* 0x000000183a1c7227 */ /* 0x000fc800078e00ff */
[----:B------:R-:W-:-:S04]  /*e270*/  IMAD.HI.U32 R29, R58, R25, RZ ;  /* 0x000000193a1d7227 */ /* 0x000fc800078e00ff */
[C---:B------:R-:W-:Y:S02]  /*e280*/  IMAD R23, R61.reuse, R26, R23 ;  /* 0x0000001a3d177224 */ /* 0x040fe400078e0217 */
[----:B------:R-:W-:Y:S02]  /*e290*/  IMAD.MOV R26, RZ, RZ, -R28 ;  /* 0x000000ffff1a7224 */ /* 0x000fe400078e0a1c */
[----:B------:R-:W-:Y:S02]  /*e2a0*/  IMAD.MOV R28, RZ, RZ, -R29 ;  /* 0x000000ffff1c7224 */ /* 0x000fe400078e0a1d */
[----:B------:R-:W-:Y:S01]  /*e2b0*/  IMAD R24, R61, R26, R24 ;  /* 0x0000001a3d187224 */ /* 0x000fe200078e0218 */
[----:B-----5:R-:W-:Y:S02]  /*e2c0*/  IABS R29, R36 ;  /* 0x00000024001d7213 */ /* 0x020fe40000000000 */
[----:B------:R-:W5:Y:S03]  /*e2d0*/  LDL R36, [R1+0x64f0] ;  /* 0x0064f00001247983 */ /* 0x000f660000100800 */
[----:B------:R-:W-:-:S04]  /*e2e0*/  IMAD.MOV.U32 R26, RZ, RZ, R29 ;  /* 0x000000ffff1a7224 */ /* 0x000fc800078e001d */
[----:B------:R-:W-:-:S04]  /*e2f0*/  IMAD.HI.U32 R30, R58, R26, RZ ;  /* 0x0000001a3a1e7227 */ /* 0x000fc800078e00ff */
[C---:B------:R-:W-:Y:S02]  /*e300*/  IMAD R25, R61.reuse, R28, R25 ;  /* 0x0000001c3d197224 */ /* 0x040fe400078e0219 */
[----:B------:R-:W-:Y:S02]  /*e310*/  IMAD.MOV R30, RZ, RZ, -R30 ;  /* 0x000000ffff1e7224 */ /* 0x000fe400078e0a1e */
[----:B0-----:R-:W-:Y:S02]  /*e320*/  IMAD.MOV.U32 R11, RZ, RZ, R27 ;  /* 0x000000ffff0b7224 */ /* 0x001fe400078e001b */
[C---:B------:R-:W-:Y:S02]  /*e330*/  IMAD R26, R61.reuse, R30, R26 ;  /* 0x0000001e3d1a7224 */ /* 0x040fe400078e021a */
[----:B------:R-:W-:Y:S01]  /*e340*/  @!P2 IMAD.MOV R11, RZ, RZ, -R11 ;  /* 0x000000ffff0ba224 */ /* 0x000fe200078e0a0b */
[----:B------:R-:W-:Y:S02]  /*e350*/  ISETP.GT.U32.AND P5, PT, R61, R20, PT ;  /* 0x000000143d00720c */ /* 0x000fe40003fa4070 */
[----:B----4-:R-:W-:-:S02]  /*e360*/  IABS R28, R37 ;  /* 0x00000025001c7213 */ /* 0x010fc40000000000 */
[----:B--2---:R-:W-:Y:S02]  /*e370*/  IABS R29, R39 ;  /* 0x00000027001d7213 */ /* 0x004fe40000000000 */
[----:B---3--:R-:W-:Y:S01]  /*e380*/  IABS R34, R38 ;  /* 0x0000002600227213 */ /* 0x008fe20000000000 */
[C---:B------:R-:W-:Y:S01]  /*e390*/  IMAD.HI.U32 R30, R58.reuse, R28, RZ ;  /* 0x0000001c3a1e7227 */ /* 0x040fe200078e00ff */
[----:B------:R-:W2:Y:S03]  /*e3a0*/  LDL R38, [R1+0x64fc] ;  /* 0x0064fc0001267983 */ /* 0x000ea60000100800 */
[C---:B------:R-:W-:Y:S01]  /*e3b0*/  IMAD.HI.U32 R35, R58.reuse, R29, RZ ;  /* 0x0000001d3a237227 */ /* 0x040fe200078e00ff */
[----:B------:R-:W3:Y:S03]  /*e3c0*/  LDL R39, [R1+0x64f8] ;  /* 0x0064f80001277983 */ /* 0x000ee60000100800 */
[----:B------:R-:W-:-:S04]  /*e3d0*/  IMAD.HI.U32 R37, R58, R34, RZ ;  /* 0x000000223a257227 */ /* 0x000fc800078e00ff */
[----:B------:R-:W-:Y:S02]  /*e3e0*/  IMAD.MOV R27, RZ, RZ, -R30 ;  /* 0x000000ffff1b7224 */ /* 0x000fe400078e0a1e */
[----:B------:R-:W-:Y:S02]  /*e3f0*/  IMAD.MOV R30, RZ, RZ, -R35 ;  /* 0x000000ffff1e7224 */ /* 0x000fe400078e0a23 */
[----:B------:R-:W-:Y:S02]  /*e400*/  IMAD.MOV R35, RZ, RZ, -R37 ;  /* 0x000000ffff237224 */ /* 0x000fe400078e0a25 */
[C---:B------:R-:W-:Y:S01]  /*e410*/  IMAD R27, R61.reuse, R27, R28 ;  /* 0x0000001b3d1b7224 */ /* 0x040fe200078e021c */
[----:B------:R0:W-:Y:S01]  /*e420*/  STL [R1+0xd8], R11 ;  /* 0x0000d80b01007387 */ /* 0x0001e20000100800 */
[C---:B------:R-:W-:Y:S02]  /*e430*/  IMAD R28, R61.reuse, R30, R29 ;  /* 0x0000001e3d1c7224 */ /* 0x040fe400078e021d */
[C---:B------:R-:W-:Y:S01]  /*e440*/  IMAD R29, R61.reuse, R35, R34 ;  /* 0x000000233d1d7224 */ /* 0x040fe200078e0222 */
[----:B------:R-:W-:Y:S01]  /*e450*/  IABS R34, R48 ;  /* 0x0000003000227213 */ /* 0x000fe20000000000 */
[----:B------:R-:W4:Y:S04]  /*e460*/  LDL.LU R18, [R1+0x5c] ;  /* 0x00005c0001127983 */ /* 0x000f280000300800 */
[----:B------:R-:W4:Y:S04]  /*e470*/  LDL R48, [R1+0x6500] ;  /* 0x0065000001307983 */ /* 0x000f280000100800 */
[----:B------:R-:W4:Y:S04]  /*e480*/  LDL R52, [R1+0x6504] ;  /* 0x0065040001347983 */ /* 0x000f280000100800 */
[----:B------:R-:W4:Y:S04]  /*e490*/  LDL R50, [R1+0x650c] ;  /* 0x00650c0001327983 */ /* 0x000f280000100800 */
[----:B------:R-:W4:Y:S01]  /*e4a0*/  LDL R51, [R1+0x6508] ;  /* 0x0065080001337983 */ /* 0x000f220000100800 */
[----:B------:R-:W-:-:S02]  /*e4b0*/  ISETP.GT.U32.AND P3, PT, R61, R21, PT ;  /* 0x000000153d00720c */ /* 0x000fc40003f64070 */
[----:B------:R-:W-:Y:S01]  /*e4c0*/  ISETP.GT.U32.AND P4, PT, R61, R22, PT ;  /* 0x000000163d00720c */ /* 0x000fe20003f84070 */
[----:B------:R-:W-:-:S05]  /*e4d0*/  @!P5 IMAD.IADD R20, R20, 0x1, -R61 ;  /* 0x000000011414d824 */ /* 0x000fca00078e0a3d */
[----:B------:R-:W-:-:S05]  /*e4e0*/  ISETP.GT.U32.AND P5, PT, R61, R20, PT ;  /* 0x000000143d00720c */ /* 0x000fca0003fa4070 */
[--C-:B------:R-:W-:Y:S02]  /*e4f0*/  @!P3 IMAD.IADD R21, R21, 0x1, -R61.reuse ;  /* 0x000000011515b824 */ /* 0x100fe400078e0a3d */
[----:B------:R-:W-:-:S03]  /*e500*/  @!P4 IMAD.IADD R22, R22, 0x1, -R61 ;  /* 0x000000011616c824 */ /* 0x000fc600078e0a3d */
[C---:B------:R-:W-:Y:S02]  /*e510*/  ISETP.GT.U32.AND P3, PT, R61.reuse, R21, PT ;  /* 0x000000153d00720c */ /* 0x040fe40003f64070 */
[C---:B------:R-:W-:Y:S01]  /*e520*/  ISETP.GT.U32.AND P4, PT, R61.reuse, R22, PT ;  /* 0x000000163d00720c */ /* 0x040fe20003f84070 */
[----:B------:R-:W-:Y:S01]  /*e530*/  @!P5 IMAD.IADD R20, R20, 0x1, -R61 ;  /* 0x000000011414d824 */ /* 0x000fe200078e0a3d */
[----:B------:R-:W-:-:S09]  /*e540*/  ISETP.GT.U32.AND P5, PT, R61, R23, PT ;  /* 0x000000173d00720c */ /* 0x000fd20003fa4070 */
[--C-:B------:R-:W-:Y:S01]  /*e550*/  @!P3 IMAD.IADD R21, R21, 0x1, -R61.reuse ;  /* 0x000000011515b824 */ /* 0x100fe200078e0a3d */
[C---:B------:R-:W-:Y:S01]  /*e560*/  ISETP.GT.U32.AND P3, PT, R61.reuse, R24, PT ;  /* 0x000000183d00720c */ /* 0x040fe20003f64070 */
[--C-:B------:R-:W-:Y:S01]  /*e570*/  @!P4 IMAD.IADD R22, R22, 0x1, -R61.reuse ;  /* 0x000000011616c824 */ /* 0x100fe200078e0a3d */
[----:B------:R-:W-:Y:S01]  /*e580*/  ISETP.GT.U32.AND P4, PT, R61, R25, PT ;  /* 0x000000193d00720c */ /* 0x000fe20003f84070 */
[----:B------:R-:W-:Y:S01]  /*e590*/  @!P5 IMAD.IADD R23, R23, 0x1, -R61 ;  /* 0x000000011717d824 */ /* 0x000fe200078e0a3d */
[----:B------:R-:W-:-:S09]  /*e5a0*/  ISETP.GT.U32.AND P6, PT, R61, R19, PT ;  /* 0x000000133d00720c */ /* 0x000fd20003fc4070 */
[--C-:B------:R-:W-:Y:S01]  /*e5b0*/  @!P3 IMAD.IADD R24, R24, 0x1, -R61.reuse ;  /* 0x000000011818b824 */ /* 0x100fe200078e0a3d */
[----:B------:R-:W-:Y:S01]  /*e5c0*/  ISETP.GT.U32.AND P3, PT, R61, R23, PT ;  /* 0x000000173d00720c */ /* 0x000fe20003f64070 */
[----:B------:R-:W-:-:S03]  /*e5d0*/  @!P4 IMAD.IADD R25, R25, 0x1, -R61 ;  /* 0x000000011919c824 */ /* 0x000fc600078e0a3d */
[----:B------:R-:W-:Y:S02]  /*e5e0*/  ISETP.GT.U32.AND P4, PT, R61, R24, PT ;  /* 0x000000183d00720c */ /* 0x000fe40003f84070 */
[----:B-----5:R-:W-:Y:S01]  /*e5f0*/  IABS R36, R36 ;  /* 0x0000002400247213 */ /* 0x020fe20000000000 */
[----:B------:R-:W-:-:S04]  /*e600*/  @!P6 IMAD.IADD R19, R19, 0x1, -R61 ;  /* 0x000000011313e824 */ /* 0x000fc800078e0a3d */
[----:B------:R-:W-:Y:S02]  /*e610*/  IMAD.MOV.U32 R30, RZ, RZ, R36 ;  /* 0x000000ffff1e7224 */ /* 0x000fe400078e0024 */
[--C-:B------:R-:W-:Y:S01]  /*e620*/  @!P3 IMAD.IADD R23, R23, 0x1, -R61.reuse ;  /* 0x000000011717b824 */ /* 0x100fe200078e0a3d */
[C---:B------:R-:W-:Y:S02]  /*e630*/  ISETP.GT.U32.AND P3, PT, R61.reuse, R26, PT ;  /* 0x0000001a3d00720c */ /* 0x040fe40003f64070 */
[C---:B------:R-:W-:Y:S01]  /*e640*/  ISETP.GT.U32.AND P6, PT, R61.reuse, R19, PT ;  /* 0x000000133d00720c */ /* 0x040fe20003fc4070 */
[----:B------:R-:W-:Y:S01]  /*e650*/  @!P4 IMAD.IADD R24, R24, 0x1, -R61 ;  /* 0x000000011818c824 */ /* 0x000fe200078e0a3d */
[----:B------:R-:W-:Y:S01]  /*e660*/  ISETP.GT.U32.AND P4, PT, R61, R27, PT ;  /* 0x0000001b3d00720c */ /* 0x000fe20003f84070 */
[----:B------:R-:W-:-:S04]  /*e670*/  IMAD.HI.U32 R35, R58, R30, RZ ;  /* 0x0000001e3a237227 */ /* 0x000fc800078e00ff */
[----:B------:R-:W-:-:S04]  /*e680*/  IMAD.MOV R35, RZ, RZ, -R35 ;  /* 0x000000ffff237224 */ /* 0x000fc800078e0a23 */
[--C-:B------:R-:W-:Y:S01]  /*e690*/  @!P3 IMAD.IADD R26, R26, 0x1, -R61.reuse ;  /* 0x000000011a1ab824 */ /* 0x100fe200078e0a3d */
[C---:B------:R-:W-:Y:S01]  /*e6a0*/  ISETP.GT.U32.AND P3, PT, R61.reuse, R29, PT ;  /* 0x0000001d3d00720c */ /* 0x040fe20003f64070 */
[----:B------:R-:W-:Y:S02]  /*e6b0*/  IMAD R30, R61, R35, R30 ;  /* 0x000000233d1e7224 */ /* 0x000fe400078e021e */
[----:B------:R-:W-:Y:S01]  /*e6c0*/  @!P6 IMAD.IADD R19, R19, 0x1, -R61 ;  /* 0x000000011313e824 */ /* 0x000fe200078e0a3d */
[----:B------:R-:W-:Y:S01]  /*e6d0*/  ISETP.GE.AND P6, PT, R56, RZ, PT ;  /* 0x000000ff3800720c */ /* 0x000fe20003fc6270 */
[----:B0-----:R-:W-:Y:S02]  /*e6e0*/  IMAD.MOV.U32 R11, RZ, RZ, R33 ;  /* 0x000000ffff0b7224 */ /* 0x001fe400078e0021 */
[----:B------:R-:W-:Y:S01]  /*e6f0*/  @!P4 IMAD.IADD R27, R27, 0x1, -R61 ;  /* 0x000000011b1bc824 */ /* 0x000fe200078e0a3d */
[----:B------:R-:W-:Y:S01]  /*e700*/  ISETP.GT.U32.AND P4, PT, R61, R30, PT ;  /* 0x0000001e3d00720c */ /* 0x000fe20003f84070 */
[----:B------:R-:W-:-:S02]  /*e710*/  @!P1 IMAD.MOV R11, RZ, RZ, -R11 ;  /* 0x000000ffff0b9224 */ /* 0x000fc400078e0a0b */
[----:B------:R-:W-:-:S03]  /*e720*/  IMAD.MOV.U32 R12, RZ, RZ, R32 ;  /* 0x000000ffff0c7224 */ /* 0x000fc600078e0020 */
[----:B------:R0:W-:Y:S01]  /*e730*/  STL [R1+0xd4], R11 ;  /* 0x0000d40b01007387 */ /* 0x0001e20000100800 */
[----:B------:R-:W-:Y:S02]  /*e740*/  @!P3 IMAD.IADD R29, R29, 0x1, -R61 ;  /* 0x000000011d1db824 */ /* 0x000fe400078e0a3d */
[----:B------:R-:W-:Y:S02]  /*e750*/  @!P0 IMAD.MOV R12, RZ, RZ, -R12 ;  /* 0x000000ffff0c8224 */ /* 0x000fe400078e0a0c */
[----:B0-----:R-:W-:Y:S02]  /*e760*/  IMAD.MOV.U32 R11, RZ, RZ, R31 ;  /* 0x000000ffff0b7224 */ /* 0x001fe400078e001f */
[----:B------:R-:W-:Y:S02]  /*e770*/  @!P4 IMAD.IADD R30, R30, 0x1, -R61 ;  /* 0x000000011e1ec824 */ /* 0x000fe400078e0a3d */
[----:B------:R-:W-:Y:S01]  /*e780*/  @!P6 IMAD.MOV R11, RZ, RZ, -R11 ;  /* 0x000000ffff0be224 */ /* 0x000fe200078e0a0b */
[C---:B------:R-:W-:Y:S01]  /*e790*/  ISETP.GT.U32.AND P4, PT, R61.reuse, R29, PT ;  /* 0x0000001d3d00720c */ /* 0x040fe20003f84070 */
[----:B------:R-:W-:Y:S04]  /*e7a0*/  STL [R1+0xd0], R12 ;  /* 0x0000d00c01007387 */ /* 0x000fe80000100800 */
[----:B------:R0:W-:Y:S01]  /*e7b0*/  STL [R1+0xcc], R11 ;  /* 0x0000cc0b01007387 */ /* 0x0001e20000100800 */
[----:B------:R-:W-:-:S03]  /*e7c0*/  ISETP.GT.U32.AND P3, PT, R61, R27, PT ;  /* 0x0000001b3d00720c */ /* 0x000fc60003f64070 */
[----:B------:R-:W5:Y:S04]  /*e7d0*/  LDL R16, [R1+0x6524] ;  /* 0x0065240001107983 */ /* 0x000f680000100800 */
[--C-:B------:R-:W-:Y:S01]  /*e7e0*/  @!P4 IMAD.IADD R29, R29, 0x1, -R61.reuse ;  /* 0x000000011d1dc824 */ /* 0x100fe200078e0a3d */
[----:B------:R-:W-:Y:S02]  /*e7f0*/  ISETP.GE.AND P4, PT, R53, RZ, PT ;  /* 0x000000ff3500720c */ /* 0x000fe40003f86270 */
[----:B------:R-:W5:Y:S03]  /*e800*/  LDL R53, [R1+0x6514] ;  /* 0x0065140001357983 */ /* 0x000f660000100800 */
[----:B------:R-:W-:Y:S01]  /*e810*/  @!P3 IMAD.IADD R27, R27, 0x1, -R61 ;  /* 0x000000011b1bb824 */ /* 0x000fe200078e0a3d */
[----:B--2---:R-:W-:-:S05]  /*e820*/  IABS R37, R38 ;  /* 0x0000002600257213 */ /* 0x004fca0000000000 */
[----:B------:R-:W-:Y:S02]  /*e830*/  IMAD.MOV.U32 R35, RZ, RZ, R37 ;  /* 0x000000ffff237224 */ /* 0x000fe400078e0025 */
[----:B------:R-:W-:-:S04]  /*e840*/  IMAD.HI.U32 R37, R58, R34, RZ ;  /* 0x000000223a257227 */ /* 0x000fc800078e00ff */
[----:B------:R-:W-:Y:S01]  /*e850*/  IMAD.MOV R33, RZ, RZ, -R37 ;  /* 0x000000ffff217224 */ /* 0x000fe200078e0a25 */
[----:B---3--:R-:W-:Y:S01]  /*e860*/  IABS R36, R39 ;  /* 0x0000002700247213 */ /* 0x008fe20000000000 */
[----:B------:R-:W-:-:S04]  /*e870*/  IMAD.HI.U32 R39, R58, R35, RZ ;  /* 0x000000233a277227 */ /* 0x000fc800078e00ff */
[C---:B------:R-:W-:Y:S02]  /*e880*/  IMAD R31, R61.reuse, R33, R34 ;  /* 0x000000213d1f7224 */ /* 0x040fe400078e0222 */
[----:B------:R-:W-:Y:S01]  /*e890*/  IMAD.MOV R33, RZ, RZ, -R39 ;  /* 0x000000ffff217224 */ /* 0x000fe200078e0a27 */
[----:B----4-:R-:W-:Y:S02]  /*e8a0*/  IABS R34, R48 ;  /* 0x0000003000227213 */ /* 0x010fe40000000000 */
[----:B------:R-:W2:Y:S01]  /*e8b0*/  LDL R48, [R1+0x6510] ;  /* 0x0065100001307983 */ /* 0x000ea20000100800 */
[----:B------:R-:W-:Y:S01]  /*e8c0*/  IMAD R33, R61, R33, R35 ;  /* 0x000000213d217224 */ /* 0x000fe200078e0223 */
[----:B------:R-:W-:Y:S02]  /*e8d0*/  IABS R35, R52 ;  /* 0x0000003400237213 */ /* 0x000fe40000000000 */
[----:B------:R-:W3:Y:S01]  /*e8e0*/  LDL R52, [R1+0x6518] ;  /* 0x0065180001347983 */ /* 0x000ee20000100800 */
[----:B------:R-:W-:-:S03]  /*e8f0*/  IABS R39, R50 ;  /* 0x0000003200277213 */ /* 0x000fc60000000000 */
[----:B------:R-:W4:Y:S01]  /*e900*/  LDL R50, [R1+0x651c] ;  /* 0x00651c0001327983 */ /* 0x000f220000100800 */
[----:B------:R-:W-:-:S04]  /*e910*/  IMAD.HI.U32 R38, R58, R36, RZ ;  /* 0x000000243a267227 */ /* 0x000fc800078e00ff */
[----:B------:R-:W-:Y:S01]  /*e920*/  IMAD.MOV R37, RZ, RZ, -R38 ;  /* 0x000000ffff257224 */ /* 0x000fe200078e0a26 */
[----:B------:R-:W-:-:S03]  /*e930*/  ISETP.GE.AND P3, PT, R18, RZ, PT ;  /* 0x000000ff1200720c */ /* 0x000fc60003f66270 */
[C---:B------:R-:W-:Y:S01]  /*e940*/  IMAD R32, R61.reuse, R37, R36 ;  /* 0x000000253d207224 */ /* 0x040fe200078e0224 */
[----:B------:R-:W-:Y:S02]  /*e950*/  IABS R36, R51 ;  /* 0x0000003300247213 */ /* 0x000fe40000000000 */
[----:B------:R-:W4:Y:S04]  /*e960*/  LDL R51, [R1+0x6520] ;  /* 0x0065200001337983 */ /* 0x000f280000100800 */
[----:B------:R-:W4:Y:S04]  /*e970*/  LDL.LU R17, [R1+0x7c] ;  /* 0x00007c0001117983 */ /* 0x000f280000300800 */
[----:B------:R-:W4:Y:S01]  /*e980*/  LDL R18, [R1+0x6528] ;  /* 0x0065280001127983 */ /* 0x000f220000100800 */
[----:B------:R-:W-:-:S02]  /*e990*/  ISETP.GT.U32.AND P6, PT, R61, R30, PT ;  /* 0x0000001e3d00720c */ /* 0x000fc40003fc4070 */
[----:B------:R-:W-:Y:S01]  /*e9a0*/  ISETP.GT.U32.AND P2, PT, R61, R25, PT ;  /* 0x000000193d00720c */ /* 0x000fe20003f44070 */
[----:B------:R-:W-:-:S04]  /*e9b0*/  IMAD.HI.U32 R37, R58, R34, RZ ;  /* 0x000000223a257227 */ /* 0x000fc800078e00ff */
[----:B------:R-:W-:-:S06]  /*e9c0*/  IMAD.MOV R37, RZ, RZ, -R37 ;  /* 0x000000ffff257224 */ /* 0x000fcc00078e0a25 */
[----:B------:R-:W-:Y:S01]  /*e9d0*/  @!P6 IMAD.IADD R30, R30, 0x1, -R61 ;  /* 0x000000011e1ee824 */ /* 0x000fe200078e0a3d */
[----:B------:R-:W-:Y:S01]  /*e9e0*/  ISETP.GT.U32.AND P6, PT, R61, R33, PT ;  /* 0x000000213d00720c */ /* 0x000fe20003fc4070 */
[----:B------:R-:W-:-:S04]  /*e9f0*/  IMAD.HI.U32 R38, R58, R35, RZ ;  /* 0x000000233a267227 */ /* 0x000fc800078e00ff */
[----:B------:R-:W-:Y:S01]  /*ea00*/  @!P2 IMAD.IADD R25, R25, 0x1, -R61 ;  /* 0x000000011919a824 */ /* 0x000fe200078e0a3d */
[C---:B------:R-:W-:Y:S01]  /*ea10*/  ISETP.GT.U32.AND P2, PT, R61.reuse, R28, PT ;  /* 0x0000001c3d00720c */ /* 0x040fe20003f44070 */
[----:B------:R-:W-:Y:S02]  /*ea20*/  IMAD R34, R61, R37, R34 ;  /* 0x000000253d227224 */ /* 0x000fe400078e0222 */
[----:B------:R-:W-:Y:S02]  /*ea30*/  IMAD.MOV.U32 R37, RZ, RZ, R39 ;  /* 0x000000ffff257224 */ /* 0x000fe400078e0027 */
[----:B------:R-:W-:Y:S02]  /*ea40*/  IMAD.MOV R38, RZ, RZ, -R38 ;  /* 0x000000ffff267224 */ /* 0x000fe400078e0a26 */
[----:B------:R-:W-:Y:S01]  /*ea50*/  IMAD.HI.U32 R39, R58, R36, RZ ;  /* 0x000000243a277227 */ /* 0x000fe200078e00ff */
[----:B------:R-:W-:-:S03]  /*ea60*/  ISETP.GE.AND P5, PT, R57, RZ, PT ;  /* 0x000000ff3900720c */ /* 0x000fc60003fa6270 */
[----:B------:R-:W-:Y:S02]  /*ea70*/  IMAD R35, R61, R38, R35 ;  /* 0x000000263d237224 */ /* 0x000fe400078e0223 */
[----:B------:R-:W-:Y:S02]  /*ea80*/  @!P6 IMAD.IADD R33, R33, 0x1, -R61 ;  /* 0x000000012121e824 */ /* 0x000fe400078e0a3d */
[----:B------:R-:W-:Y:S02]  /*ea90*/  IMAD.MOV R39, RZ, RZ, -R39 ;  /* 0x000000ffff277224 */ /* 0x000fe400078e0a27 */
[----:B------:R-:W-:Y:S01]  /*eaa0*/  @!P2 IMAD.IADD R28, R28, 0x1, -R61 ;  /* 0x000000011c1ca824 */ /* 0x000fe200078e0a3d */
[C---:B------:R-:W-:Y:S01]  /*eab0*/  ISETP.GT.U32.AND P6, PT, R61.reuse, R33, PT ;  /* 0x000000213d00720c */ /* 0x040fe20003fc4070 */
[----:B------:R-:W-:Y:S01]  /*eac0*/  IMAD R36, R61, R39, R36 ;  /* 0x000000273d247224 */ /* 0x000fe200078e0224 */
[----:B------:R-:W-:Y:S01]  /*ead0*/  ISETP.GE.AND P2, PT, R60, RZ, PT ;  /* 0x000000ff3c00720c */ /* 0x000fe20003f46270 */
[----:B0-----:R-:W-:-:S04]  /*eae0*/  IMAD.MOV.U32 R11, RZ, RZ, R47 ;  /* 0x000000ffff0b7224 */ /* 0x001fc800078e002f */
[----:B------:R-:W-:Y:S02]  /*eaf0*/  @!P5 IMAD.MOV R11, RZ, RZ, -R11 ;  /* 0x000000ffff0bd224 */ /* 0x000fe400078e0a0b */
[----:B------:R-:W-:Y:S02]  /*eb00*/  IMAD.MOV.U32 R13, RZ, RZ, R42 ;  /* 0x000000ffff0d7224 */ /* 0x000fe400078e002a */
[----:B------:R-:W-:Y:S01]  /*eb10*/  IMAD.MOV.U32 R12, RZ, RZ, R41 ;  /* 0x000000ffff0c7224 */ /* 0x000fe200078e0029 */
[----:B------:R0:W-:Y:S01]  /*eb20*/  STL [R1+0xc8], R11 ;  /* 0x0000c80b01007387 */ /* 0x0001e20000100800 */
[----:B------:R-:W-:Y:S01]  /*eb30*/  @!P6 IMAD.IADD R33, R33, 0x1, -R61 ;  /* 0x000000012121e824 */ /* 0x000fe200078e0a3d */
[----:B------:R-:W-:Y:S01]  /*eb40*/  ISETP.GE.AND P6, PT, R55, RZ, PT ;  /* 0x000000ff3700720c */ /* 0x000fe20003fc6270 */
[----:B------:R-:W-:Y:S02]  /*eb50*/  @!P2 IMAD.MOV R13, RZ, RZ, -R13 ;  /* 0x000000ffff0da224 */ /* 0x000fe400078e0a0d */
[----:B------:R-:W-:-:S02]  /*eb60*/  @!P3 IMAD.MOV R12, RZ, RZ, -R12 ;  /* 0x000000ffff0cb224 */ /* 0x000fc400078e0a0c */
[----:B0-----:R-:W-:Y:S01]  /*eb70*/  IMAD.MOV.U32 R11, RZ, RZ, R40 ;  /* 0x000000ffff0b7224 */ /* 0x001fe200078e0028 */
[----:B------:R-:W-:Y:S03]  /*eb80*/  STL [R1+0xc4], R13 ;  /* 0x0000c40d01007387 */ /* 0x000fe60000100800 */
[----:B------:R-:W-:Y:S01]  /*eb90*/  @!P4 IMAD.MOV R11, RZ, RZ, -R11 ;  /* 0x000000ffff0bc224 */ /* 0x000fe200078e0a0b */
[----:B------:R-:W-:Y:S04]  /*eba0*/  STL [R1+0xc0], R12 ;  /* 0x0000c00c01007387 */ /* 0x000fe80000100800 */
[----:B------:R0:W-:Y:S04]  /*ebb0*/  STL [R1+0xbc], R11 ;  /* 0x0000bc0b01007387 */ /* 0x0001e80000100800 */
[----:B------:R-:W4:Y:S04]  /*ebc0*/  LDL.LU R14, [R1+0x94] ;  /* 0x00009400010e7983 */ /* 0x000f280000300800 */
[----:B------:R-:W4:Y:S01]  /*ebd0*/  LDL.LU R15, [R1+0x98] ;  /* 0x00009800010f7983 */ /* 0x000f220000300800 */
[----:B--2---:R-:W-:Y:S01]  /*ebe0*/  IABS R38, R48 ;  /* 0x0000003000267213 */ /* 0x004fe20000000000 */
[----:B------:R-:W-:-:S04]  /*ebf0*/  IMAD.HI.U32 R48, R58, R37, RZ ;  /* 0x000000253a307227 */ /* 0x000fc800078e00ff */
[----:B------:R-:W-:Y:S02]  /*ec00*/  IMAD.MOV R39, RZ, RZ, -R48 ;  /* 0x000000ffff277224 */ /* 0x000fe400078e0a30 */
[----:B------:R-:W-:Y:S01]  /*ec10*/  IMAD.HI.U32 R48, R58, R38, RZ ;  /* 0x000000263a307227 */ /* 0x000fe200078e00ff */
[----:B---3--:R-:W-:-:S03]  /*ec20*/  IABS R52, R52 ;  /* 0x0000003400347213 */ /* 0x008fc60000000000 */
[----:B------:R-:W-:Y:S01]  /*ec30*/  IMAD R37, R61, R39, R37 ;  /* 0x000000273d257224 */ /* 0x000fe200078e0225 */
[----:B-----5:R-:W-:Y:S01]  /*ec40*/  IABS R39, R53 ;  /* 0x0000003500277213 */ /* 0x020fe20000000000 */
[----:B------:R-:W-:Y:S01]  /*ec50*/  IMAD.MOV R48, RZ, RZ, -R48 ;  /* 0x000000ffff307224 */ /* 0x000fe200078e0a30 */
[----:B----4-:R-:W-:-:S03]  /*ec60*/  IABS R50, R50 ;  /* 0x0000003200327213 */ /* 0x010fc60000000000 */
[----:B------:R-:W-:Y:S02]  /*ec70*/  IMAD R38, R61, R48, R38 ;  /* 0x000000303d267224 */ /* 0x000fe400078e0226 */
[----:B------:R-:W-:Y:S02]  /*ec80*/  IMAD.MOV.U32 R48, RZ, RZ, R52 ;  /* 0x000000ffff307224 */ /* 0x000fe400078e0034 */
[----:B------:R-:W-:-:S04]  /*ec90*/  IMAD.HI.U32 R52, R58, R39, RZ ;  /* 0x000000273a347227 */ /* 0x000fc800078e00ff */
[----:B------:R-:W-:Y:S02]  /*eca0*/  IMAD.MOV R52, RZ, RZ, -R52 ;  /* 0x000000ffff347224 */ /* 0x000fe400078e0a34 */
[----:B------:R-:W-:-:S04]  /*ecb0*/  IMAD.HI.U32 R55, R58, R50, RZ ;  /* 0x000000323a377227 */ /* 0x000fc800078e00ff */
[----:B------:R-:W-:-:S04]  /*ecc0*/  IMAD.HI.U32 R53, R58, R48, RZ ;  /* 0x000000303a357227 */ /* 0x000fc800078e00ff */
[C---:B------:R-:W-:Y:S02]  /*ecd0*/  IMAD R39, R61.reuse, R52, R39 ;  /* 0x000000343d277224 */ /* 0x040fe400078e0227 */
[----:B------:R-:W-:Y:S02]  /*ece0*/  IMAD.MOV R47, RZ, RZ, -R55 ;  /* 0x000000ffff2f7224 */ /* 0x000fe400078e0a37 */
[----:B------:R-:W-:Y:S02]  /*ecf0*/  IMAD.MOV R52, RZ, RZ, -R53 ;  /* 0x000000ffff347224 */ /* 0x000fe400078e0a35 */
[C---:B------:R-:W-:Y:S01]  /*ed00*/  IMAD R41, R61.reuse, R47, R50 ;  /* 0x0000002f3d297224 */ /* 0x040fe200078e0232 */
[----:B------:R-:W-:Y:S01]  /*ed10*/  IABS R47, R16 ;  /* 0x00000010002f7213 */ /* 0x000fe20000000000 */
[C---:B------:R-:W-:Y:S01]  /*ed20*/  IMAD R40, R61.reuse, R52, R48 ;  /* 0x000000343d287224 */ /* 0x040fe200078e0230 */
[----:B------:R-:W-:Y:S01]  /*ed30*/  IABS R48, R18 ;  /* 0x0000001200307213 */ /* 0x000fe20000000000 */
[----:B------:R-:W2:Y:S04]  /*ed40*/  LDL.LU R16, [R1+0x9c] ;  /* 0x00009c0001107983 */ /* 0x000ea80000300800 */
[----:B------:R-:W3:Y:S01]  /*ed50*/  LDL R18, [R1+0x6530] ;  /* 0x0065300001127983 */ /* 0x000ee20000100800 */
[----:B------:R-:W-:-:S02]  /*ed60*/  ISETP.GT.U32.AND P1, PT, R61, R26, PT ;  /* 0x0000001a3d00720c */ /* 0x000fc40003f24070 */
[----:B------:R-:W-:-:S11]  /*ed70*/  ISETP.GT.U32.AND P0, PT, R61, R28, PT ;  /* 0x0000001c3d00720c */ /* 0x000fd60003f04070 */
[--C-:B------:R-:W-:Y:S01]  /*ed80*/  @!P1 IMAD.IADD R26, R26, 0x1, -R61.reuse ;  /* 0x000000011a1a9824 */ /* 0x100fe200078e0a3d */
[C---:B------:R-:W-:Y:S01]  /*ed90*/  ISETP.GT.U32.AND P1, PT, R61.reuse, R31, PT ;  /* 0x0000001f3d00720c */ /* 0x040fe20003f24070 */
[----:B------:R-:W-:Y:S01]  /*eda0*/  @!P0 IMAD.IADD R28, R28, 0x1, -R61 ;  /* 0x000000011c1c8824 */ /* 0x000fe200078e0a3d */
[----:B------:R-:W-:-:S11]  /*edb0*/  ISETP.GT.U32.AND P0, PT, R61, R32, PT ;  /* 0x000000203d00720c */ /* 0x000fd60003f04070 */
[----:B------:R-:W-:-:S05]  /*edc0*/  @!P1 IMAD.IADD R31, R31, 0x1, -R61 ;  /* 0x000000011f1f9824 */ /* 0x000fca00078e0a3d */
[----:B------:R-:W-:Y:S01]  /*edd0*/  ISETP.GT.U32.AND P1, PT, R61, R31, PT ;  /* 0x0000001f3d00720c */ /* 0x000fe20003f24070 */
[----:B------:R-:W-:-:S12]  /*ede0*/  @!P0 IMAD.IADD R32, R32, 0x1, -R61 ;  /* 0x0000000120208824 */ /* 0x000fd800078e0a3d */
[----:B------:R-:W-:Y:S01]  /*edf0*/  @!P1 IMAD.IADD R31, R31, 0x1, -R61 ;  /* 0x000000011f1f9824 */ /* 0x000fe200078e0a3d */
[C---:B------:R-:W-:Y:S02]  /*ee00*/  ISETP.GT.U32.AND P1, PT, R61.reuse, R34, PT ;  /* 0x000000223d00720c */ /* 0x040fe40003f24070 */
[----:B------:R-:W-:-:S11]  /*ee10*/  ISETP.GT.U32.AND P0, PT, R61, R32, PT ;  /* 0x000000203d00720c */ /* 0x000fd60003f04070 */
[--C-:B------:R-:W-:Y:S01]  /*ee20*/  @!P1 IMAD.IADD R34, R34, 0x1, -R61.reuse ;  /* 0x0000000122229824 */ /* 0x100fe200078e0a3d */
[C---:B------:R-:W-:Y:S01]  /*ee30*/  ISETP.GT.U32.AND P1, PT, R61.reuse, R36, PT ;  /* 0x000000243d00720c */ /* 0x040fe20003f24070 */
[----:B------:R-:W-:Y:S01]  /*ee40*/  @!P0 IMAD.IADD R32, R32, 0x1, -R61 ;  /* 0x0000000120208824 */ /* 0x000fe200078e0a3d */
[----:B------:R-:W-:-:S11]  /*ee50*/  ISETP.GT.U32.AND P0, PT, R61, R35, PT ;  /* 0x000000233d00720c */ /* 0x000fd60003f04070 */
[--C-:B------:R-:W-:Y:S01]  /*ee60*/  @!P1 IMAD.IADD R36, R36, 0x1, -R61.reuse ;  /* 0x0000000124249824 */ /* 0x100fe200078e0a3d */
[----:B------:R-:W-:Y:S01]  /*ee70*/  ISETP.GT.U32.AND P1, PT, R61, R38, PT ;  /* 0x000000263d00720c */ /* 0x000fe20003f24070 */
[----:B------:R-:W-:Y:S01]  /*ee80*/  @!P0 IMAD.IADD R35, R35, 0x1, -R61 ;  /* 0x0000000123238824 */ /* 0x000fe200078e0a3d */
[----:B------:R-:W-:-:S11]  /*ee90*/  ISETP.GT.U32.AND P0, PT, R61, R37, PT ;  /* 0x000000253d00720c */ /* 0x000fd60003f04070 */
[--C-:B------:R-:W-:Y:S01]  /*eea0*/  @!P1 IMAD.IADD R38, R38, 0x1, -R61.reuse ;  /* 0x0000000126269824 */ /* 0x100fe200078e0a3d */
[----:B------:R-:W-:Y:S01]  /*eeb0*/  ISETP.GT.U32.AND P1, PT, R61, R34, PT ;  /* 0x000000223d00720c */ /* 0x000fe20003f24070 */
[----:B------:R-:W-:-:S05]  /*eec0*/  @!P0 IMAD.IADD R37, R37, 0x1, -R61 ;  /* 0x0000000125258824 */ /* 0x000fca00078e0a3d */
[----:B------:R-:W-:-:S07]  /*eed0*/  ISETP.GT.U32.AND P5, PT, R61, R37, PT ;  /* 0x000000253d00720c */ /* 0x000fce0003fa4070 */
[----:B------:R-:W-:Y:S01]  /*eee0*/  @!P1 IMAD.IADD R34, R34, 0x1, -R61 ;  /* 0x0000000122229824 */ /* 0x000fe200078e0a3d */
[----:B------:R-:W-:Y:S01]  /*eef0*/  ISETP.GT.U32.AND P1, PT, R61, R39, PT ;  /* 0x000000273d00720c */ /* 0x000fe20003f24070 */
[----:B0-----:R-:W-:Y:S01]  /*ef00*/  IMAD.MOV.U32 R11, RZ, RZ, R43 ;  /* 0x000000ffff0b7224 */ /* 0x001fe200078e002b */
[----:B------:R-:W-:-:S03]  /*ef10*/  ISETP.GE.AND P0, PT, R54, RZ, PT ;  /* 0x000000ff3600720c */ /* 0x000fc60003f06270 */
[----:B------:R-:W-:Y:S02]  /*ef20*/  @!P6 IMAD.MOV R11, RZ, RZ, -R11 ;  /* 0x000000ffff0be224 */ /* 0x000fe400078e0a0b */
[--C-:B------:R-:W-:Y:S01]  /*ef30*/  @!P5 IMAD.IADD R37, R37, 0x1, -R61.reuse ;  /* 0x000000012525d824 */ /* 0x100fe200078e0a3d */
[----:B------:R-:W-:Y:S02]  /*ef40*/  ISETP.GE.AND P5, PT, R17, RZ, PT ;  /* 0x000000ff1100720c */ /* 0x000fe40003fa6270 */
[----:B------:R-:W4:Y:S03]  /*ef50*/  LDL R17, [R1+0x652c] ;  /* 0x00652c0001117983 */ /* 0x000f260000100800 */
[----:B------:R-:W-:Y:S01]  /*ef60*/  @!P1 IMAD.IADD R39, R39, 0x1, -R61 ;  /* 0x0000000127279824 */ /* 0x000fe200078e0a3d */
[----:B------:R-:W-:Y:S02]  /*ef70*/  ISETP.GE.AND P1, PT, R59, RZ, PT ;  /* 0x000000ff3b00720c */ /* 0x000fe40003f26270 */
[----:B------:R-:W5:Y:S04]  /*ef80*/  LDL R59, [R1+0x6534] ;  /* 0x00653400013b7983 */ /* 0x000f680000100800 */
[----:B------:R0:W-:Y:S01]  /*ef90*/  STL [R1+0xb8], R11 ;  /* 0x0000b80b01007387 */ /* 0x0001e20000100800 */
[----:B------:R-:W-:-:S03]  /*efa0*/  IMAD.HI.U32 R50, R58, R47, RZ ;  /* 0x0000002f3a327227 */ /* 0x000fc600078e00ff */
[----:B------:R-:W5:Y:S01]  /*efb0*/  LDL.LU R13, [R1+0xa0] ;  /* 0x0000a000010d7983 */ /* 0x000f620000300800 */
[----:B0-----:R-:W-:-:S04]  /*efc0*/  IMAD.MOV.U32 R11, RZ, RZ, R44 ;  /* 0x000000ffff0b7224 */ /* 0x001fc800078e002c */
[----:B------:R-:W-:Y:S01]  /*efd0*/  @!P0 IMAD.MOV R11, RZ, RZ, -R11 ;  /* 0x000000ffff0b8224 */ /* 0x000fe200078e0a0b */
[----:B------:R-:W-:Y:S01]  /*efe0*/  ISETP.GE.AND P0, PT, R14, RZ, PT ;  /* 0x000000ff0e00720c */ /* 0x000fe20003f06270 */
[----:B------:R-:W-:-:S03]  /*eff0*/  IMAD.MOV R43, RZ, RZ, -R50 ;  /* 0x000000ffff2b7224 */ /* 0x000fc600078e0a32 */
[----:B------:R0:W-:Y:S04]  /*f000*/  STL [R1+0xb4], R11 ;  /* 0x0000b40b01007387 */ /* 0x0001e80000100800 */
[----:B------:R-:W5:Y:S01]  /*f010*/  LDL.LU R14, [R1+0xa4] ;  /* 0x0000a400010e7983 */ /* 0x000f620000300800 */
[----:B---3--:R-:W-:-:S03]  /*f020*/  IABS R50, R18 ;  /* 0x0000001200327213 */ /* 0x008fc60000000000 */
[----:B------:R-:W3:Y:S01]  /*f030*/  LDL R18, [R1+0x6544] ;  /* 0x0065440001127983 */ /* 0x000ee20000100800 */
        /* <DEDUP_REMOVED lines=8> */
[----:B------:R-:W-:-:S05]  /*f0c0*/  @!P3 IMAD.IADD R41, R41, 0x1, -R61 ;  /* 0x000000012929b824 */ /* 0x000fca00078e0a3d */
[----:B------:R-:W-:Y:S02]  /*f0d0*/  ISETP.GT.U32.AND P6, PT, R61, R41, PT ;  /* 0x000000293d00720c */ /* 0x000fe40003fc4070 */
[----:B------:R-:W-:Y:S01]  /*f0e0*/  IABS R51, R51 ;  /* 0x0000003300337213 */ /* 0x000fe20000000000 */
[----:B------:R-:W-:-:S04]  /*f0f0*/  IMAD.HI.U32 R44, R58, R48, RZ ;  /* 0x000000303a2c7227 */ /* 0x000fc800078e00ff */
[----:B------:R-:W-:Y:S01]  /*f100*/  @!P2 IMAD.IADD R39, R39, 0x1, -R61 ;  /* 0x000000012727a824 */ /* 0x000fe200078e0a3d */
[----:B------:R-:W-:Y:S02]  /*f110*/  ISETP.GE.AND P2, PT, R15, RZ, PT ;  /* 0x000000ff0f00720c */ /* 0x000fe40003f46270 */
[----:B------:R-:W3:Y:S01]  /*f120*/  LDL R15, [R1+0x6538] ;  /* 0x00653800010f7983 */ /* 0x000ee20000100800 */
[----:B0-----:R-:W-:Y:S02]  /*f130*/  IMAD.MOV.U32 R11, RZ, RZ, R45 ;  /* 0x000000ffff0b7224 */ /* 0x001fe400078e002d */
[----:B------:R-:W-:-:S04]  /*f140*/  IMAD.HI.U32 R54, R58, R51, RZ ;  /* 0x000000333a367227 */ /* 0x000fc800078e00ff */
[----:B------:R-:W-:Y:S01]  /*f150*/  @!P6 IMAD.IADD R41, R41, 0x1, -R61 ;  /* 0x000000012929e824 */ /* 0x000fe200078e0a3d */
[----:B--2---:R-:W-:Y:S01]  /*f160*/  ISETP.GE.AND P6, PT, R16, RZ, PT ;  /* 0x000000ff1000720c */ /* 0x004fe20003fc6270 */
[----:B------:R-:W-:Y:S01]  /*f170*/  IMAD.MOV R44, RZ, RZ, -R44 ;  /* 0x000000ffff2c7224 */ /* 0x000fe200078e0a2c */
[----:B------:R-:W2:Y:S01]  /*f180*/  LDL R16, [R1+0x653c] ;  /* 0x00653c0001107983 */ /* 0x000ea20000100800 */
[C---:B------:R-:W-:Y:S02]  /*f190*/  IMAD R43, R61.reuse, R43, R47 ;  /* 0x0000002b3d2b7224 */ /* 0x040fe400078e022f */
[----:B------:R-:W-:Y:S02]  /*f1a0*/  @!P5 IMAD.MOV R11, RZ, RZ, -R11 ;  /* 0x000000ffff0bd224 */ /* 0x000fe400078e0a0b */
[----:B------:R-:W-:Y:S02]  /*f1b0*/  IMAD.MOV R42, RZ, RZ, -R54 ;  /* 0x000000ffff2a7224 */ /* 0x000fe400078e0a36 */
[----:B------:R-:W-:-:S02]  /*f1c0*/  IMAD R44, R61, R44, R48 ;  /* 0x0000002c3d2c7224 */ /* 0x000fc400078e0230 */
[----:B------:R-:W-:Y:S02]  /*f1d0*/  IMAD R42, R61, R42, R51 ;  /* 0x0000002a3d2a7224 */ /* 0x000fe400078e0233 */
[----:B------:R-:W-:Y:S01]  /*f1e0*/  IMAD.HI.U32 R45, R58, R50, RZ ;  /* 0x000000323a2d7227 */ /* 0x000fe200078e00ff */
[----:B----4-:R-:W-:Y:S02]  /*f1f0*/  IABS R47, R17 ;  /* 0x00000011002f7213 */ /* 0x010fe40000000000 */
[----:B------:R-:W4:Y:S01]  /*f200*/  LDL R17, [R1+0x6540] ;  /* 0x0065400001117983 */ /* 0x000f220000100800 */
[----:B-----5:R-:W-:-:S03]  /*f210*/  IABS R48, R59 ;  /* 0x0000003b00307213 */ /* 0x020fc60000000000 */
[----:B------:R-:W5:Y:S01]  /*f220*/  LDL R59, [R1+0x6548] ;  /* 0x00654800013b7983 */ /* 0x000f620000100800 */
[----:B------:R-:W-:-:S03]  /*f230*/  IMAD.HI.U32 R51, R58, R47, RZ ;  /* 0x0000002f3a337227 */ /* 0x000fc600078e00ff */
[----:B------:R0:W-:Y:S01]  /*f240*/  STL [R1+0xb0], R11 ;  /* 0x0000b00b01007387 */ /* 0x0001e20000100800 */
[----:B------:R-:W-:Y:S02]  /*f250*/  IMAD.MOV R52, RZ, RZ, -R51 ;  /* 0x000000ffff347224 */ /* 0x000fe400078e0a33 */
[----:B0-----:R-:W-:-:S04]  /*f260*/  IMAD.MOV.U32 R11, RZ, RZ, R46 ;  /* 0x000000ffff0b7224 */ /* 0x001fc800078e002e */
[----:B------:R-:W-:Y:S02]  /*f270*/  @!P1 IMAD.MOV R11, RZ, RZ, -R11 ;  /* 0x000000ffff0b9224 */ /* 0x000fe400078e0a0b */
[----:B------:R-:W-:Y:S02]  /*f280*/  IMAD.MOV R46, RZ, RZ, -R45 ;  /* 0x000000ffff2e7224 */ /* 0x000fe400078e0a2d */
[----:B------:R-:W-:Y:S01]  /*f290*/  IMAD R45, R61, R52, R47 ;  /* 0x000000343d2d7224 */ /* 0x000fe200078e022f */
[----:B------:R0:W-:Y:S01]  /*f2a0*/  STL [R1+0xa8], R11 ;  /* 0x0000a80b01007387 */ /* 0x0001e20000100800 */
[----:B---3--:R-:W-:-:S03]  /*f2b0*/  IABS R52, R18 ;  /* 0x0000001200347213 */ /* 0x008fc60000000000 */
[----:B------:R-:W3:Y:S01]  /*f2c0*/  LDL R18, [R1+0x6550] ;  /* 0x0065500001127983 */ /* 0x000ee20000100800 */
[----:B------:R-:W-:-:S04]  /*f2d0*/  IMAD.HI.U32 R53, R58, R48, RZ ;  /* 0x000000303a357227 */ /* 0x000fc800078e00ff */
[----:B------:R-:W-:Y:S01]  /*f2e0*/  IMAD.MOV R51, RZ, RZ, -R53 ;  /* 0x000000ffff337224 */ /* 0x000fe200078e0a35 */
[----:B------:R-:W-:Y:S02]  /*f2f0*/  ISETP.GE.AND P1, PT, R14, RZ, PT ;  /* 0x000000ff0e00720c */ /* 0x000fe40003f26270 */
[----:B------:R-:W5:Y:S01]  /*f300*/  LDL R14, [R1+0x654c] ;  /* 0x00654c00010e7983 */ /* 0x000f620000100800 */
[C---:B------:R-:W-:Y:S02]  /*f310*/  IMAD R47, R61.reuse, R51, R48 ;  /* 0x000000333d2f7224 */ /* 0x040fe400078e0230 */
[----:B------:R-:W-:Y:S02]  /*f320*/  IMAD R46, R61, R46, R50 ;  /* 0x0000002e3d2e7224 */ /* 0x000fe400078e0232 */
[----:B0-----:R-:W-:-:S04]  /*f330*/  IMAD.MOV.U32 R11, RZ, RZ, R49 ;  /* 0x000000ffff0b7224 */ /* 0x001fc800078e0031 */
[----:B------:R-:W-:Y:S01]  /*f340*/  @!P0 IMAD.MOV R11, RZ, RZ, -R11 ;  /* 0x000000ffff0b8224 */ /* 0x000fe200078e0a0b */
[----:B------:R-:W-:Y:S02]  /*f350*/  IABS R48, R15 ;  /* 0x0000000f00307213 */ /* 0x000fe40000000000 */
[----:B------:R-:W5:Y:S03]  /*f360*/  LDL R15, [R1+0x6554] ;  /* 0x00655400010f7983 */ /* 0x000f660000100800 */
[----:B------:R-:W-:Y:S01]  /*f370*/  IMAD.HI.U32 R54, R58, R48, RZ ;  /* 0x000000303a367227 */ /* 0x000fe200078e00ff */
[----:B--2---:R-:W-:Y:S02]  /*f380*/  IABS R50, R16 ;  /* 0x0000001000327213 */ /* 0x004fe40000000000 */
[----:B------:R-:W2:Y:S01]  /*f390*/  LDL R16, [R1+0x6558] ;  /* 0x0065580001107983 */ /* 0x000ea20000100800 */
[----:B------:R-:W-:-:S02]  /*f3a0*/  IMAD.MOV R54, RZ, RZ, -R54 ;  /* 0x000000ffff367224 */ /* 0x000fc400078e0a36 */
[----:B------:R-:W-:-:S04]  /*f3b0*/  IMAD.HI.U32 R56, R58, R50, RZ ;  /* 0x000000323a387227 */ /* 0x000fc800078e00ff */
[----:B------:R-:W-:Y:S02]  /*f3c0*/  IMAD R48, R61, R54, R48 ;  /* 0x000000363d307224 */ /* 0x000fe400078e0230 */
[----:B------:R-:W-:-:S04]  /*f3d0*/  IMAD.MOV R57, RZ, RZ, -R56 ;  /* 0x000000ffff397224 */ /* 0x000fc800078e0a38 */
[----:B------:R-:W-:Y:S01]  /*f3e0*/  IMAD R49, R61, R57, R50 ;  /* 0x000000393d317224 */ /* 0x000fe200078e0232 */
[----:B----4-:R-:W-:Y:S02]  /*f3f0*/  IABS R51, R17 ;  /* 0x0000001100337213 */ /* 0x010fe40000000000 */
[----:B------:R-:W4:Y:S03]  /*f400*/  LDL.LU R17, [R1+0x11c] ;  /* 0x00011c0001117983 */ /* 0x000f260000300800 */
[----:B------:R-:W-:-:S04]  /*f410*/  IMAD.HI.U32 R54, R58, R51, RZ ;  /* 0x000000333a367227 */ /* 0x000fc800078e00ff */
[----:B------:R-:W-:Y:S01]  /*f420*/  IMAD.MOV R54, RZ, RZ, -R54 ;  /* 0x000000ffff367224 */ /* 0x000fe200078e0a36 */
[----:B------:R0:W-:Y:S03]  /*f430*/  STL [R1+0xa4], R11 ;  /* 0x0000a40b01007387 */ /* 0x0001e60000100800 */
[C---:B------:R-:W-:Y:S01]  /*f440*/  IMAD R50, R61.reuse, R54, R51 ;  /* 0x000000363d327224 */ /* 0x040fe200078e0233 */
[C---:B------:R-:W-:Y:S02]  /*f450*/  ISETP.GT.U32.AND P4, PT, R61.reuse, R38, PT ;  /* 0x000000263d00720c */ /* 0x040fe40003f84070 */
[----:B---3--:R-:W-:Y:S02]  /*f460*/  IABS R54, R18 ;  /* 0x0000001200367213 */ /* 0x008fe40000000000 */
[----:B------:R-:W3:Y:S09]  /*f470*/  LDL.LU R18, [R1+0x130] ;  /* 0x0001300001127983 */ /* 0x000ef20000300800 */
[----:B------:R-:W-:Y:S01]  /*f480*/  @!P4 IMAD.IADD R38, R38, 0x1, -R61 ;  /* 0x000000012626c824 */ /* 0x000fe200078e0a3d */
[----:B------:R-:W-:-:S02]  /*f490*/  ISETP.GT.U32.AND P4, PT, R61, R42, PT ;  /* 0x0000002a3d00720c */ /* 0x000fc40003f84070 */
[----:B------:R-:W-:Y:S01]  /*f4a0*/  ISETP.GT.U32.AND P3, PT, R61, R40, PT ;  /* 0x000000283d00720c */ /* 0x000fe20003f64070 */
[----:B------:R-:W-:Y:S01]  /*f4b0*/  IMAD.HI.U32 R55, R58, R52, RZ ;  /* 0x000000343a377227 */ /* 0x000fe200078e00ff */
[----:B-----5:R-:W-:Y:S01]  /*f4c0*/  IABS R53, R59 ;  /* 0x0000003b00357213 */ /* 0x020fe20000000000 */
[----:B------:R-:W5:Y:S08]  /*f4d0*/  LDL R12, [R1+0x655c] ;  /* 0x00655c00010c7983 */ /* 0x000f700000100800 */
[----:B------:R-:W-:-:S05]  /*f4e0*/  @!P4 IMAD.IADD R42, R42, 0x1, -R61 ;  /* 0x000000012a2ac824 */ /* 0x000fca00078e0a3d */
[C---:B------:R-:W-:Y:S01]  /*f4f0*/  ISETP.GT.U32.AND P4, PT, R61.reuse, R42, PT ;  /* 0x0000002a3d00720c */ /* 0x040fe20003f84070 */
[----:B------:R-:W-:Y:S01]  /*f500*/  @!P3 IMAD.IADD R40, R40, 0x1, -R61 ;  /* 0x000000012828b824 */ /* 0x000fe200078e0a3d */
[----:B------:R-:W-:-:S11]  /*f510*/  ISETP.GT.U32.AND P3, PT, R61, R43, PT ;  /* 0x0000002b3d00720c */ /* 0x000fd60003f64070 */
[--C-:B------:R-:W-:Y:S01]  /*f520*/  @!P4 IMAD.IADD R42, R42, 0x1, -R61.reuse ;  /* 0x000000012a2ac824 */ /* 0x100fe200078e0a3d */
[----:B------:R-:W-:Y:S01]  /*f530*/  ISETP.GT.U32.AND P4, PT, R61, R44, PT ;  /* 0x0000002c3d00720c */ /* 0x000fe20003f84070 */
[----:B------:R-:W-:-:S05]  /*f540*/  @!P3 IMAD.IADD R43, R43, 0x1, -R61 ;  /* 0x000000012b2bb824 */ /* 0x000fca00078e0a3d */
[----:B------:R-:W-:-:S07]  /*f550*/  ISETP.GT.U32.AND P3, PT, R61, R43, PT ;  /* 0x0000002b3d00720c */ /* 0x000fce0003f64070 */
[----:B------:R-:W-:-:S05]  /*f560*/  @!P4 IMAD.IADD R44, R44, 0x1, -R61 ;  /* 0x000000012c2cc824 */ /* 0x000fca00078e0a3d */
[----:B------:R-:W-:Y:S01]  /*f570*/  ISETP.GT.U32.AND P4, PT, R61, R44, PT ;  /* 0x0000002c3d00720c */ /* 0x000fe20003f84070 */
        /* <DEDUP_REMOVED lines=8> */
[----:B------:R-:W-:Y:S02]  /*f600*/  @!P3 IMAD.IADD R47, R47, 0x1, -R61 ;  /* 0x000000012f2fb824 */ /* 0x000fe400078e0a3d */
[----:B------:R-:W-:-:S03]  /*f610*/  IMAD.HI.U32 R59, R58, R53, RZ ;  /* 0x000000353a3b7227 */ /* 0x000fc600078e00ff */
[----:B------:R-:W-:Y:S01]  /*f620*/  ISETP.GT.U32.AND P0, PT, R61, R47, PT ;  /* 0x0000002f3d00720c */ /* 0x000fe20003f04070 */
[----:B------:R-:W-:Y:S02]  /*f630*/  IMAD.MOV R55, RZ, RZ, -R55 ;  /* 0x000000ffff377224 */ /* 0x000fe400078e0a37 */
[----:B------:R-:W-:-:S04]  /*f640*/  IMAD.MOV R56, RZ, RZ, -R59 ;  /* 0x000000ffff387224 */ /* 0x000fc800078e0a3b */
[----:B------:R-:W-:Y:S01]  /*f650*/  @!P4 IMAD.IADD R45, R45, 0x1, -R61 ;  /* 0x000000012d2dc824 */ /* 0x000fe200078e0a3d */
[C---:B------:R-:W-:Y:S01]  /*f660*/  ISETP.GT.U32.AND P4, PT, R61.reuse, R48, PT ;  /* 0x000000303d00720c */ /* 0x040fe20003f84070 */
[----:B------:R-:W-:Y:S01]  /*f670*/  IMAD R51, R61, R55, R52 ;  /* 0x000000373d337224 */ /* 0x000fe200078e0234 */
[----:B------:R-:W-:Y:S01]  /*f680*/  ISETP.GE.AND P5, PT, R13, RZ, PT ;  /* 0x000000ff0d00720c */ /* 0x000fe20003fa6270 */
[----:B------:R-:W-:Y:S01]  /*f690*/  IMAD R52, R61, R56, R53 ;  /* 0x000000383d347224 */ /* 0x000fe200078e0235 */
[----:B------:R-:W-:Y:S01]  /*f6a0*/  IABS R53, R14 ;  /* 0x0000000e00357213 */ /* 0x000fe20000000000 */
[----:B------:R-:W5:Y:S01]  /*f6b0*/  LDL R13, [R1+0x6560] ;  /* 0x00656000010d7983 */ /* 0x000f620000100800 */
[----:B------:R-:W-:-:S03]  /*f6c0*/  IABS R55, R15 ;  /* 0x0000000f00377213 */ /* 0x000fc60000000000 */
[----:B------:R-:W5:Y:S01]  /*f6d0*/  LDL R14, [R1+0x6564] ;  /* 0x00656400010e7983 */ /* 0x000f620000100800 */
[----:B--2---:R-:W-:Y:S01]  /*f6e0*/  IABS R56, R16 ;  /* 0x0000001000387213 */ /* 0x004fe20000000000 */
[--C-:B------:R-:W-:Y:S02]  /*f6f0*/  @!P0 IMAD.IADD R47, R47, 0x1, -R61.reuse ;  /* 0x000000012f2f8824 */ /* 0x100fe400078e0a3d */
[----:B------:R-:W2:Y:S01]  /*f700*/  LDL R15, [R1+0x6568] ;  /* 0x00656800010f7983 */ /* 0x000ea20000100800 */
[C---:B------:R-:W-:Y:S01]  /*f710*/  ISETP.GT.U32.AND P0, PT, R61.reuse, R50, PT ;  /* 0x000000323d00720c */ /* 0x040fe20003f04070 */
[----:B------:R-:W-:Y:S02]  /*f720*/  @!P4 IMAD.IADD R48, R48, 0x1, -R61 ;  /* 0x000000013030c824 */ /* 0x000fe400078e0a3d */
[----:B------:R-:W2:Y:S01]  /*f730*/  LDL R16, [R1+0x656c] ;  /* 0x00656c0001107983 */ /* 0x000ea20000100800 */
[----:B------:R-:W-:-:S09]  /*f740*/  ISETP.GT.U32.AND P4, PT, R61, R51, PT ;  /* 0x000000333d00720c */ /* 0x000fd20003f84070 */
[--C-:B------:R-:W-:Y:S01]  /*f750*/  @!P0 IMAD.IADD R50, R50, 0x1, -R61.reuse ;  /* 0x0000000132328824 */ /* 0x100fe200078e0a3d */
[----:B----4-:R-:W-:Y:S02]  /*f760*/  ISETP.GE.AND P0, PT, R17, RZ, PT ;  /* 0x000000ff1100720c */ /* 0x010fe40003f06270 */
[----:B------:R-:W4:Y:S01]  /*f770*/  LDL.LU R17, [R1+0x6710] ;  /* 0x0067100001117983 */ /* 0x000f220000300800 */
[----:B------:R-:W-:Y:S01]  /*f780*/  @!P4 IMAD.IADD R51, R51, 0x1, -R61 ;  /* 0x000000013333c824 */ /* 0x000fe200078e0a3d */
[----:B---3--:R-:W-:Y:S02]  /*f790*/  ISETP.GE.AND P4, PT, R18, RZ, PT ;  /* 0x000000ff1200720c */ /* 0x008fe40003f86270 */
[----:B------:R-:W3:Y:S01]  /*f7a0*/  LDL.LU R18, [R1+0x670c] ;  /* 0x00670c0001127983 */ /* 0x000ee20000300800 */
[----:B------:R-:W-:-:S04]  /*f7b0*/  IMAD.HI.U32 R57, R58, R53, RZ ;  /* 0x000000353a397227 */ /* 0x000fc800078e00ff */
[----:B------:R-:W-:-:S04]  /*f7c0*/  IMAD.HI.U32 R59, R58, R54, RZ ;  /* 0x000000363a3b7227 */ /* 0x000fc800078e00ff */
[----:B------:R-:W-:-:S04]  /*f7d0*/  IMAD.HI.U32 R60, R58, R55, RZ ;  /* 0x000000373a3c7227 */ /* 0x000fc800078e00ff */
[----:B------:R-:W-:Y:S02]  /*f7e0*/  IMAD.MOV R57, RZ, RZ, -R57 ;  /* 0x000000ffff397224 */ /* 0x000fe400078e0a39 */
[----:B0-----:R-:W-:-:S04]  /*f7f0*/  IMAD.HI.U32 R11, R58, R56, RZ ;  /* 0x000000383a0b7227 */ /* 0x001fc800078e00ff */
[----:B------:R-:W-:Y:S02]  /*f800*/  IMAD.MOV R59, RZ, RZ, -R59 ;  /* 0x000000ffff3b7224 */ /* 0x000fe400078e0a3b */
[----:B------:R-:W-:Y:S02]  /*f810*/  IMAD.MOV R60, RZ, RZ, -R60 ;  /* 0x000000ffff3c7224 */ /* 0x000fe400078e0a3c */
[C---:B------:R-:W-:Y:S01]  /*f820*/  IMAD R53, R61.reuse, R57, R53 ;  /* 0x000000393d357224 */ /* 0x040fe200078e0235 */
[----:B-----5:R-:W-:Y:S01]  /*f830*/  IABS R57, R12 ;  /* 0x0000000c00397213 */ /* 0x020fe20000000000 */
[----:B------:R-:W-:Y:S02]  /*f840*/  IMAD.MOV R11, RZ, RZ, -R11 ;  /* 0x000000ffff0b7224 */ /* 0x000fe400078e0a0b */
[C---:B------:R-:W-:Y:S02]  /*f850*/  IMAD R54, R61.reuse, R59, R54 ;  /* 0x0000003b3d367224 */ /* 0x040fe400078e0236 */
[----:B------:R-:W-:-:S02]  /*f860*/  IMAD R55, R61, R60, R55 ;  /* 0x0000003c3d377224 */ /* 0x000fc400078e0237 */
[----:B------:R-:W-:Y:S02]  /*f870*/  IMAD R56, R61, R11, R56 ;  /* 0x0000000b3d387224 */ /* 0x000fe400078e0238 */
[----:B------:R-:W-:-:S04]  /*f880*/  IMAD.HI.U32 R12, R58, R57, RZ ;  /* 0x000000393a0c7227 */ /* 0x000fc800078e00ff */
[----:B------:R-:W-:-:S04]  /*f890*/  IMAD.MOV R12, RZ, RZ, -R12 ;  /* 0x000000ffff0c7224 */ /* 0x000fc800078e0a0c */
[----:B------:R-:W-:Y:S01]  /*f8a0*/  IMAD R57, R61, R12, R57 ;  /* 0x0000000c3d397224 */ /* 0x000fe200078e0239 */
[----:B------:R-:W-:Y:S02]  /*f8b0*/  IABS R59, R13 ;  /* 0x0000000d003b7213 */ /* 0x000fe40000000000 */
[----:B------:R-:W-:-:S03]  /*f8c0*/  IABS R60, R14 ;  /* 0x0000000e003c7213 */ /* 0x000fc60000000000 */
[C---:B------:R-:W-:Y:S01]  /*f8d0*/  IMAD.HI.U32 R13, R58.reuse, R59, RZ ;  /* 0x0000003b3a0d7227 */ /* 0x040fe200078e00ff */
[----:B--2---:R-:W-:Y:S02]  /*f8e0*/  IABS R11, R15 ;  /* 0x0000000f000b7213 */ /* 0x004fe40000000000 */
[----:B------:R-:W-:Y:S01]  /*f8f0*/  IABS R14, R16 ;  /* 0x00000010000e7213 */ /* 0x000fe20000000000 */
[----:B------:R-:W-:-:S04]  /*f900*/  IMAD.HI.U32 R16, R58, R60, RZ ;  /* 0x0000003c3a107227 */ /* 0x000fc800078e00ff */
[----:B------:R-:W-:Y:S02]  /*f910*/  IMAD.MOV.U32 R15, RZ, RZ, R11 ;  /* 0x000000ffff0f7224 */ /* 0x000fe400078e000b */
[----:B------:R-:W-:Y:S02]  /*f920*/  IMAD.MOV R13, RZ, RZ, -R13 ;  /* 0x000000ffff0d7224 */ /* 0x000fe400078e0a0d */
[----:B------:R-:W-:Y:S02]  /*f930*/  IMAD.MOV R16, RZ, RZ, -R16 ;  /* 0x000000ffff107224 */ /* 0x000fe400078e0a10 */
[----:B------:R-:W-:-:S04]  /*f940*/  IMAD.HI.U32 R11, R58, R15, RZ ;  /* 0x0000000f3a0b7227 */ /* 0x000fc800078e00ff */
[----:B------:R-:W-:-:S04]  /*f950*/  IMAD.HI.U32 R12, R58, R14, RZ ;  /* 0x0000000e3a0c7227 */ /* 0x000fc800078e00ff */
[C---:B------:R-:W-:Y:S02]  /*f960*/  IMAD R58, R61.reuse, R13, R59 ;  /* 0x0000000d3d3a7224 */ /* 0x040fe400078e023b */
[----:B------:R-:W2:Y:S01]  /*f970*/  LDL.LU R13, [R1+0x6708] ;  /* 0x00670800010d7983 */ /* 0x000ea20000300800 */
[C---:B------:R-:W-:Y:S02]  /*f980*/  IMAD R59, R61.reuse, R16, R60 ;  /* 0x000000103d3b7224 */ /* 0x040fe400078e023c */
[----:B------:R-:W-:Y:S01]  /*f990*/  IMAD.MOV R11, RZ, RZ, -R11 ;  /* 0x000000ffff0b7224 */ /* 0x000fe200078e0a0b */
[----:B------:R-:W5:Y:S03]  /*f9a0*/  LDL.LU R16, [R1+0x6704] ;  /* 0x0067040001107983 */ /* 0x000f660000300800 */
[----:B------:R-:W-:Y:S02]  /*f9b0*/  IMAD R60, R61, R11, R15 ;  /* 0x0000000b3d3c7224 */ /* 0x000fe400078e020f */
[----:B------:R-:W2:Y:S01]  /*f9c0*/  LDL.LU R15, [R1+0x6700] ;  /* 0x00670000010f7983 */ /* 0x000ea20000300800 */
[----:B---3--:R-:W-:-:S02]  /*f9d0*/  IMAD.MOV.U32 R11, RZ, RZ, R18 ;  /* 0x000000ffff0b7224 */ /* 0x008fc400078e0012 */
[----:B------:R-:W-:Y:S02]  /*f9e0*/  IMAD.MOV R18, RZ, RZ, -R12 ;  /* 0x000000ffff127224 */ /* 0x000fe400078e0a0c */
[----:B----4-:R-:W-:Y:S02]  /*f9f0*/  IMAD.MOV.U32 R12, RZ, RZ, R17 ;  /* 0x000000ffff0c7224 */ /* 0x010fe400078e0011 */
[----:B------:R-:W-:Y:S02]  /*fa00*/  IMAD.MOV.U32 R17, RZ, RZ, R14 ;  /* 0x000000ffff117224 */ /* 0x000fe400078e000e */
[----:B------:R-:W3:Y:S01]  /*fa10*/  LDL.LU R14, [R1+0x66fc] ;  /* 0x0066fc00010e7983 */ /* 0x000ee20000300800 */
[----:B------:R-:W-:Y:S02]  /*fa20*/  @!P2 IMAD.MOV R11, RZ, RZ, -R11 ;  /* 0x000000ffff0ba224 */ /* 0x000fe400078e0a0b */
[----:B------:R-:W-:-:S03]  /*fa30*/  @!P6 IMAD.MOV R12, RZ, RZ, -R12 ;  /* 0x000000ffff0ce224 */ /* 0x000fc600078e0a0c */
[----:B------:R-:W-:Y:S04]  /*fa40*/  STL [R1+0xa0], R11 ;  /* 0x0000a00b01007387 */ /* 0x000fe80000100800 */
[----:B------:R0:W-:Y:S04]  /*fa50*/  STL [R1+0x9c], R12 ;  /* 0x00009c0c01007387 */ /* 0x0001e80000100800 */
[----:B0-----:R-:W4:Y:S01]  /*fa60*/  LDL.LU R12, [R1+0x134] ;  /* 0x00013400010c7983 */ /* 0x001f220000300800 */
[----:B-----5:R-:W-:-:S04]  /*fa70*/  IMAD.MOV.U32 R11, RZ, RZ, R16 ;  /* 0x000000ffff0b7224 */ /* 0x020fc800078e0010 */
[----:B------:R-:W-:Y:S02]  /*fa80*/  @!P5 IMAD.MOV R11, RZ, RZ, -R11 ;  /* 0x000000ffff0bd224 */ /* 0x000fe400078e0a0b */
[----:B------:R-:W-:-:S03]  /*fa90*/  IMAD.MOV.U32 R16, RZ, RZ, R17 ;  /* 0x000000ffff107224 */ /* 0x000fc600078e0011 */
[----:B------:R3:W-:Y:S01]  /*faa0*/  STL [R1+0x98], R11 ;  /* 0x0000980b01007387 */ /* 0x0007e20000100800 */
[----:B--2---:R-:W-:Y:S02]  /*fab0*/  @!P1 IMAD.MOV R15, RZ, RZ, -R15 ;  /* 0x000000ffff0f9224 */ /* 0x004fe400078e0a0f */
[----:B------:R-:W-:Y:S02]  /*fac0*/  IMAD.MOV.U32 R17, RZ, RZ, R13 ;  /* 0x000000ffff117224 */ /* 0x000fe400078e000d */
[----:B------:R-:W-:Y:S02]  /*fad0*/  IMAD.MOV.U32 R13, RZ, RZ, R16 ;  /* 0x000000ffff0d7224 */ /* 0x000fe400078e0010 */
[----:B------:R-:W-:Y:S02]  /*fae0*/  @!P4 IMAD.MOV R17, RZ, RZ, -R17 ;  /* 0x000000ffff11c224 */ /* 0x000fe400078e0a11 */
[----:B------:R-:W-:Y:S02]  /*faf0*/  IMAD R13, R61, R18, R13 ;  /* 0x000000123d0d7224 */ /* 0x000fe400078e020d */
[----:B---3--:R-:W-:-:S02]  /*fb00*/  IMAD.MOV.U32 R11, RZ, RZ, R14 ;  /* 0x000000ffff0b7224 */ /* 0x008fc400078e000e */
[----:B------:R-:W2:Y:S02]  /*fb10*/  LDL.LU R14, [R1+0x13c] ;  /* 0x00013c00010e7983 */ /* 0x000ea40000300800 */
[----:B------:R-:W-:Y:S02]  /*fb20*/  @!P0 IMAD.MOV R11, RZ, RZ, -R11 ;  /* 0x000000ffff0b8224 */ /* 0x000fe400078e0a0b */
[----:B------:R0:W-:Y:S04]  /*fb30*/  STL [R1+0x94], R15 ;  /* 0x0000940f01007387 */ /* 0x0001e80000100800 */
[----:B0-----:R-:W3:Y:S04]  /*fb40*/  LDL.LU R15, [R1+0x140] ;  /* 0x00014000010f7983 */ /* 0x001ee80000300800 */
[----:B------:R-:W5:Y:S04]  /*fb50*/  LDL.LU R16, [R1+0x144] ;  /* 0x0001440001107983 */ /* 0x000f680000300800 */
[----:B------:R0:W-:Y:S04]  /*fb60*/  STL [R1+0x90], R11 ;  /* 0x0000900b01007387 */ /* 0x0001e80000100800 */
[----:B0-----:R-:W2:Y:S04]  /*fb70*/  LDL.LU R11, [R1+0x66f8] ;  /* 0x0066f800010b7983 */ /* 0x001ea80000300800 */
[----:B------:R0:W-:Y:S04]  /*fb80*/  STL [R1+0x8c], R17 ;  /* 0x00008c1101007387 */ /* 0x0001e80000100800 */
[----:B0-----:R-:W3:Y:S04]  /*fb90*/  LDL.LU R17, [R1+0x148] ;  /* 0x0001480001117983 */ /* 0x001ee80000300800 */
[----:B------:R-:W2:Y:S01]  /*fba0*/  LDL.LU R18, [R1+0x138] ;  /* 0x0001380001127983 */ /* 0x000ea20000300800 */
[----:B------:R-:W-:-:S13]  /*fbb0*/  ISETP.GT.U32.AND P3, PT, R61, R46, PT ;  /* 0x0000002e3d00720c */ /* 0x000fda0003f64070 */
        /* <DEDUP_REMOVED lines=9> */
[--C-:B------:R-:W-:Y:S01]  /*fc50*/  @!P2 IMAD.IADD R55, R55, 0x1, -R61.reuse ;  /* 0x000000013737a824 */ /* 0x100fe200078e0a3d */
[----:B----4-:R-:W-:Y:S02]  /*fc60*/  ISETP.GE.AND P2, PT, R12, RZ, PT ;  /* 0x000000ff0c00720c */ /* 0x010fe40003f46270 */
[----:B------:R-:W4:Y:S09]  /*fc70*/  LDL.LU R12, [R1+0x66f4] ;  /* 0x0066f400010c7983 */ /* 0x000f320000300800 */
[----:B------:R-:W-:Y:S01]  /*fc80*/  @!P3 IMAD.IADD R53, R53, 0x1, -R61 ;  /* 0x000000013535b824 */ /* 0x000fe200078e0a3d */
[----:B------:R-:W-:-:S02]  /*fc90*/  ISETP.GT.U32.AND P3, PT, R61, R54, PT ;  /* 0x000000363d00720c */ /* 0x000fc40003f64070 */
[----:B------:R-:W-:-:S11]  /*fca0*/  ISETP.GT.U32.AND P0, PT, R61, R52, PT ;  /* 0x000000343d00720c */ /* 0x000fd60003f04070 */
[--C-:B------:R-:W-:Y:S01]  /*fcb0*/  @!P3 IMAD.IADD R54, R54, 0x1, -R61.reuse ;  /* 0x000000013636b824 */ /* 0x100fe200078e0a3d */
[C---:B------:R-:W-:Y:S01]  /*fcc0*/  ISETP.GT.U32.AND P3, PT, R61.reuse, R49, PT ;  /* 0x000000313d00720c */ /* 0x040fe20003f64070 */
[----:B------:R-:W-:Y:S01]  /*fcd0*/  @!P0 IMAD.IADD R52, R52, 0x1, -R61 ;  /* 0x0000000134348824 */ /* 0x000fe200078e0a3d */
[----:B------:R-:W-:-:S11]  /*fce0*/  ISETP.GT.U32.AND P0, PT, R61, R59, PT ;  /* 0x0000003b3d00720c */ /* 0x000fd60003f04070 */
[--C-:B------:R-:W-:Y:S01]  /*fcf0*/  @!P3 IMAD.IADD R49, R49, 0x1, -R61.reuse ;  /* 0x000000013131b824 */ /* 0x100fe200078e0a3d */
[----:B------:R-:W-:Y:S01]  /*fd00*/  ISETP.GT.U32.AND P3, PT, R61, R56, PT ;  /* 0x000000383d00720c */ /* 0x000fe20003f64070 */
[----:B------:R-:W-:-:S12]  /*fd10*/  @!P0 IMAD.IADD R59, R59, 0x1, -R61 ;  /* 0x000000013b3b8824 */ /* 0x000fd800078e0a3d */
[----:B------:R-:W-:Y:S01]  /*fd20*/  @!P3 IMAD.IADD R56, R56, 0x1, -R61 ;  /* 0x000000013838b824 */ /* 0x000fe200078e0a3d */
[----:B-----5:R-:W-:Y:S02]  /*fd30*/  ISETP.GE.AND P0, PT, R16, RZ, PT ;  /* 0x000000ff1000720c */ /* 0x020fe40003f06270 */
[----:B------:R-:W5:Y:S01]  /*fd40*/  LDL.LU R16, [R1+0x150] ;  /* 0x0001500001107983 */ /* 0x000f620000300800 */
[----:B--2---:R-:W-:-:S03]  /*fd50*/  ISETP.GE.AND P3, PT, R18, RZ, PT ;  /* 0x000000ff1200720c */ /* 0x004fc60003f66270 */
[----:B------:R-:W2:Y:S01]  /*fd60*/  LDL.LU R18, [R1+0x154] ;  /* 0x0001540001127983 */ /* 0x000ea20000300800 */
        /* <DEDUP_REMOVED lines=8> */
[----:B------:R-:W-:Y:S01]  /*fdf0*/  ISETP.GT.U32.AND P1, PT, R61, R58, PT ;  /* 0x0000003a3d00720c */ /* 0x000fe20003f24070 */
[----:B------:R-:W-:-:S08]  /*fe00*/  @!P3 IMAD.MOV R11, RZ, RZ, -R11 ;  /* 0x000000ffff0bb224 */ /* 0x000fd000078e0a0b */
[--C-:B------:R-:W-:Y:S01]  /*fe10*/  @!P4 IMAD.IADD R60, R60, 0x1, -R61.reuse ;  /* 0x000000013c3cc824 */ /* 0x100fe200078e0a3d */
[----:B---3--:R-:W-:Y:S02]  /*fe20*/  ISETP.GE.AND P4, PT, R17, RZ, PT ;  /* 0x000000ff1100720c */ /* 0x008fe40003f86270 */
[----:B------:R-:W3:Y:S01]  /*fe30*/  LDL.LU R17, [R1+0x198] ;  /* 0x0001980001117983 */ /* 0x000ee20000300800 */
[----:B------:R-:W-:Y:S01]  /*fe40*/  @!P5 IMAD.IADD R57, R57, 0x1, -R61 ;  /* 0x000000013939d824 */ /* 0x000fe200078e0a3d */
[----:B------:R-:W-:Y:S01]  /*fe50*/  ISETP.GE.AND P5, PT, R14, RZ, PT ;  /* 0x000000ff0e00720c */ /* 0x000fe20003fa6270 */
[----:B------:R-:W-:Y:S02]  /*fe60*/  IMAD.MOV.U32 R14, RZ, RZ, R9 ;  /* 0x000000ffff0e7224 */ /* 0x000fe400078e0009 */
[----:B----4-:R-:W-:-:S05]  /*fe70*/  @!P2 IMAD.MOV R12, RZ, RZ, -R12 ;  /* 0x000000ffff0ca224 */ /* 0x010fca00078e0a0c */
[----:B------:R0:W-:Y:S01]  /*fe80*/  STL [R1+0x88], R12 ;  /* 0x0000880c01007387 */ /* 0x0001e20000100800 */
[----:B------:R-:W-:Y:S01]  /*fe90*/  @!P1 IMAD.IADD R58, R58, 0x1, -R61 ;  /* 0x000000013a3a9824 */ /* 0x000fe200078e0a3d */
[----:B------:R-:W-:Y:S01]  /*fea0*/  ISETP.GE.AND P1, PT, R15, RZ, PT ;  /* 0x000000ff0f00720c */ /* 0x000fe20003f26270 */
[----:B0-----:R-:W-:Y:S02]  /*feb0*/  IMAD.MOV.U32 R12, RZ, RZ, R10 ;  /* 0x000000ffff0c7224 */ /* 0x001fe400078e000a */
[----:B------:R-:W4:Y:S04]  /*fec0*/  LDL.LU R10, [R1+0x158] ;  /* 0x00015800010a7983 */ /* 0x000f280000300800 */
[----:B------:R0:W-:Y:S04]  /*fed0*/  STL [R1+0x84], R11 ;  /* 0x0000840b01007387 */ /* 0x0001e80000100800 */
[----:B0-----:R-:W4:Y:S04]  /*fee0*/  LDL.LU R11, [R1+0x19c] ;  /* 0x00019c00010b7983 */ /* 0x001f280000300800 */
[----:B------:R-:W4:Y:S01]  /*fef0*/  LDL.LU R9, [R1+0x14c] ;  /* 0x00014c0001097983 */ /* 0x000f220000300800 */
[C---:B------:R-:W-:Y:S01]  /*ff00*/  ISETP.GT.U32.AND P3, PT, R61.reuse, R56, PT ;  /* 0x000000383d00720c */ /* 0x040fe20003f64070 */
[----:B------:R-:W-:Y:S01]  /*ff10*/  @!P5 IMAD.MOV R12, RZ, RZ, -R12 ;  /* 0x000000ffff0cd224 */ /* 0x000fe200078e0a0c */
[----:B------:R-:W-:Y:S01]  /*ff20*/  ISETP.GT.U32.AND P5, PT, R61, R57, PT ;  /* 0x000000393d00720c */ /* 0x000fe20003fa4070 */
[----:B------:R-:W-:-:S02]  /*ff30*/  @!P1 IMAD.MOV R14, RZ, RZ, -R14 ;  /* 0x000000ffff0e9224 */ /* 0x000fc400078e0a0e */
[----:B------:R-:W-:Y:S01]  /*ff40*/  @!P0 IMAD.MOV R8, RZ, RZ, -R8 ;  /* 0x000000ffff088224 */ /* 0x000fe200078e0a08 */
[----:B------:R0:W-:Y:S01]  /*ff50*/  STL [R1+0x80], R12 ;  /* 0x0000800c01007387 */ /* 0x0001e20000100800 */
[----:B------:R-:W-:-:S03]  /*ff60*/  @!P4 IMAD.MOV R7, RZ, RZ, -R7 ;  /* 0x000000ffff07c224 */ /* 0x000fc600078e0a07 */
[----:B0-----:R-:W4:Y:S03]  /*ff70*/  LDL.LU R12, [R1+0xac] ;  /* 0x0000ac00010c7983 */ /* 0x001f260000300800 */
[--C-:B------:R-:W-:Y:S01]  /*ff80*/  @!P3 IMAD.IADD R56, R56, 0x1, -R61.reuse ;  /* 0x000000013838b824 */ /* 0x100fe200078e0a3d */
[----:B------:R0:W-:Y:S01]  /*ff90*/  STL [R1+0x7c], R14 ;  /* 0x00007c0e01007387 */ /* 0x0001e20000100800 */
[----:B------:R-:W-:-:S03]  /*ffa0*/  @!P5 IMAD.IADD R57, R57, 0x1, -R61 ;  /* 0x000000013939d824 */ /* 0x000fc600078e0a3d */
[----:B0-----:R-:W4:Y:S04]  /*ffb0*/  LDL R14, [R1+0x6468] ;  /* 0x00646800010e7983 */ /* 0x001f280000100800 */
[----:B------:R-:W-:Y:S04]  /*ffc0*/  STL [R1+0x78], R8 ;  /* 0x0000780801007387 */ /* 0x000fe80000100800 */
[----:B------:R-:W4:Y:S04]  /*ffd0*/  LDL R15, [R1+0x646c] ;  /* 0x00646c00010f7983 */ /* 0x000f280000100800 */
[----:B------:R0:W-:Y:S01]  /*ffe0*/  STL [R1+0x74], R7 ;  /* 0x0000740701007387 */ /* 0x0001e20000100800 */
[----:B-----5:R-:W-:-:S03]  /*fff0*/  ISETP.GE.AND P3, PT, R16, RZ, PT ;  /* 0x000000ff1000720c */ /* 0x020fc60003f66270 */
[----:B------:R-:W5:Y:S01]  /*10000*/  LDL R16, [R1+0x6470] ;  /* 0x0064700001107983 */ /* 0x000f620000100800 */
[----:B--2---:R-:W-:-:S03]  /*10010*/  ISETP.GE.AND P5, PT, R18, RZ, PT ;  /* 0x000000ff1200720c */ /* 0x004fc60003fa6270 */
[----:B------:R-:W2:Y:S01]  /*10020*/  LDL R18, [R1+0x6474] ;  /* 0x0064740001127983 */ /* 0x000ea20000100800 */
[C---:B------:R-:W-:Y:S02]  /*10030*/  ISETP.GT.U32.AND P2, PT, R61.reuse, R55, PT ;  /* 0x000000373d00720c */ /* 0x040fe40003f44070 */
[C---:B------:R-:W-:Y:S02]  /*10040*/  ISETP.GT.U32.AND P1, PT, R61.reuse, R58, PT ;  /* 0x0000003a3d00720c */ /* 0x040fe40003f24070 */
[C---:B------:R-:W-:Y:S02]  /*10050*/  ISETP.GT.U32.AND P0, PT, R61.reuse, R59, PT ;  /* 0x0000003b3d00720c */ /* 0x040fe40003f04070 */
[----:B------:R-:W-:-:S07]  /*10060*/  ISETP.GT.U32.AND P4, PT, R61, R60, PT ;  /* 0x0000003c3d00720c */ /* 0x000fce0003f84070 */
[--C-:B------:R-:W-:Y:S02]  /*10070*/  @!P2 IMAD.IADD R55, R55, 0x1, -R61.reuse ;  /* 0x000000013737a824 */ /* 0x100fe400078e0a3d */
[--C-:B------:R-:W-:Y:S02]  /*10080*/  @!P1 IMAD.IADD R58, R58, 0x1, -R61.reuse ;  /* 0x000000013a3a9824 */ /* 0x100fe400078e0a3d */
[--C-:B------:R-:W-:Y:S02]  /*10090*/  @!P0 IMAD.IADD R59, R59, 0x1, -R61.reuse ;  /* 0x000000013b3b8824 */ /* 0x100fe400078e0a3d */
[----:B0-----:R-:W-:Y:S02]  /*100a0*/  IMAD.MOV.U32 R7, RZ, RZ, R6 ;  /* 0x000000ffff077224 */ /* 0x001fe400078e0006 */
[----:B------:R-:W-:Y:S02]  /*100b0*/  @!P4 IMAD.IADD R60, R60, 0x1, -R61 ;  /* 0x000000013c3cc824 */ /* 0x000fe400078e0a3d */
[----:B------:R-:W-:Y:S01]  /*100c0*/  IMAD.MOV.U32 R6, RZ, RZ, R5 ;  /* 0x000000ffff067224 */ /* 0x000fe200078e0005 */
[----:B---3--:R-:W-:-:S03]  /*100d0*/  ISETP.GE.AND P0, PT, R17, RZ, PT ;  /* 0x000000ff1100720c */ /* 0x008fc60003f06270 */
[----:B------:R-:W-:Y:S01]  /*100e0*/  @!P3 IMAD.MOV R6, RZ, RZ, -R6 ;  /* 0x000000ffff06b224 */ /* 0x000fe200078e0a06 */
[----:B------:R-:W3:Y:S01]  /*100f0*/  LDL R17, [R1+0x647c] ;  /* 0x00647c0001117983 */ /* 0x000ee20000100800 */
[----:B------:R-:W-:-:S08]  /*10100*/  @!P5 IMAD.MOV R4, RZ, RZ, -R4 ;  /* 0x000000ffff04d224 */ /* 0x000fd000078e0a04 */
[----:B------:R-:W-:Y:S01]  /*10110*/  @!P0 IMAD.MOV R2, RZ, RZ, -R2 ;  /* 0x000000ffff028224 */ /* 0x000fe200078e0a02 */
[----:B----4-:R-:W-:Y:S02]  /*10120*/  ISETP.GE.AND P1, PT, R10, RZ, PT ;  /* 0x000000ff0a00720c */ /* 0x010fe40003f26270 */
[----:B------:R-:W-:Y:S02]  /*10130*/  ISETP.GE.AND P2, PT, R9, RZ, PT ;  /* 0x000000ff0900720c */ /* 0x000fe40003f46270 */
[----:B------:R-:W-:Y:S01]  /*10140*/  ISETP.GE.AND P4, PT, R11, RZ, PT ;  /* 0x000000ff0b00720c */ /* 0x000fe20003f86270 */
[----:B------:R-:W4:Y:S08]  /*10150*/  LDL R9, [R1+0x6478] ;  /* 0x0064780001097983 */ /* 0x000f300000100800 */
[----:B------:R-:W-:Y:S01]  /*10160*/  @!P1 IMAD.MOV R3, RZ, RZ, -R3 ;  /* 0x000000ffff039224 */ /* 0x000fe200078e0a03 */
[----:B------:R-:W4:Y:S01]  /*10170*/  LDL R11, [R1+0x6480] ;  /* 0x00648000010b7983 */ /* 0x000f220000100800 */
[----:B------:R-:W-:Y:S01]  /*10180*/  @!P2 IMAD.MOV R7, RZ, RZ, -R7 ;  /* 0x000000ffff07a224 */ /* 0x000fe200078e0a07 */
[----:B------:R-:W-:-:S02]  /*10190*/  ISETP.NE.AND P2, PT, R12, RZ, PT ;  /* 0x000000ff0c00720c */ /* 0x000fc40003f45270 */
[----:B------:R-:W-:Y:S02]  /*101a0*/  LOP3.LUT R5, RZ, R12, RZ, 0x33, !PT ;  /* 0x0000000cff057212 */ /* 0x000fe400078e33ff */
[----:B------:R-:W4:Y:S04]  /*101b0*/  LDL R12, [R1+0x6484] ;  /* 0x00648400010c7983 */ /* 0x000f280000100800 */
[----:B------:R-:W-:Y:S04]  /*101c0*/  STL [R1+0x70], R7 ;  /* 0x0000700701007387 */ /* 0x000fe80000100800 */
[----:B------:R-:W4:Y:S01]  /*101d0*/  LDL R10, [R1+0x6488] ;  /* 0x00648800010a7983 */ /* 0x000f220000100800 */
[----:B------:R-:W-:-:S03]  /*101e0*/  ISETP.GE.AND P3, PT, R14, RZ, PT ;  /* 0x000000ff0e00720c */ /* 0x000fc60003f66270 */
[----:B------:R-:W-:Y:S01]  /*101f0*/  STL [R1+0x6c], R6 ;  /* 0x00006c0601007387 */ /* 0x000fe20000100800 */
[----:B------:R-:W-:-:S03]  /*10200*/  @!P4 IMAD.MOV R0, RZ, RZ, -R0 ;  /* 0x000000ffff00c224 */ /* 0x000fc600078e0a00 */
[----:B------:R-:W4:Y:S01]  /*10210*/  LDL R14, [R1+0x648c] ;  /* 0x00648c00010e7983 */ /* 0x000f220000100800 */
[----:B------:R-:W-:-:S03]  /*10220*/  ISETP.GE.AND P5, PT, R15, RZ, PT ;  /* 0x000000ff0f00720c */ /* 0x000fc60003fa6270 */
[----:B------:R-:W-:Y:S04]  /*10230*/  STL [R1+0x68], R4 ;  /* 0x0000680401007387 */ /* 0x000fe80000100800 */
[----:B------:R-:W4:Y:S04]  /*10240*/  LDL R15, [R1+0x6490] ;  /* 0x00649000010f7983 */ /* 0x000f280000100800 */
[----:B------:R-:W-:Y:S01]  /*10250*/  STL [R1+0x64], R3 ;  /* 0x0000640301007387 */ /* 0x000fe20000100800 */
[----:B-----5:R-:W-:-:S03]  /*10260*/  ISETP.GE.AND P1, PT, R16, RZ, PT ;  /* 0x000000ff1000720c */ /* 0x020fc60003f26270 */
[----:B------:R-:W5:Y:S04]  /*10270*/  LDL R16, [R1+0x6494] ;  /* 0x0064940001107983 */ /* 0x000f680000100800 */
[----:B------:R0:W-:Y:S04]  /*10280*/  STL [R1+0x60], R2 ;  /* 0x0000600201007387 */ /* 0x0001e80000100800 */
[----:B0-----:R-:W3:Y:S01]  /*10290*/  LDL.LU R2, [R1+0x58] ;  /* 0x0000580001027983 */ /* 0x001ee20000300800 */
[----:B--2---:R-:W-:-:S03]  /*102a0*/  ISETP.GE.AND P0, PT, R18, RZ, PT ;  /* 0x000000ff1200720c */ /* 0x004fc60003f06270 */
[----:B------:R-:W2:Y:S04]  /*102b0*/  LDL R18, [R1+0x6498] ;  /* 0x0064980001127983 */ /* 0x000ea80000100800 */
[----:B------:R0:W-:Y:S04]  /*102c0*/  STL [R1+0x5c], R0 ;  /* 0x00005c0001007387 */ /* 0x0001e80000100800 */
[----:B0-----:R-:W4:Y:S01]  /*102d0*/  LDL.LU R0, [R1+0x54] ;  /* 0x0000540001007983 */ /* 0x001f220000300800 */
[----:B---3--:R-:W-:Y:S01]  /*102e0*/  @!P3 IMAD.MOV R2, RZ, RZ, -R2 ;  /* 0x000000ffff02b224 */ /* 0x008fe200078e0a02 */
[----:B------:R-:W-:-:S02]  /*102f0*/  ISETP.GE.AND P3, PT, R17, RZ, PT ;  /* 0x000000ff1100720c */ /* 0x000fc40003f66270 */
[----:B------:R-:W3:Y:S04]  /*10300*/  LDL R17, [R1+0x649c] ;  /* 0x00649c0001117983 */ /* 0x000ee80000100800 */
[----:B------:R0:W-:Y:S04]  /*10310*/  STL [R1+0x58], R2 ;  /* 0x0000580201007387 */ /* 0x0001e80000100800 */
[----:B0-----:R-:W5:Y:S01]  /*10320*/  LDL.LU R2, [R1+0x50] ;  /* 0x0000500001027983 */ /* 0x001f620000300800 */
[----:B----4-:R-:W-:-:S05]  /*10330*/  @!P5 IMAD.MOV R0, RZ, RZ, -R0 ;  /* 0x000000ffff00d224 */ /* 0x010fca00078e0a00 */
[----:B------:R0:W-:Y:S04]  /*10340*/  STL [R1+0x54], R0 ;  /* 0x0000540001007387 */ /* 0x0001e80000100800 */
[----:B0-----:R-:W4:Y:S01]  /*10350*/  LDL.LU R0, [R1+0x4c] ;  /* 0x00004c0001007983 */ /* 0x001f220000300800 */
[----:B------:R-:W-:-:S03]  /*10360*/  ISETP.GE.AND P5, PT, R11, RZ, PT ;  /* 0x000000ff0b00720c */ /* 0x000fc60003fa6270 */
[----:B------:R-:W3:Y:S01]  /*10370*/  LDL R11, [R1+0x64a0] ;  /* 0x0064a000010b7983 */ /* 0x000ee20000100800 */
[----:B-----5:R-:W-:Y:S01]  /*10380*/  @!P1 IMAD.MOV R2, RZ, RZ, -R2 ;  /* 0x000000ffff029224 */ /* 0x020fe200078e0a02 */
[----:B------:R-:W-:-:S04]  /*10390*/  ISETP.GE.AND P1, PT, R12, RZ, PT ;  /* 0x000000ff0c00720c */ /* 0x000fc80003f26270 */
[----:B------:R0:W-:Y:S04]  /*103a0*/  STL [R1+0x50], R2 ;  /* 0x0000500201007387 */ /* 0x0001e80000100800 */
[----:B0-----:R-:W5:Y:S04]  /*103b0*/  LDL.LU R2, [R1+0x48] ;  /* 0x0000480001027983 */ /* 0x001f680000300800 */
[----:B------:R-:W3:Y:S01]  /*103c0*/  LDL R12, [R1+0x64a4] ;  /* 0x0064a400010c7983 */ /* 0x000ee20000100800 */
[----:B----4-:R-:W-:-:S05]  /*103d0*/  @!P0 IMAD.MOV R0, RZ, RZ, -R0 ;  /* 0x000000ffff008224 */ /* 0x010fca00078e0a00 */
[----:B------:R0:W-:Y:S04]  /*103e0*/  STL [R1+0x4c], R0 ;  /* 0x00004c0001007387 */ /* 0x0001e80000100800 */
[----:B0-----:R-:W4:Y:S01]  /*103f0*/  LDL.LU R0, [R1+0x44] ;  /* 0x0000440001007983 */ /* 0x001f220000300800 */
[----:B------:R-:W-:Y:S02]  /*10400*/  ISETP.GE.AND P4, PT, R9, RZ, PT ;  /* 0x000000ff0900720c */ /* 0x000fe40003f86270 */
[----:B------:R-:W-:-:S13]  /*10410*/  ISETP.GT.U32.AND P6, PT, R61, R54, PT ;  /* 0x000000363d00720c */ /* 0x000fda0003fc4070 */
[----:B------:R-:W-:Y:S01]  /*10420*/  @!P6 IMAD.IADD R54, R54, 0x1, -R61 ;  /* 0x000000013636e824 */ /* 0x000fe200078e0a3d */
[----:B------:R-:W-:Y:S01]  /*10430*/  ISETP.GT.U32.AND P6, PT, R61, R13, PT ;  /* 0x0000000d3d00720c */ /* 0x000fe20003fc4070 */
[----:B-----5:R-:W-:Y:S01]  /*10440*/  @!P4 IMAD.MOV R2, RZ, RZ, -R2 ;  /* 0x000000ffff02c224 */ /* 0x020fe200078e0a02 */
[----:B------:R-:W-:Y:S02]  /*10450*/  ISETP.GE.AND P4, PT, R14, RZ, PT ;  /* 0x000000ff0e00720c */ /* 0x000fe40003f86270 */
[----:B------:R-:W5:Y:S04]  /*10460*/  LDL R14, [R1+0x64a8] ;  /* 0x0064a800010e7983 */ /* 0x000f680000100800 */
[----:B------:R0:W-:Y:S04]  /*10470*/  STL [R1+0x48], R2 ;  /* 0x0000480201007387 */ /* 0x0001e80000100800 */
[----:B0-----:R-:W2:Y:S01]  /*10480*/  LDL.LU R2, [R1+0x40] ;  /* 0x0000400001027983 */ /* 0x001ea20000300800 */
[----:B----4-:R-:W-:-:S05]  /*10490*/  @!P3 IMAD.MOV R0, RZ, RZ, -R0 ;  /* 0x000000ffff00b224 */ /* 0x010fca00078e0a00 */
[----:B------:R0:W-:Y:S04]  /*104a0*/  STL [R1+0x44], R0 ;  /* 0x0000440001007387 */ /* 0x0001e80000100800 */
[----:B0-----:R-:W4:Y:S01]  /*104b0*/  LDL.LU R0, [R1+0x3c] ;  /* 0x00003c0001007983 */ /* 0x001f220000300800 */
[----:B------:R-:W-:-:S05]  /*104c0*/  @!P6 IMAD.IADD R13, R13, 0x1, -R61 ;  /* 0x000000010d0de824 */ /* 0x000fca00078e0a3d */
[----:B------:R-:W-:Y:S02]  /*104d0*/  ISETP.GT.U32.AND P6, PT, R61, R13, PT ;  /* 0x0000000d3d00720c */ /* 0x000fe40003fc4070 */
[----:B------:R-:W-:Y:S02]  /*104e0*/  ISETP.GE.AND P3, PT, R15, RZ, PT ;  /* 0x000000ff0f00720c */ /* 0x000fe40003f66270 */
[----:B------:R-:W5:Y:S09]  /*104f0*/  LDL R15, [R1+0x64ac] ;  /* 0x0064ac00010f7983 */ /* 0x000f720000100800 */
[----:B------:R-:W-:-:S02]  /*10500*/  @!P6 IMAD.IADD R13, R13, 0x1, -R61 ;  /* 0x000000010d0de824 */ /* 0x000fc400078e0a3d */
[----:B------:R-:W3:Y:S01]  /*10510*/  LDL.LU R61, [R1+0x38] ;  /* 0x00003800013d7983 */ /* 0x000ee20000300800 */
[----:B------:R-:W-:Y:S01]  /*10520*/  ISETP.GE.AND P0, PT, R10, RZ, PT ;  /* 0x000000ff0a00720c */ /* 0x000fe20003f06270 */
[----:B--2---:R-:W-:Y:S01]  /*10530*/  @!P5 IMAD.MOV R2, RZ, RZ, -R2 ;  /* 0x000000ffff02d224 */ /* 0x004fe200078e0a02 */
[----:B------:R-:W-:-:S04]  /*10540*/  ISETP.GE.AND P5, PT, R16, RZ, PT ;  /* 0x000000ff1000720c */ /* 0x000fc80003fa6270 */
[----:B------:R-:W-:Y:S04]  /*10550*/  STL [R1+0x40], R2 ;  /* 0x0000400201007387 */ /* 0x000fe80000100800 */
[----:B------:R-:W2:Y:S01]  /*10560*/  LDL R16, [R1+0x64b0] ;  /* 0x0064b00001107983 */ /* 0x000ea20000100800 */
[----:B----4-:R-:W-:-:S05]  /*10570*/  @!P1 IMAD.MOV R0, RZ, RZ, -R0 ;  /* 0x000000ffff009224 */ /* 0x010fca00078e0a00 */
[----:B------:R0:W-:Y:S04]  /*10580*/  STL [R1+0x3c], R0 ;  /* 0x00003c0001007387 */ /* 0x0001e80000100800 */
[----:B0-----:R-:W4:Y:S01]  /*10590*/  LDL.LU R0, [R1+0x34] ;  /* 0x0000340001007983 */ /* 0x001f220000300800 */
[----:B------:R-:W-:-:S03]  /*105a0*/  ISETP.GE.AND P1, PT, R18, RZ, PT ;  /* 0x000000ff1200720c */ /* 0x000fc60003f26270 */
[----:B------:R-:W2:Y:S01]  /*105b0*/  LDL R18, [R1+0x64b4] ;  /* 0x0064b40001127983 */ /* 0x000ea20000100800 */
[----:B---3--:R-:W-:-:S05]  /*105c0*/  @!P0 IMAD.MOV R61, RZ, RZ, -R61 ;  /* 0x000000ffff3d8224 */ /* 0x008fca00078e0a3d */
[----:B------:R-:W-:Y:S04]  /*105d0*/  STL [R1+0x6690], R61 ;  /* 0x0066903d01007387 */ /* 0x000fe80000100800 */
[----:B------:R-:W3:Y:S01]  /*105e0*/  LDL.LU R2, [R1+0x30] ;  /* 0x0000300001027983 */ /* 0x000ee20000300800 */
[----:B------:R-:W-:-:S03]  /*105f0*/  ISETP.GE.AND P0, PT, R17, RZ, PT ;  /* 0x000000ff1100720c */ /* 0x000fc60003f06270 */
[----:B------:R-:W2:Y:S01]  /*10600*/  LDL R17, [R1+0x64b8] ;  /* 0x0064b80001117983 */ /* 0x000ea20000100800 */
[----:B----4-:R-:W-:-:S05]  /*10610*/  @!P4 IMAD.MOV R0, RZ, RZ, -R0 ;  /* 0x000000ffff00c224 */ /* 0x010fca00078e0a00 */
[----:B------:R-:W-:Y:S04]  /*10620*/  STL [R1+0x6694], R0 ;  /* 0x0066940001007387 */ /* 0x000fe80000100800 */
[----:B------:R-:W4:Y:S01]  /*10630*/  LDL.LU R3, [R1+0x2c] ;  /* 0x00002c0001037983 */ /* 0x000f220000300800 */
        /* <DEDUP_REMOVED lines=8> */
[----:B------:R0:W-:Y:S04]  /*106c0*/  STL [R1+0x669c], R3 ;  /* 0x00669c0301007387 */ /* 0x0001e80000100800 */
[----:B------:R-:W4:Y:S01]  /*106d0*/  LDL.LU R6, [R1+0x24] ;  /* 0x0000240001067983 */ /* 0x000f220000300800 */
[----:B-----5:R-:W-:-:S03]  /*106e0*/  ISETP.GE.AND P5, PT, R14, RZ, PT ;  /* 0x000000ff0e00720c */ /* 0x020fc60003fa6270 */
[----:B------:R-:W5:Y:S01]  /*106f0*/  LDL R14, [R1+0x64c4] ;  /* 0x0064c400010e7983 */ /* 0x000f620000100800 */
[----:B---3--:R-:W-:-:S05]  /*10700*/  @!P1 IMAD.MOV R4, RZ, RZ, -R4 ;  /* 0x000000ffff049224 */ /* 0x008fca00078e0a04 */
[----:B------:R1:W-:Y:S04]  /*10710*/  STL [R1+0x66a0], R4 ;  /* 0x0066a00401007387 */ /* 0x0003e80000100800 */
[----:B------:R-:W3:Y:S01]  /*10720*/  LDL.LU R7, [R1+0x20] ;  /* 0x0000200001077983 */ /* 0x000ee20000300800 */
[----:B------:R-:W-:-:S03]  /*10730*/  ISETP.GE.AND P1, PT, R15, RZ, PT ;  /* 0x000000ff0f00720c */ /* 0x000fc60003f26270 */
[----:B------:R-:W5:Y:S01]  /*10740*/  LDL R15, [R1+0x64c8] ;  /* 0x0064c800010f7983 */ /* 0x000f620000100800 */
[----:B----4-:R-:W-:-:S05]  /*10750*/  @!P0 IMAD.MOV R6, RZ, RZ, -R6 ;  /* 0x000000ffff068224 */ /* 0x010fca00078e0a06 */
[----:B------:R4:W-:Y:S04]  /*10760*/  STL [R1+0x66a4], R6 ;  /* 0x0066a40601007387 */ /* 0x0009e80000100800 */
[----:B------:R-:W4:Y:S01]  /*10770*/  LDL.LU R8, [R1+0x1c] ;  /* 0x00001c0001087983 */ /* 0x000f220000300800 */
[----:B--2---:R-:W-:-:S03]  /*10780*/  ISETP.GE.AND P0, PT, R16, RZ, PT ;  /* 0x000000ff1000720c */ /* 0x004fc60003f06270 */
[----:B------:R-:W2:Y:S01]  /*10790*/  LDL R16, [R1+0x64cc] ;  /* 0x0064cc0001107983 */ /* 0x000ea20000100800 */
[----:B---3--:R-:W-:-:S05]  /*107a0*/  @!P4 IMAD.MOV R7, RZ, RZ, -R7 ;  /* 0x000000ffff07c224 */ /* 0x008fca00078e0a07 */
[----:B------:R3:W-:Y:S04]  /*107b0*/  STL [R1+0x66a8], R7 ;  /* 0x0066a80701007387 */ /* 0x0007e80000100800 */
[----:B------:R-:W5:Y:S01]  /*107c0*/  LDL.LU R9, [R1+0x18] ;  /* 0x0000180001097983 */ /* 0x000f620000300800 */
[----:B------:R-:W-:-:S03]  /*107d0*/  ISETP.GE.AND P4, PT, R18, RZ, PT ;  /* 0x000000ff1200720c */ /* 0x000fc60003f86270 */
[----:B------:R-:W3:Y:S01]  /*107e0*/  LDL R18, [R1+0x64d0] ;  /* 0x0064d00001127983 */ /* 0x000ee20000100800 */
[----:B----4-:R-:W-:-:S05]  /*107f0*/  @!P3 IMAD.MOV R8, RZ, RZ, -R8 ;  /* 0x000000ffff08b224 */ /* 0x010fca00078e0a08 */
[----:B------:R-:W-:Y:S04]  /*10800*/  STL [R1+0x66ac], R8 ;  /* 0x0066ac0801007387 */ /* 0x000fe80000100800 */
[----:B------:R-:W4:Y:S01]  /*10810*/  LDL.LU R10, [R1+0x14] ;  /* 0x00001400010a7983 */ /* 0x000f220000300800 */
[----:B------:R-:W-:-:S03]  /*10820*/  ISETP.GE.AND P3, PT, R17, RZ, PT ;  /* 0x000000ff1100720c */ /* 0x000fc60003f66270 */
[----:B------:R-:W3:Y:S01]  /*10830*/  LDL R17, [R1+0x64d4] ;  /* 0x0064d40001117983 */ /* 0x000ee20000100800 */
[----:B-----5:R-:W-:Y:S01]  /*10840*/  @!P5 IMAD.MOV R9, RZ, RZ, -R9 ;  /* 0x000000ffff09d224 */ /* 0x020fe200078e0a09 */
[----:B------:R-:W-:-:S04]  /*10850*/  ISETP.GE.AND P5, PT, R11, RZ, PT ;  /* 0x000000ff0b00720c */ /* 0x000fc80003fa6270 */
[----:B------:R-:W-:Y:S04]  /*10860*/  STL [R1+0x66b0], R9 ;  /* 0x0066b00901007387 */ /* 0x000fe80000100800 */
[----:B------:R-:W5:Y:S04]  /*10870*/  LDL.LU R11, [R1+0x10] ;  /* 0x00001000010b7983 */ /* 0x000f680000300800 */
[----:B0-----:R-:W3:Y:S01]  /*10880*/  LDL R3, [R1+0x64d8] ;  /* 0x0064d80001037983 */ /* 0x001ee20000100800 */
[----:B----4-:R-:W-:Y:S01]  /*10890*/  @!P1 IMAD.MOV R10, RZ, RZ, -R10 ;  /* 0x000000ffff0a9224 */ /* 0x010fe200078e0a0a */
[----:B------:R-:W-:-:S04]  /*108a0*/  ISETP.GE.AND P1, PT, R12, RZ, PT ;  /* 0x000000ff0c00720c */ /* 0x000fc80003f26270 */
[----:B------:R0:W-:Y:S04]  /*108b0*/  STL [R1+0x66b4], R10 ;  /* 0x0066b40a01007387 */ /* 0x0001e80000100800 */
[----:B------:R-:W4:Y:S04]  /*108c0*/  LDL.LU R12, [R1+0xc] ;  /* 0x00000c00010c7983 */ /* 0x000f280000300800 */
[----:B------:R-:W3:Y:S01]  /*108d0*/  LDL R2, [R1+0x64dc] ;  /* 0x0064dc0001027983 */ /* 0x000ee20000100800 */
[----:B-----5:R-:W-:Y:S01]  /*108e0*/  @!P0 IMAD.MOV R11, RZ, RZ, -R11 ;  /* 0x000000ffff0b8224 */ /* 0x020fe200078e0a0b */
[----:B------:R-:W-:-:S04]  /*108f0*/  ISETP.GE.AND P0, PT, R14, RZ, PT ;  /* 0x000000ff0e00720c */ /* 0x000fc80003f06270 */
[----:B------:R-:W-:Y:S04]  /*10900*/  STL [R1+0x66b8], R11 ;  /* 0x0066b80b01007387 */ /* 0x000fe80000100800 */
[----:B------:R-:W5:Y:S04]  /*10910*/  LDL.LU R14, [R1+0x8] ;  /* 0x00000800010e7983 */ /* 0x000f680000300800 */
[----:B------:R-:W3:Y:S01]  /*10920*/  LDL R61, [R1+0x64e0] ;  /* 0x0064e000013d7983 */ /* 0x000ee20000100800 */
[----:B----4-:R-:W-:Y:S01]  /*10930*/  @!P4 IMAD.MOV R12, RZ, RZ, -R12 ;  /* 0x000000ffff0cc224 */ /* 0x010fe200078e0a0c */
[----:B------:R-:W-:-:S04]  /*10940*/  ISETP.GE.AND P4, PT, R15, RZ, PT ;  /* 0x000000ff0f00720c */ /* 0x000fc80003f86270 */
[----:B------:R-:W-:Y:S04]  /*10950*/  STL [R1+0x66bc], R12 ;  /* 0x0066bc0c01007387 */ /* 0x000fe80000100800 */
[----:B------:R-:W4:Y:S04]  /*10960*/  LDL.LU R15, [R1+0x4] ;  /* 0x00000400010f7983 */ /* 0x000f280000300800 */
[----:B------:R-:W4:Y:S01]  /*10970*/  LDL R0, [R1+0x64e4] ;  /* 0x0064e40001007983 */ /* 0x000f220000100800 */
[----:B-----5:R-:W-:Y:S01]  /*10980*/  @!P3 IMAD.MOV R14, RZ, RZ, -R14 ;  /* 0x000000ffff0eb224 */ /* 0x020fe200078e0a0e */
[----:B--2---:R-:W-:-:S04]  /*10990*/  ISETP.GE.AND P3, PT, R16, RZ, PT ;  /* 0x000000ff1000720c */ /* 0x004fc80003f66270 */
[----:B------:R-:W-:Y:S04]  /*109a0*/  STL [R1+0x66c0], R14 ;  /* 0x0066c00e01007387 */ /* 0x000fe80000100800 */
[----:B------:R-:W2:Y:S04]  /*109b0*/  LDL.LU R16, [R1] ;  /* 0x0000000001107983 */ /* 0x000ea80000300800 */
[----:B-1----:R-:W5:Y:S01]  /*109c0*/  LDL R4, [R1+0x64e8] ;  /* 0x0064e80001047983 */ /* 0x002f620000100800 */
[----:B------:R-:W-:Y:S02]  /*109d0*/  @!P0 IMAD.MOV R19, RZ, RZ, -R19 ;  /* 0x000000ffff138224 */ /* 0x000fe400078e0a13 */
[----:B------:R-:W-:-:S02]  /*109e0*/  @!P4 IMAD.MOV R20, RZ, RZ, -R20 ;  /* 0x000000ffff14c224 */ /* 0x000fc400078e0a14 */
[----:B------:R-:W-:Y:S01]  /*109f0*/  @!P3 IMAD.MOV R21, RZ, RZ, -R21 ;  /* 0x000000ffff15b224 */ /* 0x000fe200078e0a15 */
[----:B---3--:R-:W-:Y:S02]  /*10a00*/  ISETP.GE.AND P0, PT, R3, RZ, PT ;  /* 0x000000ff0300720c */ /* 0x008fe40003f06270 */
[----:B------:R-:W-:Y:S01]  /*10a10*/  ISETP.GE.AND P3, PT, R61, RZ, PT ;  /* 0x000000ff3d00720c */ /* 0x000fe20003f66270 */
[----:B----4-:R-:W-:Y:S01]  /*10a20*/  @!P5 IMAD.MOV R15, RZ, RZ, -R15 ;  /* 0x000000ffff0fd224 */ /* 0x010fe200078e0a0f */
[----:B------:R-:W-:-:S04]  /*10a30*/  ISETP.GE.AND P5, PT, R18, RZ, PT ;  /* 0x000000ff1200720c */ /* 0x000fc80003fa6270 */
[----:B------:R-:W-:Y:S04]  /*10a40*/  STL [R1+0x66c4], R15 ;  /* 0x0066c40f01007387 */ /* 0x000fe80000100800 */
[----:B------:R-:W3:Y:S01]  /*10a50*/  LDL R18, [R1+0x64ec] ;  /* 0x0064ec0001127983 */ /* 0x000ee20000100800 */
[----:B--2---:R-:W-:Y:S01]  /*10a60*/  @!P1 IMAD.MOV R16, RZ, RZ, -R16 ;  /* 0x000000ffff109224 */ /* 0x004fe200078e0a10 */
[----:B------:R-:W-:-:S04]  /*10a70*/  ISETP.GE.AND P1, PT, R17, RZ, PT ;  /* 0x000000ff1100720c */ /* 0x000fc80003f26270 */
[----:B------:R-:W-:Y:S04]  /*10a80*/  STL [R1+0x66c8], R16 ;  /* 0x0066c81001007387 */ /* 0x000fe80000100800 */
[----:B------:R-:W2:Y:S04]  /*10a90*/  LDL R17, [R1+0x64f0] ;  /* 0x0064f00001117983 */ /* 0x000ea80000100800 */
[----:B------:R-:W-:Y:S04]  /*10aa0*/  STL [R1+0x66cc], R19 ;  /* 0x0066cc1301007387 */ /* 0x000fe80000100800 */
[----:B------:R-:W-:Y:S04]  /*10ab0*/  STL [R1+0x66d0], R20 ;  /* 0x0066d01401007387 */ /* 0x000fe80000100800 */
[----:B------:R-:W4:Y:S04]  /*10ac0*/  LDL R3, [R1+0x64f4] ;  /* 0x0064f40001037983 */ /* 0x000f280000100800 */
[----:B------:R-:W-:Y:S04]  /*10ad0*/  STL [R1+0x66d4], R21 ;  /* 0x0066d41501007387 */ /* 0x000fe80000100800 */
[----:B------:R-:W4:Y:S01]  /*10ae0*/  LDL R61, [R1+0x64f8] ;  /* 0x0064f800013d7983 */ /* 0x000f220000100800 */
[----:B------:R-:W-:Y:S01]  /*10af0*/  @!P5 IMAD.MOV R22, RZ, RZ, -R22 ;  /* 0x000000ffff16d224 */ /* 0x000fe200078e0a16 */
[----:B------:R-:W-:-:S02]  /*10b00*/  ISETP.GE.AND P4, PT, R2, RZ, PT ;  /* 0x000000ff0200720c */ /* 0x000fc40003f86270 */
[----:B------:R-:W-:Y:S02]  /*10b10*/  ISETP.GE.AND P5, PT, R0, RZ, PT ;  /* 0x000000ff0000720c */ /* 0x000fe40003fa6270 */
[----:B------:R-:W-:Y:S04]  /*10b20*/  STL [R1+0x66d8], R22 ;  /* 0x0066d81601007387 */ /* 0x000fe80000100800 */
[----:B------:R-:W4:Y:S04]  /*10b30*/  LDL R2, [R1+0x64fc] ;  /* 0x0064fc0001027983 */ /* 0x000f280000100800 */
[----:B------:R-:W4:Y:S01]  /*10b40*/  LDL R0, [R1+0x6500] ;  /* 0x0065000001007983 */ /* 0x000f220000100800 */
[----:B------:R-:W-:-:S02]  /*10b50*/  @!P1 IMAD.MOV R23, RZ, RZ, -R23 ;  /* 0x000000ffff179224 */ /* 0x000fc400078e0a17 */
[----:B------:R-:W-:Y:S01]  /*10b60*/  @!P0 IMAD.MOV R24, RZ, RZ, -R24 ;  /* 0x000000ffff188224 */ /* 0x000fe200078e0a18 */
[----:B-----5:R-:W-:Y:S02]  /*10b70*/  ISETP.GE.AND P1, PT, R4, RZ, PT ;  /* 0x000000ff0400720c */ /* 0x020fe40003f26270 */
[----:B------:R-:W-:Y:S04]  /*10b80*/  STL [R1+0x66dc], R23 ;  /* 0x0066dc1701007387 */ /* 0x000fe80000100800 */
[----:B------:R-:W5:Y:S04]  /*10b90*/  LDL R4, [R1+0x6504] ;  /* 0x0065040001047983 */ /* 0x000f680000100800 */
[----:B------:R-:W-:Y:S01]  /*10ba0*/  STL [R1+0x66e0], R24 ;  /* 0x0066e01801007387 */ /* 0x000fe20000100800 */
[----:B---3--:R-:W-:-:S03]  /*10bb0*/  ISETP.GE.AND P0, PT, R18, RZ, PT ;  /* 0x000000ff1200720c */ /* 0x008fc60003f06270 */
[----:B------:R-:W3:Y:S01]  /*10bc0*/  LDL R18, [R1+0x6508] ;  /* 0x0065080001127983 */ /* 0x000ee20000100800 */
[----:B------:R-:W-:Y:S02]  /*10bd0*/  @!P4 IMAD.MOV R25, RZ, RZ, -R25 ;  /* 0x000000ffff19c224 */ /* 0x000fe400078e0a19 */
[----:B------:R-:W-:Y:S02]  /*10be0*/  @!P3 IMAD.MOV R26, RZ, RZ, -R26 ;  /* 0x000000ffff1ab224 */ /* 0x000fe400078e0a1a */
[----:B------:R-:W-:Y:S01]  /*10bf0*/  @!P5 IMAD.MOV R27, RZ, RZ, -R27 ;  /* 0x000000ffff1bd224 */ /* 0x000fe200078e0a1b */
[----:B------:R-:W-:Y:S04]  /*10c00*/  STL [R1+0x66e4], R25 ;  /* 0x0066e41901007387 */ /* 0x000fe80000100800 */
[----:B------:R-:W5:Y:S01]  /*10c10*/  LDL R6, [R1+0x6510] ;  /* 0x0065100001067983 */ /* 0x000f620000100800 */
[----:B--2---:R-:W-:-:S03]  /*10c20*/  ISETP.GE.AND P4, PT, R17, RZ, PT ;  /* 0x000000ff1100720c */ /* 0x004fc60003f86270 */
[----:B------:R-:W2:Y:S04]  /*10c30*/  LDL R17, [R1+0x650c] ;  /* 0x00650c0001117983 */ /* 0x000ea80000100800 */
[----:B------:R-:W-:Y:S01]  /*10c40*/  STL [R1+0x66e8], R26 ;  /* 0x0066e81a01007387 */ /* 0x000fe20000100800 */
[----:B----4-:R-:W-:-:S03]  /*10c50*/  ISETP.GE.AND P3, PT, R3, RZ, PT ;  /* 0x000000ff0300720c */ /* 0x010fc60003f66270 */
[----:B------:R-:W4:Y:S04]  /*10c60*/  LDL R3, [R1+0x6514] ;  /* 0x0065140001037983 */ /* 0x000f280000100800 */
[----:B------:R-:W-:Y:S01]  /*10c70*/  STL [R1+0x66ec], R27 ;  /* 0x0066ec1b01007387 */ /* 0x000fe20000100800 */
[----:B------:R-:W-:-:S03]  /*10c80*/  ISETP.GE.AND P5, PT, R61, RZ, PT ;  /* 0x000000ff3d00720c */ /* 0x000fc60003fa6270 */
[----:B------:R-:W4:Y:S01]  /*10c90*/  LDL R61, [R1+0x6518] ;  /* 0x00651800013d7983 */ /* 0x000f220000100800 */
[----:B------:R-:W-:Y:S02]  /*10ca0*/  @!P1 IMAD.MOV R28, RZ, RZ, -R28 ;  /* 0x000000ffff1c9224 */ /* 0x000fe400078e0a1c */
[----:B------:R-:W-:-:S03]  /*10cb0*/  @!P0 IMAD.MOV R29, RZ, RZ, -R29 ;  /* 0x000000ffff1d8224 */ /* 0x000fc600078e0a1d */
[----:B------:R-:W-:Y:S01]  /*10cc0*/  STL [R1+0x66f0], R28 ;  /* 0x0066f01c01007387 */ /* 0x000fe20000100800 */
[----:B------:R-:W-:-:S03]  /*10cd0*/  ISETP.GE.AND P1, PT, R2, RZ, PT ;  /* 0x000000ff0200720c */ /* 0x000fc60003f26270 */
[----:B------:R-:W4:Y:S01]  /*10ce0*/  LDL R2, [R1+0x651c] ;  /* 0x00651c0001027983 */ /* 0x000f220000100800 */
[----:B------:R-:W-:-:S03]  /*10cf0*/  ISETP.GE.AND P0, PT, R0, RZ, PT ;  /* 0x000000ff0000720c */ /* 0x000fc60003f06270 */
[----:B------:R-:W4:Y:S01]  /*10d00*/  LDL R0, [R1+0x6520] ;  /* 0x0065200001007983 */ /* 0x000f220000100800 */
[----:B------:R-:W-:Y:S02]  /*10d10*/  @!P3 IMAD.MOV R31, RZ, RZ, -R31 ;  /* 0x000000ffff1fb224 */ /* 0x000fe400078e0a1f */
[----:B------:R-:W-:Y:S01]  /*10d20*/  @!P4 IMAD.MOV R30, RZ, RZ, -R30 ;  /* 0x000000ffff1ec224 */ /* 0x000fe200078e0a1e */
[----:B------:R-:W4:Y:S01]  /*10d30*/  LDL R7, [R1+0x6550] ;  /* 0x0065500001077983 */ /* 0x000f220000100800 */
[----:B---3--:R-:W-:-:S03]  /*10d40*/  ISETP.GE.AND P3, PT, R18, RZ, PT ;  /* 0x000000ff1200720c */ /* 0x008fc60003f66270 */
[----:B------:R-:W3:Y:S01]  /*10d50*/  LDL R18, [R1+0x6528] ;  /* 0x0065280001127983 */ /* 0x000ee20000100800 */
[----:B-----5:R-:W-:-:S03]  /*10d60*/  ISETP.GE.AND P4, PT, R4, RZ, PT ;  /* 0x000000ff0400720c */ /* 0x020fc60003f86270 */
[----:B------:R-:W5:Y:S01]  /*10d70*/  LDL R4, [R1+0x6524] ;  /* 0x0065240001047983 */ /* 0x000f620000100800 */
[----:B------:R-:W-:Y:S01]  /*10d80*/  @!P5 IMAD.MOV R32, RZ, RZ, -R32 ;  /* 0x000000ffff20d224 */ /* 0x000fe200078e0a20 */
[----:B--2---:R-:W-:-:S08]  /*10d90*/  ISETP.GE.AND P5, PT, R17, RZ, PT ;  /* 0x000000ff1100720c */ /* 0x004fd00003fa6270 */
[----:B------:R-:W-:Y:S01]  /*10da0*/  @!P4 IMAD.MOV R35, RZ, RZ, -R35 ;  /* 0x000000ffff23c224 */ /* 0x000fe200078e0a23 */
[----:B------:R-:W2:Y:S01]  /*10db0*/  LDL R17, [R1+0x652c] ;  /* 0x00652c0001117983 */ /* 0x000ea20000100800 */
[----:B------:R-:W-:Y:S02]  /*10dc0*/  @!P0 IMAD.MOV R34, RZ, RZ, -R34 ;  /* 0x000000ffff228224 */ /* 0x000fe400078e0a22 */
[----:B------:R-:W-:Y:S01]  /*10dd0*/  @!P3 IMAD.MOV R36, RZ, RZ, -R36 ;  /* 0x000000ffff24b224 */ /* 0x000fe200078e0a24 */
[----:B----4-:R-:W-:Y:S02]  /*10de0*/  ISETP.GE.AND P0, PT, R3, RZ, PT ;  /* 0x000000ff0300720c */ /* 0x010fe40003f06270 */
[----:B------:R-:W4:Y:S01]  /*10df0*/  LDL R3, [R1+0x6534] ;  /* 0x0065340001037983 */ /* 0x000f220000100800 */
[----:B------:R-:W-:-:S03]  /*10e00*/  ISETP.GE.AND P4, PT, R61, RZ, PT ;  /* 0x000000ff3d00720c */ /* 0x000fc60003f86270 */
[----:B------:R-:W4:Y:S01]  /*10e10*/  LDL R61, [R1+0x6538] ;  /* 0x00653800013d7983 */ /* 0x000f220000100800 */
[----:B------:R-:W-:Y:S01]  /*10e20*/  @!P5 IMAD.MOV R37, RZ, RZ, -R37 ;  /* 0x000000ffff25d224 */ /* 0x000fe200078e0a25 */
[----:B------:R-:W-:Y:S02]  /*10e30*/  ISETP.GE.AND P3, PT, R2, RZ, PT ;  /* 0x000000ff0200720c */ /* 0x000fe40003f66270 */
[----:B------:R-:W4:Y:S01]  /*10e40*/  LDL R2, [R1+0x653c] ;  /* 0x00653c0001027983 */ /* 0x000f220000100800 */
[----:B------:R-:W-:-:S03]  /*10e50*/  ISETP.GE.AND P5, PT, R0, RZ, PT ;  /* 0x000000ff0000720c */ /* 0x000fc60003fa6270 */
[----:B------:R-:W4:Y:S01]  /*10e60*/  LDL R0, [R1+0x6540] ;  /* 0x0065400001007983 */ /* 0x000f220000100800 */
[----:B------:R-:W-:Y:S01]  /*10e70*/  @!P1 IMAD.MOV R33, RZ, RZ, -R33 ;  /* 0x000000ffff219224 */ /* 0x000fe200078e0a21 */
[----:B------:R-:W-:Y:S02]  /*10e80*/  ISETP.GE.AND P1, PT, R6, RZ, PT ;  /* 0x000000ff0600720c */ /* 0x000fe40003f26270 */
[----:B------:R-:W4:Y:S01]  /*10e90*/  LDL R6, [R1+0x6530] ;  /* 0x0065300001067983 */ /* 0x000f220000100800 */
[----:B------:R-:W-:Y:S01]  /*10ea0*/  @!P0 IMAD.MOV R39, RZ, RZ, -R39 ;  /* 0x000000ffff278224 */ /* 0x000fe200078e0a27 */
[----:B---3--:R-:W-:Y:S02]  /*10eb0*/  ISETP.GE.AND P0, PT, R18, RZ, PT ;  /* 0x000000ff1200720c */ /* 0x008fe40003f06270 */
[----:B------:R-:W3:Y:S07]  /*10ec0*/  LDL R18, [R1+0x6548] ;  /* 0x0065480001127983 */ /* 0x000eee0000100800 */
[----:B------:R-:W-:Y:S01]  /*10ed0*/  @!P1 IMAD.MOV R38, RZ, RZ, -R38 ;  /* 0x000000ffff269224 */ /* 0x000fe200078e0a26 */
[----:B-----5:R-:W-:-:S02]  /*10ee0*/  ISETP.GE.AND P1, PT, R4, RZ, PT ;  /* 0x000000ff0400720c */ /* 0x020fc40003f26270 */
[----:B------:R-:W5:Y:S01]  /*10ef0*/  LDL R4, [R1+0x6544] ;  /* 0x0065440001047983 */ /* 0x000f620000100800 */
[----:B------:R-:W-:Y:S01]  /*10f00*/  @!P4 IMAD.MOV R40, RZ, RZ, -R40 ;  /* 0x000000ffff28c224 */ /* 0x000fe200078e0a28 */
[----:B--2---:R-:W-:Y:S02]  /*10f10*/  ISETP.GE.AND P4, PT, R17, RZ, PT ;  /* 0x000000ff1100720c */ /* 0x004fe40003f86270 */
[----:B------:R-:W2:Y:S07]  /*10f20*/  LDL R17, [R1+0x654c] ;  /* 0x00654c0001117983 */ /* 0x000eae0000100800 */
[----:B------:R-:W-:-:S02]  /*10f30*/  @!P1 IMAD.MOV R43, RZ, RZ, -R43 ;  /* 0x000000ffff2b9224 */ /* 0x000fc400078e0a2b */
        /* <DEDUP_REMOVED lines=18> */
[----:B-----5:R-:W-:Y:S01]  /*11060*/  ISETP.GE.AND P3, PT, R4, RZ, PT ;  /* 0x000000ff0400720c */ /* 0x020fe20003f66270 */
[----:B------:R-:W-:Y:S01]  /*11070*/  @!P1 IMAD.MOV R48, RZ, RZ, -R48 ;  /* 0x000000ffff309224 */ /* 0x000fe200078e0a30 */
[----:B------:R-:W1:Y:S01]  /*11080*/  LDC R4, c[0x0][0x23c] ;  /* 0x00008f00ff047b82 */ /* 0x000e620000000800 */
[----:B------:R-:W-:Y:S01]  /*11090*/  @!P0 IMAD.MOV R49, RZ, RZ, -R49 ;  /* 0x000000ffff318224 */ /* 0x000fe200078e0a31 */
[----:B------:R-:W-:Y:S01]  /*110a0*/  ISETP.GE.AND P0, PT, R7, RZ, PT ;  /* 0x000000ff0700720c */ /* 0x000fe20003f06270 */
[----:B------:R-:W-:Y:S01]  /*110b0*/  @!P5 IMAD.MOV R52, RZ, RZ, -R52 ;  /* 0x000000ffff34d224 */ /* 0x000fe200078e0a34 */
[----:B--2---:R-:W-:-:S02]  /*110c0*/  ISETP.GE.AND P1, PT, R17, RZ, PT ;  /* 0x000000ff1100720c */ /* 0x004fc40003f26270 */
[----:B------:R-:W2:Y:S05]  /*110d0*/  LDL R17, [R1+0x656c] ;  /* 0x00656c0001117983 */ /* 0x000eaa0000100800 */
[----:B------:R-:W-:Y:S01]  /*110e0*/  @!P3 IMAD.MOV R51, RZ, RZ, -R51 ;  /* 0x000000ffff33b224 */ /* 0x000fe200078e0a33 */
[----:B0-----:R-:W5:Y:S04]  /*110f0*/  LDL.LU R10, [R1+0xdc] ;  /* 0x0000dc00010a7983 */ /* 0x001f680000300800 */
[----:B------:R-:W5:Y:S01]  /*11100*/  LDL.LU R9, [R1+0xf0] ;  /* 0x0000f00001097983 */ /* 0x000f620000300800 */
[----:B----4-:R-:W-:-:S03]  /*11110*/  ISETP.GE.AND P3, PT, R3, RZ, PT ;  /* 0x000000ff0300720c */ /* 0x010fc60003f66270 */
[----:B------:R-:W4:Y:S01]  /*11120*/  LDL.LU R8, [R1+0xec] ;  /* 0x0000ec0001087983 */ /* 0x000f220000300800 */
[----:B------:R-:W-:-:S03]  /*11130*/  ISETP.GE.AND P5, PT, R61, RZ, PT ;  /* 0x000000ff3d00720c */ /* 0x000fc60003fa6270 */
[----:B------:R-:W4:Y:S01]  /*11140*/  LDL.LU R3, [R1+0xe8] ;  /* 0x0000e80001037983 */ /* 0x000f220000300800 */
[----:B------:R-:W0:Y:S01]  /*11150*/  S2R R61, SR_TID.X ;  /* 0x00000000003d7919 */ /* 0x000e220000002100 */
[----:B------:R-:W-:Y:S02]  /*11160*/  @!P1 IMAD.MOV R53, RZ, RZ, -R53 ;  /* 0x000000ffff359224 */ /* 0x000fe400078e0a35 */
[----:B------:R-:W-:Y:S01]  /*11170*/  @!P0 IMAD.MOV R54, RZ, RZ, -R54 ;  /* 0x000000ffff368224 */ /* 0x000fe200078e0a36 */
[----:B------:R-:W-:Y:S02]  /*11180*/  ISETP.GE.AND P1, PT, R2, RZ, PT ;  /* 0x000000ff0200720c */ /* 0x000fe40003f26270 */
[----:B------:R-:W4:Y:S01]  /*11190*/  LDL.LU R2, [R1+0xe4] ;  /* 0x0000e40001027983 */ /* 0x000f220000300800 */
[----:B------:R-:W-:-:S03]  /*111a0*/  ISETP.GE.AND P0, PT, R0, RZ, PT ;  /* 0x000000ff0000720c */ /* 0x000fc60003f06270 */
[----:B------:R-:W4:Y:S01]  /*111b0*/  LDL.LU R0, [R1+0xe0] ;  /* 0x0000e00001007983 */ /* 0x000f220000300800 */
[----:B------:R-:W-:Y:S01]  /*111c0*/  @!P4 IMAD.MOV R50, RZ, RZ, -R50 ;  /* 0x000000ffff32c224 */ /* 0x000fe200078e0a32 */
[----:B------:R-:W-:Y:S01]  /*111d0*/  ISETP.GE.AND P4, PT, R6, RZ, PT ;  /* 0x000000ff0600720c */ /* 0x000fe20003f86270 */
[----:B------:R-:W-:Y:S01]  /*111e0*/  @!P5 IMAD.MOV R57, RZ, RZ, -R57 ;  /* 0x000000ffff39d224 */ /* 0x000fe200078e0a39 */
[----:B0-----:R-:W-:-:S11]  /*111f0*/  LOP3.LUT R61, R61, 0x1f, RZ, 0xc0, !PT ;  /* 0x0000001f3d3d7812 */ /* 0x001fd600078ec0ff */
[----:B------:R-:W-:Y:S02]  /*11200*/  @!P4 IMAD.MOV R55, RZ, RZ, -R55 ;  /* 0x000000ffff37c224 */ /* 0x000fe400078e0a37 */
[----:B-1----:R-:W-:Y:S01]  /*11210*/  IMAD R6, R61, R4, RZ ;  /* 0x000000043d067224 */ /* 0x002fe200078e02ff */
[----:B---3--:R-:W-:-:S04]  /*11220*/  ISETP.GE.AND P4, PT, R18, RZ, PT ;  /* 0x000000ff1200720c */ /* 0x008fc80003f86270 */
[----:B------:R-:W-:-:S05]  /*11230*/  IADD3 R18, P5, R6, UR8, RZ ;  /* 0x0000000806127c10 */ /* 0x000fca000ffbe0ff */
[----:B------:R-:W-:Y:S04]  /*11240*/  STL [R1+0x65b8], R18 ;  /* 0x0065b81201007387 */ /* 0x000fe80000100800 */
[----:B------:R-:W3:Y:S04]  /*11250*/  LDL.LU R7, [R1+0xf4] ;  /* 0x0000f40001077983 */ /* 0x000ee80000300800 */
[----:B------:R-:W3:Y:S01]  /*11260*/  LDL.LU R61, [R1+0xf8] ;  /* 0x0000f800013d7983 */ /* 0x000ee20000300800 */
[----:B------:R-:W-:Y:S02]  /*11270*/  IMAD R4, R4, 0x20, R6 ;  /* 0x0000002004047824 */ /* 0x000fe400078e0206 */
[----:B------:R-:W-:Y:S01]  /*11280*/  @!P3 IMAD.MOV R56, RZ, RZ, -R56 ;  /* 0x000000ffff38b224 */ /* 0x000fe200078e0a38 */
[----:B--2---:R-:W-:Y:S01]  /*11290*/  ISETP.GE.AND P3, PT, R17, RZ, PT ;  /* 0x000000ff1100720c */ /* 0x004fe20003f66270 */
[----:B------:R-:W2:Y:S01]  /*112a0*/  LDL.LU R6, [R1+0xfc] ;  /* 0x0000fc0001067983 */ /* 0x000ea20000300800 */
[----:B------:R-:W-:-:S02]  /*112b0*/  IADD3 R17, P6, R4, UR8, RZ ;  /* 0x0000000804117c10 */ /* 0x000fc4000ffde0ff */
[C---:B-----5:R-:W-:Y:S01]  /*112c0*/  SEL R10, R5.reuse, R10, !P2 ;  /* 0x0000000a050a7207 */ /* 0x060fe20005000000 */
[----:B------:R-:W5:Y:S01]  /*112d0*/  LDL.LU R4, [R1+0x100] ;  /* 0x0001000001047983 */ /* 0x000f620000300800 */
[C---:B------:R-:W-:Y:S02]  /*112e0*/  SEL R9, R5.reuse, R9, !P2 ;  /* 0x0000000905097207 */ /* 0x040fe40005000000 */
[C---:B----4-:R-:W-:Y:S01]  /*112f0*/  SEL R8, R5.reuse, R8, !P2 ;  /* 0x0000000805087207 */ /* 0x050fe20005000000 */
[----:B------:R0:W-:Y:S01]  /*11300*/  STL [R1+0x65bc], R17 ;  /* 0x0065bc1101007387 */ /* 0x0001e20000100800 */
[----:B------:R-:W-:-:S03]  /*11310*/  SEL R3, R5, R3, !P2 ;  /* 0x0000000305037207 */ /* 0x000fc60005000000 */
[----:B------:R-:W-:Y:S01]  /*11320*/  STL [R1+0x158], R10 ;  /* 0x0001580a01007387 */ /* 0x000fe20000100800 */
[----:B------:R-:W-:-:S03]  /*11330*/  SEL R2, R5, R2, !P2 ;  /* 0x0000000205027207 */ /* 0x000fc60005000000 */
[----:B------:R-:W-:Y:S01]  /*11340*/  STL [R1+0x154], R9 ;  /* 0x0001540901007387 */ /* 0x000fe20000100800 */
[----:B------:R-:W-:-:S03]  /*11350*/  SEL R0, R5, R0, !P2 ;  /* 0x0000000005007207 */ /* 0x000fc60005000000 */
[----:B------:R-:W-:Y:S01]  /*11360*/  STL [R1+0x150], R8 ;  /* 0x0001500801007387 */ /* 0x000fe20000100800 */
[----:B------:R-:W-:Y:S02]  /*11370*/  @!P3 IMAD.MOV R13, RZ, RZ, -R13 ;  /* 0x000000ffff0db224 */ /* 0x000fe400078e0a0d */
[----:B------:R-:W-:Y:S01]  /*11380*/  @!P1 IMAD.MOV R58, RZ, RZ, -R58 ;  /* 0x000000ffff3a9224 */ /* 0x000fe200078e0a3a */
[----:B------:R1:W-:Y:S01]  /*11390*/  STL [R1+0x14c], R3 ;  /* 0x00014c0301007387 */ /* 0x0003e20000100800 */
[----:B------:R-:W-:Y:S01]  /*113a0*/  @!P0 IMAD.MOV R59, RZ, RZ, -R59 ;  /* 0x000000ffff3b8224 */ /* 0x000fe200078e0a3b */
[C---:B------:R-:W-:Y:S01]  /*113b0*/  SEL R29, R5.reuse, R29, !P2 ;  /* 0x0000001d051d7207 */ /* 0x040fe20005000000 */
[----:B------:R-:W-:Y:S01]  /*113c0*/  @!P4 IMAD.MOV R60, RZ, RZ, -R60 ;  /* 0x000000ffff3cc224 */ /* 0x000fe200078e0a3c */
[----:B0-----:R-:W4:Y:S01]  /*113d0*/  LDL.LU R17, [R1+0x104] ;  /* 0x0001040001117983 */ /* 0x001f220000300800 */
[----:B------:R-:W-:Y:S01]  /*113e0*/  SEL R30, R5, R30, !P2 ;  /* 0x0000001e051e7207 */ /* 0x000fe20005000000 */
[----:B------:R-:W-:-:S02]  /*113f0*/  UIMAD UR61, UR61, 0x36, URZ ;  /* 0x000000363d3d78a4 */ /* 0x000fc4000f8e023f */
[----:B------:R0:W-:Y:S01]  /*11400*/  STL [R1+0x144], R2 ;  /* 0x0001440201007387 */ /* 0x0001e20000100800 */
[C---:B------:R-:W-:Y:S01]  /*11410*/  SEL R31, R5.reuse, R31, !P2 ;  /* 0x0000001f051f7207 */ /* 0x040fe20005000000 */
[----:B------:R-:W-:Y:S02]  /*11420*/  ULDC UR8, c[0x0][0x238] ;  /* 0x00008e0000087ab9 */ /* 0x000fe40000000800 */
[----:B------:R-:W4:Y:S04]  /*11430*/  LDL.LU R18, [R1+0x108] ;  /* 0x0001080001127983 */ /* 0x000f280000300800 */
[----:B------:R0:W-:Y:S04]  /*11440*/  STL [R1+0x140], R0 ;  /* 0x0001400001007387 */ /* 0x0001e80000100800 */
[----:B------:R-:W4:Y:S04]  /*11450*/  LDL.LU R28, [R1+0x10c] ;  /* 0x00010c00011c7983 */ /* 0x000f280000300800 */
        /* <DEDUP_REMOVED lines=9> */
[----:B-1----:R-:W4:Y:S04]  /*114f0*/  LDL.LU R3, [R1+0x180] ;  /* 0x0001800001037983 */ /* 0x002f280000300800 */
[----:B0-----:R-:W4:Y:S04]  /*11500*/  LDL.LU R2, [R1+0x184] ;  /* 0x0001840001027983 */ /* 0x001f280000300800 */
[----:B------:R-:W4:Y:S01]  /*11510*/  LDL.LU R0, [R1+0x188] ;  /* 0x0001880001007983 */ /* 0x000f220000300800 */
[----:B---3--:R-:W-:-:S02]  /*11520*/  SEL R8, R5, R7, !P2 ;  /* 0x0000000705087207 */ /* 0x008fc40005000000 */
[C---:B------:R-:W-:Y:S02]  /*11530*/  SEL R7, R5.reuse, R61, !P2 ;  /* 0x0000003d05077207 */ /* 0x040fe40005000000 */
[----:B------:R-:W3:Y:S01]  /*11540*/  LDL.LU R61, [R1+0x18c] ;  /* 0x00018c00013d7983 */ /* 0x000ee20000300800 */
[----:B--2---:R-:W-:-:S03]  /*11550*/  SEL R6, R5, R6, !P2 ;  /* 0x0000000605067207 */ /* 0x004fc60005000000 */
[----:B------:R0:W-:Y:S01]  /*11560*/  STL [R1+0x13c], R8 ;  /* 0x00013c0801007387 */ /* 0x0001e20000100800 */
[----:B-----5:R-:W-:-:S03]  /*11570*/  SEL R4, R5, R4, !P2 ;  /* 0x0000000405047207 */ /* 0x020fc60005000000 */
[----:B------:R1:W-:Y:S04]  /*11580*/  STL [R1+0x138], R7 ;  /* 0x0001380701007387 */ /* 0x0003e80000100800 */
[----:B------:R-:W2:Y:S04]  /*11590*/  LDL.LU R16, [R1+0x190] ;  /* 0x0001900001107983 */ /* 0x000ea80000300800 */
[----:B------:R5:W-:Y:S04]  /*115a0*/  STL [R1+0x134], R6 ;  /* 0x0001340601007387 */ /* 0x000be80000100800 */
[----:B------:R-:W2:Y:S04]  /*115b0*/  LDL.LU R15, [R1+0x194] ;  /* 0x00019400010f7983 */ /* 0x000ea80000300800 */
[----:B------:R5:W-:Y:S04]  /*115c0*/  STL [R1+0x130], R4 ;  /* 0x0001300401007387 */ /* 0x000be80000100800 */
[----:B------:R-:W2:Y:S04]  /*115d0*/  LDL.LU R14, [R1+0x16c] ;  /* 0x00016c00010e7983 */ /* 0x000ea80000300800 */
[----:B------:R-:W2:Y:S04]  /*115e0*/  LDL.LU R12, [R1+0x168] ;  /* 0x00016800010c7983 */ /* 0x000ea80000300800 */
[----:B------:R-:W2:Y:S04]  /*115f0*/  LDL.LU R11, [R1+0x15c] ;  /* 0x00015c00010b7983 */ /* 0x000ea80000300800 */
[----:B------:R-:W2:Y:S01]  /*11600*/  LDL.LU R10, [R1+0xd8] ;  /* 0x0000d800010a7983 */ /* 0x000ea20000300800 */
[----:B----4-:R-:W-:-:S03]  /*11610*/  SEL R17, R5, R17, !P2 ;  /* 0x0000001105117207 */ /* 0x010fc60005000000 */
[----:B------:R-:W4:Y:S04]  /*11620*/  LDL.LU R9, [R1+0xd4] ;  /* 0x0000d40001097983 */ /* 0x000f280000300800 */
[----:B0-----:R-:W4:Y:S04]  /*11630*/  LDL.LU R8, [R1+0xd0] ;  /* 0x0000d00001087983 */ /* 0x001f280000300800 */
[----:B-1----:R-:W4:Y:S01]  /*11640*/  LDL.LU R7, [R1+0xcc] ;  /* 0x0000cc0001077983 */ /* 0x002f220000300800 */
[----:B------:R-:W-:-:S03]  /*11650*/  SEL R18, R5, R18, !P2 ;  /* 0x0000001205127207 */ /* 0x000fc60005000000 */
[----:B-----5:R-:W5:Y:S04]  /*11660*/  LDL.LU R6, [R1+0xc8] ;  /* 0x0000c80001067983 */ /* 0x020f680000300800 */
[----:B------:R-:W5:Y:S04]  /*11670*/  LDL.LU R4, [R1+0xc4] ;  /* 0x0000c40001047983 */ /* 0x000f680000300800 */
[----:B------:R0:W-:Y:S01]  /*11680*/  STL [R1+0x12c], R17 ;  /* 0x00012c1101007387 */ /* 0x0001e20000100800 */
[----:B------:R-:W-:-:S03]  /*11690*/  SEL R27, R5, R27, !P2 ;  /* 0x0000001b051b7207 */ /* 0x000fc60005000000 */
[----:B------:R1:W-:Y:S01]  /*116a0*/  STL [R1+0x128], R18 ;  /* 0x0001281201007387 */ /* 0x0003e20000100800 */
[C---:B0-----:R-:W-:Y:S02]  /*116b0*/  SEL R17, R5.reuse, R28, !P2 ;  /* 0x0000001c05117207 */ /* 0x041fe40005000000 */
[----:B-1----:R-:W-:-:S03]  /*116c0*/  SEL R18, R5, R26, !P2 ;  /* 0x0000001a05127207 */ /* 0x002fc60005000000 */
[----:B------:R0:W-:Y:S01]  /*116d0*/  STL [R1+0x124], R17 ;  /* 0x0001241101007387 */ /* 0x0001e20000100800 */
[----:B------:R-:W-:-:S03]  /*116e0*/  SEL R24, R5, R24, !P2 ;  /* 0x0000001805187207 */ /* 0x000fc60005000000 */
[----:B------:R-:W-:Y:S01]  /*116f0*/  STL [R1+0x120], R27 ;  /* 0x0001201b01007387 */ /* 0x000fe20000100800 */
[----:B0-----:R-:W-:-:S03]  /*11700*/  SEL R17, R5, R25, !P2 ;  /* 0x0000001905117207 */ /* 0x001fc60005000000 */
[----:B------:R0:W-:Y:S04]  /*11710*/  STL [R1+0x11c], R18 ;  /* 0x00011c1201007387 */ /* 0x0001e80000100800 */
[----:B------:R1:W-:Y:S01]  /*11720*/  STL [R1+0x118], R17 ;  /* 0x0001181101007387 */ /* 0x0003e20000100800 */
[C---:B------:R-:W-:Y:S02]  /*11730*/  SEL R21, R5.reuse, R21, !P2 ;  /* 0x0000001505157207 */ /* 0x040fe40005000000 */
[C---:B0-----:R-:W-:Y:S01]  /*11740*/  SEL R18, R5.reuse, R23, !P2 ;  /* 0x0000001705127207 */ /* 0x041fe20005000000 */
[----:B------:R-:W-:Y:S01]  /*11750*/  STL [R1+0x114], R24 ;  /* 0x0001141801007387 */ /* 0x000fe20000100800 */
[----:B-1----:R-:W-:-:S03]  /*11760*/  SEL R17, R5, R22, !P2 ;  /* 0x0000001605117207 */ /* 0x002fc60005000000 */
[----:B------:R0:W-:Y:S01]  /*11770*/  STL [R1+0x110], R18 ;  /* 0x0001101201007387 */ /* 0x0001e20000100800 */
[----:B------:R-:W-:-:S03]  /*11780*/  SEL R3, R5, R3, !P2 ;  /* 0x0000000305037207 */ /* 0x000fc60005000000 */
[----:B------:R1:W-:Y:S01]  /*11790*/  STL [R1+0x10c], R17 ;  /* 0x00010c1101007387 */ /* 0x0003e20000100800 */
[C---:B------:R-:W-:Y:S02]  /*117a0*/  SEL R2, R5.reuse, R2, !P2 ;  /* 0x0000000205027207 */ /* 0x040fe40005000000 */
[C---:B0-----:R-:W-:Y:S01]  /*117b0*/  SEL R18, R5.reuse, R20, !P2 ;  /* 0x0000001405127207 */ /* 0x041fe20005000000 */
[----:B------:R-:W-:Y:S01]  /*117c0*/  STL [R1+0x108], R21 ;  /* 0x0001081501007387 */ /* 0x000fe20000100800 */
[----:B-1----:R-:W-:-:S03]  /*117d0*/  SEL R17, R5, R19, !P2 ;  /* 0x0000001305117207 */ /* 0x002fc60005000000 */
[----:B------:R-:W-:Y:S01]  /*117e0*/  STL [R1+0x104], R18 ;  /* 0x0001041201007387 */ /* 0x000fe20000100800 */
[----:B------:R-:W-:-:S03]  /*117f0*/  SEL R0, R5, R0, !P2 ;  /* 0x0000000005007207 */ /* 0x000fc60005000000 */
[----:B------:R-:W-:Y:S04]  /*11800*/  STL [R1+0x100], R17 ;  /* 0x0001001101007387 */ /* 0x000fe80000100800 */
[----:B------:R0:W-:Y:S04]  /*11810*/  STL [R1+0xfc], R3 ;  /* 0x0000fc0301007387 */ /* 0x0001e80000100800 */
[----:B0-----:R-:W5:Y:S04]  /*11820*/  LDL.LU R3, [R1+0xc0] ;  /* 0x0000c00001037983 */ /* 0x001f680000300800 */
[----:B------:R0:W-:Y:S04]  /*11830*/  STL [R1+0xf8], R2 ;  /* 0x0000f80201007387 */ /* 0x0001e80000100800 */
[----:B0-----:R-:W5:Y:S04]  /*11840*/  LDL.LU R2, [R1+0xbc] ;  /* 0x0000bc0001027983 */ /* 0x001f680000300800 */
[----:B------:R0:W-:Y:S04]  /*11850*/  STL [R1+0xf4], R0 ;  /* 0x0000f40001007387 */ /* 0x0001e80000100800 */
[----:B0-----:R-:W5:Y:S01]  /*11860*/  LDL.LU R0, [R1+0xb8] ;  /* 0x0000b80001007983 */ /* 0x001f620000300800 */
[----:B---3--:R-:W-:-:S03]  /*11870*/  SEL R17, R5, R61, !P2 ;  /* 0x0000003d05117207 */ /* 0x008fc60005000000 */
[----:B------:R-:W3:Y:S04]  /*11880*/  LDL.LU R61, [R1+0xb4] ;  /* 0x0000b400013d7983 */ /* 0x000ee80000300800 */
[----:B------:R-:W-:Y:S01]  /*11890*/  STL [R1+0xf0], R17 ;  /* 0x0000f01101007387 */ /* 0x000fe20000100800 */
[C---:B--2---:R-:W-:Y:S02]  /*118a0*/  SEL R16, R5.reuse, R16, !P2 ;  /* 0x0000001005107207 */ /* 0x044fe40005000000 */
[----:B------:R-:W-:-:S03]  /*118b0*/  SEL R15, R5, R15, !P2 ;  /* 0x0000000f050f7207 */ /* 0x000fc60005000000 */
[----:B------:R0:W-:Y:S01]  /*118c0*/  STL [R1+0xec], R16 ;  /* 0x0000ec1001007387 */ /* 0x0001e20000100800 */
[----:B------:R-:W-:-:S03]  /*118d0*/  SEL R14, R5, R14, !P2 ;  /* 0x0000000e050e7207 */ /* 0x000fc60005000000 */
[----:B------:R1:W-:Y:S01]  /*118e0*/  STL [R1+0xe8], R15 ;  /* 0x0000e80f01007387 */ /* 0x0003e20000100800 */
[----:B------:R-:W-:-:S03]  /*118f0*/  SEL R12, R5, R12, !P2 ;  /* 0x0000000c050c7207 */ /* 0x000fc60005000000 */
[----:B------:R2:W-:Y:S01]  /*11900*/  STL [R1+0xe4], R14 ;  /* 0x0000e40e01007387 */ /* 0x0005e20000100800 */
[----:B------:R-:W-:-:S03]  /*11910*/  SEL R11, R5, R11, !P2 ;  /* 0x0000000b050b7207 */ /* 0x000fc60005000000 */
[----:B------:R2:W-:Y:S01]  /*11920*/  STL [R1+0xe0], R12 ;  /* 0x0000e00c01007387 */ /* 0x0005e20000100800 */
[----:B------:R-:W-:-:S03]  /*11930*/  SEL R10, R5, R10, !P2 ;  /* 0x0000000a050a7207 */ /* 0x000fc60005000000 */
[----:B------:R-:W-:Y:S01]  /*11940*/  STL [R1+0xdc], R11 ;  /* 0x0000dc0b01007387 */ /* 0x000fe20000100800 */
[----:B----4-:R-:W-:-:S03]  /*11950*/  SEL R9, R5, R9, !P2 ;  /* 0x0000000905097207 */ /* 0x010fc60005000000 */
[----:B------:R-:W-:Y:S01]  /*11960*/  STL [R1+0xd8], R10 ;  /* 0x0000d80a01007387 */ /* 0x000fe20000100800 */
[----:B------:R-:W-:-:S03]  /*11970*/  SEL R8, R5, R8, !P2 ;  /* 0x0000000805087207 */ /* 0x000fc60005000000 */
[----:B------:R-:W-:Y:S01]  /*11980*/  STL [R1+0xd4], R9 ;  /* 0x0000d40901007387 */ /* 0x000fe20000100800 */
[----:B------:R-:W-:-:S03]  /*11990*/  SEL R7, R5, R7, !P2 ;  /* 0x0000000705077207 */ /* 0x000fc60005000000 */
[----:B------:R-:W-:Y:S01]  /*119a0*/  STL [R1+0xd0], R8 ;  /* 0x0000d00801007387 */ /* 0x000fe20000100800 */
[----:B-----5:R-:W-:-:S03]  /*119b0*/  SEL R6, R5, R6, !P2 ;  /* 0x0000000605067207 */ /* 0x020fc60005000000 */
[----:B------:R-:W-:Y:S01]  /*119c0*/  STL [R1+0xcc], R7 ;  /* 0x0000cc0701007387 */ /* 0x000fe20000100800 */
[----:B------:R-:W-:-:S03]  /*119d0*/  SEL R4, R5, R4, !P2 ;  /* 0x0000000405047207 */ /* 0x000fc60005000000 */
[----:B------:R-:W4:Y:S04]  /*119e0*/  LDL.LU R28, [R1+0xb0] ;  /* 0x0000b000011c7983 */ /* 0x000f280000300800 */
[----:B------:R-:W-:Y:S04]  /*119f0*/  STL [R1+0xc8], R6 ;  /* 0x0000c80601007387 */ /* 0x000fe80000100800 */
[----:B------:R-:W5:Y:S04]  /*11a00*/  LDL.LU R27, [R1+0xa8] ;  /* 0x0000a800011b7983 */ /* 0x000f680000300800 */
[----:B------:R2:W-:Y:S04]  /*11a10*/  STL [R1+0xc4], R4 ;  /* 0x0000c40401007387 */ /* 0x0005e80000100800 */
[----:B------:R-:W5:Y:S04]  /*11a20*/  LDL.LU R26, [R1+0xa4] ;  /* 0x0000a400011a7983 */ /* 0x000f680000300800 */
[----:B------:R-:W5:Y:S04]  /*11a30*/  LDL.LU R25, [R1+0xa0] ;  /* 0x0000a00001197983 */ /* 0x000f680000300800 */
[----:B------:R-:W5:Y:S04]  /*11a40*/  LDL.LU R24, [R1+0x9c] ;  /* 0x00009c0001187983 */ /* 0x000f680000300800 */
[----:B------:R-:W5:Y:S04]  /*11a50*/  LDL.LU R23, [R1+0x98] ;  /* 0x0000980001177983 */ /* 0x000f680000300800 */
[----:B------:R-:W5:Y:S04]  /*11a60*/  LDL.LU R22, [R1+0x94] ;  /* 0x0000940001167983 */ /* 0x000f680000300800 */
[----:B------:R-:W5:Y:S04]  /*11a70*/  LDL.LU R21, [R1+0x90] ;  /* 0x0000900001157983 */ /* 0x000f680000300800 */
[----:B------:R-:W5:Y:S04]  /*11a80*/  LDL.LU R20, [R1+0x8c] ;  /* 0x00008c0001147983 */ /* 0x000f680000300800 */
[----:B------:R-:W5:Y:S04]  /*11a90*/  LDL.LU R19, [R1+0x88] ;  /* 0x0000880001137983 */ /* 0x000f680000300800 */
[----:B0-----:R-:W5:Y:S04]  /*11aa0*/  LDL.LU R16, [R1+0x84] ;  /* 0x0000840001107983 */ /* 0x001f680000300800 */
[----:B-1----:R-:W5:Y:S04]  /*11ab0*/  LDL.LU R15, [R1+0x80] ;  /* 0x00008000010f7983 */ /* 0x002f680000300800 */
[----:B--2---:R-:W2:Y:S04]  /*11ac0*/  LDL.LU R14, [R1+0x7c] ;  /* 0x00007c00010e7983 */ /* 0x004ea80000300800 */
[----:B------:R-:W2:Y:S04]  /*11ad0*/  LDL.LU R12, [R1+0x78] ;  /* 0x00007800010c7983 */ /* 0x000ea80000300800 */
[----:B------:R-:W2:Y:S04]  /*11ae0*/  LDL.LU R17, [R1+0x74] ;  /* 0x0000740001117983 */ /* 0x000ea80000300800 */
[----:B------:R-:W2:Y:S01]  /*11af0*/  LDL.LU R18, [R1+0x70] ;  /* 0x0000700001127983 */ /* 0x000ea20000300800 */
[----:B------:R-:W-:-:S05]  /*11b00*/  SEL R4, R5, R3, !P2 ;  /* 0x0000000305047207 */ /* 0x000fca0005000000 */
[----:B------:R0:W-:Y:S01]  /*11b10*/  STL [R1+0xc0], R4 ;  /* 0x0000c00401007387 */ /* 0x0001e20000100800 */
[----:B------:R-:W-:-:S05]  /*11b20*/  SEL R3, R5, R2, !P2 ;  /* 0x0000000205037207 */ /* 0x000fca0005000000 */
[----:B------:R1:W-:Y:S04]  /*11b30*/  STL [R1+0xbc], R3 ;  /* 0x0000bc0301007387 */ /* 0x0003e80000100800 */
[----:B------:R-:W2:Y:S01]  /*11b40*/  LDL.LU R11, [R1+0x6c] ;  /* 0x00006c00010b7983 */ /* 0x000ea20000300800 */
[----:B------:R-:W-:-:S05]  /*11b50*/  SEL R2, R5, R0, !P2 ;  /* 0x0000000005027207 */ /* 0x000fca0005000000 */
[----:B------:R1:W-:Y:S04]  /*11b60*/  STL [R1+0xb8], R2 ;  /* 0x0000b80201007387 */ /* 0x0003e80000100800 */
[----:B------:R-:W2:Y:S01]  /*11b70*/  LDL.LU R10, [R1+0x68] ;  /* 0x00006800010a7983 */ /* 0x000ea20000300800 */
[----:B---3--:R-:W-:-:S05]  /*11b80*/  SEL R0, R5, R61, !P2 ;  /* 0x0000003d05007207 */ /* 0x008fca0005000000 */
[----:B------:R3:W-:Y:S04]  /*11b90*/  STL [R1+0xb4], R0 ;  /* 0x0000b40001007387 */ /* 0x0007e80000100800 */
[----:B------:R-:W2:Y:S04]  /*11ba0*/  LDL.LU R9, [R1+0x64] ;  /* 0x0000640001097983 */ /* 0x000ea80000300800 */
[----:B------:R-:W2:Y:S04]  /*11bb0*/  LDL.LU R8, [R1+0x60] ;  /* 0x0000600001087983 */ /* 0x000ea80000300800 */
[----:B------:R-:W2:Y:S04]  /*11bc0*/  LDL.LU R7, [R1+0x5c] ;  /* 0x00005c0001077983 */ /* 0x000ea80000300800 */
[----:B------:R-:W2:Y:S04]  /*11bd0*/  LDL.LU R6, [R1+0x58] ;  /* 0x0000580001067983 */ /* 0x000ea80000300800 */
[----:B0-----:R-:W2:Y:S04]  /*11be0*/  LDL.LU R4, [R1+0x54] ;  /* 0x0000540001047983 */ /* 0x001ea80000300800 */
[----:B-1----:R-:W2:Y:S04]  /*11bf0*/  LDL.LU R3, [R1+0x50] ;  /* 0x0000500001037983 */ /* 0x002ea80000300800 */
[----:B------:R-:W2:Y:S04]  /*11c00*/  LDL.LU R2, [R1+0x4c] ;  /* 0x00004c0001027983 */ /* 0x000ea80000300800 */
[----:B---3--:R-:W3:Y:S04]  /*11c10*/  LDL.LU R0, [R1+0x48] ;  /* 0x0000480001007983 */ /* 0x008ee80000300800 */
[----:B------:R-:W3:Y:S01]  /*11c20*/  LDL.LU R61, [R1+0x44] ;  /* 0x00004400013d7983 */ /* 0x000ee20000300800 */
[----:B----4-:R-:W-:-:S05]  /*11c30*/  SEL R28, R5, R28, !P2 ;  /* 0x0000001c051c7207 */ /* 0x010fca0005000000 */
[----:B------:R0:W-:Y:S01]  /*11c40*/  STL [R1+0xac], R28 ;  /* 0x0000ac1c01007387 */ /* 0x0001e20000100800 */
[----:B-----5:R-:W-:-:S03]  /*11c50*/  SEL R27, R5, R27, !P2 ;  /* 0x0000001b051b7207 */ /* 0x020fc60005000000 */
[----:B0-----:R-:W4:Y:S01]  /*11c60*/  LDL.LU R28, [R1+0x66f0] ;  /* 0x0066f000011c7983 */ /* 0x001f220000300800 */
[----:B------:R-:W-:-:S03]  /*11c70*/  SEL R26, R5, R26, !P2 ;  /* 0x0000001a051a7207 */ /* 0x000fc60005000000 */
[----:B------:R0:W-:Y:S01]  /*11c80*/  STL [R1+0xa8], R27 ;  /* 0x0000a81b01007387 */ /* 0x0001e20000100800 */
[C---:B------:R-:W-:Y:S02]  /*11c90*/  SEL R25, R5.reuse, R25, !P2 ;  /* 0x0000001905197207 */ /* 0x040fe40005000000 */
[C---:B------:R-:W-:Y:S01]  /*11ca0*/  SEL R24, R5.reuse, R24, !P2 ;  /* 0x0000001805187207 */ /* 0x040fe20005000000 */
[----:B0-----:R-:W5:Y:S01]  /*11cb0*/  LDL.LU R27, [R1+0x66ec] ;  /* 0x0066ec00011b7983 */ /* 0x001f620000300800 */
[----:B------:R-:W-:-:S03]  /*11cc0*/  SEL R23, R5, R23, !P2 ;  /* 0x0000001705177207 */ /* 0x000fc60005000000 */
[----:B------:R0:W-:Y:S01]  /*11cd0*/  STL [R1+0xa4], R26 ;  /* 0x0000a41a01007387 */ /* 0x0001e20000100800 */
[C---:B------:R-:W-:Y:S02]  /*11ce0*/  SEL R22, R5.reuse, R22, !P2 ;  /* 0x0000001605167207 */ /* 0x040fe40005000000 */
[C---:B------:R-:W-:Y:S01]  /*11cf0*/  SEL R21, R5.reuse, R21, !P2 ;  /* 0x0000001505157207 */ /* 0x040fe20005000000 */
[----:B0-----:R-:W4:Y:S04]  /*11d00*/  LDL.LU R26, [R1+0x66e8] ;  /* 0x0066e800011a7983 */ /* 0x001f280000300800 */
[----:B------:R0:W-:Y:S01]  /*11d10*/  STL [R1+0xa0], R25 ;  /* 0x0000a01901007387 */ /* 0x0001e20000100800 */
[C---:B------:R-:W-:Y:S02]  /*11d20*/  SEL R20, R5.reuse, R20, !P2 ;  /* 0x0000001405147207 */ /* 0x040fe40005000000 */
[C---:B------:R-:W-:Y:S01]  /*11d30*/  SEL R19, R5.reuse, R19, !P2 ;  /* 0x0000001305137207 */ /* 0x040fe20005000000 */
[----:B0-----:R-:W5:Y:S04]  /*11d40*/  LDL.LU R25, [R1+0x66e4] ;  /* 0x0066e40001197983 */ /* 0x001f680000300800 */
[----:B------:R0:W-:Y:S01]  /*11d50*/  STL [R1+0x9c], R24 ;  /* 0x00009c1801007387 */ /* 0x0001e20000100800 */
[----:B------:R-:W-:-:S03]  /*11d60*/  SEL R16, R5, R16, !P2 ;  /* 0x0000001005107207 */ /* 0x000fc60005000000 */
[----:B0-----:R-:W4:Y:S04]  /*11d70*/  LDL.LU R24, [R1+0x66e0] ;  /* 0x0066e00001187983 */ /* 0x001f280000300800 */
[----:B------:R0:W-:Y:S01]  /*11d80*/  STL [R1+0x98], R23 ;  /* 0x0000981701007387 */ /* 0x0001e20000100800 */
[----:B------:R-:W-:-:S03]  /*11d90*/  SEL R15, R5, R15, !P2 ;  /* 0x0000000f050f7207 */ /* 0x000fc60005000000 */
[----:B0-----:R-:W5:Y:S04]  /*11da0*/  LDL.LU R23, [R1+0x66dc] ;  /* 0x0066dc0001177983 */ /* 0x001f680000300800 */
[----:B------:R0:W-:Y:S01]  /*11db0*/  STL [R1+0x94], R22 ;  /* 0x0000941601007387 */ /* 0x0001e20000100800 */
[----:B--2---:R-:W-:-:S03]  /*11dc0*/  SEL R14, R5, R14, !P2 ;  /* 0x0000000e050e7207 */ /* 0x004fc60005000000 */
[----:B0-----:R-:W2:Y:S04]  /*11dd0*/  LDL.LU R22, [R1+0x66d8] ;  /* 0x0066d80001167983 */ /* 0x001ea80000300800 */
[----:B------:R0:W-:Y:S01]  /*11de0*/  STL [R1+0x90], R21 ;  /* 0x0000901501007387 */ /* 0x0001e20000100800 */
[----:B------:R-:W-:-:S03]  /*11df0*/  SEL R12, R5, R12, !P2 ;  /* 0x0000000c050c7207 */ /* 0x000fc60005000000 */
        /* <DEDUP_REMOVED lines=13> */
[----:B------:R0:W-:Y:S04]  /*11ed0*/  STL [R1+0x7c], R14 ;  /* 0x00007c0e01007387 */ /* 0x0001e80000100800 */
        /* <DEDUP_REMOVED lines=9> */
[----:B------:R0:W-:Y:S01]  /*11f70*/  STL [R1+0x68], R10 ;  /* 0x0000680a01007387 */ /* 0x0001e20000100800 */
[----:B------:R-:W-:-:S03]  /*11f80*/  SEL R9, R5, R9, !P2 ;  /* 0x0000000905097207 */ /* 0x000fc60005000000 */
[----:B0-----:R-:W2:Y:S01]  /*11f90*/  LDL.LU R10, [R1+0x66b4] ;  /* 0x0066b400010a7983 */ /* 0x001ea20000300800 */
[----:B------:R-:W-:-:S03]  /*11fa0*/  SEL R8, R5, R8, !P2 ;  /* 0x0000000805087207 */ /* 0x000fc60005000000 */
[----:B------:R0:W-:Y:S01]  /*11fb0*/  STL [R1+0x64], R9 ;  /* 0x0000640901007387 */ /* 0x0001e20000100800 */
[C---:B------:R-:W-:Y:S02]  /*11fc0*/  SEL R7, R5.reuse, R7, !P2 ;  /* 0x0000000705077207 */ /* 0x040fe40005000000 */
[C---:B------:R-:W-:Y:S01]  /*11fd0*/  SEL R6, R5.reuse, R6, !P2 ;  /* 0x0000000605067207 */ /* 0x040fe20005000000 */
[----:B0-----:R-:W2:Y:S01]  /*11fe0*/  LDL.LU R9, [R1+0x66b0] ;  /* 0x0066b00001097983 */ /* 0x001ea20000300800 */
[----:B------:R-:W-:-:S03]  /*11ff0*/  SEL R4, R5, R4, !P2 ;  /* 0x0000000405047207 */ /* 0x000fc60005000000 */
[----:B------:R0:W-:Y:S01]  /*12000*/  STL [R1+0x60], R8 ;  /* 0x0000600801007387 */ /* 0x0001e20000100800 */
[C---:B------:R-:W-:Y:S02]  /*12010*/  SEL R3, R5.reuse, R3, !P2 ;  /* 0x0000000305037207 */ /* 0x040fe40005000000 */
[C---:B------:R-:W-:Y:S01]  /*12020*/  SEL R2, R5.reuse, R2, !P2 ;  /* 0x0000000205027207 */ /* 0x040fe20005000000 */
[----:B0-----:R-:W2:Y:S04]  /*12030*/  LDL.LU R8, [R1+0x66ac] ;  /* 0x0066ac0001087983 */ /* 0x001ea80000300800 */
[----:B------:R0:W-:Y:S01]  /*12040*/  STL [R1+0x5c], R7 ;  /* 0x00005c0701007387 */ /* 0x0001e20000100800 */
[C---:B---3--:R-:W-:Y:S02]  /*12050*/  SEL R0, R5.reuse, R0, !P2 ;  /* 0x0000000005007207 */ /* 0x048fe40005000000 */
[C---:B------:R-:W-:Y:S01]  /*12060*/  SEL R61, R5.reuse, R61, !P2 ;  /* 0x0000003d053d7207 */ /* 0x040fe20005000000 */
[----:B0-----:R-:W3:Y:S04]  /*12070*/  LDL.LU R7, [R1+0x66a8] ;  /* 0x0066a80001077983 */ /* 0x001ee80000300800 */
[----:B------:R0:W-:Y:S04]  /*12080*/  STL [R1+0x58], R6 ;  /* 0x0000580601007387 */ /* 0x0001e80000100800 */
        /* <DEDUP_REMOVED lines=10> */
[----:B0-----:R-:W3:Y:S01]  /*12130*/  LDL.LU R61, [R1+0x6690] ;  /* 0x00669000013d7983 */ /* 0x001ee20000300800 */
[----:B----4-:R-:W-:-:S02]  /*12140*/  SEL R24, R5, R24, !P2 ;  /* 0x0000001805187207 */ /* 0x010fc40005000000 */
[C---:B-----5:R-:W-:Y:S02]  /*12150*/  SEL R23, R5.reuse, R23, !P2 ;  /* 0x0000001705177207 */ /* 0x060fe40005000000 */
[C---:B------:R-:W-:Y:S02]  /*12160*/  SEL R25, R5.reuse, R25, !P2 ;  /* 0x0000001905197207 */ /* 0x040fe40005000000 */
[C---:B------:R-:W-:Y:S02]  /*12170*/  SEL R26, R5.reuse, R26, !P2 ;  /* 0x0000001a051a7207 */ /* 0x040fe40005000000 */
[C---:B--2---:R-:W-:Y:S02]  /*12180*/  SEL R22, R5.reuse, R22, !P2 ;  /* 0x0000001605167207 */ /* 0x044fe40005000000 */
[C---:B------:R-:W-:Y:S02]  /*12190*/  SEL R21, R5.reuse, R21, !P2 ;  /* 0x0000001505157207 */ /* 0x040fe40005000000 */
[----:B------:R-:W-:-:S02]  /*121a0*/  SEL R17, R5, R17, !P2 ;  /* 0x0000001105117207 */ /* 0x000fc40005000000 */
[----:B------:R-:W-:-:S05]  /*121b0*/  SEL R18, R5, R18, !P2 ;  /* 0x0000001205127207 */ /* 0x000fca0005000000 */
[----:B------:R-:W-:Y:S04]  /*121c0*/  STL [R1+0x40], R18 ;  /* 0x0000401201007387 */ /* 0x000fe80000100800 */
[----:B------:R0:W-:Y:S01]  /*121d0*/  STL [R1+0x3c], R17 ;  /* 0x00003c1101007387 */ /* 0x0001e20000100800 */
[C---:B---3--:R-:W-:Y:S02]  /*121e0*/  SEL R3, R5.reuse, R3, !P2 ;  /* 0x0000000305037207 */ /* 0x048fe40005000000 */
[C---:B0-----:R-:W-:Y:S02]  /*121f0*/  SEL R17, R5.reuse, R0, !P2 ;  /* 0x0000000005117207 */ /* 0x041fe40005000000 */
[C---:B------:R-:W-:Y:S02]  /*12200*/  SEL R0, R5.reuse, R2, !P2 ;  /* 0x0000000205007207 */ /* 0x040fe40005000000 */
[----:B------:R-:W-:-:S02]  /*12210*/  SEL R2, R5, R4, !P2 ;  /* 0x0000000405027207 */ /* 0x000fc40005000000 */
[----:B------:R-:W-:-:S05]  /*12220*/  SEL R18, R5, R61, !P2 ;  /* 0x0000003d05127207 */ /* 0x000fca0005000000 */
[----:B------:R-:W-:Y:S04]  /*12230*/  STL [R1+0x38], R18 ;  /* 0x0000381201007387 */ /* 0x000fe80000100800 */
[----:B------:R-:W-:Y:S04]  /*12240*/  STL [R1+0x34], R17 ;  /* 0x0000341101007387 */ /* 0x000fe80000100800 */
[----:B------:R0:W-:Y:S04]  /*12250*/  STL [R1+0x30], R0 ;  /* 0x0000300001007387 */ /* 0x0001e80000100800 */
[----:B------:R1:W-:Y:S01]  /*12260*/  STL [R1+0x2c], R3 ;  /* 0x00002c0301007387 */ /* 0x0003e20000100800 */
[----:B0-----:R-:W-:-:S03]  /*12270*/  SEL R0, R5, R6, !P2 ;  /* 0x0000000605007207 */ /* 0x001fc60005000000 */
[----:B------:R0:W-:Y:S01]  /*12280*/  STL [R1+0x28], R2 ;  /* 0x0000280201007387 */ /* 0x0001e20000100800 */
[----:B-1----:R-:W-:-:S03]  /*12290*/  SEL R3, R5, R7, !P2 ;  /* 0x0000000705037207 */ /* 0x002fc60005000000 */
        /* <DEDUP_REMOVED lines=14> */
[----:B------:R-:W-:Y:S01]  /*12380*/  STL [R1+0x8], R3 ;  /* 0x0000080301007387 */ /* 0x000fe20000100800 */
[----:B-1----:R-:W-:-:S03]  /*12390*/  SEL R0, R5, R16, !P2 ;  /* 0x0000001005007207 */ /* 0x002fc60005000000 */
[----:B------:R-:W2:Y:S01]  /*123a0*/  LDL.LU R18, [R1+0x13c] ;  /* 0x00013c0001127983 */ /* 0x000ea20000300800 */
[----:B------:R-:W-:-:S03]  /*123b0*/  SEL R61, R5, R19, !P2 ;  /* 0x00000013053d7207 */ /* 0x000fc60005000000 */
[----:B------:R-:W-:Y:S04]  /*123c0*/  STL [R1+0x4], R2 ;  /* 0x0000040201007387 */ /* 0x000fe80000100800 */
[----:B------:R-:W3:Y:S04]  /*123d0*/  LDL.LU R17, [R1+0x138] ;  /* 0x0001380001117983 */ /* 0x000ee80000300800 */
[----:B------:R0:W-:Y:S04]  /*123e0*/  STL [R1], R0 ;  /* 0x0000000001007387 */ /* 0x0001e80000100800 */
[----:B------:R1:W-:Y:S01]  /*123f0*/  STL [R1+0x6668], R61 ;  /* 0x0066683d01007387 */ /* 0x0003e20000100800 */
[----:B0-----:R-:W-:-:S03]  /*12400*/  SEL R0, R5, R20, !P2 ;  /* 0x0000001405007207 */ /* 0x001fc60005000000 */
[----:B-1----:R-:W4:Y:S04]  /*12410*/  LDL.LU R61, [R1+0x130] ;  /* 0x00013000013d7983 */ /* 0x002f280000300800 */
[----:B------:R0:W-:Y:S04]  /*12420*/  STL [R1+0x666c], R0 ;  /* 0x00666c0001007387 */ /* 0x0001e80000100800 */
[----:B0-----:R-:W5:Y:S04]  /*12430*/  LDL.LU R0, [R1+0x134] ;  /* 0x0001340001007983 */ /* 0x001f680000300800 */
[----:B------:R0:W-:Y:S04]  /*12440*/  STL [R1+0x6670], R21 ;  /* 0x0066701501007387 */ /* 0x0001e80000100800 */
[----:B0-----:R-:W2:Y:S04]  /*12450*/  LDL.LU R21, [R1+0x140] ;  /* 0x0001400001157983 */ /* 0x001ea80000300800 */
[----:B------:R0:W-:Y:S04]  /*12460*/  STL [R1+0x667c], R22 ;  /* 0x00667c1601007387 */ /* 0x0001e80000100800 */
[----:B0-----:R-:W3:Y:S04]  /*12470*/  LDL.LU R22, [R1+0x144] ;  /* 0x0001440001167983 */ /* 0x001ee80000300800 */
[----:B------:R0:W-:Y:S04]  /*12480*/  STL [R1+0x6680], R23 ;  /* 0x0066801701007387 */ /* 0x0001e80000100800 */
[----:B0-----:R-:W4:Y:S04]  /*12490*/  LDL.LU R23, [R1+0x14c] ;  /* 0x00014c0001177983 */ /* 0x001f280000300800 */
[----:B------:R0:W-:Y:S04]  /*124a0*/  STL [R1+0x6684], R24 ;  /* 0x0066841801007387 */ /* 0x0001e80000100800 */
[----:B0-----:R-:W5:Y:S04]  /*124b0*/  LDL.LU R24, [R1+0x150] ;  /* 0x0001500001187983 */ /* 0x001f680000300800 */
[----:B------:R0:W-:Y:S04]  /*124c0*/  STL [R1+0x6688], R25 ;  /* 0x0066881901007387 */ /* 0x0001e80000100800 */
[----:B0-----:R-:W2:Y:S04]  /*124d0*/  LDL.LU R25, [R1+0x154] ;  /* 0x0001540001197983 */ /* 0x001ea80000300800 */
[----:B------:R0:W-:Y:S04]  /*124e0*/  STL [R1+0x668c], R26 ;  /* 0x00668c1a01007387 */ /* 0x0001e80000100800 */
[----:B0-----:R-:W3:Y:S01]  /*124f0*/  LDL.LU R26, [R1+0x158] ;  /* 0x00015800011a7983 */ /* 0x001ee20000300800 */
[----:B------:R-:W0:Y:S01]  /*12500*/  S2R R2, SR_TID.X ;  /* 0x0000000000027919 */ /* 0x000e220000002100 */
[----:B------:R-:W-:-:S02]  /*12510*/  SEL R16, R5, R47, !P2 ;  /* 0x0000002f05107207 */ /* 0x000fc40005000000 */
[----:B------:R-:W1:Y:S01]  /*12520*/  LDC R47, c[0x0][0x23c] ;  /* 0x00008f00ff2f7b82 */ /* 0x000e620000000800 */
[C---:B------:R-:W-:Y:S02]  /*12530*/  SEL R27, R5.reuse, R27, !P2 ;  /* 0x0000001b051b7207 */ /* 0x040fe40005000000 */
[C---:B------:R-:W-:Y:S02]  /*12540*/  SEL R28, R5.reuse, R28, !P2 ;  /* 0x0000001c051c7207 */ /* 0x040fe40005000000 */
[C---:B------:R-:W-:Y:S02]  /*12550*/  SEL R32, R5.reuse, R32, !P2 ;  /* 0x0000002005207207 */ /* 0x040fe40005000000 */
[C---:B------:R-:W-:Y:S02]  /*12560*/  SEL R33, R5.reuse, R33, !P2 ;  /* 0x0000002105217207 */ /* 0x040fe40005000000 */
[----:B------:R-:W-:Y:S02]  /*12570*/  SEL R34, R5, R34, !P2 ;  /* 0x0000002205227207 */ /* 0x000fe40005000000 */
[----:B0-----:R-:W-:-:S05]  /*12580*/  LOP3.LUT R19, R2, 0x1f, RZ, 0xc0, !PT ;  /* 0x0000001f02137812 */ /* 0x001fca00078ec0ff */
[CC--:B-1----:R-:W-:Y:S02]  /*12590*/  IMAD R20, R19.reuse, R47.reuse, RZ ;  /* 0x0000002f13147224 */ /* 0x0c2fe400078e02ff */
[----:B------:R-:W-:-:S04]  /*125a0*/  IMAD R19, R19, R47, RZ ;  /* 0x0000002f13137224 */ /* 0x000fc800078e02ff */
[----:B------:R-:W-:Y:S01]  /*125b0*/  IMAD R19, R47, 0x20, R19 ;  /* 0x000000202f137824 */ /* 0x000fe200078e0213 */
[----:B------:R-:W-:Y:S02]  /*125c0*/  LEA.HI.X.SX32 R20, R20, UR9, 0x1, P5 ;  /* 0x0000000914147c11 */ /* 0x000fe4000a8f0eff */
[----:B------:R-:W-:Y:S02]  /*125d0*/  SEL R2, R5, R13, !P2 ;  /* 0x0000000d05027207 */ /* 0x000fe40005000000 */
[----:B------:R-:W-:Y:S01]  /*125e0*/  LEA.HI.X.SX32 R19, R19, UR9, 0x1, P6 ;  /* 0x0000000913137c11 */ /* 0x000fe2000b0f0eff */
[----:B------:R2:W-:Y:S01]  /*125f0*/  STL [R1+0x65b0], R20 ;  /* 0x0065b01401007387 */ /* 0x0005e20000100800 */
[C---:B------:R-:W-:Y:S02]  /*12600*/  SEL R35, R5.reuse, R35, !P2 ;  /* 0x0000002305237207 */ /* 0x040fe40005000000 */
[C---:B------:R-:W-:Y:S01]  /*12610*/  SEL R36, R5.reuse, R36, !P2 ;  /* 0x0000002405247207 */ /* 0x040fe20005000000 */
[----:B------:R3:W-:Y:S01]  /*12620*/  STL [R1+0x65b4], R19 ;  /* 0x0065b41301007387 */ /* 0x0007e20000100800 */
[----:B------:R-:W-:-:S02]  /*12630*/  SEL R37, R5, R37, !P2 ;  /* 0x0000002505257207 */ /* 0x000fc40005000000 */
[C---:B------:R-:W-:Y:S02]  /*12640*/  SEL R38, R5.reuse, R38, !P2 ;  /* 0x0000002605267207 */ /* 0x040fe40005000000 */
[C---:B------:R-:W-:Y:S02]  /*12650*/  SEL R39, R5.reuse, R39, !P2 ;  /* 0x0000002705277207 */ /* 0x040fe40005000000 */
[C---:B------:R-:W-:Y:S02]  /*12660*/  SEL R40, R5.reuse, R40, !P2 ;  /* 0x0000002805287207 */ /* 0x040fe40005000000 */
[C---:B------:R-:W-:Y:S02]  /*12670*/  SEL R41, R5.reuse, R41, !P2 ;  /* 0x0000002905297207 */ /* 0x040fe40005000000 */
[C---:B------:R-:W-:Y:S02]  /*12680*/  SEL R42, R5.reuse, R42, !P2 ;  /* 0x0000002a052a7207 */ /* 0x040fe40005000000 */
        /* <DEDUP_REMOVED lines=12> */
[C---:B------:R-:W-:Y:S01]  /*12750*/  SEL R7, R5.reuse, R56, !P2 ;  /* 0x0000003805077207 */ /* 0x040fe20005000000 */
[----:B------:R-:W3:Y:S01]  /*12760*/  LDL.LU R55, [R1+0x12c] ;  /* 0x00012c0001377983 */ /* 0x000ee20000300800 */
[----:B------:R-:W-:-:S02]  /*12770*/  SEL R6, R5, R57, !P2 ;  /* 0x0000003905067207 */ /* 0x000fc40005000000 */
[C---:B------:R-:W-:Y:S02]  /*12780*/  SEL R58, R5.reuse, R58, !P2 ;  /* 0x0000003a053a7207 */ /* 0x040fe40005000000 */
[C---:B------:R-:W-:Y:S02]  /*12790*/  SEL R4, R5.reuse, R59, !P2 ;  /* 0x0000003b05047207 */ /* 0x040fe40005000000 */
[----:B------:R-:W-:Y:S01]  /*127a0*/  SEL R3, R5, R60, !P2 ;  /* 0x0000003c05037207 */ /* 0x000fe20005000000 */
[----:B-----5:R-:W-:Y:S02]  /*127b0*/  IMAD R13, R24, UR7, RZ ;  /* 0x00000007180d7c24 */ /* 0x020fe4000f8e02ff */
[----:B------:R-:W-:Y:S02]  /*127c0*/  IMAD R29, R29, UR7, RZ ;  /* 0x000000071d1d7c24 */ /* 0x000fe4000f8e02ff */
[----:B------:R-:W-:Y:S01]  /*127d0*/  IMAD R30, R30, UR7, RZ ;  /* 0x000000071e1e7c24 */ /* 0x000fe2000f8e02ff */
[----:B------:R-:W-:Y:S01]  /*127e0*/  STL [R1+0x2c0], R13 ;  /* 0x0002c00d01007387 */ /* 0x000fe20000100800 */
[----:B----4-:R-:W-:-:S02]  /*127f0*/  IMAD R5, R23, UR7, RZ ;  /* 0x0000000717057c24 */ /* 0x010fc4000f8e02ff */
[----:B------:R-:W-:Y:S01]  /*12800*/  IMAD R31, R31, UR7, RZ ;  /* 0x000000071f1f7c24 */ /* 0x000fe2000f8e02ff */
[----:B------:R-:W-:Y:S01]  /*12810*/  UIMAD UR8, UR8, 0x34, URZ ;  /* 0x00000034080878a4 */ /* 0x000fe2000f8e023f */
[----:B------:R-:W-:Y:S01]  /*12820*/  IMAD R0, R0, UR7, RZ ;  /* 0x0000000700007c24 */ /* 0x000fe2000f8e02ff */
[----:B------:R-:W-:Y:S01]  /*12830*/  ULDC UR9, c[0x0][0x238] ;  /* 0x00008e0000097ab9 */ /* 0x000fe20000000800 */
[----:B--2---:R-:W-:Y:S02]  /*12840*/  IMAD R20, R25, UR7, RZ ;  /* 0x0000000719147c24 */ /* 0x004fe4000f8e02ff */
[----:B---3--:R-:W-:Y:S02]  /*12850*/  IMAD R19, R26, UR7, RZ ;  /* 0x000000071a137c24 */ /* 0x008fe4000f8e02ff */
[----:B------:R-:W2:Y:S04]  /*12860*/  LDL.LU R26, [R1+0x128] ;  /* 0x00012800011a7983 */ /* 0x000ea80000300800 */
[----:B------:R-:W3:Y:S04]  /*12870*/  LDL.LU R25, [R1+0x124] ;  /* 0x0001240001197983 */ /* 0x000ee80000300800 */
[----:B------:R0:W-:Y:S04]  /*12880*/  STL [R1+0x2bc], R5 ;  /* 0x0002bc0501007387 */ /* 0x0001e80000100800 */
[----:B------:R-:W4:Y:S04]  /*12890*/  LDL.LU R51, [R1+0x120] ;  /* 0x0001200001337983 */ /* 0x000f280000300800 */
[----:B------:R-:W5:Y:S01]  /*128a0*/  LDL.LU R24, [R1+0x11c] ;  /* 0x00011c0001187983 */ /* 0x000f620000300800 */
[----:B0-----:R-:W-:-:S03]  /*128b0*/  IMAD R5, R22, UR7, RZ ;  /* 0x0000000716057c24 */ /* 0x001fc6000f8e02ff */
[----:B------:R-:W5:Y:S04]  /*128c0*/  LDL.LU R23, [R1+0x118] ;  /* 0x0001180001177983 */ /* 0x000f680000300800 */
[----:B------:R0:W-:Y:S04]  /*128d0*/  STL [R1+0x2b8], R5 ;  /* 0x0002b80501007387 */ /* 0x0001e80000100800 */
[----:B------:R-:W5:Y:S04]  /*128e0*/  LDL.LU R52, [R1+0x114] ;  /* 0x0001140001347983 */ /* 0x000f680000300800 */
[----:B------:R-:W5:Y:S01]  /*128f0*/  LDL.LU R22, [R1+0x110] ;  /* 0x0001100001167983 */ /* 0x000f620000300800 */
[----:B0-----:R-:W-:-:S03]  /*12900*/  IMAD R5, R21, UR7, RZ ;  /* 0x0000000715057c24 */ /* 0x001fc6000f8e02ff */
[----:B------:R-:W5:Y:S01]  /*12910*/  LDL.LU R54, [R1+0x10c] ;  /* 0x00010c0001367983 */ /* 0x000f620000300800 */
[----:B------:R-:W-:-:S03]  /*12920*/  IMAD R13, R18, UR7, RZ ;  /* 0x00000007120d7c24 */ /* 0x000fc6000f8e02ff */
[----:B------:R0:W-:Y:S04]  /*12930*/  STL [R1+0x2b4], R5 ;  /* 0x0002b40501007387 */ /* 0x0001e80000100800 */
[----:B------:R-:W5:Y:S04]  /*12940*/  LDL.LU R53, [R1+0x108] ;  /* 0x0001080001357983 */ /* 0x000f680000300800 */
[----:B------:R-:W5:Y:S01]  /*12950*/  LDL.LU R18, [R1+0x104] ;  /* 0x0001040001127983 */ /* 0x000f620000300800 */
[----:B0-----:R-:W-:-:S03]  /*12960*/  IMAD R5, R17, UR7, RZ ;  /* 0x0000000711057c24 */ /* 0x001fc6000f8e02ff */
[----:B------:R-:W-:Y:S04]  /*12970*/  STL [R1+0x2b0], R13 ;  /* 0x0002b00d01007387 */ /* 0x000fe80000100800 */
[----:B------:R-:W5:Y:S04]  /*12980*/  LDL.LU R17, [R1+0x100] ;  /* 0x0001000001117983 */ /* 0x000f680000300800 */
[----:B------:R0:W-:Y:S04]  /*12990*/  STL [R1+0x2ac], R5 ;  /* 0x0002ac0501007387 */ /* 0x0001e80000100800 */
[----:B------:R-:W5:Y:S04]  /*129a0*/  LDL.LU R21, [R1+0xfc] ;  /* 0x0000fc0001157983 */ /* 0x000f680000300800 */
[----:B0-----:R-:W5:Y:S04]  /*129b0*/  LDL.LU R5, [R1+0xf8] ;  /* 0x0000f80001057983 */ /* 0x001f680000300800 */
[----:B------:R-:W5:Y:S04]  /*129c0*/  LDL.LU R13, [R1+0xf4] ;  /* 0x0000f400010d7983 */ /* 0x000f680000300800 */
[----:B------:R0:W-:Y:S04]  /*129d0*/  STL [R1+0x2a8], R0 ;  /* 0x0002a80001007387 */ /* 0x0001e80000100800 */
[----:B------:R-:W5:Y:S04]  /*129e0*/  LDL.LU R60, [R1+0xf0] ;  /* 0x0000f000013c7983 */ /* 0x000f680000300800 */
[----:B0-----:R-:W5:Y:S01]  /*129f0*/  LDL.LU R0, [R1+0xec] ;  /* 0x0000ec0001007983 */ /* 0x001f620000300800 */
[----:B------:R-:W-:-:S03]  /*12a00*/  IMAD R47, R61, UR7, RZ ;  /* 0x000000073d2f7c24 */ /* 0x000fc6000f8e02ff */
[----:B------:R-:W5:Y:S01]  /*12a10*/  LDL.LU R59, [R1+0xe8] ;  /* 0x0000e800013b7983 */ /* 0x000f620000300800 */
[----:B------:R-:W-:-:S03]  /*12a20*/  IMAD R55, R55, UR7, RZ ;  /* 0x0000000737377c24 */ /* 0x000fc6000f8e02ff */
[----:B------:R-:W5:Y:S04]  /*12a30*/  LDL.LU R57, [R1+0xe4] ;  /* 0x0000e40001397983 */ /* 0x000f680000300800 */
[----:B------:R0:W-:Y:S04]  /*12a40*/  STL [R1+0x2a4], R47 ;  /* 0x0002a42f01007387 */ /* 0x0001e80000100800 */
[----:B------:R-:W5:Y:S04]  /*12a50*/  LDL.LU R56, [R1+0xe0] ;  /* 0x0000e00001387983 */ /* 0x000f680000300800 */
[----:B------:R-:W5:Y:S04]  /*12a60*/  LDL.LU R49, [R1+0xdc] ;  /* 0x0000dc0001317983 */ /* 0x000f680000300800 */
[----:B0-----:R-:W5:Y:S04]  /*12a70*/  LDL.LU R47, [R1+0xd8] ;  /* 0x0000d800012f7983 */ /* 0x001f680000300800 */
[----:B------:R-:W5:Y:S04]  /*12a80*/  LDL.LU R48, [R1+0xd4] ;  /* 0x0000d40001307983 */ /* 0x000f680000300800 */
[----:B------:R-:W5:Y:S04]  /*12a90*/  LDL.LU R61, [R1+0xd0] ;  /* 0x0000d000013d7983 */ /* 0x000f680000300800 */
[----:B------:R0:W-:Y:S04]  /*12aa0*/  STL [R1+0x2a0], R55 ;  /* 0x0002a03701007387 */ /* 0x0001e80000100800 */
[----:B0-----:R-:W5:Y:S01]  /*12ab0*/  LDL.LU R55, [R1+0xcc] ;  /* 0x0000cc0001377983 */ /* 0x001f620000300800 */
[----:B--2---:R-:W-:-:S02]  /*12ac0*/  IMAD R26, R26, UR7, RZ ;  /* 0x000000071a1a7c24 */ /* 0x004fc4000f8e02ff */
[----:B---3--:R-:W-:-:S03]  /*12ad0*/  IMAD R25, R25, UR7, RZ ;  /* 0x0000000719197c24 */ /* 0x008fc6000f8e02ff */
[----:B------:R0:W-:Y:S01]  /*12ae0*/  STL [R1+0x29c], R26 ;  /* 0x00029c1a01007387 */ /* 0x0001e20000100800 */
[----:B----4-:R-:W-:-:S03]  /*12af0*/  IMAD R51, R51, UR7, RZ ;  /* 0x0000000733337c24 */ /* 0x010fc6000f8e02ff */
[----:B0-----:R-:W2:Y:S01]  /*12b00*/  LDL.LU R26, [R1+0x668c] ;  /* 0x00668c00011a7983 */ /* 0x001ea20000300800 */
[----:B-----5:R-:W-:-:S03]  /*12b10*/  IMAD R24, R24, UR7, RZ ;  /* 0x0000000718187c24 */ /* 0x020fc6000f8e02ff */
[----:B------:R0:W-:Y:S01]  /*12b20*/  STL [R1+0x298], R25 ;  /* 0x0002981901007387 */ /* 0x0001e20000100800 */
[----:B------:R-:W-:-:S03]  /*12b30*/  IMAD R23, R23, UR7, RZ ;  /* 0x0000000717177c24 */ /* 0x000fc6000f8e02ff */
[----:B0-----:R-:W3:Y:S01]  /*12b40*/  LDL.LU R25, [R1+0x6688] ;  /* 0x0066880001197983 */ /* 0x001ee20000300800 */
[----:B------:R-:W-:-:S03]  /*12b50*/  IMAD R52, R52, UR7, RZ ;  /* 0x0000000734347c24 */ /* 0x000fc6000f8e02ff */
        /* <DEDUP_REMOVED lines=8> */
[----:B------:R-:W-:-:S02]  /*12be0*/  IMAD R22, R22, UR7, RZ ;  /* 0x0000000716167c24 */ /* 0x000fc4000f8e02ff */
[----:B------:R-:W-:-:S03]  /*12bf0*/  IMAD R54, R54, UR7, RZ ;  /* 0x0000000736367c24 */ /* 0x000fc6000f8e02ff */
[----:B------:R0:W-:Y:S01]  /*12c00*/  STL [R1+0x284], R22 ;  /* 0x0002841601007387 */ /* 0x0001e20000100800 */
[----:B------:R-:W-:Y:S02]  /*12c10*/  IMAD R18, R18, UR7, RZ ;  /* 0x0000000712127c24 */ /* 0x000fe4000f8e02ff */
[----:B------:R-:W-:Y:S01]  /*12c20*/  IMAD R17, R17, UR7, RZ ;  /* 0x0000000711117c24 */ /* 0x000fe2000f8e02ff */
[----:B0-----:R-:W5:Y:S04]  /*12c30*/  LDL.LU R22, [R1+0x667c] ;  /* 0x00667c0001167983 */ /* 0x001f680000300800 */
[----:B------:R0:W-:Y:S01]  /*12c40*/  STL [R1+0x280], R54 ;  /* 0x0002803601007387 */ /* 0x0001e20000100800 */
[----:B------:R-:W-:Y:S02]  /*12c50*/  IMAD R21, R21, UR7, RZ ;  /* 0x0000000715157c24 */ /* 0x000fe4000f8e02ff */
[----:B0-----:R-:W-:-:S02]  /*12c60*/  IMAD R54, R53, UR7, RZ ;  /* 0x0000000735367c24 */ /* 0x001fc4000f8e02ff */
[----:B------:R-:W2:Y:S04]  /*12c70*/  LDL.LU R53, [R1+0xc0] ;  /* 0x0000c00001357983 */ /* 0x000ea80000300800 */
[----:B------:R0:W-:Y:S01]  /*12c80*/  STL [R1+0x27c], R54 ;  /* 0x00027c3601007387 */ /* 0x0001e20000100800 */
[----:B------:R-:W-:Y:S02]  /*12c90*/  IMAD R5, R5, UR7, RZ ;  /* 0x0000000705057c24 */ /* 0x000fe4000f8e02ff */
[----:B------:R-:W-:Y:S01]  /*12ca0*/  IMAD R13, R13, UR7, RZ ;  /* 0x000000070d0d7c24 */ /* 0x000fe2000f8e02ff */
[----:B0-----:R-:W5:Y:S04]  /*12cb0*/  LDL.LU R54, [R1+0xbc] ;  /* 0x0000bc0001367983 */ /* 0x001f680000300800 */
[----:B------:R0:W-:Y:S04]  /*12cc0*/  STL [R1+0x278], R18 ;  /* 0x0002781201007387 */ /* 0x0001e80000100800 */
[----:B0-----:R-:W5:Y:S04]  /*12cd0*/  LDL.LU R18, [R1+0x6678] ;  /* 0x0066780001127983 */ /* 0x001f680000300800 */
[----:B------:R0:W-:Y:S04]  /*12ce0*/  STL [R1+0x274], R17 ;  /* 0x0002741101007387 */ /* 0x0001e80000100800 */
[----:B0-----:R-:W5:Y:S04]  /*12cf0*/  LDL.LU R17, [R1+0x6674] ;  /* 0x0066740001117983 */ /* 0x001f680000300800 */
[----:B------:R0:W-:Y:S04]  /*12d00*/  STL [R1+0x270], R21 ;  /* 0x0002701501007387 */ /* 0x0001e80000100800 */
[----:B0-----:R-:W2:Y:S04]  /*12d10*/  LDL.LU R21, [R1+0xb8] ;  /* 0x0000b80001157983 */ /* 0x001ea80000300800 */
[----:B------:R-:W-:Y:S04]  /*12d20*/  STL [R1+0x26c], R5 ;  /* 0x00026c0501007387 */ /* 0x000fe80000100800 */
[----:B------:R0:W-:Y:S02]  /*12d30*/  STL [R1+0x268], R13 ;  /* 0x0002680d01007387 */ /* 0x0001e40000100800 */
[----:B0-----:R-:W-:-:S02]  /*12d40*/  IMAD R13, R0, UR7, RZ ;  /* 0x00000007000d7c24 */ /* 0x001fc4000f8e02ff */
[----:B------:R-:W5:Y:S01]  /*12d50*/  LDL.LU R0, [R1+0xb4] ;  /* 0x0000b40001007983 */ /* 0x000f620000300800 */
[----:B------:R-:W-:-:S05]  /*12d60*/  IMAD R5, R60, UR7, RZ ;  /* 0x000000073c057c24 */ /* 0x000fca000f8e02ff */
[----:B------:R0:W-:Y:S01]  /*12d70*/  STL [R1+0x264], R5 ;  /* 0x0002640501007387 */ /* 0x0001e20000100800 */
[----:B------:R-:W-:-:S03]  /*12d80*/  IMAD R57, R57, UR7, RZ ;  /* 0x0000000739397c24 */ /* 0x000fc6000f8e02ff */
[----:B------:R1:W-:Y:S01]  /*12d90*/  STL [R1+0x260], R13 ;  /* 0x0002600d01007387 */ /* 0x0003e20000100800 */
[----:B0-----:R-:W-:Y:S02]  /*12da0*/  IMAD R5, R59, UR7, RZ ;  /* 0x000000073b057c24 */ /* 0x001fe4000f8e02ff */
[----:B-1----:R-:W-:-:S03]  /*12db0*/  IMAD R13, R56, UR7, RZ ;  /* 0x00000007380d7c24 */ /* 0x002fc6000f8e02ff */
[----:B------:R0:W-:Y:S01]  /*12dc0*/  STL [R1+0x25c], R5 ;  /* 0x00025c0501007387 */ /* 0x0001e20000100800 */
[----:B------:R-:W-:-:S03]  /*12dd0*/  IMAD R47, R47, UR7, RZ ;  /* 0x000000072f2f7c24 */ /* 0x000fc6000f8e02ff */
[----:B------:R-:W-:Y:S01]  /*12de0*/  STL [R1+0x258], R57 ;  /* 0x0002583901007387 */ /* 0x000fe20000100800 */
[----:B0-----:R-:W-:-:S03]  /*12df0*/  IMAD R5, R49, UR7, RZ ;  /* 0x0000000731057c24 */ /* 0x001fc6000f8e02ff */
[----:B------:R0:W-:Y:S01]  /*12e00*/  STL [R1+0x254], R13 ;  /* 0x0002540d01007387 */ /* 0x0001e20000100800 */
[----:B------:R-:W-:-:S03]  /*12e10*/  IMAD R49, R61, UR7, RZ ;  /* 0x000000073d317c24 */ /* 0x000fc6000f8e02ff */
[----:B------:R1:W-:Y:S01]  /*12e20*/  STL [R1+0x250], R5 ;  /* 0x0002500501007387 */ /* 0x0003e20000100800 */
[----:B------:R-:W-:-:S03]  /*12e30*/  IMAD R48, R48, UR7, RZ ;  /* 0x0000000730307c24 */ /* 0x000fc6000f8e02ff */
[----:B------:R-:W5:Y:S04]  /*12e40*/  LDL.LU R61, [R1+0xac] ;  /* 0x0000ac00013d7983 */ /* 0x000f680000300800 */
[----:B0-----:R-:W5:Y:S01]  /*12e50*/  LDL.LU R13, [R1+0xa8] ;  /* 0x0000a800010d7983 */ /* 0x001f620000300800 */
[----:B-1----:R-:W-:-:S03]  /*12e60*/  IMAD R5, R55, UR7, RZ ;  /* 0x0000000737057c24 */ /* 0x002fc6000f8e02ff */
[----:B------:R-:W-:Y:S04]  /*12e70*/  STL [R1+0x24c], R47 ;  /* 0x00024c2f01007387 */ /* 0x000fe80000100800 */
[----:B------:R-:W-:Y:S04]  /*12e80*/  STL [R1+0x240], R5 ;  /* 0x0002400501007387 */ /* 0x000fe80000100800 */
[----:B------:R-:W-:Y:S04]  /*12e90*/  STL [R1+0x65c0], R47 ;  /* 0x0065c02f01007387 */ /* 0x000fe80000100800 */
[----:B------:R-:W5:Y:S04]  /*12ea0*/  LDL.LU R59, [R1+0xa4] ;  /* 0x0000a400013b7983 */ /* 0x000f680000300800 */
[----:B------:R-:W-:Y:S04]  /*12eb0*/  STL [R1+0x248], R48 ;  /* 0x0002483001007387 */ /* 0x000fe80000100800 */
[----:B------:R-:W-:Y:S04]  /*12ec0*/  STL [R1+0x65c4], R48 ;  /* 0x0065c43001007387 */ /* 0x000fe80000100800 */
[----:B------:R-:W5:Y:S04]  /*12ed0*/  LDL.LU R60, [R1+0xa0] ;  /* 0x0000a000013c7983 */ /* 0x000f680000300800 */
[----:B------:R-:W-:Y:S04]  /*12ee0*/  STL [R1+0x244], R49 ;  /* 0x0002443101007387 */ /* 0x000fe80000100800 */
[----:B------:R-:W-:Y:S01]  /*12ef0*/  STL [R1+0x65c8], R49 ;  /* 0x0065c83101007387 */ /* 0x000fe20000100800 */
[----:B----4-:R-:W-:-:S05]  /*12f00*/  IMAD R51, R51, UR7, RZ ;  /* 0x0000000733337c24 */ /* 0x010fca000f8e02ff */
[----:B------:R-:W-:Y:S04]  /*12f10*/  STL [R1+0x23c], R51 ;  /* 0x00023c3301007387 */ /* 0x000fe80000100800 */
[----:B------:R0:W-:Y:S04]  /*12f20*/  STL [R1+0x65cc], R51 ;  /* 0x0065cc3301007387 */ /* 0x0001e80000100800 */
[----:B0-----:R-:W4:Y:S04]  /*12f30*/  LDL.LU R51, [R1+0x98] ;  /* 0x0000980001337983 */ /* 0x001f280000300800 */
[----:B------:R-:W4:Y:S01]  /*12f40*/  LDL.LU R49, [R1+0x94] ;  /* 0x0000940001317983 */ /* 0x000f220000300800 */
[----:B---3--:R-:W-:-:S05]  /*12f50*/  IMAD R52, R52, UR7, RZ ;  /* 0x0000000734347c24 */ /* 0x008fca000f8e02ff */
[----:B------:R-:W-:Y:S04]  /*12f60*/  STL [R1+0x238], R52 ;  /* 0x0002383401007387 */ /* 0x000fe80000100800 */
[----:B------:R0:W-:Y:S04]  /*12f70*/  STL [R1+0x65d0], R52 ;  /* 0x0065d03401007387 */ /* 0x0001e80000100800 */
[----:B0-----:R-:W3:Y:S04]  /*12f80*/  LDL.LU R52, [R1+0x9c] ;  /* 0x00009c0001347983 */ /* 0x001ee80000300800 */
[----:B------:R-:W3:Y:S04]  /*12f90*/  LDL.LU R48, [R1+0x90] ;  /* 0x0000900001307983 */ /* 0x000ee80000300800 */
[----:B------:R-:W3:Y:S04]  /*12fa0*/  LDL.LU R47, [R1+0x8c] ;  /* 0x00008c00012f7983 */ /* 0x000ee80000300800 */
[----:B------:R-:W3:Y:S01]  /*12fb0*/  LDL.LU R5, [R1+0x88] ;  /* 0x0000880001057983 */ /* 0x000ee20000300800 */
[----:B--2---:R-:W-:-:S03]  /*12fc0*/  IMAD R55, R21, UR7, RZ ;  /* 0x0000000715377c24 */ /* 0x004fc6000f8e02ff */
[----:B------:R-:W2:Y:S01]  /*12fd0*/  LDL.LU R21, [R1+0x84] ;  /* 0x0000840001157983 */ /* 0x000ea20000300800 */
[----:B-----5:R-:W-:-:S03]  /*12fe0*/  IMAD R56, R0, UR7, RZ ;  /* 0x0000000700387c24 */ /* 0x020fc6000f8e02ff */
[----:B------:R-:W5:Y:S01]  /*12ff0*/  LDL.LU R0, [R1+0x80] ;  /* 0x0000800001007983 */ /* 0x000f620000300800 */
[----:B------:R-:W-:Y:S02]  /*13000*/  IMAD R53, R53, UR7, RZ ;  /* 0x0000000735357c24 */ /* 0x000fe4000f8e02ff */
[----:B------:R-:W-:-:S03]  /*13010*/  IMAD R54, R54, UR7, RZ ;  /* 0x0000000736367c24 */ /* 0x000fc6000f8e02ff */
[----:B------:R-:W-:Y:S04]  /*13020*/  STL [R1+0x234], R53 ;  /* 0x0002343501007387 */ /* 0x000fe80000100800 */
[----:B------:R0:W-:Y:S01]  /*13030*/  STL [R1+0x65d4], R53 ;  /* 0x0065d43501007387 */ /* 0x0001e20000100800 */
[----:B------:R-:W-:-:S03]  /*13040*/  IMAD R57, R61, UR7, RZ ;  /* 0x000000073d397c24 */ /* 0x000fc6000f8e02ff */
[----:B------:R-:W5:Y:S01]  /*13050*/  LDL.LU R61, [R1+0x7c] ;  /* 0x00007c00013d7983 */ /* 0x000f620000300800 */
[----:B0-----:R-:W-:-:S03]  /*13060*/  IMAD R53, R13, UR7, RZ ;  /* 0x000000070d357c24 */ /* 0x001fc6000f8e02ff */
[----:B------:R-:W-:Y:S04]  /*13070*/  STL [R1+0x230], R54 ;  /* 0x0002303601007387 */ /* 0x000fe80000100800 */
[----:B------:R0:W-:Y:S04]  /*13080*/  STL [R1+0x65d8], R54 ;  /* 0x0065d83601007387 */ /* 0x0001e80000100800 */
[----:B------:R-:W5:Y:S04]  /*13090*/  LDL.LU R13, [R1+0x78] ;  /* 0x00007800010d7983 */ /* 0x000f680000300800 */
[----:B------:R-:W-:Y:S04]  /*130a0*/  STL [R1+0x22c], R55 ;  /* 0x00022c3701007387 */ /* 0x000fe80000100800 */
[----:B------:R1:W-:Y:S04]  /*130b0*/  STL [R1+0x220], R53 ;  /* 0x0002203501007387 */ /* 0x0003e80000100800 */
[----:B------:R-:W-:Y:S01]  /*130c0*/  STL [R1+0x65dc], R55 ;  /* 0x0065dc3701007387 */ /* 0x000fe20000100800 */
[----:B------:R-:W-:-:S03]  /*130d0*/  IMAD R59, R59, UR7, RZ ;  /* 0x000000073b3b7c24 */ /* 0x000fc6000f8e02ff */
[----:B------:R-:W-:Y:S04]  /*130e0*/  STL [R1+0x228], R56 ;  /* 0x0002283801007387 */ /* 0x000fe80000100800 */
[----:B------:R-:W-:Y:S04]  /*130f0*/  STL [R1+0x65e0], R56 ;  /* 0x0065e03801007387 */ /* 0x000fe80000100800 */
[----:B0-----:R-:W5:Y:S04]  /*13100*/  LDL.LU R54, [R1+0x6c] ;  /* 0x00006c0001367983 */ /* 0x001f680000300800 */
[----:B------:R-:W-:Y:S04]  /*13110*/  STL [R1+0x224], R57 ;  /* 0x0002243901007387 */ /* 0x000fe80000100800 */
[----:B------:R-:W-:Y:S04]  /*13120*/  STL [R1+0x65e4], R57 ;  /* 0x0065e43901007387 */ /* 0x000fe80000100800 */
[----:B-1----:R-:W5:Y:S01]  /*13130*/  LDL.LU R53, [R1+0x68] ;  /* 0x0000680001357983 */ /* 0x002f620000300800 */
[----:B------:R-:W-:-:S02]  /*13140*/  IMAD R60, R60, UR7, RZ ;  /* 0x000000073c3c7c24 */ /* 0x000fc4000f8e02ff */
[----:B----4-:R-:W-:Y:S02]  /*13150*/  IMAD R51, R51, UR7, RZ ;  /* 0x0000000733337c24 */ /* 0x010fe4000f8e02ff */
[----:B------:R-:W-:Y:S02]  /*13160*/  IMAD R49, R49, UR7, RZ ;  /* 0x0000000731317c24 */ /* 0x000fe4000f8e02ff */
[----:B---3--:R-:W-:-:S05]  /*13170*/  IMAD R52, R52, UR7, RZ ;  /* 0x0000000734347c24 */ /* 0x008fca000f8e02ff */
[----:B------:R0:W-:Y:S04]  /*13180*/  STL [R1+0x214], R52 ;  /* 0x0002143401007387 */ /* 0x0001e80000100800 */
[----:B------:R-:W-:Y:S04]  /*13190*/  STL [R1+0x21c], R59 ;  /* 0x00021c3b01007387 */ /* 0x000fe80000100800 */
[----:B------:R-:W-:Y:S04]  /*131a0*/  STL [R1+0x210], R51 ;  /* 0x0002103301007387 */ /* 0x000fe80000100800 */
[----:B------:R-:W-:Y:S04]  /*131b0*/  STL [R1+0x65e8], R59 ;  /* 0x0065e83b01007387 */ /* 0x000fe80000100800 */
[----:B0-----:R-:W3:Y:S04]  /*131c0*/  LDL.LU R52, [R1+0x64] ;  /* 0x0000640001347983 */ /* 0x001ee80000300800 */
[----:B------:R-:W-:Y:S04]  /*131d0*/  STL [R1+0x218], R60 ;  /* 0x0002183c01007387 */ /* 0x000fe80000100800 */
[----:B------:R0:W-:Y:S04]  /*131e0*/  STL [R1+0x20c], R49 ;  /* 0x00020c3101007387 */ /* 0x0001e80000100800 */
[----:B------:R-:W-:Y:S01]  /*131f0*/  STL [R1+0x65ec], R60 ;  /* 0x0065ec3c01007387 */ /* 0x000fe20000100800 */
[----:B0-----:R-:W-:-:S02]  /*13200*/  IMAD R49, R48, UR7, RZ ;  /* 0x0000000730317c24 */ /* 0x001fc4000f8e02ff */
[----:B------:R-:W-:Y:S02]  /*13210*/  IMAD R48, R47, UR7, RZ ;  /* 0x000000072f307c24 */ /* 0x000fe4000f8e02ff */
[----:B------:R-:W-:Y:S01]  /*13220*/  IMAD R47, R5, UR7, RZ ;  /* 0x00000007052f7c24 */ /* 0x000fe2000f8e02ff */
[----:B------:R-:W-:Y:S04]  /*13230*/  STL [R1+0x208], R49 ;  /* 0x0002083101007387 */ /* 0x000fe80000100800 */
[----:B------:R-:W-:Y:S01]  /*13240*/  STL [R1+0x204], R48 ;  /* 0x0002043001007387 */ /* 0x000fe20000100800 */
[----:B--2---:R-:W-:-:S03]  /*13250*/  IMAD R5, R21, UR7, RZ ;  /* 0x0000000715057c24 */ /* 0x004fc6000f8e02ff */
[----:B------:R-:W2:Y:S04]  /*13260*/  LDL.LU R21, [R1+0x60] ;  /* 0x0000600001157983 */ /* 0x000ea80000300800 */
[----:B------:R-:W-:Y:S04]  /*13270*/  STL [R1+0x200], R47 ;  /* 0x0002002f01007387 */ /* 0x000fe80000100800 */
[----:B------:R-:W4:Y:S04]  /*13280*/  LDL.LU R51, [R1+0x5c] ;  /* 0x00005c0001337983 */ /* 0x000f280000300800 */
[----:B------:R5:W-:Y:S02]  /*13290*/  STL [R1+0x1fc], R5 ;  /* 0x0001fc0501007387 */ /* 0x000be40000100800 */
[----:B-----5:R-:W-:-:S02]  /*132a0*/  IMAD R5, R0, UR7, RZ ;  /* 0x0000000700057c24 */ /* 0x020fc4000f8e02ff */
[----:B------:R-:W5:Y:S04]  /*132b0*/  LDL.LU R0, [R1+0x58] ;  /* 0x0000580001007983 */ /* 0x000f680000300800 */
[----:B------:R-:W5:Y:S04]  /*132c0*/  LDL.LU R49, [R1+0x54] ;  /* 0x0000540001317983 */ /* 0x000f680000300800 */
[----:B------:R0:W-:Y:S01]  /*132d0*/  STL [R1+0x1f8], R5 ;  /* 0x0001f80501007387 */ /* 0x0001e20000100800 */
[----:B------:R-:W-:Y:S02]  /*132e0*/  IMAD R17, R17, UR7, RZ ;  /* 0x0000000711117c24 */ /* 0x000fe4000f8e02ff */
[----:B------:R-:W-:-:S02]  /*132f0*/  IMAD R18, R18, UR7, RZ ;  /* 0x0000000712127c24 */ /* 0x000fc4000f8e02ff */
[----:B0-----:R-:W-:Y:S02]  /*13300*/  IMAD R5, R61, UR7, RZ ;  /* 0x000000073d057c24 */ /* 0x001fe4000f8e02ff */
[----:B------:R-:W5:Y:S04]  /*13310*/  LDL.LU R61, [R1+0x50] ;  /* 0x00005000013d7983 */ /* 0x000f680000300800 */
[----:B------:R-:W5:Y:S04]  /*13320*/  LDL.LU R48, [R1+0x4c] ;  /* 0x00004c0001307983 */ /* 0x000f680000300800 */
[----:B------:R0:W-:Y:S04]  /*13330*/  STL [R1+0x1f4], R5 ;  /* 0x0001f40501007387 */ /* 0x0001e80000100800 */
[----:B------:R-:W5:Y:S01]  /*13340*/  LDL.LU R47, [R1+0x44] ;  /* 0x00004400012f7983 */ /* 0x000f620000300800 */
[----:B0-----:R-:W-:-:S05]  /*13350*/  IMAD R5, R13, UR7, RZ ;  /* 0x000000070d057c24 */ /* 0x001fca000f8e02ff */
[----:B------:R0:W-:Y:S04]  /*13360*/  STL [R1+0x1f0], R5 ;  /* 0x0001f00501007387 */ /* 0x0001e80000100800 */
[----:B0-----:R-:W5:Y:S01]  /*13370*/  LDL.LU R5, [R1+0x3c] ;  /* 0x00003c0001057983 */ /* 0x001f620000300800 */
[----:B------:R-:W-:-:S03]  /*13380*/  IMAD R54, R54, UR7, RZ ;  /* 0x0000000736367c24 */ /* 0x000fc6000f8e02ff */
[----:B------:R-:W5:Y:S04]  /*13390*/  LDL.LU R60, [R1+0x38] ;  /* 0x00003800013c7983 */ /* 0x000f680000300800 */
[----:B------:R-:W5:Y:S04]  /*133a0*/  LDL.LU R13, [R1+0x34] ;  /* 0x00003400010d7983 */ /* 0x000f680000300800 */
[----:B------:R-:W5:Y:S01]  /*133b0*/  LDL.LU R59, [R1+0x30] ;  /* 0x00003000013b7983 */ /* 0x000f620000300800 */
[----:B------:R-:W-:-:S03]  /*133c0*/  IMAD R53, R53, UR7, RZ ;  /* 0x0000000735357c24 */ /* 0x000fc6000f8e02ff */
[----:B------:R-:W5:Y:S04]  /*133d0*/  LDL.LU R57, [R1+0x2c] ;  /* 0x00002c0001397983 */ /* 0x000f680000300800 */
[----:B------:R0:W-:Y:S04]  /*133e0*/  STL [R1+0x1e4], R54 ;  /* 0x0001e43601007387 */ /* 0x0001e80000100800 */
[----:B------:R-:W5:Y:S04]  /*133f0*/  LDL.LU R56, [R1+0x28] ;  /* 0x0000280001387983 */ /* 0x000f680000300800 */
[----:B------:R-:W5:Y:S04]  /*13400*/  LDL.LU R55, [R1+0x24] ;  /* 0x0000240001377983 */ /* 0x000f680000300800 */
[----:B0-----:R-:W5:Y:S04]  /*13410*/  LDL.LU R54, [R1+0x20] ;  /* 0x0000200001367983 */ /* 0x001f680000300800 */
[----:B------:R-:W-:Y:S04]  /*13420*/  STL [R1+0x1ec], R17 ;  /* 0x0001ec1101007387 */ /* 0x000fe80000100800 */
[----:B------:R-:W-:Y:S04]  /*13430*/  STL [R1+0x1e0], R53 ;  /* 0x0001e03501007387 */ /* 0x000fe80000100800 */
[----:B------:R0:W-:Y:S04]  /*13440*/  STL [R1+0x65f0], R17 ;  /* 0x0065f01101007387 */ /* 0x0001e80000100800 */
[----:B0-----:R-:W5:Y:S04]  /*13450*/  LDL.LU R17, [R1+0x40] ;  /* 0x0000400001117983 */ /* 0x001f680000300800 */
[----:B------:R-:W5:Y:S01]  /*13460*/  LDL.LU R53, [R1+0x1c] ;  /* 0x00001c0001357983 */ /* 0x000f620000300800 */
[----:B---3--:R-:W-:-:S05]  /*13470*/  IMAD R52, R52, UR7, RZ ;  /* 0x0000000734347c24 */ /* 0x008fca000f8e02ff */
[----:B------:R0:W-:Y:S04]  /*13480*/  STL [R1+0x2cc], R52 ;  /* 0x0002cc3401007387 */ /* 0x0001e80000100800 */
[----:B0-----:R-:W3:Y:S04]  /*13490*/  LDL.LU R52, [R1+0x18] ;  /* 0x0000180001347983 */ /* 0x001ee80000300800 */
[----:B------:R-:W-:Y:S04]  /*134a0*/  STL [R1+0x1e8], R18 ;  /* 0x0001e81201007387 */ /* 0x000fe80000100800 */
[----:B------:R0:W-:Y:S04]  /*134b0*/  STL [R1+0x65f4], R18 ;  /* 0x0065f41201007387 */ /* 0x0001e80000100800 */
[----:B0-----:R-:W3:Y:S01]  /*134c0*/  LDL.LU R18, [R1+0x48] ;  /* 0x0000480001127983 */ /* 0x001ee20000300800 */
[----:B--2---:R-:W-:-:S05]  /*134d0*/  IMAD R21, R21, UR7, RZ ;  /* 0x0000000715157c24 */ /* 0x004fca000f8e02ff */
[----:B------:R0:W-:Y:S01]  /*134e0*/  STL [R1+0x2d0], R21 ;  /* 0x0002d01501007387 */ /* 0x0001e20000100800 */
[----:B----4-:R-:W-:-:S03]  /*134f0*/  IMAD R51, R51, UR7, RZ ;  /* 0x0000000733337c24 */ /* 0x010fc6000f8e02ff */
[----:B0-----:R-:W2:Y:S04]  /*13500*/  LDL.LU R21, [R1+0x6670] ;  /* 0x0066700001157983 */ /* 0x001ea80000300800 */
[----:B------:R0:W-:Y:S01]  /*13510*/  STL [R1+0x2d8], R51 ;  /* 0x0002d83301007387 */ /* 0x0001e20000100800 */
[----:B-----5:R-:W-:Y:S02]  /*13520*/  IMAD R0, R0, UR7, RZ ;  /* 0x0000000700007c24 */ /* 0x020fe4000f8e02ff */
[----:B------:R-:W-:Y:S01]  /*13530*/  IMAD R49, R49, UR7, RZ ;  /* 0x0000000731317c24 */ /* 0x000fe2000f8e02ff */
[----:B0-----:R-:W4:Y:S04]  /*13540*/  LDL.LU R51, [R1+0x14] ;  /* 0x0000140001337983 */ /* 0x001f280000300800 */
[----:B------:R0:W-:Y:S04]  /*13550*/  STL [R1+0x1dc], R0 ;  /* 0x0001dc0001007387 */ /* 0x0001e80000100800 */
[----:B0-----:R-:W5:Y:S04]  /*13560*/  LDL.LU R0, [R1+0x666c] ;  /* 0x00666c0001007983 */ /* 0x001f680000300800 */
[----:B------:R0:W-:Y:S04]  /*13570*/  STL [R1+0x1d8], R49 ;  /* 0x0001d83101007387 */ /* 0x0001e80000100800 */
[----:B0-----:R-:W2:Y:S01]  /*13580*/  LDL.LU R49, [R1+0x10] ;  /* 0x0000100001317983 */ /* 0x001ea20000300800 */
[----:B------:R-:W-:-:S02]  /*13590*/  IMAD R61, R61, UR7, RZ ;  /* 0x000000073d3d7c24 */ /* 0x000fc4000f8e02ff */
[----:B------:R-:W-:-:S03]  /*135a0*/  IMAD R48, R48, UR7, RZ ;  /* 0x0000000730307c24 */ /* 0x000fc6000f8e02ff */
[----:B------:R0:W-:Y:S04]  /*135b0*/  STL [R1+0x1d4], R61 ;  /* 0x0001d43d01007387 */ /* 0x0001e80000100800 */
[----:B0-----:R-:W5:Y:S04]  /*135c0*/  LDL.LU R61, [R1+0x6668] ;  /* 0x00666800013d7983 */ /* 0x001f680000300800 */
[----:B------:R0:W-:Y:S04]  /*135d0*/  STL [R1+0x1d0], R48 ;  /* 0x0001d03001007387 */ /* 0x0001e80000100800 */
[----:B0-----:R-:W5:Y:S01]  /*135e0*/  LDL.LU R48, [R1+0xc] ;  /* 0x00000c0001307983 */ /* 0x001f620000300800 */
[----:B---3--:R-:W-:-:S05]  /*135f0*/  IMAD R18, R18, UR7, RZ ;  /* 0x0000000712127c24 */ /* 0x008fca000f8e02ff */
[----:B------:R0:W-:Y:S02]  /*13600*/  STL [R1+0x1cc], R18 ;  /* 0x0001cc1201007387 */ /* 0x0001e40000100800 */
[----:B0-----:R-:W-:Y:S02]  /*13610*/  IMAD R18, R47, UR7, RZ ;  /* 0x000000072f127c24 */ /* 0x001fe4000f8e02ff */
[----:B------:R-:W3:Y:S04]  /*13620*/  LDL.LU R47, [R1+0x8] ;  /* 0x00000800012f7983 */ /* 0x000ee80000300800 */
[----:B------:R0:W-:Y:S02]  /*13630*/  STL [R1+0x1c8], R18 ;  /* 0x0001c81201007387 */ /* 0x0001e40000100800 */
[----:B0-----:R-:W-:-:S02]  /*13640*/  IMAD R18, R17, UR7, RZ ;  /* 0x0000000711127c24 */ /* 0x001fc4000f8e02ff */
[----:B------:R-:W-:Y:S02]  /*13650*/  IMAD R17, R5, UR7, RZ ;  /* 0x0000000705117c24 */ /* 0x000fe4000f8e02ff */
[----:B------:R-:W3:Y:S04]  /*13660*/  LDL.LU R5, [R1+0x4] ;  /* 0x0000040001057983 */ /* 0x000ee80000300800 */
[----:B------:R0:W-:Y:S04]  /*13670*/  STL [R1+0x1c4], R18 ;  /* 0x0001c41201007387 */ /* 0x0001e80000100800 */
[----:B------:R1:W-:Y:S01]  /*13680*/  STL [R1+0x1c0], R17 ;  /* 0x0001c01101007387 */ /* 0x0003e20000100800 */
[----:B0-----:R-:W-:-:S02]  /*13690*/  IMAD R18, R60, UR7, RZ ;  /* 0x000000073c127c24 */ /* 0x001fc4000f8e02ff */
[----:B-1----:R-:W-:Y:S02]  /*136a0*/  IMAD R17, R13, UR7, RZ ;  /* 0x000000070d117c24 */ /* 0x002fe4000f8e02ff */
[----:B------:R-:W3:Y:S04]  /*136b0*/  LDL.LU R13, [R1] ;  /* 0x00000000010d7983 */ /* 0x000ee80000300800 */
[----:B------:R0:W-:Y:S01]  /*136c0*/  STL [R1+0x1bc], R18 ;  /* 0x0001bc1201007387 */ /* 0x0001e20000100800 */
[----:B------:R-:W-:-:S03]  /*136d0*/  IMAD R60, R56, UR7, RZ ;  /* 0x00000007383c7c24 */ /* 0x000fc6000f8e02ff */
[----:B------:R1:W-:Y:S01]  /*136e0*/  STL [R1+0x1b8], R17 ;  /* 0x0001b81101007387 */ /* 0x0003e20000100800 */
[----:B0-----:R-:W-:Y:S02]  /*136f0*/  IMAD R18, R59, UR7, RZ ;  /* 0x000000073b127c24 */ /* 0x001fe4000f8e02ff */
[----:B-1----:R-:W-:-:S03]  /*13700*/  IMAD R17, R57, UR7, RZ ;  /* 0x0000000739117c24 */ /* 0x002fc6000f8e02ff */
[----:B------:R-:W-:Y:S01]  /*13710*/  STL [R1+0x1b4], R18 ;  /* 0x0001b41201007387 */ /* 0x000fe20000100800 */
[----:B------:R-:W-:-:S03]  /*13720*/  IMAD R59, R55, UR7, RZ ;  /* 0x00000007373b7c24 */ /* 0x000fc6000f8e02ff */
[----:B------:R-:W-:Y:S01]  /*13730*/  STL [R1+0x65f8], R18 ;  /* 0x0065f81201007387 */ /* 0x000fe20000100800 */
[----:B------:R-:W-:-:S03]  /*13740*/  IMAD R57, R54, UR7, RZ ;  /* 0x0000000736397c24 */ /* 0x000fc6000f8e02ff */
[----:B------:R-:W-:Y:S01]  /*13750*/  STL [R1+0x1b0], R17 ;  /* 0x0001b01101007387 */ /* 0x000fe20000100800 */
[----:B------:R-:W-:-:S03]  /*13760*/  IMAD R56, R53, UR7, RZ ;  /* 0x0000000735387c24 */ /* 0x000fc6000f8e02ff */
[----:B------:R-:W-:Y:S01]  /*13770*/  STL [R1+0x65fc], R17 ;  /* 0x0065fc1101007387 */ /* 0x000fe20000100800 */
[----:B------:R-:W-:-:S03]  /*13780*/  IMAD R55, R52, UR7, RZ ;  /* 0x0000000734377c24 */ /* 0x000fc6000f8e02ff */
[----:B------:R-:W-:Y:S04]  /*13790*/  STL [R1+0x1ac], R60 ;  /* 0x0001ac3c01007387 */ /* 0x000fe80000100800 */
[----:B------:R-:W-:Y:S01]  /*137a0*/  STL [R1+0x6600], R60 ;  /* 0x0066003c01007387 */ /* 0x000fe20000100800 */
[----:B----4-:R-:W-:-:S03]  /*137b0*/  IMAD R54, R51, UR7, RZ ;  /* 0x0000000733367c24 */ /* 0x010fc6000f8e02ff */
[----:B------:R-:W-:Y:S04]  /*137c0*/  STL [R1+0x1a8], R59 ;  /* 0x0001a83b01007387 */ /* 0x000fe80000100800 */
[----:B------:R-:W-:Y:S01]  /*137d0*/  STL [R1+0x6604], R59 ;  /* 0x0066043b01007387 */ /* 0x000fe20000100800 */
[----:B--2---:R-:W-:-:S03]  /*137e0*/  IMAD R53, R49, UR7, RZ ;  /* 0x0000000731357c24 */ /* 0x004fc6000f8e02ff */
[----:B------:R-:W-:Y:S04]  /*137f0*/  STL [R1+0x1a4], R57 ;  /* 0x0001a43901007387 */ /* 0x000fe80000100800 */
        /* <DEDUP_REMOVED lines=8> */
[----:B------:R0:W-:Y:S04]  /*13880*/  STL [R1+0x6618], R53 ;  /* 0x0066183501007387 */ /* 0x0001e80000100800 */
[----:B0-----:R-:W2:Y:S04]  /*13890*/  LDL R53, [R1+0x278] ;  /* 0x0002780001357983 */ /* 0x001ea80000100800 */
[----:B--2---:R0:W-:Y:S04]  /*138a0*/  STL [R1+0x661c], R53 ;  /* 0x00661c3501007387 */ /* 0x0041e80000100800 */
        /* <DEDUP_REMOVED lines=32> */
[----:B0-----:R-:W2:Y:S01]  /*13ab0*/  LDL R53, [R1+0x2bc] ;  /* 0x0002bc0001357983 */ /* 0x001ea20000100800 */
[----:B-----5:R-:W-:-:S03]  /*13ac0*/  IMAD R52, R48, UR7, RZ ;  /* 0x0000000730347c24 */ /* 0x020fc6000f8e02ff */
[----:B--2---:R0:W-:Y:S04]  /*13ad0*/  STL [R1+0x6660], R53 ;  /* 0x0066603501007387 */ /* 0x0041e80000100800 */
[----:B0-----:R-:W2:Y:S01]  /*13ae0*/  LDL R53, [R1+0x2c0] ;  /* 0x0002c00001357983 */ /* 0x001ea20000100800 */
[----:B---3--:R-:W-:Y:S02]  /*13af0*/  IMAD R51, R47, UR7, RZ ;  /* 0x000000072f337c24 */ /* 0x008fe4000f8e02ff */
[----:B------:R-:W-:Y:S02]  /*13b00*/  IMAD R49, R5, UR7, RZ ;  /* 0x0000000705317c24 */ /* 0x000fe4000f8e02ff */
[----:B------:R-:W-:Y:S02]  /*13b10*/  IMAD R48, R13, UR7, RZ ;  /* 0x000000070d307c24 */ /* 0x000fe4000f8e02ff */
[----:B------:R-:W-:-:S02]  /*13b20*/  IMAD R47, R61, UR7, RZ ;  /* 0x000000073d2f7c24 */ /* 0x000fc4000f8e02ff */
[----:B------:R-:W-:Y:S02]  /*13b30*/  IMAD R61, R0, UR7, RZ ;  /* 0x00000007003d7c24 */ /* 0x000fe4000f8e02ff */
[----:B------:R-:W-:Y:S02]  /*13b40*/  IMAD R21, R21, UR7, RZ ;  /* 0x0000000715157c24 */ /* 0x000fe4000f8e02ff */
[----:B------:R-:W-:Y:S02]  /*13b50*/  IMAD R22, R22, UR7, RZ ;  /* 0x0000000716167c24 */ /* 0x000fe4000f8e02ff */
        /* <DEDUP_REMOVED lines=22> */
[----:B------:R-:W-:Y:S01]  /*13cc0*/  IMAD R5, R58, UR7, RZ ;  /* 0x000000073a057c24 */ /* 0x000fe2000f8e02ff */
[----:B--2---:R0:W-:Y:S04]  /*13cd0*/  STL [R1+0x6664], R53 ;  /* 0x0066643501007387 */ /* 0x0041e80000100800 */
[----:B------:R-:W2:Y:S04]  /*13ce0*/  LDL R54, [R1+0x1dc] ;  /* 0x0001dc0001367983 */ /* 0x000ea80000100800 */
[----:B------:R-:W3:Y:S04]  /*13cf0*/  LDL R55, [R1+0x1d8] ;  /* 0x0001d80001377983 */ /* 0x000ee80000100800 */
[----:B------:R-:W4:Y:S04]  /*13d00*/  LDL R56, [R1+0x1d4] ;  /* 0x0001d40001387983 */ /* 0x000f280000100800 */
[----:B------:R-:W5:Y:S04]  /*13d10*/  LDL R57, [R1+0x1d0] ;  /* 0x0001d00001397983 */ /* 0x000f680000100800 */
[----:B------:R-:W5:Y:S04]  /*13d20*/  LDL R59, [R1+0x1cc] ;  /* 0x0001cc00013b7983 */ /* 0x000f680000100800 */
[----:B------:R-:W5:Y:S04]  /*13d30*/  LDL R60, [R1+0x1c8] ;  /* 0x0001c800013c7983 */ /* 0x000f680000100800 */
[----:B------:R-:W5:Y:S04]  /*13d40*/  LDL R17, [R1+0x1c4] ;  /* 0x0001c40001117983 */ /* 0x000f680000100800 */
[----:B------:R-:W5:Y:S04]  /*13d50*/  LDL R18, [R1+0x1c0] ;  /* 0x0001c00001127983 */ /* 0x000f680000100800 */
        /* <DEDUP_REMOVED lines=24> */
[----:B------:R-:W-:Y:S01]  /*13ee0*/  STL [R1+0x124], R39 ;  /* 0x0001242701007387 */ /* 0x000fe20000100800 */
[----:B0-----:R-:W-:-:S03]  /*13ef0*/  SHF.R.S32.HI R53, RZ, 0x1f, R20 ;  /* 0x0000001fff357819 */ /* 0x001fc60000011414 */
[----:B------:R-:W-:Y:S04]  /*13f00*/  STL [R1+0x110], R40 ;  /* 0x0001102801007387 */ /* 0x000fe80000100800 */
[----:B------:R-:W-:Y:S04]  /*13f10*/  STL [R1+0xf4], R41 ;  /* 0x0000f42901007387 */ /* 0x000fe80000100800 */
[----:B------:R-:W-:Y:S04]  /*13f20*/  STL [R1+0xe0], R42 ;  /* 0x0000e02a01007387 */ /* 0x000fe80000100800 */
[----:B------:R-:W-:Y:S04]  /*13f30*/  STL [R1+0xc0], R43 ;  /* 0x0000c02b01007387 */ /* 0x000fe80000100800 */
[----:B------:R-:W-:Y:S04]  /*13f40*/  STL [R1+0xb0], R44 ;  /* 0x0000b02c01007387 */ /* 0x000fe80000100800 */
[----:B------:R-:W-:Y:S04]  /*13f50*/  STL [R1+0x90], R45 ;  /* 0x0000902d01007387 */ /* 0x000fe80000100800 */
[----:B------:R-:W-:Y:S04]  /*13f60*/  STL [R1+0x80], R46 ;  /* 0x0000802e01007387 */ /* 0x000fe80000100800 */
[----:B------:R-:W5:Y:S04]  /*13f70*/  LDL R50, [R1+0x1b8] ;  /* 0x0001b80001327983 */ /* 0x000f680000100800 */
[----:B------:R-:W5:Y:S04]  /*13f80*/  LDL R58, [R1+0x1bc] ;  /* 0x0001bc00013a7983 */ /* 0x000f680000100800 */
[----:B------:R0:W-:Y:S04]  /*13f90*/  STL [R1+0x130], R53 ;  /* 0x0001303501007387 */ /* 0x0001e80000100800 */
[----:B0-----:R-:W2:Y:S02]  /*13fa0*/  LDL.LU R53, [R1+0x6664] ;  /* 0x0066640001357983 */ /* 0x001ea40000300800 */
[----:B--2---:R-:W-:-:S05]  /*13fb0*/  SHF.R.S32.HI R53, RZ, 0x1f, R53 ;  /* 0x0000001fff357819 */ /* 0x004fca0000011435 */
        /* <DEDUP_REMOVED lines=52> */
[----:B0-----:R-:W2:Y:S01]  /*14300*/  LDL.LU R53, [R1+0x661c] ;  /* 0x00661c0001357983 */ /* 0x001ea20000300800 */
[----:B------:R-:W-:Y:S02]  /*14310*/  SHF.R.S32.HI R54, RZ, 0x1f, R54 ;  /* 0x0000001fff367819 */ /* 0x000fe40000011436 */
[----:B---3--:R-:W-:Y:S02]  /*14320*/  SHF.R.S32.HI R55, RZ, 0x1f, R55 ;  /* 0x0000001fff377819 */ /* 0x008fe40000011437 */
[----:B----4-:R-:W-:Y:S02]  /*14330*/  SHF.R.S32.HI R56, RZ, 0x1f, R56 ;  /* 0x0000001fff387819 */ /* 0x010fe40000011438 */
[----:B-----5:R-:W-:-:S02]  /*14340*/  SHF.R.S32.HI R57, RZ, 0x1f, R57 ;  /* 0x0000001fff397819 */ /* 0x020fc40000011439 */
[----:B------:R-:W-:Y:S02]  /*14350*/  SHF.R.S32.HI R59, RZ, 0x1f, R59 ;  /* 0x0000001fff3b7819 */ /* 0x000fe4000001143b */
[----:B------:R-:W-:Y:S02]  /*14360*/  SHF.R.S32.HI R60, RZ, 0x1f, R60 ;  /* 0x0000001fff3c7819 */ /* 0x000fe4000001143c */
[----:B------:R-:W-:Y:S02]  /*14370*/  SHF.R.S32.HI R17, RZ, 0x1f, R17 ;  /* 0x0000001fff117819 */ /* 0x000fe40000011411 */
[----:B------:R-:W-:Y:S02]  /*14380*/  SHF.R.S32.HI R18, RZ, 0x1f, R18 ;  /* 0x0000001fff127819 */ /* 0x000fe40000011412 */
[----:B--2---:R-:W-:-:S05]  /*14390*/  SHF.R.S32.HI R53, RZ, 0x1f, R53 ;  /* 0x0000001fff357819 */ /* 0x004fca0000011435 */
        /* <DEDUP_REMOVED lines=17> */
[----:B0-----:R-:W2:Y:S01]  /*144b0*/  LDL.LU R18, [R1+0x65f8] ;  /* 0x0065f80001127983 */ /* 0x001ea20000300800 */
[----:B------:R-:W-:-:S02]  /*144c0*/  SHF.R.S32.HI R58, RZ, 0x1f, R58 ;  /* 0x0000001fff3a7819 */ /* 0x000fc4000001143a */
[----:B------:R-:W-:-:S03]  /*144d0*/  SHF.R.S32.HI R50, RZ, 0x1f, R50 ;  /* 0x0000001fff327819 */ /* 0x000fc60000011432 */
[----:B------:R2:W-:Y:S01]  /*144e0*/  STL [R1+0xa8], R58 ;  /* 0x0000a83a01007387 */ /* 0x0005e20000100800 */
[----:B------:R-:W-:Y:S01]  /*144f0*/  SHF.R.S32.HI R22, RZ, 0x1f, R22 ;  /* 0x0000001fff167819 */ /* 0x000fe20000011416 */
[----:B------:R-:W-:Y:S02]  /*14500*/  IMAD R16, R16, UR7, RZ ;  /* 0x0000000710107c24 */ /* 0x000fe4000f8e02ff */
[----:B------:R-:W-:Y:S02]  /*14510*/  IMAD R15, R15, UR7, RZ ;  /* 0x000000070f0f7c24 */ /* 0x000fe4000f8e02ff */
[----:B------:R-:W-:Y:S02]  /*14520*/  IMAD R14, R14, UR7, RZ ;  /* 0x000000070e0e7c24 */ /* 0x000fe4000f8e02ff */
[----:B------:R-:W-:Y:S02]  /*14530*/  IMAD R12, R12, UR7, RZ ;  /* 0x000000070c0c7c24 */ /* 0x000fe4000f8e02ff */
[----:B------:R-:W-:-:S02]  /*14540*/  IMAD R11, R11, UR7, RZ ;  /* 0x000000070b0b7c24 */ /* 0x000fc4000f8e02ff */
[----:B------:R-:W-:Y:S01]  /*14550*/  IMAD R10, R10, UR7, RZ ;  /* 0x000000070a0a7c24 */ /* 0x000fe2000f8e02ff */
[----:B--2---:R-:W-:Y:S02]  /*14560*/  SHF.R.S32.HI R58, RZ, 0x1f, R18 ;  /* 0x0000001fff3a7819 */ /* 0x004fe40000011412 */
[----:B------:R-:W2:Y:S04]  /*14570*/  LDL.LU R18, [R1+0x65f4] ;  /* 0x0065f40001127983 */ /* 0x000ea80000300800 */
[----:B------:R5:W-:Y:S02]  /*14580*/  STL [R1+0xa4], R50 ;  /* 0x0000a43201007387 */ /* 0x000be40000100800 */
[----:B-----5:R-:W-:Y:S02]  /*14590*/  SHF.R.S32.HI R50, RZ, 0x1f, R17 ;  /* 0x0000001fff327819 */ /* 0x020fe40000011411 */
[----:B------:R-:W5:Y:S04]  /*145a0*/  LDL.LU R17, [R1+0x65f0] ;  /* 0x0065f00001117983 */ /* 0x000f680000300800 */
[----:B------:R4:W-:Y:S02]  /*145b0*/  STL [R1+0xa0], R58 ;  /* 0x0000a03a01007387 */ /* 0x0009e40000100800 */
[----:B----4-:R-:W-:-:S02]  /*145c0*/  SHF.R.S32.HI R58, RZ, 0x1f, R60 ;  /* 0x0000001fff3a7819 */ /* 0x010fc4000001143c */
[----:B------:R-:W4:Y:S04]  /*145d0*/  LDL.LU R60, [R1+0x65ec] ;  /* 0x0065ec00013c7983 */ /* 0x000f280000300800 */
[----:B------:R3:W-:Y:S02]  /*145e0*/  STL [R1+0x9c], R50 ;  /* 0x00009c3201007387 */ /* 0x0007e40000100800 */
[----:B---3--:R-:W-:Y:S02]  /*145f0*/  SHF.R.S32.HI R50, RZ, 0x1f, R59 ;  /* 0x0000001fff327819 */ /* 0x008fe4000001143b */
[----:B------:R-:W3:Y:S04]  /*14600*/  LDL.LU R59, [R1+0x65e8] ;  /* 0x0065e800013b7983 */ /* 0x000ee80000300800 */
[----:B------:R0:W-:Y:S02]  /*14610*/  STL [R1+0x98], R58 ;  /* 0x0000983a01007387 */ /* 0x0001e40000100800 */
[----:B0-----:R-:W-:-:S02]  /*14620*/  SHF.R.S32.HI R58, RZ, 0x1f, R57 ;  /* 0x0000001fff3a7819 */ /* 0x001fc40000011439 */
[----:B------:R-:W4:Y:S04]  /*14630*/  LDL.LU R57, [R1+0x65e4] ;  /* 0x0065e40001397983 */ /* 0x000f280000300800 */
[----:B------:R0:W-:Y:S02]  /*14640*/  STL [R1+0x94], R50 ;  /* 0x0000943201007387 */ /* 0x0001e40000100800 */
[----:B0-----:R-:W-:Y:S02]  /*14650*/  SHF.R.S32.HI R50, RZ, 0x1f, R56 ;  /* 0x0000001fff327819 */ /* 0x001fe40000011438 */
        /* <DEDUP_REMOVED lines=25> */
[----:B------:R0:W-:Y:S04]  /*147f0*/  STL [R1+0x68], R58 ;  /* 0x0000683a01007387 */ /* 0x0001e80000100800 */
[----:B------:R1:W-:Y:S01]  /*14800*/  STL [R1+0x64], R50 ;  /* 0x0000643201007387 */ /* 0x0003e20000100800 */
[----:B0-----:R-:W-:-:S02]  /*14810*/  SHF.R.S32.HI R58, RZ, 0x1f, R61 ;  /* 0x0000001fff3a7819 */ /* 0x001fc4000001143d */
[----:B-1----:R-:W-:-:S03]  /*14820*/  SHF.R.S32.HI R50, RZ, 0x1f, R21 ;  /* 0x0000001fff327819 */ /* 0x002fc60000011415 */
[----:B------:R-:W-:Y:S01]  /*14830*/  STL [R1+0x60], R58 ;  /* 0x0000603a01007387 */ /* 0x000fe20000100800 */
[----:B------:R-:W-:Y:S02]  /*14840*/  SHF.R.S32.HI R21, RZ, 0x1f, R23 ;  /* 0x0000001fff157819 */ /* 0x000fe40000011417 */
[----:B------:R-:W-:Y:S01]  /*14850*/  SHF.R.S32.HI R23, RZ, 0x1f, R24 ;  /* 0x0000001fff177819 */ /* 0x000fe20000011418 */
[----:B------:R-:W-:Y:S04]  /*14860*/  STL [R1+0x5c], R50 ;  /* 0x00005c3201007387 */ /* 0x000fe80000100800 */
[----:B------:R0:W-:Y:S04]  /*14870*/  STL [R1+0x58], R22 ;  /* 0x0000581601007387 */ /* 0x0001e80000100800 */
[----:B------:R1:W-:Y:S01]  /*14880*/  STL [R1+0x54], R21 ;  /* 0x0000541501007387 */ /* 0x0003e20000100800 */
[----:B0-----:R-:W-:-:S03]  /*14890*/  SHF.R.S32.HI R22, RZ, 0x1f, R25 ;  /* 0x0000001fff167819 */ /* 0x001fc60000011419 */
[----:B------:R0:W-:Y:S01]  /*148a0*/  STL [R1+0x50], R23 ;  /* 0x0000501701007387 */ /* 0x0001e20000100800 */
[----:B-1----:R-:W-:-:S03]  /*148b0*/  SHF.R.S32.HI R21, RZ, 0x1f, R26 ;  /* 0x0000001fff157819 */ /* 0x002fc6000001141a */
[----:B------:R1:W-:Y:S04]  /*148c0*/  STL [R1+0x4c], R22 ;  /* 0x00004c1601007387 */ /* 0x0003e80000100800 */
[----:B------:R1:W-:Y:S01]  /*148d0*/  STL [R1+0x48], R21 ;  /* 0x0000481501007387 */ /* 0x0003e20000100800 */
[----:B0-----:R-:W-:Y:S02]  /*148e0*/  SHF.R.S32.HI R23, RZ, 0x1f, R27 ;  /* 0x0000001fff177819 */ /* 0x001fe4000001141b */
[----:B-1----:R-:W-:-:S03]  /*148f0*/  SHF.R.S32.HI R22, RZ, 0x1f, R28 ;  /* 0x0000001fff167819 */ /* 0x002fc6000001141c */
[----:B------:R0:W-:Y:S01]  /*14900*/  STL [R1+0x44], R23 ;  /* 0x0000441701007387 */ /* 0x0001e20000100800 */
[----:B------:R-:W-:-:S03]  /*14910*/  SHF.R.S32.HI R21, RZ, 0x1f, R29 ;  /* 0x0000001fff157819 */ /* 0x000fc6000001141d */
        /* <DEDUP_REMOVED lines=11> */
[----:B--2---:R-:W-:-:S03]  /*149d0*/  SHF.R.S32.HI R21, RZ, 0x1f, R35 ;  /* 0x0000001fff157819 */ /* 0x004fc60000011423 */
        /* <DEDUP_REMOVED lines=12> */
[----:B------:R1:W-:Y:S01]  /*14aa0*/  STL [R1+0x10], R22 ;  /* 0x0000101601007387 */ /* 0x0003e20000100800 */
[----:B------:R-:W-:-:S03]  /*14ab0*/  SHF.R.S32.HI R61, RZ, 0x1f, R45 ;  /* 0x0000001fff3d7819 */ /* 0x000fc6000001142d */
[----:B------:R2:W-:Y:S01]  /*14ac0*/  STL [R1+0xc], R21 ;  /* 0x00000c1501007387 */ /* 0x0005e20000100800 */
[----:B0-----:R-:W-:Y:S02]  /*14ad0*/  SHF.R.S32.HI R23, RZ, 0x1f, R42 ;  /* 0x0000001fff177819 */ /* 0x001fe4000001142a */
[----:B-1----:R-:W-:-:S03]  /*14ae0*/  SHF.R.S32.HI R22, RZ, 0x1f, R43 ;  /* 0x0000001fff167819 */ /* 0x002fc6000001142b */
[----:B------:R-:W-:Y:S01]  /*14af0*/  STL [R1+0x8], R23 ;  /* 0x0000081701007387 */ /* 0x000fe20000100800 */
[----:B--2---:R-:W-:-:S03]  /*14b00*/  SHF.R.S32.HI R21, RZ, 0x1f, R44 ;  /* 0x0000001fff157819 */ /* 0x004fc6000001142c */
[----:B------:R0:W-:Y:S04]  /*14b10*/  STL [R1+0x4], R22 ;  /* 0x0000041601007387 */ /* 0x0001e80000100800 */
[----:B------:R-:W-:Y:S04]  /*14b20*/  STL [R1+0x6570], R61 ;  /* 0x0065703d01007387 */ /* 0x000fe80000100800 */
[----:B------:R1:W-:Y:S01]  /*14b30*/  STL [R1], R21 ;  /* 0x0000001501007387 */ /* 0x0003e20000100800 */
[----:B0-----:R-:W-:Y:S02]  /*14b40*/  SHF.R.S32.HI R22, RZ, 0x1f, R16 ;  /* 0x0000001fff167819 */ /* 0x001fe40000011410 */
[----:B------:R-:W-:Y:S01]  /*14b50*/  SHF.R.S32.HI R23, RZ, 0x1f, R15 ;  /* 0x0000001fff177819 */ /* 0x000fe2000001140f */
[----:B------:R-:W2:Y:S01]  /*14b60*/  LDL R37, [R1+0x274] ;  /* 0x0002740001257983 */ /* 0x000ea20000100800 */
[----:B------:R-:W-:-:S03]  /*14b70*/  SHF.R.S32.HI R24, RZ, 0x1f, R14 ;  /* 0x0000001fff187819 */ /* 0x000fc6000001140e */
[----:B------:R-:W4:Y:S01]  /*14b80*/  LDL R38, [R1+0x270] ;  /* 0x0002700001267983 */ /* 0x000f220000100800 */
[----:B-1----:R-:W-:-:S03]  /*14b90*/  SHF.R.S32.HI R21, RZ, 0x1f, R46 ;  /* 0x0000001fff157819 */ /* 0x002fc6000001142e */
[----:B------:R-:W3:Y:S01]  /*14ba0*/  LDL R39, [R1+0x26c] ;  /* 0x00026c0001277983 */ /* 0x000ee20000100800 */
[----:B------:R-:W-:-:S03]  /*14bb0*/  SHF.R.S32.HI R25, RZ, 0x1f, R13 ;  /* 0x0000001fff197819 */ /* 0x000fc6000001140d */
[----:B------:R-:W3:Y:S04]  /*14bc0*/  LDL R40, [R1+0x268] ;  /* 0x0002680001287983 */ /* 0x000ee80000100800 */
[----:B------:R-:W3:Y:S04]  /*14bd0*/  LDL R41, [R1+0x264] ;  /* 0x0002640001297983 */ /* 0x000ee80000100800 */
[----:B------:R-:W3:Y:S04]  /*14be0*/  LDL R42, [R1+0x260] ;  /* 0x00026000012a7983 */ /* 0x000ee80000100800 */
[----:B------:R-:W3:Y:S04]  /*14bf0*/  LDL R43, [R1+0x25c] ;  /* 0x00025c00012b7983 */ /* 0x000ee80000100800 */
[----:B------:R-:W3:Y:S04]  /*14c00*/  LDL R44, [R1+0x258] ;  /* 0x00025800012c7983 */ /* 0x000ee80000100800 */
[----:B------:R-:W3:Y:S04]  /*14c10*/  LDL R45, [R1+0x254] ;  /* 0x00025400012d7983 */ /* 0x000ee80000100800 */
[----:B------:R-:W3:Y:S04]  /*14c20*/  LDL R46, [R1+0x250] ;  /* 0x00025000012e7983 */ /* 0x000ee80000100800 */
[----:B------:R-:W3:Y:S04]  /*14c30*/  LDL R50, [R1+0x240] ;  /* 0x0002400001327983 */ /* 0x000ee80000100800 */
[----:B------:R0:W-:Y:S01]  /*14c40*/  STL [R1+0x6574], R21 ;  /* 0x0065741501007387 */ /* 0x0001e20000100800 */
[----:B------:R-:W-:-:S03]  /*14c50*/  SHF.R.S32.HI R26, RZ, 0x1f, R12 ;  /* 0x0000001fff1a7819 */ /* 0x000fc6000001140c */
[----:B------:R-:W-:Y:S04]  /*14c60*/  STL [R1+0x657c], R22 ;  /* 0x00657c1601007387 */ /* 0x000fe80000100800 */
[----:B------:R-:W-:Y:S01]  /*14c70*/  STL [R1+0x6578], R16 ;  /* 0x0065781001007387 */ /* 0x000fe20000100800 */
[----:B------:R-:W-:-:S03]  /*14c80*/  SHF.R.S32.HI R27, RZ, 0x1f, R11 ;  /* 0x0000001fff1b7819 */ /* 0x000fc6000001140b */
[----:B------:R-:W-:Y:S04]  /*14c90*/  STL [R1+0x6584], R23 ;  /* 0x0065841701007387 */ /* 0x000fe80000100800 */
[----:B------:R-:W-:Y:S01]  /*14ca0*/  STL [R1+0x6580], R15 ;  /* 0x0065800f01007387 */ /* 0x000fe20000100800 */
[----:B------:R-:W-:-:S03]  /*14cb0*/  SHF.R.S32.HI R28, RZ, 0x1f, R10 ;  /* 0x0000001fff1c7819 */ /* 0x000fc6000001140a */
        /* <DEDUP_REMOVED lines=9> */
[----:B------:R5:W-:Y:S04]  /*14d50*/  STL [R1+0x65a8], R10 ;  /* 0x0065a80a01007387 */ /* 0x000be80000100800 */
[----:B0-----:R-:W5:Y:S04]  /*14d60*/  LDL R21, [R1+0x214] ;  /* 0x0002140001157983 */ /* 0x001f680000100800 */
[----:B-1----:R-:W2:Y:S04]  /*14d70*/  LDL R28, [R1+0x210] ;  /* 0x00021000011c7983 */ /* 0x002ea80000100800 */
[----:B------:R-:W4:Y:S04]  /*14d80*/  LDL R11, [R1+0x20c] ;  /* 0x00020c00010b7983 */ /* 0x000f280000100800 */
[----:B------:R-:W3:Y:S04]  /*14d90*/  LDL R27, [R1+0x208] ;  /* 0x00020800011b7983 */ /* 0x000ee80000100800 */
[----:B------:R-:W2:Y:S04]  /*14da0*/  LDL R12, [R1+0x204] ;  /* 0x00020400010c7983 */ /* 0x000ea80000100800 */
        /* <DEDUP_REMOVED lines=10> */
[----:B------:R-:W2:Y:S01]  /*14e50*/  LDL.LU R22, [R1+0x2c0] ;  /* 0x0002c00001167983 */ /* 0x000ea20000300800 */
[----:B-----5:R-:W-:-:S03]  /*14e60*/  SHF.R.S32.HI R10, RZ, 0x1f, R21 ;  /* 0x0000001fff0a7819 */ /* 0x020fc60000011415 */
[----:B------:R-:W5:Y:S04]  /*14e70*/  LDL.LU R21, [R1+0x2bc] ;  /* 0x0002bc0001157983 */ /* 0x000f680000300800 */
[----:B------:R2:W-:Y:S01]  /*14e80*/  STL [R1+0x2d4], R10 ;  /* 0x0002d40a01007387 */ /* 0x0005e20000100800 */
[----:B----4-:R-:W-:Y:S02]  /*14e90*/  SHF.R.S32.HI R11, RZ, 0x1f, R11 ;  /* 0x0000001fff0b7819 */ /* 0x010fe4000001140b */
[----:B---3--:R-:W-:Y:S02]  /*14ea0*/  SHF.R.S32.HI R27, RZ, 0x1f, R27 ;  /* 0x0000001fff1b7819 */ /* 0x008fe4000001141b */
[----:B--2---:R-:W-:-:S05]  /*14eb0*/  SHF.R.S32.HI R10, RZ, 0x1f, R28 ;  /* 0x0000001fff0a7819 */ /* 0x004fca000001141c */
[----:B------:R0:W-:Y:S04]  /*14ec0*/  STL [R1+0x2dc], R10 ;  /* 0x0002dc0a01007387 */ /* 0x0001e80000100800 */
[----:B------:R1:W-:Y:S01]  /*14ed0*/  STL [R1+0x2e0], R11 ;  /* 0x0002e00b01007387 */ /* 0x0003e20000100800 */
[----:B0-----:R-:W-:-:S03]  /*14ee0*/  SHF.R.S32.HI R10, RZ, 0x1f, R12 ;  /* 0x0000001fff0a7819 */ /* 0x001fc6000001140c */
[----:B------:R-:W-:Y:S01]  /*14ef0*/  STL [R1+0x2e4], R27 ;  /* 0x0002e41b01007387 */ /* 0x000fe20000100800 */
[----:B-1----:R-:W-:-:S03]  /*14f00*/  SHF.R.S32.HI R11, RZ, 0x1f, R13 ;  /* 0x0000001fff0b7819 */ /* 0x002fc6000001140d */
[----:B------:R-:W2:Y:S04]  /*14f10*/  LDL.LU R13, [R1+0x2b8] ;  /* 0x0002b800010d7983 */ /* 0x000ea80000300800 */
[----:B------:R0:W-:Y:S01]  /*14f20*/  STL [R1+0x2e8], R10 ;  /* 0x0002e80a01007387 */ /* 0x0001e20000100800 */
[----:B------:R-:W-:-:S03]  /*14f30*/  SHF.R.S32.HI R12, RZ, 0x1f, R26 ;  /* 0x0000001fff0c7819 */ /* 0x000fc6000001141a */
[----:B------:R1:W-:Y:S01]  /*14f40*/  STL [R1+0x2ec], R11 ;  /* 0x0002ec0b01007387 */ /* 0x0003e20000100800 */
[----:B0-----:R-:W-:-:S03]  /*14f50*/  SHF.R.S32.HI R10, RZ, 0x1f, R61 ;  /* 0x0000001fff0a7819 */ /* 0x001fc6000001143d */
[----:B------:R-:W3:Y:S04]  /*14f60*/  LDL.LU R61, [R1+0x130] ;  /* 0x00013000013d7983 */ /* 0x000ee80000300800 */
[----:B------:R0:W-:Y:S01]  /*14f70*/  STL [R1+0x2f0], R10 ;  /* 0x0002f00a01007387 */ /* 0x0001e20000100800 */
[----:B-1----:R-:W-:-:S03]  /*14f80*/  SHF.R.S32.HI R11, RZ, 0x1f, R14 ;  /* 0x0000001fff0b7819 */ /* 0x002fc6000001140e */
[----:B------:R1:W-:Y:S01]  /*14f90*/  STL [R1+0x2f4], R12 ;  /* 0x0002f40c01007387 */ /* 0x0003e20000100800 */
[----:B0-----:R-:W-:-:S03]  /*14fa0*/  SHF.R.S32.HI R10, RZ, 0x1f, R25 ;  /* 0x0000001fff0a7819 */ /* 0x001fc60000011419 */
[----:B------:R-:W4:Y:S04]  /*14fb0*/  LDL.LU R25, [R1+0x2b4] ;  /* 0x0002b40001197983 */ /* 0x000f280000300800 */
[----:B------:R0:W-:Y:S01]  /*14fc0*/  STL [R1+0x2f8], R10 ;  /* 0x0002f80a01007387 */ /* 0x0001e20000100800 */
[----:B-1----:R-:W-:-:S03]  /*14fd0*/  SHF.R.S32.HI R12, RZ, 0x1f, R18 ;  /* 0x0000001fff0c7819 */ /* 0x002fc60000011412 */
[----:B------:R1:W-:Y:S01]  /*14fe0*/  STL [R1+0x2fc], R11 ;  /* 0x0002fc0b01007387 */ /* 0x0003e20000100800 */
[----:B0-----:R-:W-:-:S03]  /*14ff0*/  SHF.R.S32.HI R10, RZ, 0x1f, R17 ;  /* 0x0000001fff0a7819 */ /* 0x001fc60000011411 */
[----:B------:R-:W5:Y:S04]  /*15000*/  LDL.LU R17, [R1+0x65bc] ;  /* 0x0065bc0001117983 */ /* 0x000f680000300800 */
[----:B------:R-:W4:Y:S04]  /*15010*/  LDL.LU R14, [R1+0x12c] ;  /* 0x00012c00010e7983 */ /* 0x000f280000300800 */
[----:B------:R0:W-:Y:S04]  /*15020*/  STL [R1+0x300], R10 ;  /* 0x0003000a01007387 */ /* 0x0001e80000100800 */
[----:B------:R-:W2:Y:S01]  /*15030*/  LDL.LU R18, [R1+0x65b8] ;  /* 0x0065b80001127983 */ /* 0x000ea20000300800 */
[----:B-1----:R-:W-:-:S02]  /*15040*/  SHF.R.S32.HI R11, RZ, 0x1f, R15 ;  /* 0x0000001fff0b7819 */ /* 0x002fc4000001140f */
[----:B0-----:R-:W-:Y:S01]  /*15050*/  SHF.R.S32.HI R10, RZ, 0x1f, R24 ;  /* 0x0000001fff0a7819 */ /* 0x001fe20000011418 */
[----:B------:R0:W-:Y:S04]  /*15060*/  STL [R1+0x304], R12 ;  /* 0x0003040c01007387 */ /* 0x0001e80000100800 */
[----:B------:R-:W4:Y:S04]  /*15070*/  LDL.LU R24, [R1+0x2b0] ;  /* 0x0002b00001187983 */ /* 0x000f280000300800 */
[----:B------:R1:W-:Y:S01]  /*15080*/  STL [R1+0x308], R10 ;  /* 0x0003080a01007387 */ /* 0x0003e20000100800 */
[----:B0-----:R-:W-:-:S03]  /*15090*/  SHF.R.S32.HI R12, RZ, 0x1f, R16 ;  /* 0x0000001fff0c7819 */ /* 0x001fc60000011410 */
[----:B------:R-:W-:Y:S04]  /*150a0*/  STL [R1+0x30c], R11 ;  /* 0x00030c0b01007387 */ /* 0x000fe80000100800 */
[----:B------:R-:W4:Y:S01]  /*150b0*/  LDL.LU R15, [R1+0x128] ;  /* 0x00012800010f7983 */ /* 0x000f220000300800 */
[----:B-1----:R-:W-:-:S05]  /*150c0*/  SHF.R.S32.HI R10, RZ, 0x1f, R23 ;  /* 0x0000001fff0a7819 */ /* 0x002fca0000011417 */
[----:B------:R5:W-:Y:S01]  /*150d0*/  STL [R1+0x310], R10 ;  /* 0x0003100a01007387 */ /* 0x000be20000100800 */
[----:B------:R-:W-:-:S03]  /*150e0*/  SHF.R.S32.HI R0, RZ, 0x1f, R19 ;  /* 0x0000001fff007819 */ /* 0x000fc60000011413 */
[----:B------:R0:W-:Y:S01]  /*150f0*/  STL [R1+0x314], R12 ;  /* 0x0003140c01007387 */ /* 0x0001e20000100800 */
[C---:B-----5:R-:W-:Y:S02]  /*15100*/  IADD3 R10, P1, R19.reuse, R17, RZ ;  /* 0x00000011130a7210 */ /* 0x060fe40007f3e0ff */
[-C--:B--2---:R-:W-:Y:S02]  /*15110*/  IADD3 R11, P2, R19, R18.reuse, RZ ;  /* 0x00000012130b7210 */ /* 0x084fe40007f5e0ff */
[----:B------:R-:W2:Y:S04]  /*15120*/  LDL.LU R19, [R1+0x65b4] ;  /* 0x0065b40001137983 */ /* 0x000ea80000300800 */
[----:B------:R1:W-:Y:S01]  /*15130*/  STL [R1+0x6460], R10 ;  /* 0x0064600a01007387 */ /* 0x0003e20000100800 */
[----:B------:R-:W-:-:S03]  /*15140*/  IADD3 R16, P4, R20, R18, RZ ;  /* 0x0000001214107210 */ /* 0x000fc60007f9e0ff */
[----:B0-----:R-:W5:Y:S01]  /*15150*/  LDL.LU R12, [R1+0x2ac] ;  /* 0x0002ac00010c7983 */ /* 0x001f620000300800 */
[----:B-1----:R-:W-:-:S03]  /*15160*/  IADD3 R10, P3, R20, R17, RZ ;  /* 0x00000011140a7210 */ /* 0x002fc60007f7e0ff */
[----:B------:R0:W-:Y:S04]  /*15170*/  STL [R1+0x6458], R11 ;  /* 0x0064580b01007387 */ /* 0x0001e80000100800 */
[----:B------:R-:W5:Y:S04]  /*15180*/  LDL.LU R23, [R1+0x120] ;  /* 0x0001200001177983 */ /* 0x000f680000300800 */
[----:B------:R1:W-:Y:S04]  /*15190*/  STL [R1+0x6454], R10 ;  /* 0x0064540a01007387 */ /* 0x0003e80000100800 */
[----:B------:R-:W3:Y:S01]  /*151a0*/  LDL.LU R20, [R1+0x65b0] ;  /* 0x0065b00001147983 */ /* 0x000ee20000300800 */
[----:B0-----:R-:W-:-:S03]  /*151b0*/  IADD3 R11, P6, R22, R18, RZ ;  /* 0x00000012160b7210 */ /* 0x001fc60007fde0ff */
[----:B------:R0:W-:Y:S01]  /*151c0*/  STL [R1+0x644c], R16 ;  /* 0x00644c1001007387 */ /* 0x0001e20000100800 */
[----:B-1----:R-:W-:-:S03]  /*151d0*/  IADD3 R10, P5, R22, R17, RZ ;  /* 0x00000011160a7210 */ /* 0x002fc60007fbe0ff */
[----:B0-----:R-:W5:Y:S04]  /*151e0*/  LDL.LU R16, [R1+0x2a8] ;  /* 0x0002a80001107983 */ /* 0x001f680000300800 */
[----:B------:R0:W-:Y:S04]  /*151f0*/  STL [R1+0x6450], R10 ;  /* 0x0064500a01007387 */ /* 0x0001e80000100800 */
[----:B------:R1:W-:Y:S04]  /*15200*/  STL [R1+0x6444], R11 ;  /* 0x0064440b01007387 */ /* 0x0003e80000100800 */
[----:B------:R-:W5:Y:S01]  /*15210*/  LDL.LU R22, [R1+0x11c] ;  /* 0x00011c0001167983 */ /* 0x000f620000300800 */
[----:B0-----:R-:W-:-:S05]  /*15220*/  IADD3 R10, P0, R21, R17, RZ ;  /* 0x00000011150a7210 */ /* 0x001fca0007f1e0ff */
[----:B------:R-:W-:Y:S01]  /*15230*/  STL [R1+0x6448], R10 ;  /* 0x0064480a01007387 */ /* 0x000fe20000100800 */
[----:B--2---:R-:W-:Y:S01]  /*15240*/  IMAD.X R26, R0, 0x1, R19, P1 ;  /* 0x00000001001a7824 */ /* 0x004fe200008e0613 */
[----:B-1----:R-:W-:-:S04]  /*15250*/  IADD3 R11, P1, R21, R18, RZ ;  /* 0x00000012150b7210 */ /* 0x002fc80007f3e0ff */
[----:B------:R0:W-:Y:S04]  /*15260*/  STL [R1+0x645c], R26 ;  /* 0x00645c1a01007387 */ /* 0x0001e80000100800 */
[----:B0-----:R-:W2:Y:S04]  /*15270*/  LDL.LU R26, [R1+0x2a4] ;  /* 0x0002a400011a7983 */ /* 0x001ea80000300800 */
[----:B------:R0:W-:Y:S01]  /*15280*/  STL [R1+0x6440], R11 ;  /* 0x0064400b01007387 */ /* 0x0001e20000100800 */
[----:B---3--:R-:W-:Y:S01]  /*15290*/  IMAD.X R10, R0, 0x1, R20, P2 ;  /* 0x00000001000a7824 */ /* 0x008fe200010e0614 */
[----:B------:R-:W-:-:S04]  /*152a0*/  IADD3 R0, P2, R13, R17, RZ ;  /* 0x000000110d007210 */ /* 0x000fc80007f5e0ff */
[----:B------:R1:W-:Y:S01]  /*152b0*/  STL [R1+0x643c], R10 ;  /* 0x00643c0a01007387 */ /* 0x0003e20000100800 */
[----:B0-----:R-:W-:-:S03]  /*152c0*/  IMAD.X R11, R61, 0x1, R19, P3 ;  /* 0x000000013d0b7824 */ /* 0x001fc600018e0613 */
[----:B------:R-:W3:Y:S04]  /*152d0*/  LDL.LU R21, [R1+0x118] ;  /* 0x0001180001157983 */ /* 0x000ee80000300800 */
[----:B------:R0:W-:Y:S01]  /*152e0*/  STL [R1+0x6438], R0 ;  /* 0x0064380001007387 */ /* 0x0001e20000100800 */
[----:B-1----:R-:W-:-:S03]  /*152f0*/  IMAD.X R10, R61, 0x1, R20, P4 ;  /* 0x000000013d0a7824 */ /* 0x002fc600020e0614 */
[----:B------:R-:W-:Y:S01]  /*15300*/  STL [R1+0x6434], R11 ;  /* 0x0064340b01007387 */ /* 0x000fe20000100800 */
[----:B0-----:R-:W-:-:S03]  /*15310*/  IADD3 R0, P3, R13, R18, RZ ;  /* 0x000000120d007210 */ /* 0x001fc60007f7e0ff */
[----:B------:R-:W3:Y:S04]  /*15320*/  LDL.LU R13, [R1+0x2a0] ;  /* 0x0002a000010d7983 */ /* 0x000ee80000300800 */
[----:B------:R4:W-:Y:S04]  /*15330*/  STL [R1+0x6430], R0 ;  /* 0x0064300001007387 */ /* 0x0009e80000100800 */
[----:B------:R0:W-:Y:S04]  /*15340*/  STL [R1+0x6424], R10 ;  /* 0x0064240a01007387 */ /* 0x0001e80000100800 */
[----:B------:R-:W3:Y:S01]  /*15350*/  LDL.LU R61, [R1+0x114] ;  /* 0x00011400013d7983 */ /* 0x000ee20000300800 */
[----:B----4-:R-:W-:Y:S01]  /*15360*/  IADD3 R0, P4, R25, R17, RZ ;  /* 0x0000001119007210 */ /* 0x010fe20007f9e0ff */
[----:B------:R-:W-:-:S04]  /*15370*/  IMAD.X R11, R14, 0x1, R19, P5 ;  /* 0x000000010e0b7824 */ /* 0x000fc800028e0613 */
[----:B------:R1:W-:Y:S01]  /*15380*/  STL [R1+0x642c], R0 ;  /* 0x00642c0001007387 */ /* 0x0003e20000100800 */
[----:B0-----:R-:W-:-:S03]  /*15390*/  IMAD.X R10, R14, 0x1, R20, P6 ;  /* 0x000000010e0a7824 */ /* 0x001fc600030e0614 */
[----:B------:R-:W-:Y:S01]  /*153a0*/  STL [R1+0x6428], R11 ;  /* 0x0064280b01007387 */ /* 0x000fe20000100800 */
[----:B-1----:R-:W-:-:S03]  /*153b0*/  IADD3 R0, P5, R25, R18, RZ ;  /* 0x0000001219007210 */ /* 0x002fc60007fbe0ff */
[----:B------:R-:W4:Y:S04]  /*153c0*/  LDL.LU R25, [R1+0x29c] ;  /* 0x00029c0001197983 */ /* 0x000f280000300800 */
[----:B------:R0:W-:Y:S04]  /*153d0*/  STL [R1+0x6420], R0 ;  /* 0x0064200001007387 */ /* 0x0001e80000100800 */
[----:B------:R1:W-:Y:S04]  /*153e0*/  STL [R1+0x6414], R10 ;  /* 0x0064140a01007387 */ /* 0x0003e80000100800 */
[----:B------:R-:W4:Y:S01]  /*153f0*/  LDL.LU R14, [R1+0x10c] ;  /* 0x00010c00010e7983 */ /* 0x000f220000300800 */
[----:B0-----:R-:W-:Y:S01]  /*15400*/  IADD3 R0, P6, R24, R17, RZ ;  /* 0x0000001118007210 */ /* 0x001fe20007fde0ff */
[----:B------:R-:W-:-:S04]  /*15410*/  IMAD.X R11, R15, 0x1, R19, P0 ;  /* 0x000000010f0b7824 */ /* 0x000fc800000e0613 */
[----:B------:R0:W-:Y:S01]  /*15420*/  STL [R1+0x641c], R0 ;  /* 0x00641c0001007387 */ /* 0x0001e20000100800 */
[----:B-1----:R-:W-:-:S03]  /*15430*/  IMAD.X R10, R15, 0x1, R20, P1 ;  /* 0x000000010f0a7824 */ /* 0x002fc600008e0614 */
[----:B------:R5:W-:Y:S01]  /*15440*/  STL [R1+0x6418], R11 ;  /* 0x0064180b01007387 */ /* 0x000be20000100800 */
[----:B0-----:R-:W-:-:S03]  /*15450*/  IADD3 R0, P0, R24, R18, RZ ;  /* 0x0000001218007210 */ /* 0x001fc60007f1e0ff */
[----:B------:R-:W4:Y:S04]  /*15460*/  LDL.LU R24, [R1+0x298] ;  /* 0x0002980001187983 */ /* 0x000f280000300800 */
[----:B------:R0:W-:Y:S04]  /*15470*/  STL [R1+0x6410], R0 ;  /* 0x0064100001007387 */ /* 0x0001e80000100800 */
[----:B------:R1:W-:Y:S01]  /*15480*/  STL [R1+0x6404], R10 ;  /* 0x0064040a01007387 */ /* 0x0003e20000100800 */
[----:B-----5:R-:W-:-:S03]  /*15490*/  IMAD.X R11, R23, 0x1, R19, P2 ;  /* 0x00000001170b7824 */ /* 0x020fc600010e0613 */
[----:B------:R-:W5:Y:S01]  /*154a0*/  LDL.LU R15, [R1+0x108] ;  /* 0x00010800010f7983 */ /* 0x000f620000300800 */
[----:B0-----:R-:W-:-:S05]  /*154b0*/  IADD3 R0, P1, R12, R17, RZ ;  /* 0x000000110c007210 */ /* 0x001fca0007f3e0ff */
[----:B------:R0:W-:Y:S01]  /*154c0*/  STL [R1+0x640c], R0 ;  /* 0x00640c0001007387 */ /* 0x0001e20000100800 */
[----:B-1----:R-:W-:-:S03]  /*154d0*/  IMAD.X R10, R23, 0x1, R20, P3 ;  /* 0x00000001170a7824 */ /* 0x002fc600018e0614 */
[----:B------:R-:W-:Y:S01]  /*154e0*/  STL [R1+0x6408], R11 ;  /* 0x0064080b01007387 */ /* 0x000fe20000100800 */
[----:B0-----:R-:W-:-:S03]  /*154f0*/  IADD3 R0, P2, R12, R18, RZ ;  /* 0x000000120c007210 */ /* 0x001fc60007f5e0ff */
[----:B------:R-:W5:Y:S04]  /*15500*/  LDL.LU R12, [R1+0x294] ;  /* 0x00029400010c7983 */ /* 0x000f680000300800 */
[----:B------:R0:W-:Y:S04]  /*15510*/  STL [R1+0x6400], R0 ;  /* 0x0064000001007387 */ /* 0x0001e80000100800 */
[----:B------:R1:W-:Y:S04]  /*15520*/  STL [R1+0x63f4], R10 ;  /* 0x0063f40a01007387 */ /* 0x0003e80000100800 */
[----:B------:R-:W5:Y:S01]  /*15530*/  LDL.LU R23, [R1+0x104] ;  /* 0x0001040001177983 */ /* 0x000f620000300800 */
[----:B0-----:R-:W-:Y:S01]  /*15540*/  IADD3 R0, P3, R16, R17, RZ ;  /* 0x0000001110007210 */ /* 0x001fe20007f7e0ff */
[----:B------:R-:W-:-:S04]  /*15550*/  IMAD.X R11, R22, 0x1, R19, P4 ;  /* 0x00000001160b7824 */ /* 0x000fc800020e0613 */
[----:B------:R0:W-:Y:S01]  /*15560*/  STL [R1+0x63fc], R0 ;  /* 0x0063fc0001007387 */ /* 0x0001e20000100800 */
[----:B-1----:R-:W-:-:S03]  /*15570*/  IMAD.X R10, R22, 0x1, R20, P5 ;  /* 0x00000001160a7824 */ /* 0x002fc600028e0614 */
[----:B------:R-:W-:Y:S01]  /*15580*/  STL [R1+0x63f8], R11 ;  /* 0x0063f80b01007387 */ /* 0x000fe20000100800 */
[----:B0-----:R-:W-:-:S03]  /*15590*/  IADD3 R0, P4, R16, R18, RZ ;  /* 0x0000001210007210 */ /* 0x001fc60007f9e0ff */
[----:B------:R-:W5:Y:S04]  /*155a0*/  LDL.LU R16, [R1+0x290] ;  /* 0x0002900001107983 */ /* 0x000f680000300800 */
[----:B------:R2:W-:Y:S04]  /*155b0*/  STL [R1+0x63f0], R0 ;  /* 0x0063f00001007387 */ /* 0x0005e80000100800 */
[----:B------:R-:W-:Y:S04]  /*155c0*/  STL [R1+0x63e4], R10 ;  /* 0x0063e40a01007387 */ /* 0x000fe80000100800 */
[----:B------:R-:W5:Y:S01]  /*155d0*/  LDL.LU R22, [R1+0x100] ;  /* 0x0001000001167983 */ /* 0x000f620000300800 */
[----:B--2---:R-:W-:-:S05]  /*155e0*/  IADD3 R0, P5, R26, R17, RZ ;  /* 0x000000111a007210 */ /* 0x004fca0007fbe0ff */
[----:B------:R0:W-:Y:S01]  /*155f0*/  STL [R1+0x63ec], R0 ;  /* 0x0063ec0001007387 */ /* 0x0001e20000100800 */
[C---:B---3--:R-:W-:Y:S01]  /*15600*/  IMAD.X R11, R21.reuse, 0x1, R19, P6 ;  /* 0x00000001150b7824 */ /* 0x048fe200030e0613 */
[----:B0-----:R-:W-:Y:S01]  /*15610*/  IADD3 R0, P6, R26, R18, RZ ;  /* 0x000000121a007210 */ /* 0x001fe20007fde0ff */
[----:B------:R-:W-:-:S03]  /*15620*/  IMAD.X R10, R21, 0x1, R20, P0 ;  /* 0x00000001150a7824 */ /* 0x000fc600000e0614 */
[----:B------:R-:W-:Y:S04]  /*15630*/  STL [R1+0x63e8], R11 ;  /* 0x0063e80b01007387 */ /* 0x000fe80000100800 */
[----:B------:R-:W2:Y:S04]  /*15640*/  LDL.LU R26, [R1+0x28c] ;  /* 0x00028c00011a7983 */ /* 0x000ea80000300800 */
[----:B------:R0:W-:Y:S04]  /*15650*/  STL [R1+0x63e0], R0 ;  /* 0x0063e00001007387 */ /* 0x0001e80000100800 */
[----:B------:R1:W-:Y:S04]  /*15660*/  STL [R1+0x63d4], R10 ;  /* 0x0063d40a01007387 */ /* 0x0003e80000100800 */
[----:B------:R-:W3:Y:S01]  /*15670*/  LDL.LU R21, [R1+0xfc] ;  /* 0x0000fc0001157983 */ /* 0x000ee20000300800 */
[----:B0-----:R-:W-:Y:S01]  /*15680*/  IADD3 R0, P0, R13, R17, RZ ;  /* 0x000000110d007210 */ /* 0x001fe20007f1e0ff */
[----:B------:R-:W-:-:S04]  /*15690*/  IMAD.X R11, R61, 0x1, R19, P1 ;  /* 0x000000013d0b7824 */ /* 0x000fc800008e0613 */
        /* <DEDUP_REMOVED lines=19> */
[----:B-----5:R-:W-:-:S04]  /*157d0*/  IMAD.X R11, R15, 0x1, R19, P5 ;  /* 0x000000010f0b7824 */ /* 0x020fc800028e0613 */
        /* <DEDUP_REMOVED lines=28> */
[----:B--2---:R-:W-:-:S05]  /*159a0*/  IADD3 R0, P3, R26, R17, RZ ;  /* 0x000000111a007210 */ /* 0x004fca0007f7e0ff */
[----:B------:R1:W-:Y:S01]  /*159b0*/  STL [R1+0x638c], R0 ;  /* 0x00638c0001007387 */ /* 0x0003e20000100800 */
[C---:B---3--:R-:W-:Y:S02]  /*159c0*/  IMAD.X R11, R21.reuse, 0x1, R19, P4 ;  /* 0x00000001150b7824 */ /* 0x048fe400020e0613 */
[----:B0-----:R-:W-:Y:S01]  /*159d0*/  IMAD.X R10, R21, 0x1, R20, P5 ;  /* 0x00000001150a7824 */ /* 0x001fe200028e0614 */
[----:B-1----:R-:W-:Y:S02]  /*159e0*/  IADD3 R0, P4, R26, R18, RZ ;  /* 0x000000121a007210 */ /* 0x002fe40007f9e0ff */
[----:B------:R-:W-:Y:S04]  /*159f0*/  STL [R1+0x6388], R11 ;  /* 0x0063880b01007387 */ /* 0x000fe80000100800 */
[----:B------:R-:W2:Y:S04]  /*15a00*/  LDL.LU R26, [R1+0x1dc] ;  /* 0x0001dc00011a7983 */ /* 0x000ea80000300800 */
[----:B------:R0:W-:Y:S04]  /*15a10*/  STL [R1+0x6380], R0 ;  /* 0x0063800001007387 */ /* 0x0001e80000100800 */
[----:B------:R1:W-:Y:S04]  /*15a20*/  STL [R1+0x6374], R10 ;  /* 0x0063740a01007387 */ /* 0x0003e80000100800 */
[----:B------:R-:W3:Y:S01]  /*15a30*/  LDL.LU R21, [R1+0xdc] ;  /* 0x0000dc0001157983 */ /* 0x000ee20000300800 */
[----:B0-----:R-:W-:-:S05]  /*15a40*/  IADD3 R0, P5, R13, R17, RZ ;  /* 0x000000110d007210 */ /* 0x001fca0007fbe0ff */
[----:B------:R0:W-:Y:S01]  /*15a50*/  STL [R1+0x637c], R0 ;  /* 0x00637c0001007387 */ /* 0x0001e20000100800 */
[C-C-:B------:R-:W-:Y:S02]  /*15a60*/  IMAD.X R11, R61.reuse, 0x1, R19.reuse, P6 ;  /* 0x000000013d0b7824 */ /* 0x140fe400030e0613 */
[----:B-1----:R-:W-:Y:S01]  /*15a70*/  IMAD.X R10, R61, 0x1, R20, P0 ;  /* 0x000000013d0a7824 */ /* 0x002fe200000e0614 */
[----:B0-----:R-:W-:Y:S02]  /*15a80*/  IADD3 R0, P6, R13, R18, RZ ;  /* 0x000000120d007210 */ /* 0x001fe40007fde0ff */
[----:B------:R-:W-:Y:S04]  /*15a90*/  STL [R1+0x6378], R11 ;  /* 0x0063780b01007387 */ /* 0x000fe80000100800 */
        /* <DEDUP_REMOVED lines=14> */
[----:B-----5:R-:W-:Y:S01]  /*15b80*/  IADD3 R0, P2, R24, R17, RZ ;  /* 0x0000001118007210 */ /* 0x020fe20007f5e0ff */
[----:B------:R-:W-:-:S04]  /*15b90*/  IMAD.X R11, R15, 0x1, R19, P3 ;  /* 0x000000010f0b7824 */ /* 0x000fc800018e0613 */
[----:B------:R1:W-:Y:S01]  /*15ba0*/  STL [R1+0x635c], R0 ;  /* 0x00635c0001007387 */ /* 0x0003e20000100800 */
[----:B0-----:R-:W-:-:S03]  /*15bb0*/  IMAD.X R10, R15, 0x1, R20, P4 ;  /* 0x000000010f0a7824 */ /* 0x001fc600020e0614 */
[----:B------:R-:W-:Y:S01]  /*15bc0*/  STL [R1+0x6358], R11 ;  /* 0x0063580b01007387 */ /* 0x000fe20000100800 */
[----:B-1----:R-:W-:-:S03]  /*15bd0*/  IADD3 R0, P3, R24, R18, RZ ;  /* 0x0000001218007210 */ /* 0x002fc60007f7e0ff */
        /* <DEDUP_REMOVED lines=36> */
[C---:B------:R-:W-:Y:S02]  /*15e20*/  IMAD.X R11, R61.reuse, 0x1, R19, P4 ;  /* 0x000000013d0b7824 */ /* 0x040fe400020e0613 */
[----:B-1----:R-:W-:Y:S01]  /*15e30*/  IMAD.X R10, R61, 0x1, R20, P5 ;  /* 0x000000013d0a7824 */ /* 0x002fe200028e0614 */
[----:B0-----:R-:W-:Y:S02]  /*15e40*/  IADD3 R0, P4, R13, R18, RZ ;  /* 0x000000120d007210 */ /* 0x001fe40007f9e0ff */
[----:B------:R-:W-:Y:S04]  /*15e50*/  STL [R1+0x6318], R11 ;  /* 0x0063180b01007387 */ /* 0x000fe80000100800 */
[----:B------:R-:W3:Y:S04]  /*15e60*/  LDL.LU R13, [R1+0x1c0] ;  /* 0x0001c000010d7983 */ /* 0x000ee80000300800 */
[----:B------:R4:W-:Y:S04]  /*15e70*/  STL [R1+0x6310], R0 ;  /* 0x0063100001007387 */ /* 0x0009e80000100800 */
[----:B------:R0:W-:Y:S04]  /*15e80*/  STL [R1+0x6304], R10 ;  /* 0x0063040a01007387 */ /* 0x0001e80000100800 */
[----:B------:R-:W3:Y:S01]  /*15e90*/  LDL.LU R61, [R1+0xbc] ;  /* 0x0000bc00013d7983 */ /* 0x000ee20000300800 */
[----:B----4-:R-:W-:-:S05]  /*15ea0*/  IADD3 R0, P5, R25, R17, RZ ;  /* 0x0000001119007210 */ /* 0x010fca0007fbe0ff */
[----:B------:R1:W-:Y:S01]  /*15eb0*/  STL [R1+0x630c], R0 ;  /* 0x00630c0001007387 */ /* 0x0003e20000100800 */
[C---:B------:R-:W-:Y:S02]  /*15ec0*/  IMAD.X R11, R14.reuse, 0x1, R19, P6 ;  /* 0x000000010e0b7824 */ /* 0x040fe400030e0613 */
[----:B0-----:R-:W-:Y:S01]  /*15ed0*/  IMAD.X R10, R14, 0x1, R20, P0 ;  /* 0x000000010e0a7824 */ /* 0x001fe200000e0614 */
[----:B-1----:R-:W-:Y:S02]  /*15ee0*/  IADD3 R0, P6, R25, R18, RZ ;  /* 0x0000001219007210 */ /* 0x002fe40007fde0ff */
[----:B------:R-:W-:Y:S04]  /*15ef0*/  STL [R1+0x6308], R11 ;  /* 0x0063080b01007387 */ /* 0x000fe80000100800 */
[----:B------:R-:W4:Y:S04]  /*15f00*/  LDL.LU R25, [R1+0x1bc] ;  /* 0x0001bc0001197983 */ /* 0x000f280000300800 */
[----:B------:R5:W-:Y:S04]  /*15f10*/  STL [R1+0x6300], R0 ;  /* 0x0063000001007387 */ /* 0x000be80000100800 */
[----:B------:R0:W-:Y:S04]  /*15f20*/  STL [R1+0x62f4], R10 ;  /* 0x0062f40a01007387 */ /* 0x0001e80000100800 */
[----:B------:R-:W4:Y:S01]  /*15f30*/  LDL.LU R14, [R1+0xb8] ;  /* 0x0000b800010e7983 */ /* 0x000f220000300800 */
[----:B-----5:R-:W-:-:S05]  /*15f40*/  IADD3 R0, P0, R24, R17, RZ ;  /* 0x0000001118007210 */ /* 0x020fca0007f1e0ff */
[----:B------:R1:W-:Y:S01]  /*15f50*/  STL [R1+0x62fc], R0 ;  /* 0x0062fc0001007387 */ /* 0x0003e20000100800 */
[C---:B------:R-:W-:Y:S02]  /*15f60*/  IMAD.X R11, R15.reuse, 0x1, R19, P1 ;  /* 0x000000010f0b7824 */ /* 0x040fe400008e0613 */
[----:B0-----:R-:W-:-:S03]  /*15f70*/  IMAD.X R10, R15, 0x1, R20, P2 ;  /* 0x000000010f0a7824 */ /* 0x001fc600010e0614 */
[----:B------:R-:W-:Y:S01]  /*15f80*/  STL [R1+0x62f8], R11 ;  /* 0x0062f80b01007387 */ /* 0x000fe20000100800 */
[----:B-1----:R-:W-:-:S03]  /*15f90*/  IADD3 R0, P1, R24, R18, RZ ;  /* 0x0000001218007210 */ /* 0x002fc60007f3e0ff */
[----:B------:R-:W5:Y:S04]  /*15fa0*/  LDL.LU R24, [R1+0x1b8] ;  /* 0x0001b80001187983 */ /* 0x000f680000300800 */
[----:B------:R0:W-:Y:S04]  /*15fb0*/  STL [R1+0x62f0], R0 ;  /* 0x0062f00001007387 */ /* 0x0001e80000100800 */
[----:B------:R1:W-:Y:S04]  /*15fc0*/  STL [R1+0x62e4], R10 ;  /* 0x0062e40a01007387 */ /* 0x0003e80000100800 */
[----:B------:R-:W5:Y:S01]  /*15fd0*/  LDL.LU R15, [R1+0xb4] ;  /* 0x0000b400010f7983 */ /* 0x000f620000300800 */
[----:B0-----:R-:W-:-:S05]  /*15fe0*/  IADD3 R0, P2, R12, R17, RZ ;  /* 0x000000110c007210 */ /* 0x001fca0007f5e0ff */
[----:B------:R0:W-:Y:S01]  /*15ff0*/  STL [R1+0x62ec], R0 ;  /* 0x0062ec0001007387 */ /* 0x0001e20000100800 */
[C---:B------:R-:W-:Y:S02]  /*16000*/  IMAD.X R11, R23.reuse, 0x1, R19, P3 ;  /* 0x00000001170b7824 */ /* 0x040fe400018e0613 */
[----:B-1----:R-:W-:-:S03]  /*16010*/  IMAD.X R10, R23, 0x1, R20, P4 ;  /* 0x00000001170a7824 */ /* 0x002fc600020e0614 */
[----:B------:R-:W-:Y:S01]  /*16020*/  STL [R1+0x62e8], R11 ;  /* 0x0062e80b01007387 */ /* 0x000fe20000100800 */
[----:B0-----:R-:W-:-:S03]  /*16030*/  IADD3 R0, P3, R12, R18, RZ ;  /* 0x000000120c007210 */ /* 0x001fc60007f7e0ff */
        /* <DEDUP_REMOVED lines=46> */
[C-C-:B------:R-:W-:Y:S02]  /*16320*/  IMAD.X R11, R15.reuse, 0x1, R19.reuse, P6 ;  /* 0x000000010f0b7824 */ /* 0x140fe400030e0613 */
[----:B0-----:R-:W-:Y:S01]  /*16330*/  IMAD.X R10, R15, 0x1, R20, P0 ;  /* 0x000000010f0a7824 */ /* 0x001fe200000e0614 */
[----:B-1----:R-:W-:Y:S02]  /*16340*/  IADD3 R0, P6, R24, R18, RZ ;  /* 0x0000001218007210 */ /* 0x002fe40007fde0ff */
[----:B------:R-:W-:Y:S04]  /*16350*/  STL [R1+0x6298], R11 ;  /* 0x0062980b01007387 */ /* 0x000fe80000100800 */
        /* <DEDUP_REMOVED lines=26> */
[C---:B---3--:R-:W-:Y:S01]  /*16500*/  IMAD.X R10, R21.reuse, 0x1, R19, P5 ;  /* 0x00000001150a7824 */ /* 0x048fe200028e0613 */
[----:B0-----:R-:W-:Y:S02]  /*16510*/  IADD3 R0, P5, R26, R18, RZ ;  /* 0x000000121a007210 */ /* 0x001fe40007fbe0ff */
[----:B------:R-:W2:Y:S04]  /*16520*/  LDL.LU R26, [R1+0x194] ;  /* 0x00019400011a7983 */ /* 0x000ea80000300800 */
[----:B------:R0:W-:Y:S04]  /*16530*/  STL [R1+0x6268], R10 ;  /* 0x0062680a01007387 */ /* 0x0001e80000100800 */
[----:B------:R1:W-:Y:S01]  /*16540*/  STL [R1+0x6260], R0 ;  /* 0x0062600001007387 */ /* 0x0003e20000100800 */
[----:B0-----:R-:W-:-:S03]  /*16550*/  IMAD.X R10, R21, 0x1, R20, P6 ;  /* 0x00000001150a7824 */ /* 0x001fc600030e0614 */
[----:B------:R-:W3:Y:S01]  /*16560*/  LDL.LU R21, [R1+0x88] ;  /* 0x0000880001157983 */ /* 0x000ee20000300800 */
[----:B-1----:R-:W-:-:S03]  /*16570*/  IADD3 R0, P6, R13, R17, RZ ;  /* 0x000000110d007210 */ /* 0x002fc60007fde0ff */
[----:B------:R0:W-:Y:S04]  /*16580*/  STL [R1+0x6254], R10 ;  /* 0x0062540a01007387 */ /* 0x0001e80000100800 */
[----:B------:R1:W-:Y:S01]  /*16590*/  STL [R1+0x625c], R0 ;  /* 0x00625c0001007387 */ /* 0x0003e20000100800 */
[C---:B------:R-:W-:Y:S02]  /*165a0*/  IMAD.X R11, R61.reuse, 0x1, R19, P0 ;  /* 0x000000013d0b7824 */ /* 0x040fe400000e0613 */
[----:B0-----:R-:W-:Y:S01]  /*165b0*/  IMAD.X R10, R61, 0x1, R20, P1 ;  /* 0x000000013d0a7824 */ /* 0x001fe200008e0614 */
[----:B-1----:R-:W-:Y:S02]  /*165c0*/  IADD3 R0, P0, R13, R18, RZ ;  /* 0x000000120d007210 */ /* 0x002fe40007f1e0ff */
        /* <DEDUP_REMOVED lines=28> */
[----:B-1----:R-:W-:-:S03]  /*16790*/  IADD3 R10, P6, R12, R18, RZ ;  /* 0x000000120c0a7210 */ /* 0x002fc60007fde0ff */
[----:B------:R-:W-:Y:S04]  /*167a0*/  STL [R1+0x6228], R11 ;  /* 0x0062280b01007387 */ /* 0x000fe80000100800 */
[----:B------:R-:W5:Y:S01]  /*167b0*/  LDL.LU R12, [R1+0x184] ;  /* 0x00018400010c7983 */ /* 0x000f620000300800 */
[----:B0-----:R-:W-:-:S03]  /*167c0*/  IMAD.X R0, R23, 0x1, R20, P0 ;  /* 0x0000000117007824 */ /* 0x001fc600000e0614 */
[----:B------:R0:W-:Y:S04]  /*167d0*/  STL [R1+0x6220], R10 ;  /* 0x0062200a01007387 */ /* 0x0001e80000100800 */
[----:B------:R1:W-:Y:S04]  /*167e0*/  STL [R1+0x6214], R0 ;  /* 0x0062140001007387 */ /* 0x0003e80000100800 */
[----:B------:R-:W5:Y:S01]  /*167f0*/  LDL.LU R23, [R1+0x74] ;  /* 0x0000740001177983 */ /* 0x000f620000300800 */
[----:B0-----:R-:W-:Y:S01]  /*16800*/  IADD3 R10, P0, R16, R17, RZ ;  /* 0x00000011100a7210 */ /* 0x001fe20007f1e0ff */
[----:B-1----:R-:W-:Y:S01]  /*16810*/  IMAD.X R0, R22, 0x1, R19, P1 ;  /* 0x0000000116007824 */ /* 0x002fe200008e0613 */
[----:B------:R-:W-:-:S03]  /*16820*/  IADD3 R11, P1, R16, R18, RZ ;  /* 0x00000012100b7210 */ /* 0x000fc60007f3e0ff */
[----:B------:R0:W-:Y:S04]  /*16830*/  STL [R1+0x621c], R10 ;  /* 0x00621c0a01007387 */ /* 0x0001e80000100800 */
[----:B------:R2:W-:Y:S04]  /*16840*/  STL [R1+0x6218], R0 ;  /* 0x0062180001007387 */ /* 0x0005e80000100800 */
[----:B------:R3:W-:Y:S01]  /*16850*/  STL [R1+0x6210], R11 ;  /* 0x0062100b01007387 */ /* 0x0007e20000100800 */
[----:B0-----:R-:W-:-:S03]  /*16860*/  IMAD.X R10, R22, 0x1, R20, P2 ;  /* 0x00000001160a7824 */ /* 0x001fc600010e0614 */
[----:B------:R-:W5:Y:S04]  /*16870*/  LDL.LU R16, [R1+0x180] ;  /* 0x0001800001107983 */ /* 0x000f680000300800 */
        /* <DEDUP_REMOVED lines=24> */
[C---:B------:R-:W-:Y:S01]  /*16a00*/  IMAD.X R11, R14.reuse, 0x1, R19, P0 ;  /* 0x000000010e0b7824 */ /* 0x040fe200000e0613 */
[----:B0-----:R-:W-:Y:S01]  /*16a10*/  IADD3 R10, P0, R25, R18, RZ ;  /* 0x00000012190a7210 */ /* 0x001fe20007f1e0ff */
[----:B-1----:R-:W-:-:S03]  /*16a20*/  IMAD.X R0, R14, 0x1, R20, P1 ;  /* 0x000000010e007824 */ /* 0x002fc600008e0614 */
[----:B------:R-:W-:Y:S04]  /*16a30*/  STL [R1+0x61e8], R11 ;  /* 0x0061e80b01007387 */ /* 0x000fe80000100800 */
[----:B------:R-:W4:Y:S04]  /*16a40*/  LDL.LU R25, [R1+0x174] ;  /* 0x0001740001197983 */ /* 0x000f280000300800 */
[----:B------:R5:W-:Y:S04]  /*16a50*/  STL [R1+0x61e0], R10 ;  /* 0x0061e00a01007387 */ /* 0x000be80000100800 */
[----:B------:R0:W-:Y:S04]  /*16a60*/  STL [R1+0x61d4], R0 ;  /* 0x0061d40001007387 */ /* 0x0001e80000100800 */
[----:B------:R-:W4:Y:S01]  /*16a70*/  LDL.LU R14, [R1+0x64] ;  /* 0x00006400010e7983 */ /* 0x000f220000300800 */
[----:B-----5:R-:W-:-:S05]  /*16a80*/  IADD3 R10, P1, R24, R17, RZ ;  /* 0x00000011180a7210 */ /* 0x020fca0007f3e0ff */
[----:B------:R1:W-:Y:S01]  /*16a90*/  STL [R1+0x61dc], R10 ;  /* 0x0061dc0a01007387 */ /* 0x0003e20000100800 */
[C---:B0-----:R-:W-:Y:S01]  /*16aa0*/  IMAD.X R0, R15.reuse, 0x1, R19, P2 ;  /* 0x000000010f007824 */ /* 0x041fe200010e0613 */
[----:B-1----:R-:W-:Y:S02]  /*16ab0*/  IADD3 R10, P2, R24, R18, RZ ;  /* 0x00000012180a7210 */ /* 0x002fe40007f5e0ff */
[----:B------:R-:W5:Y:S04]  /*16ac0*/  LDL.LU R24, [R1+0x170] ;  /* 0x0001700001187983 */ /* 0x000f680000300800 */
[----:B------:R0:W-:Y:S04]  /*16ad0*/  STL [R1+0x61d8], R0 ;  /* 0x0061d80001007387 */ /* 0x0001e80000100800 */
[----:B------:R1:W-:Y:S01]  /*16ae0*/  STL [R1+0x61d0], R10 ;  /* 0x0061d00a01007387 */ /* 0x0003e20000100800 */
[----:B0-----:R-:W-:-:S03]  /*16af0*/  IMAD.X R0, R15, 0x1, R20, P3 ;  /* 0x000000010f007824 */ /* 0x001fc600018e0614 */
[----:B------:R-:W5:Y:S01]  /*16b00*/  LDL.LU R15, [R1+0x60] ;  /* 0x00006000010f7983 */ /* 0x000f620000300800 */
[----:B-1----:R-:W-:-:S03]  /*16b10*/  IADD3 R10, P3, R12, R17, RZ ;  /* 0x000000110c0a7210 */ /* 0x002fc60007f7e0ff */
[----:B------:R0:W-:Y:S04]  /*16b20*/  STL [R1+0x61c4], R0 ;  /* 0x0061c40001007387 */ /* 0x0001e80000100800 */
        /* <DEDUP_REMOVED lines=8> */
[----:B------:R-:W-:-:S03]  /*16bb0*/  IADD3 R11, P5, R16, R17, RZ ;  /* 0x00000011100b7210 */ /* 0x000fc60007fbe0ff */
[----:B------:R0:W-:Y:S01]  /*16bc0*/  STL [R1+0x61b4], R0 ;  /* 0x0061b40001007387 */ /* 0x0001e20000100800 */
[----:B-1----:R-:W-:-:S03]  /*16bd0*/  IMAD.X R10, R22, 0x1, R19, P6 ;  /* 0x00000001160a7824 */ /* 0x002fc600030e0613 */
[----:B------:R-:W-:Y:S01]  /*16be0*/  STL [R1+0x61bc], R11 ;  /* 0x0061bc0b01007387 */ /* 0x000fe20000100800 */
[----:B0-----:R-:W-:-:S03]  /*16bf0*/  IADD3 R0, P6, R16, R18, RZ ;  /* 0x0000001210007210 */ /* 0x001fc60007fde0ff */
[----:B------:R-:W5:Y:S04]  /*16c00*/  LDL.LU R16, [R1+0x168] ;  /* 0x0001680001107983 */ /* 0x000f680000300800 */
[----:B------:R0:W-:Y:S04]  /*16c10*/  STL [R1+0x61b8], R10 ;  /* 0x0061b80a01007387 */ /* 0x0001e80000100800 */
[----:B------:R2:W-:Y:S01]  /*16c20*/  STL [R1+0x61b0], R0 ;  /* 0x0061b00001007387 */ /* 0x0005e20000100800 */
[----:B0-----:R-:W-:-:S03]  /*16c30*/  IMAD.X R10, R22, 0x1, R20, P0 ;  /* 0x00000001160a7824 */ /* 0x001fc600000e0614 */
[----:B------:R-:W5:Y:S04]  /*16c40*/  LDL.LU R22, [R1+0x58] ;  /* 0x0000580001167983 */ /* 0x000f680000300800 */
[----:B------:R3:W-:Y:S01]  /*16c50*/  STL [R1+0x61a4], R10 ;  /* 0x0061a40a01007387 */ /* 0x0007e20000100800 */
        /* <DEDUP_REMOVED lines=12> */
[----:B------:R-:W-:Y:S01]  /*16d20*/  IMAD.X R11, R61, 0x1, R19, P3 ;  /* 0x000000013d0b7824 */ /* 0x000fe200018e0613 */
[----:B0-----:R-:W-:Y:S01]  /*16d30*/  IADD3 R10, P3, R13, R18, RZ ;  /* 0x000000120d0a7210 */ /* 0x001fe20007f7e0ff */
[----:B-1----:R-:W-:-:S03]  /*16d40*/  IMAD.X R0, R61, 0x1, R20, P4 ;  /* 0x000000013d007824 */ /* 0x002fc600020e0614 */
[----:B------:R-:W-:Y:S04]  /*16d50*/  STL [R1+0x6198], R11 ;  /* 0x0061980b01007387 */ /* 0x000fe80000100800 */
[----:B------:R-:W3:Y:S04]  /*16d60*/  LDL.LU R61, [R1+0x160] ;  /* 0x00016000013d7983 */ /* 0x000ee80000300800 */
[----:B------:R4:W-:Y:S04]  /*16d70*/  STL [R1+0x6190], R10 ;  /* 0x0061900a01007387 */ /* 0x0009e80000100800 */
[----:B------:R0:W-:Y:S04]  /*16d80*/  STL [R1+0x6184], R0 ;  /* 0x0061840001007387 */ /* 0x0001e80000100800 */
[----:B------:R-:W3:Y:S01]  /*16d90*/  LDL.LU R13, [R1+0x50] ;  /* 0x00005000010d7983 */ /* 0x000ee20000300800 */
[----:B----4-:R-:W-:-:S05]  /*16da0*/  IADD3 R10, P4, R25, R17, RZ ;  /* 0x00000011190a7210 */ /* 0x010fca0007f9e0ff */
[----:B------:R1:W-:Y:S01]  /*16db0*/  STL [R1+0x618c], R10 ;  /* 0x00618c0a01007387 */ /* 0x0003e20000100800 */
[C---:B0-----:R-:W-:Y:S01]  /*16dc0*/  IMAD.X R0, R14.reuse, 0x1, R19, P5 ;  /* 0x000000010e007824 */ /* 0x041fe200028e0613 */
[----:B------:R-:W-:Y:S01]  /*16dd0*/  IADD3 R11, P5, R25, R18, RZ ;  /* 0x00000012190b7210 */ /* 0x000fe20007fbe0ff */
[----:B-1----:R-:W-:-:S03]  /*16de0*/  IMAD.X R10, R14, 0x1, R20, P6 ;  /* 0x000000010e0a7824 */ /* 0x002fc600030e0614 */
[----:B------:R5:W-:Y:S04]  /*16df0*/  STL [R1+0x6188], R0 ;  /* 0x0061880001007387 */ /* 0x000be80000100800 */
[----:B------:R-:W-:Y:S04]  /*16e00*/  STL [R1+0x6180], R11 ;  /* 0x0061800b01007387 */ /* 0x000fe80000100800 */
[----:B------:R-:W4:Y:S04]  /*16e10*/  LDL.LU R25, [R1+0x15c] ;  /* 0x00015c0001197983 */ /* 0x000f280000300800 */
[----:B------:R0:W-:Y:S04]  /*16e20*/  STL [R1+0x6174], R10 ;  /* 0x0061740a01007387 */ /* 0x0001e80000100800 */
[----:B------:R-:W4:Y:S01]  /*16e30*/  LDL.LU R14, [R1+0x4c] ;  /* 0x00004c00010e7983 */ /* 0x000f220000300800 */
[----:B-----5:R-:W-:-:S05]  /*16e40*/  IADD3 R0, P6, R24, R17, RZ ;  /* 0x0000001118007210 */ /* 0x020fca0007fde0ff */
[----:B------:R1:W-:Y:S01]  /*16e50*/  STL [R1+0x617c], R0 ;  /* 0x00617c0001007387 */ /* 0x0003e20000100800 */
[C---:B0-----:R-:W-:Y:S01]  /*16e60*/  IMAD.X R10, R15.reuse, 0x1, R19, P0 ;  /* 0x000000010f0a7824 */ /* 0x041fe200000e0613 */
[----:B------:R-:W-:Y:S01]  /*16e70*/  IADD3 R11, P0, R24, R18, RZ ;  /* 0x00000012180b7210 */ /* 0x000fe20007f1e0ff */
[----:B-1----:R-:W-:-:S03]  /*16e80*/  IMAD.X R0, R15, 0x1, R20, P1 ;  /* 0x000000010f007824 */ /* 0x002fc600008e0614 */
[----:B------:R0:W-:Y:S04]  /*16e90*/  STL [R1+0x6178], R10 ;  /* 0x0061780a01007387 */ /* 0x0001e80000100800 */
[----:B------:R-:W-:Y:S04]  /*16ea0*/  STL [R1+0x6170], R11 ;  /* 0x0061700b01007387 */ /* 0x000fe80000100800 */
[----:B------:R-:W5:Y:S01]  /*16eb0*/  LDL.LU R24, [R1+0x158] ;  /* 0x0001580001187983 */ /* 0x000f620000300800 */
[----:B0-----:R-:W-:-:S03]  /*16ec0*/  IADD3 R10, P1, R12, R17, RZ ;  /* 0x000000110c0a7210 */ /* 0x001fc60007f3e0ff */
[----:B------:R0:W-:Y:S04]  /*16ed0*/  STL [R1+0x6164], R0 ;  /* 0x0061640001007387 */ /* 0x0001e80000100800 */
[----:B------:R1:W-:Y:S04]  /*16ee0*/  STL [R1+0x616c], R10 ;  /* 0x00616c0a01007387 */ /* 0x0003e80000100800 */
[----:B------:R-:W5:Y:S01]  /*16ef0*/  LDL.LU R15, [R1+0x48] ;  /* 0x00004800010f7983 */ /* 0x000f620000300800 */
[C---:B0-----:R-:W-:Y:S01]  /*16f00*/  IMAD.X R0, R23.reuse, 0x1, R19, P2 ;  /* 0x0000000117007824 */ /* 0x041fe200010e0613 */
[----:B------:R-:W-:Y:S01]  /*16f10*/  IADD3 R11, P2, R12, R18, RZ ;  /* 0x000000120c0b7210 */ /* 0x000fe20007f5e0ff */
[----:B-1----:R-:W-:-:S03]  /*16f20*/  IMAD.X R10, R23, 0x1, R20, P3 ;  /* 0x00000001170a7824 */ /* 0x002fc600018e0614 */
[----:B------:R0:W-:Y:S04]  /*16f30*/  STL [R1+0x6168], R0 ;  /* 0x0061680001007387 */ /* 0x0001e80000100800 */
[----:B------:R-:W-:Y:S04]  /*16f40*/  STL [R1+0x6160], R11 ;  /* 0x0061600b01007387 */ /* 0x000fe80000100800 */
[----:B------:R-:W5:Y:S04]  /*16f50*/  LDL.LU R23, [R1+0x154] ;  /* 0x0001540001177983 */ /* 0x000f680000300800 */
[----:B------:R1:W-:Y:S04]  /*16f60*/  STL [R1+0x6154], R10 ;  /* 0x0061540a01007387 */ /* 0x0003e80000100800 */
[----:B------:R-:W5:Y:S01]  /*16f70*/  LDL.LU R27, [R1+0x44] ;  /* 0x00004400011b7983 */ /* 0x000f620000300800 */
[----:B0-----:R-:W-:-:S05]  /*16f80*/  IADD3 R0, P3, R16, R17, RZ ;  /* 0x0000001110007210 */ /* 0x001fca0007f7e0ff */
[----:B------:R0:W-:Y:S01]  /*16f90*/  STL [R1+0x615c], R0 ;  /* 0x00615c0001007387 */ /* 0x0001e20000100800 */
[C---:B-1----:R-:W-:Y:S02]  /*16fa0*/  IMAD.X R10, R22.reuse, 0x1, R20, P5 ;  /* 0x00000001160a7824 */ /* 0x042fe400028e0614 */
[----:B0-----:R-:W-:Y:S01]  /*16fb0*/  IMAD.X R0, R22, 0x1, R19, P4 ;  /* 0x0000000116007824 */ /* 0x001fe200020e0613 */
[----:B------:R-:W-:-:S04]  /*16fc0*/  IADD3 R11, P4, R16, R18, RZ ;  /* 0x00000012100b7210 */ /* 0x000fc80007f9e0ff */
[----:B------:R2:W-:Y:S04]  /*16fd0*/  STL [R1+0x6158], R0 ;  /* 0x0061580001007387 */ /* 0x0005e80000100800 */
[----:B------:R-:W-:Y:S04]  /*16fe0*/  STL [R1+0x6150], R11 ;  /* 0x0061500b01007387 */ /* 0x000fe80000100800 */
[----:B------:R-:W5:Y:S04]  /*16ff0*/  LDL.LU R16, [R1+0x150] ;  /* 0x0001500001107983 */ /* 0x000f680000300800 */
[----:B------:R3:W-:Y:S04]  /*17000*/  STL [R1+0x6144], R10 ;  /* 0x0061440a01007387 */ /* 0x0007e80000100800 */
[----:B------:R-:W5:Y:S01]  /*17010*/  LDL.LU R22, [R1+0x40] ;  /* 0x0000400001167983 */ /* 0x000f620000300800 */
[----:B--2---:R-:W-:-:S05]  /*17020*/  IADD3 R0, P5, R26, R17, RZ ;  /* 0x000000111a007210 */ /* 0x004fca0007fbe0ff */
[----:B------:R0:W-:Y:S04]  /*17030*/  STL [R1+0x614c], R0 ;  /* 0x00614c0001007387 */ /* 0x0001e80000100800 */
[----:B------:R-:W2:Y:S01]  /*17040*/  LDL.LU R12, [R1+0x14c] ;  /* 0x00014c00010c7983 */ /* 0x000ea20000300800 */
[----:B---3--:R-:W-:Y:S01]  /*17050*/  IMAD.X R10, R21, 0x1, R19, P6 ;  /* 0x00000001150a7824 */ /* 0x008fe200030e0613 */
[----:B0-----:R-:W-:-:S04]  /*17060*/  IADD3 R0, P6, R26, R18, RZ ;  /* 0x000000121a007210 */ /* 0x001fc80007fde0ff */
[----:B------:R0:W-:Y:S04]  /*17070*/  STL [R1+0x6148], R10 ;  /* 0x0061480a01007387 */ /* 0x0001e80000100800 */
[----:B------:R1:W-:Y:S01]  /*17080*/  STL [R1+0x6140], R0 ;  /* 0x0061400001007387 */ /* 0x0003e20000100800 */
[----:B0-----:R-:W-:-:S03]  /*17090*/  IMAD.X R10, R21, 0x1, R20, P0 ;  /* 0x00000001150a7824 */ /* 0x001fc600000e0614 */
[----:B------:R-:W3:Y:S01]  /*170a0*/  LDL.LU R21, [R1+0x3c] ;  /* 0x00003c0001157983 */ /* 0x000ee20000300800 */
[----:B-1----:R-:W-:-:S03]  /*170b0*/  IADD3 R0, P0, R61, R17, RZ ;  /* 0x000000113d007210 */ /* 0x002fc60007f1e0ff */
[----:B------:R0:W-:Y:S04]  /*170c0*/  STL [R1+0x6134], R10 ;  /* 0x0061340a01007387 */ /* 0x0001e80000100800 */
[----:B------:R1:W-:Y:S01]  /*170d0*/  STL [R1+0x613c], R0 ;  /* 0x00613c0001007387 */ /* 0x0003e20000100800 */
[----:B0-----:R-:W-:Y:S01]  /*170e0*/  IMAD.X R10, R13, 0x1, R19, P1 ;  /* 0x000000010d0a7824 */ /* 0x001fe200008e0613 */
[----:B-1----:R-:W-:Y:S02]  /*170f0*/  IADD3 R0, P1, R61, R18, RZ ;  /* 0x000000123d007210 */ /* 0x002fe40007f3e0ff */
[----:B------:R-:W3:Y:S04]  /*17100*/  LDL.LU R61, [R1+0x148] ;  /* 0x00014800013d7983 */ /* 0x000ee80000300800 */
[----:B------:R-:W-:Y:S04]  /*17110*/  STL [R1+0x6138], R10 ;  /* 0x0061380a01007387 */ /* 0x000fe80000100800 */
[----:B------:R-:W3:Y:S04]  /*17120*/  LDL.LU R26, [R1+0x38] ;  /* 0x00003800011a7983 */ /* 0x000ee80000300800 */
[----:B------:R0:W-:Y:S02]  /*17130*/  STL [R1+0x6130], R0 ;  /* 0x0061300001007387 */ /* 0x0001e40000100800 */
[----:B0-----:R-:W-:Y:S01]  /*17140*/  IMAD.X R0, R13, 0x1, R20, P2 ;  /* 0x000000010d007824 */ /* 0x001fe200010e0614 */
[----:B----4-:R-:W-:-:S04]  /*17150*/  IADD3 R11, P2, R25, R17, RZ ;  /* 0x00000011190b7210 */ /* 0x010fc80007f5e0ff */
[----:B------:R0:W-:Y:S01]  /*17160*/  STL [R1+0x6124], R0 ;  /* 0x0061240001007387 */ /* 0x0001e20000100800 */
[----:B------:R-:W-:-:S03]  /*17170*/  IMAD.X R10, R14, 0x1, R19, P3 ;  /* 0x000000010e0a7824 */ /* 0x000fc600018e0613 */
[----:B------:R-:W-:Y:S04]  /*17180*/  STL [R1+0x612c], R11 ;  /* 0x00612c0b01007387 */ /* 0x000fe80000100800 */
[----:B------:R-:W4:Y:S01]  /*17190*/  LDL.LU R13, [R1+0x144] ;  /* 0x00014400010d7983 */ /* 0x000f220000300800 */
[----:B0-----:R-:W-:-:S03]  /*171a0*/  IADD3 R0, P3, R25, R18, RZ ;  /* 0x0000001219007210 */ /* 0x001fc60007f7e0ff */
[----:B------:R-:W-:Y:S04]  /*171b0*/  STL [R1+0x6128], R10 ;  /* 0x0061280a01007387 */ /* 0x000fe80000100800 */
[----:B------:R-:W4:Y:S04]  /*171c0*/  LDL.LU R25, [R1+0x34] ;  /* 0x0000340001197983 */ /* 0x000f280000300800 */
[----:B------:R0:W-:Y:S02]  /*171d0*/  STL [R1+0x6120], R0 ;  /* 0x0061200001007387 */ /* 0x0001e40000100800 */
[----:B0-----:R-:W-:Y:S01]  /*171e0*/  IMAD.X R0, R14, 0x1, R20, P4 ;  /* 0x000000010e007824 */ /* 0x001fe200020e0614 */
[C---:B-----5:R-:W-:Y:S01]  /*171f0*/  IADD3 R10, P4, R24.reuse, R17, RZ ;  /* 0x00000011180a7210 */ /* 0x060fe20007f9e0ff */
[----:B------:R-:W5:Y:S04]  /*17200*/  LDL.LU R14, [R1+0x140] ;  /* 0x00014000010e7983 */ /* 0x000f680000300800 */
[----:B------:R0:W-:Y:S04]  /*17210*/  STL [R1+0x6114], R0 ;  /* 0x0061140001007387 */ /* 0x0001e80000100800 */
[----:B------:R1:W-:Y:S01]  /*17220*/  STL [R1+0x611c], R10 ;  /* 0x00611c0a01007387 */ /* 0x0003e20000100800 */
[----:B0-----:R-:W-:Y:S01]  /*17230*/  IMAD.X R0, R15, 0x1, R19, P5 ;  /* 0x000000010f007824 */ /* 0x001fe200028e0613 */
[----:B-1----:R-:W-:-:S02]  /*17240*/  IADD3 R10, P5, R24, R18, RZ ;  /* 0x00000012180a7210 */ /* 0x002fc40007fbe0ff */
[----:B------:R-:W5:Y:S04]  /*17250*/  LDL.LU R24, [R1+0x30] ;  /* 0x0000300001187983 */ /* 0x000f680000300800 */
[----:B------:R0:W-:Y:S04]  /*17260*/  STL [R1+0x6118], R0 ;  /* 0x0061180001007387 */ /* 0x0001e80000100800 */
[----:B------:R1:W-:Y:S01]  /*17270*/  STL [R1+0x6110], R10 ;  /* 0x0061100a01007387 */ /* 0x0003e20000100800 */
[----:B0-----:R-:W-:Y:S01]  /*17280*/  IMAD.X R0, R15, 0x1, R20, P6 ;  /* 0x000000010f007824 */ /* 0x001fe200030e0614 */
[----:B------:R-:W-:-:S04]  /*17290*/  IADD3 R11, P6, R23, R17, RZ ;  /* 0x00000011170b7210 */ /* 0x000fc80007fde0ff */
[----:B------:R0:W-:Y:S04]  /*172a0*/  STL [R1+0x6104], R0 ;  /* 0x0061040001007387 */ /* 0x0001e80000100800 */
[----:B------:R0:W-:Y:S04]  /*172b0*/  STL [R1+0x610c], R11 ;  /* 0x00610c0b01007387 */ /* 0x0001e80000100800 */
[----:B------:R-:W5:Y:S01]  /*172c0*/  LDL.LU R15, [R1+0x13c] ;  /* 0x00013c00010f7983 */ /* 0x000f620000300800 */
[----:B-1----:R-:W-:Y:S01]  /*172d0*/  IMAD.X R10, R27, 0x1, R19, P0 ;  /* 0x000000011b0a7824 */ /* 0x002fe200000e0613 */
[----:B0-----:R-:W-:-:S04]  /*172e0*/  IADD3 R0, P0, R23, R18, RZ ;  /* 0x0000001217007210 */ /* 0x001fc80007f1e0ff */
[----:B------:R0:W-:Y:S04]  /*172f0*/  STL [R1+0x6108], R10 ;  /* 0x0061080a01007387 */ /* 0x0001e80000100800 */
[----:B------:R-:W5:Y:S01]  /*17300*/  LDL.LU R23, [R1+0x2c] ;  /* 0x00002c0001177983 */ /* 0x000f620000300800 */
[----:B------:R-:W-:-:S03]  /*17310*/  IMAD.X R11, R27, 0x1, R20, P1 ;  /* 0x000000011b0b7824 */ /* 0x000fc600008e0614 */
[----:B------:R1:W-:Y:S04]  /*17320*/  STL [R1+0x6100], R0 ;  /* 0x0061000001007387 */ /* 0x0003e80000100800 */
[----:B------:R1:W-:Y:S01]  /*17330*/  STL [R1+0x60f4], R11 ;  /* 0x0060f40b01007387 */ /* 0x0003e20000100800 */
[----:B0-----:R-:W-:Y:S01]  /*17340*/  IADD3 R10, P1, R16, R17, RZ ;  /* 0x00000011100a7210 */ /* 0x001fe20007f3e0ff */
[----:B-1----:R-:W-:Y:S01]  /*17350*/  IMAD.X R0, R22, 0x1, R19, P2 ;  /* 0x0000000116007824 */ /* 0x002fe200010e0613 */
[----:B------:R-:W-:-:S03]  /*17360*/  IADD3 R11, P2, R16, R18, RZ ;  /* 0x00000012100b7210 */ /* 0x000fc60007f5e0ff */
[----:B------:R0:W-:Y:S04]  /*17370*/  STL [R1+0x60fc], R10 ;  /* 0x0060fc0a01007387 */ /* 0x0001e80000100800 */
[----:B------:R2:W-:Y:S04]  /*17380*/  STL [R1+0x60f8], R0 ;  /* 0x0060f80001007387 */ /* 0x0005e80000100800 */
[----:B------:R3:W-:Y:S04]  /*17390*/  STL [R1+0x60f0], R11 ;  /* 0x0060f00b01007387 */ /* 0x0007e80000100800 */
[----:B------:R-:W5:Y:S01]  /*173a0*/  LDL.LU R16, [R1+0x138] ;  /* 0x0001380001107983 */ /* 0x000f620000300800 */
[----:B0-----:R-:W-:-:S05]  /*173b0*/  IMAD.X R10, R22, 0x1, R20, P3 ;  /* 0x00000001160a7824 */ /* 0x001fca00018e0614 */
[----:B------:R0:W-:Y:S04]  /*173c0*/  STL [R1+0x60e4], R10 ;  /* 0x0060e40a01007387 */ /* 0x0001e80000100800 */
[----:B------:R-:W5:Y:S01]  /*173d0*/  LDL.LU R22, [R1+0x28] ;  /* 0x0000280001167983 */ /* 0x000f620000300800 */
[----:B--2---:R-:W-:-:S05]  /*173e0*/  IADD3 R0, P3, R12, R17, RZ ;  /* 0x000000110c007210 */ /* 0x004fca0007f7e0ff */
[----:B------:R1:W-:Y:S01]  /*173f0*/  STL [R1+0x60ec], R0 ;  /* 0x0060ec0001007387 */ /* 0x0003e20000100800 */
[C---:B---3--:R-:W-:Y:S01]  /*17400*/  IMAD.X R11, R21.reuse, 0x1, R19, P4 ;  /* 0x00000001150b7824 */ /* 0x048fe200020e0613 */
[----:B0-----:R-:W-:Y:S01]  /*17410*/  IADD3 R10, P4, R12, R18, RZ ;  /* 0x000000120c0a7210 */ /* 0x001fe20007f9e0ff */
[----:B-1----:R-:W-:-:S03]  /*17420*/  IMAD.X R0, R21, 0x1, R20, P5 ;  /* 0x0000000115007824 */ /* 0x002fc600028e0614 */
[----:B------:R0:W-:Y:S04]  /*17430*/  STL [R1+0x60e8], R11 ;  /* 0x0060e80b01007387 */ /* 0x0001e80000100800 */
[----:B------:R1:W-:Y:S04]  /*17440*/  STL [R1+0x60e0], R10 ;  /* 0x0060e00a01007387 */ /* 0x0003e80000100800 */
[----:B------:R2:W-:Y:S01]  /*17450*/  STL [R1+0x60d4], R0 ;  /* 0x0060d40001007387 */ /* 0x0005e20000100800 */
[----:B0-----:R-:W-:-:S05]  /*17460*/  IADD3 R11, P5, R61, R17, RZ ;  /* 0x000000113d0b7210 */ /* 0x001fca0007fbe0ff */
[----:B------:R-:W-:Y:S04]  /*17470*/  STL [R1+0x60dc], R11 ;  /* 0x0060dc0b01007387 */ /* 0x000fe80000100800 */
[----:B------:R-:W3:Y:S01]  /*17480*/  LDL.LU R21, [R1+0x134] ;  /* 0x0001340001157983 */ /* 0x000ee20000300800 */
[----:B-1----:R-:W-:Y:S01]  /*17490*/  IMAD.X R10, R26, 0x1, R19, P6 ;  /* 0x000000011a0a7824 */ /* 0x002fe200030e0613 */
[----:B--2---:R-:W-:-:S04]  /*174a0*/  IADD3 R0, P6, R61, R18, RZ ;  /* 0x000000123d007210 */ /* 0x004fc80007fde0ff */
[----:B------:R-:W-:Y:S04]  /*174b0*/  STL [R1+0x60d8], R10 ;  /* 0x0060d80a01007387 */ /* 0x000fe80000100800 */
[----:B------:R-:W2:Y:S04]  /*174c0*/  LDL.LU R61, [R1+0x24] ;  /* 0x00002400013d7983 */ /* 0x000ea80000300800 */
[----:B------:R0:W-:Y:S02]  /*174d0*/  STL [R1+0x60d0], R0 ;  /* 0x0060d00001007387 */ /* 0x0001e40000100800 */
[----:B0-----:R-:W-:Y:S01]  /*174e0*/  IMAD.X R0, R26, 0x1, R20, P0 ;  /* 0x000000011a007824 */ /* 0x001fe200000e0614 */
[----:B----4-:R-:W-:-:S04]  /*174f0*/  IADD3 R10, P0, R13, R17, RZ ;  /* 0x000000110d0a7210 */ /* 0x010fc80007f1e0ff */
[----:B------:R0:W-:Y:S01]  /*17500*/  STL [R1+0x60c4], R0 ;  /* 0x0060c40001007387 */ /* 0x0001e20000100800 */
[----:B------:R-:W-:-:S03]  /*17510*/  IMAD.X R11, R25, 0x1, R19, P1 ;  /* 0x00000001190b7824 */ /* 0x000fc600008e0613 */
[----:B------:R1:W-:Y:S01]  /*17520*/  STL [R1+0x60cc], R10 ;  /* 0x0060cc0a01007387 */ /* 0x0003e20000100800 */
[----:B0-----:R-:W-:-:S03]  /*17530*/  IADD3 R0, P1, R13, R18, RZ ;  /* 0x000000120d007210 */ /* 0x001fc60007f3e0ff */
[----:B------:R-:W-:Y:S04]  /*17540*/  STL [R1+0x60c8], R11 ;  /* 0x0060c80b01007387 */ /* 0x000fe80000100800 */
[----:B------:R0:W-:Y:S01]  /*17550*/  STL [R1+0x60c0], R0 ;  /* 0x0060c00001007387 */ /* 0x0001e20000100800 */
[----:B-1----:R-:W-:-:S03]  /*17560*/  IMAD.X R10, R25, 0x1, R20, P2 ;  /* 0x00000001190a7824 */ /* 0x002fc600010e0614 */
[----:B0-----:R-:W4:Y:S04]  /*17570*/  LDL.LU R0, [R1+0x124] ;  /* 0x0001240001007983 */ /* 0x001f280000300800 */
[----:B------:R0:W-:Y:S01]  /*17580*/  STL [R1+0x60b4], R10 ;  /* 0x0060b40a01007387 */ /* 0x0001e20000100800 */
[----:B-----5:R-:W-:-:S03]  /*17590*/  IADD3 R11, P2, R14, R17, RZ ;  /* 0x000000110e0b7210 */ /* 0x020fc60007f5e0ff */
[----:B0-----:R-:W5:Y:S01]  /*175a0*/  LDL.LU R10, [R1+0x20] ;  /* 0x00002000010a7983 */ /* 0x001f620000300800 */
[----:B------:R-:W-:-:S03]  /*175b0*/  IMAD.X R13, R24, 0x1, R19, P3 ;  /* 0x00000001180d7824 */ /* 0x000fc600018e0613 */
[----:B------:R0:W-:Y:S04]  /*175c0*/  STL [R1+0x60bc], R11 ;  /* 0x0060bc0b01007387 */ /* 0x0001e80000100800 */
[----:B------:R-:W-:Y:S04]  /*175d0*/  STL [R1+0x60b8], R13 ;  /* 0x0060b80d01007387 */ /* 0x000fe80000100800 */
[----:B------:R-:W5:Y:S01]  /*175e0*/  LDL.LU R27, [R1+0x110] ;  /* 0x00011000011b7983 */ /* 0x000f620000300800 */
[----:B0-----:R-:W-:-:S05]  /*175f0*/  IADD3 R11, P3, R14, R18, RZ ;  /* 0x000000120e0b7210 */ /* 0x001fca0007f7e0ff */
[----:B------:R0:W-:Y:S01]  /*17600*/  STL [R1+0x60b0], R11 ;  /* 0x0060b00b01007387 */ /* 0x0001e20000100800 */
[----:B------:R-:W-:-:S03]  /*17610*/  IMAD.X R12, R24, 0x1, R20, P4 ;  /* 0x00000001180c7824 */ /* 0x000fc600020e0614 */
[----:B0-----:R-:W5:Y:S04]  /*17620*/  LDL.LU R11, [R1+0x1c] ;  /* 0x00001c00010b7983 */ /* 0x001f680000300800 */
[----:B------:R0:W-:Y:S04]  /*17630*/  STL [R1+0x60a4], R12 ;  /* 0x0060a40c01007387 */ /* 0x0001e80000100800 */
        /* <DEDUP_REMOVED lines=25> */
[----:B---3--:R-:W-:-:S05]  /*177d0*/  IADD3 R16, P1, R21, R17, RZ ;  /* 0x0000001115107210 */ /* 0x008fca0007f3e0ff */
[----:B------:R0:W-:Y:S01]  /*177e0*/  STL [R1+0x608c], R16 ;  /* 0x00608c1001007387 */ /* 0x0001e20000100800 */
[----:B--2---:R-:W-:Y:S01]  /*177f0*/  IMAD.X R28, R61, 0x1, R19, P2 ;  /* 0x000000013d1c7824 */ /* 0x004fe200010e0613 */
[----:B------:R-:W-:Y:S02]  /*17800*/  IADD3 R21, P2, R21, R18, RZ ;  /* 0x0000001215157210 */ /* 0x000fe40007f5e0ff */
[----:B0-----:R-:W2:Y:S04]  /*17810*/  LDL.LU R16, [R1+0x8] ;  /* 0x0000080001107983 */ /* 0x001ea80000300800 */
[----:B------:R-:W-:Y:S04]  /*17820*/  STL [R1+0x6088], R28 ;  /* 0x0060881c01007387 */ /* 0x000fe80000100800 */
[----:B------:R0:W-:Y:S04]  /*17830*/  STL [R1+0x6080], R21 ;  /* 0x0060801501007387 */ /* 0x0001e80000100800 */
[----:B0-----:R-:W3:Y:S01]  /*17840*/  LDL.LU R21, [R1+0x80] ;  /* 0x0000800001157983 */ /* 0x001ee20000300800 */
[----:B------:R-:W-:-:S03]  /*17850*/  IMAD.X R28, R61, 0x1, R20, P3 ;  /* 0x000000013d1c7824 */ /* 0x000fc600018e0614 */
[----:B------:R-:W3:Y:S04]  /*17860*/  LDL.LU R61, [R1+0x4] ;  /* 0x00000400013d7983 */ /* 0x000ee80000300800 */
[----:B------:R4:W-:Y:S02]  /*17870*/  STL [R1+0x6074], R28 ;  /* 0x0060741c01007387 */ /* 0x0009e40000100800 */
[----:B----4-:R-:W-:-:S05]  /*17880*/  IADD3 R28, P3, R0, R17, RZ ;  /* 0x00000011001c7210 */ /* 0x010fca0007f7e0ff */
[----:B------:R5:W-:Y:S02]  /*17890*/  STL [R1+0x607c], R28 ;  /* 0x00607c1c01007387 */ /* 0x000be40000100800 */
[----:B-----5:R-:W-:Y:S01]  /*178a0*/  IMAD.X R28, R10, 0x1, R19, P4 ;  /* 0x000000010a1c7824 */ /* 0x020fe200020e0613 */
[----:B------:R-:W-:Y:S01]  /*178b0*/  IADD3 R0, P4, R0, R18, RZ ;  /* 0x0000001200007210 */ /* 0x000fe20007f9e0ff */
[----:B------:R-:W-:-:S03]  /*178c0*/  IMAD.X R10, R10, 0x1, R20, P5 ;  /* 0x000000010a0a7824 */ /* 0x000fc600028e0614 */
[----:B------:R0:W-:Y:S04]  /*178d0*/  STL [R1+0x6078], R28 ;  /* 0x0060781c01007387 */ /* 0x0001e80000100800 */
[----:B0-----:R-:W4:Y:S04]  /*178e0*/  LDL.LU R28, [R1+0x65ac] ;  /* 0x0065ac00011c7983 */ /* 0x001f280000300800 */
[----:B------:R0:W-:Y:S04]  /*178f0*/  STL [R1+0x6070], R0 ;  /* 0x0060700001007387 */ /* 0x0001e80000100800 */
[----:B0-----:R-:W5:Y:S04]  /*17900*/  LDL.LU R0, [R1] ;  /* 0x0000000001007983 */ /* 0x001f680000300800 */
[----:B------:R0:W-:Y:S02]  /*17910*/  STL [R1+0x6064], R10 ;  /* 0x0060640a01007387 */ /* 0x0001e40000100800 */
[----:B0-----:R-:W-:-:S05]  /*17920*/  IADD3 R10, P5, R27, R17, RZ ;  /* 0x000000111b0a7210 */ /* 0x001fca0007fbe0ff */
[----:B------:R0:W-:Y:S02]  /*17930*/  STL [R1+0x606c], R10 ;  /* 0x00606c0a01007387 */ /* 0x0001e40000100800 */
[----:B0-----:R-:W-:Y:S01]  /*17940*/  IMAD.X R10, R11, 0x1, R19, P6 ;  /* 0x000000010b0a7824 */ /* 0x001fe200030e0613 */
[----:B------:R-:W-:Y:S01]  /*17950*/  IADD3 R27, P6, R27, R18, RZ ;  /* 0x000000121b1b7210 */ /* 0x000fe20007fde0ff */
[----:B------:R-:W-:-:S03]  /*17960*/  IMAD.X R11, R11, 0x1, R20, P0 ;  /* 0x000000010b0b7824 */ /* 0x000fc600000e0614 */
[----:B------:R0:W-:Y:S04]  /*17970*/  STL [R1+0x6068], R10 ;  /* 0x0060680a01007387 */ /* 0x0001e80000100800 */
[----:B0-----:R-:W4:Y:S04]  /*17980*/  LDL.LU R10, [R1+0x65a8] ;  /* 0x0065a800010a7983 */ /* 0x001f280000300800 */
[----:B------:R0:W-:Y:S04]  /*17990*/  STL [R1+0x6060], R27 ;  /* 0x0060601b01007387 */ /* 0x0001e80000100800 */
[----:B0-----:R-:W4:Y:S04]  /*179a0*/  LDL.LU R27, [R1+0x65a4] ;  /* 0x0065a400011b7983 */ /* 0x001f280000300800 */
        /* <DEDUP_REMOVED lines=43> */
[----:B--2---:R-:W-:Y:S01]  /*17c60*/  IMAD.X R15, R16, 0x1, R19, P2 ;  /* 0x00000001100f7824 */ /* 0x004fe200010e0613 */
[----:B------:R-:W-:Y:S01]  /*17c70*/  IADD3 R22, P2, R22, R18, RZ ;  /* 0x0000001216167210 */ /* 0x000fe20007f5e0ff */
[----:B------:R-:W-:-:S03]  /*17c80*/  IMAD.X R16, R16, 0x1, R20, P3 ;  /* 0x0000000110107824 */ /* 0x000fc600018e0614 */
[----:B------:R0:W-:Y:S04]  /*17c90*/  STL [R1+0x6018], R15 ;  /* 0x0060180f01007387 */ /* 0x0001e80000100800 */
[----:B0-----:R-:W2:Y:S04]  /*17ca0*/  LDL.LU R15, [R1+0x6580] ;  /* 0x00658000010f7983 */ /* 0x001ea80000300800 */
[----:B------:R0:W-:Y:S04]  /*17cb0*/  STL [R1+0x6010], R22 ;  /* 0x0060101601007387 */ /* 0x0001e80000100800 */
[----:B0-----:R-:W4:Y:S04]  /*17cc0*/  LDL.LU R22, [R1+0x657c] ;  /* 0x00657c0001167983 */ /* 0x001f280000300800 */
[----:B------:R3:W-:Y:S02]  /*17cd0*/  STL [R1+0x6004], R16 ;  /* 0x0060041001007387 */ /* 0x0007e40000100800 */
[----:B---3--:R-:W-:-:S05]  /*17ce0*/  IADD3 R16, P3, R21, R17, RZ ;  /* 0x0000001115107210 */ /* 0x008fca0007f7e0ff */
[----:B------:R0:W-:Y:S02]  /*17cf0*/  STL [R1+0x600c], R16 ;  /* 0x00600c1001007387 */ /* 0x0001e40000100800 */
[----:B0-----:R-:W-:-:S05]  /*17d00*/  IMAD.X R16, R61, 0x1, R19, P4 ;  /* 0x000000013d107824 */ /* 0x001fca00020e0613 */
[----:B------:R0:W-:Y:S04]  /*17d10*/  STL [R1+0x6008], R16 ;  /* 0x0060081001007387 */ /* 0x0001e80000100800 */
[----:B0-----:R-:W3:Y:S01]  /*17d20*/  LDL.LU R16, [R1+0x6578] ;  /* 0x0065780001107983 */ /* 0x001ee20000300800 */
[----:B------:R-:W-:Y:S01]  /*17d30*/  IADD3 R21, P4, R21, R18, RZ ;  /* 0x0000001215157210 */ /* 0x000fe20007f9e0ff */
[----:B------:R-:W-:-:S04]  /*17d40*/  IMAD.X R61, R61, 0x1, R20, P5 ;  /* 0x000000013d3d7824 */ /* 0x000fc800028e0614 */
[----:B------:R0:W-:Y:S04]  /*17d50*/  STL [R1+0x6000], R21 ;  /* 0x0060001501007387 */ /* 0x0001e80000100800 */
[----:B0-----:R-:W4:Y:S04]  /*17d60*/  LDL.LU R21, [R1+0x6574] ;  /* 0x0065740001157983 */ /* 0x001f280000300800 */
[----:B------:R3:W-:Y:S02]  /*17d70*/  STL [R1+0x5ff4], R61 ;  /* 0x005ff43d01007387 */ /* 0x0007e40000100800 */
[----:B---3--:R-:W-:-:S05]  /*17d80*/  IADD3 R61, P5, R16, R17, RZ ;  /* 0x00000011103d7210 */ /* 0x008fca0007fbe0ff */
[----:B------:R5:W-:Y:S02]  /*17d90*/  STL [R1+0x5ffc], R61 ;  /* 0x005ffc3d01007387 */ /* 0x000be40000100800 */
[----:B-----5:R-:W-:-:S05]  /*17da0*/  IMAD.X R61, R0, 0x1, R19, P6 ;  /* 0x00000001003d7824 */ /* 0x020fca00030e0613 */
[----:B------:R0:W-:Y:S04]  /*17db0*/  STL [R1+0x5ff8], R61 ;  /* 0x005ff83d01007387 */ /* 0x0001e80000100800 */
[----:B0-----:R-:W3:Y:S01]  /*17dc0*/  LDL.LU R61, [R1+0x6570] ;  /* 0x00657000013d7983 */ /* 0x001ee20000300800 */
[----:B------:R-:W-:-:S05]  /*17dd0*/  IADD3 R16, P6, R16, R18, RZ ;  /* 0x0000001210107210 */ /* 0x000fca0007fde0ff */
[----:B------:R0:W-:Y:S02]  /*17de0*/  STL [R1+0x5ff0], R16 ;  /* 0x005ff01001007387 */ /* 0x0001e40000100800 */
[----:B0-----:R-:W-:Y:S01]  /*17df0*/  IMAD.X R16, R0, 0x1, R20, P0 ;  /* 0x0000000100107824 */ /* 0x001fe200000e0614 */
[----:B--2---:R-:W-:-:S04]  /*17e00*/  IADD3 R0, P0, R15, R17, RZ ;  /* 0x000000110f007210 */ /* 0x004fc80007f1e0ff */
[----:B------:R3:W-:Y:S04]  /*17e10*/  STL [R1+0x5fe4], R16 ;  /* 0x005fe41001007387 */ /* 0x0007e80000100800 */
[----:B------:R0:W-:Y:S01]  /*17e20*/  STL [R1+0x5fec], R0 ;  /* 0x005fec0001007387 */ /* 0x0001e20000100800 */
[----:B------:R-:W-:Y:S02]  /*17e30*/  IMAD R9, R9, UR7, RZ ;  /* 0x0000000709097c24 */ /* 0x000fe4000f8e02ff */
[----:B------:R-:W-:-:S03]  /*17e40*/  IMAD R8, R8, UR7, RZ ;  /* 0x0000000708087c24 */ /* 0x000fc6000f8e02ff */
[----:B------:R-:W-:Y:S01]  /*17e50*/  SHF.R.S32.HI R29, RZ, 0x1f, R9 ;  /* 0x0000001fff1d7819 */ /* 0x000fe20000011409 */
[----:B------:R-:W-:Y:S01]  /*17e60*/  IMAD R7, R7, UR7, RZ ;  /* 0x0000000707077c24 */ /* 0x000fe2000f8e02ff */
[----:B------:R-:W-:Y:S01]  /*17e70*/  SHF.R.S32.HI R30, RZ, 0x1f, R8 ;  /* 0x0000001fff1e7819 */ /* 0x000fe20000011408 */
[----:B---3--:R-:W-:Y:S01]  /*17e80*/  IMAD.X R16, R61, 0x1, R19, P1 ;  /* 0x000000013d107824 */ /* 0x008fe200008e0613 */
[----:B0-----:R-:W-:Y:S01]  /*17e90*/  IADD3 R0, P1, R15, R18, RZ ;  /* 0x000000120f007210 */ /* 0x001fe20007f3e0ff */
[----:B------:R-:W-:-:S03]  /*17ea0*/  IMAD.X R15, R61, 0x1, R20, P2 ;  /* 0x000000013d0f7824 */ /* 0x000fc600010e0614 */
[----:B------:R4:W-:Y:S04]  /*17eb0*/  STL [R1+0x5fe8], R16 ;  /* 0x005fe81001007387 */ /* 0x0009e80000100800 */
[----:B------:R0:W-:Y:S01]  /*17ec0*/  STL [R1+0x5fe0], R0 ;  /* 0x005fe00001007387 */ /* 0x0001e20000100800 */
[----:B----4-:R-:W-:-:S03]  /*17ed0*/  IADD3 R16, P2, R14, R17, RZ ;  /* 0x000000110e107210 */ /* 0x010fc60007f5e0ff */
[----:B------:R1:W-:Y:S01]  /*17ee0*/  STL [R1+0x5fd4], R15 ;  /* 0x005fd40f01007387 */ /* 0x0003e20000100800 */
[----:B0-----:R-:W-:-:S03]  /*17ef0*/  IMAD.X R0, R21, 0x1, R19, P3 ;  /* 0x0000000115007824 */ /* 0x001fc600018e0613 */
[----:B------:R-:W-:Y:S04]  /*17f00*/  STL [R1+0x5fdc], R16 ;  /* 0x005fdc1001007387 */ /* 0x000fe80000100800 */
[----:B------:R0:W-:Y:S01]  /*17f10*/  STL [R1+0x5fd8], R0 ;  /* 0x005fd80001007387 */ /* 0x0001e20000100800 */
[----:B-1----:R-:W-:Y:S01]  /*17f20*/  IADD3 R15, P3, R14, R18, RZ ;  /* 0x000000120e0f7210 */ /* 0x002fe20007f7e0ff */
[----:B------:R-:W-:-:S04]  /*17f30*/  IMAD.X R14, R21, 0x1, R20, P4 ;  /* 0x00000001150e7824 */ /* 0x000fc800020e0614 */
[----:B------:R1:W-:Y:S01]  /*17f40*/  STL [R1+0x5fd0], R15 ;  /* 0x005fd00f01007387 */ /* 0x0003e20000100800 */
[----:B0-----:R-:W-:-:S03]  /*17f50*/  IADD3 R0, P4, R13, R17, RZ ;  /* 0x000000110d007210 */ /* 0x001fc60007f9e0ff */
[----:B------:R0:W-:Y:S04]  /*17f60*/  STL [R1+0x5fc4], R14 ;  /* 0x005fc40e01007387 */ /* 0x0001e80000100800 */
[----:B------:R2:W-:Y:S01]  /*17f70*/  STL [R1+0x5fcc], R0 ;  /* 0x005fcc0001007387 */ /* 0x0005e20000100800 */
[----:B-1----:R-:W-:Y:S01]  /*17f80*/  IMAD.X R15, R22, 0x1, R19, P5 ;  /* 0x00000001160f7824 */ /* 0x002fe200028e0613 */
[----:B0-----:R-:W-:-:S04]  /*17f90*/  IADD3 R14, P5, R13, R18, RZ ;  /* 0x000000120d0e7210 */ /* 0x001fc80007fbe0ff */
[----:B------:R-:W-:Y:S01]  /*17fa0*/  STL [R1+0x5fc8], R15 ;  /* 0x005fc80f01007387 */ /* 0x000fe20000100800 */
[----:B--2---:R-:W-:Y:S01]  /*17fb0*/  IMAD.X R0, R22, 0x1, R20, P6 ;  /* 0x0000000116007824 */ /* 0x004fe200030e0614 */
[----:B------:R-:W-:Y:S02]  /*17fc0*/  IADD3 R13, P6, R12, R17, RZ ;  /* 0x000000110c0d7210 */ /* 0x000fe40007fde0ff */
[----:B------:R0:W-:Y:S04]  /*17fd0*/  STL [R1+0x5fc0], R14 ;  /* 0x005fc00e01007387 */ /* 0x0001e80000100800 */
[----:B------:R1:W-:Y:S01]  /*17fe0*/  STL [R1+0x5fb4], R0 ;  /* 0x005fb40001007387 */ /* 0x0003e20000100800 */
[----:B0-----:R-:W-:-:S03]  /*17ff0*/  IMAD.X R14, R23, 0x1, R19, P0 ;  /* 0x00000001170e7824 */ /* 0x001fc600000e0613 */
[----:B------:R0:W-:Y:S01]  /*18000*/  STL [R1+0x5fbc], R13 ;  /* 0x005fbc0d01007387 */ /* 0x0001e20000100800 */
[----:B-1----:R-:W-:-:S03]  /*18010*/  IADD3 R0, P0, R12, R18, RZ ;  /* 0x000000120c007210 */ /* 0x002fc60007f1e0ff */
[----:B------:R-:W-:Y:S04]  /*18020*/  STL [R1+0x5fb8], R14 ;  /* 0x005fb80e01007387 */ /* 0x000fe80000100800 */
[----:B------:R1:W-:Y:S01]  /*18030*/  STL [R1+0x5fb0], R0 ;  /* 0x005fb00001007387 */ /* 0x0003e20000100800 */
[----:B0-----:R-:W-:Y:S01]  /*18040*/  IMAD.X R13, R23, 0x1, R20, P1 ;  /* 0x00000001170d7824 */ /* 0x001fe200008e0614 */
[----:B------:R-:W-:-:S04]  /*18050*/  IADD3 R12, P1, R11, R17, RZ ;  /* 0x000000110b0c7210 */ /* 0x000fc80007f3e0ff */
[----:B------:R-:W-:Y:S01]  /*18060*/  STL [R1+0x5fa4], R13 ;  /* 0x005fa40d01007387 */ /* 0x000fe20000100800 */
[C---:B-1----:R-:W-:Y:S01]  /*18070*/  IMAD.X R0, R24.reuse, 0x1, R19, P2 ;  /* 0x0000000118007824 */ /* 0x042fe200010e0613 */
        /* <DEDUP_REMOVED lines=10> */
[----:B------:R0:W-:Y:S01]  /*18120*/  STL [R1+0x5f98], R11 ;  /* 0x005f980b01007387 */ /* 0x0001e20000100800 */
[----:B-1----:R-:W-:-:S03]  /*18130*/  IMAD.X R0, R25, 0x1, R20, P5 ;  /* 0x0000000119007824 */ /* 0x002fc600028e0614 */
[----:B------:R1:W-:Y:S04]  /*18140*/  STL [R1+0x5f90], R10 ;  /* 0x005f900a01007387 */ /* 0x0003e80000100800 */
[----:B------:R2:W-:Y:S01]  /*18150*/  STL [R1+0x5f84], R0 ;  /* 0x005f840001007387 */ /* 0x0005e20000100800 */
[----:B0-----:R-:W-:Y:S01]  /*18160*/  IADD3 R11, P5, R9, R17, RZ ;  /* 0x00000011090b7210 */ /* 0x001fe20007fbe0ff */
[----:B-1----:R-:W-:-:S04]  /*18170*/  IMAD.X R10, R26, 0x1, R19, P6 ;  /* 0x000000011a0a7824 */ /* 0x002fc800030e0613 */
[----:B------:R-:W-:Y:S01]  /*18180*/  STL [R1+0x5f8c], R11 ;  /* 0x005f8c0b01007387 */ /* 0x000fe20000100800 */
[----:B--2---:R-:W-:Y:S01]  /*18190*/  IADD3 R0, P6, R9, R18, RZ ;  /* 0x0000001209007210 */ /* 0x004fe20007fde0ff */
[----:B------:R-:W-:Y:S02]  /*181a0*/  IMAD.X R9, R26, 0x1, R20, P0 ;  /* 0x000000011a097824 */ /* 0x000fe400000e0614 */
[----:B------:R0:W-:Y:S04]  /*181b0*/  STL [R1+0x5f88], R10 ;  /* 0x005f880a01007387 */ /* 0x0001e80000100800 */
[----:B------:R1:W-:Y:S01]  /*181c0*/  STL [R1+0x5f80], R0 ;  /* 0x005f800001007387 */ /* 0x0003e20000100800 */
[----:B0-----:R-:W-:-:S03]  /*181d0*/  IADD3 R10, P0, R8, R17, RZ ;  /* 0x00000011080a7210 */ /* 0x001fc60007f1e0ff */
[----:B------:R0:W-:Y:S01]  /*181e0*/  STL [R1+0x5f74], R9 ;  /* 0x005f740901007387 */ /* 0x0001e20000100800 */
[----:B-1----:R-:W-:-:S03]  /*181f0*/  IMAD.X R0, R27, 0x1, R19, P1 ;  /* 0x000000011b007824 */ /* 0x002fc600008e0613 */
[----:B------:R1:W-:Y:S04]  /*18200*/  STL [R1+0x5f7c], R10 ;  /* 0x005f7c0a01007387 */ /* 0x0003e80000100800 */
[----:B------:R2:W-:Y:S01]  /*18210*/  STL [R1+0x5f78], R0 ;  /* 0x005f780001007387 */ /* 0x0005e20000100800 */
[----:B0-----:R-:W-:Y:S01]  /*18220*/  IADD3 R9, P1, R8, R18, RZ ;  /* 0x0000001208097210 */ /* 0x001fe20007f3e0ff */
[----:B------:R-:W-:Y:S01]  /*18230*/  IMAD.X R8, R27, 0x1, R20, P2 ;  /* 0x000000011b087824 */ /* 0x000fe200010e0614 */
[----:B-1----:R-:W-:Y:S01]  /*18240*/  IADD3 R10, P2, R7, R17, RZ ;  /* 0x00000011070a7210 */ /* 0x002fe20007f5e0ff */
[----:B--2---:R-:W2:Y:S04]  /*18250*/  LDL.LU R0, [R1+0x274] ;  /* 0x0002740001007983 */ /* 0x004ea80000300800 */
[----:B------:R0:W-:Y:S04]  /*18260*/  STL [R1+0x5f70], R9 ;  /* 0x005f700901007387 */ /* 0x0001e80000100800 */
[----:B------:R1:W-:Y:S01]  /*18270*/  STL [R1+0x5f64], R8 ;  /* 0x005f640801007387 */ /* 0x0003e20000100800 */
[----:B0-----:R-:W-:-:S03]  /*18280*/  IMAD.X R9, R28, 0x1, R19, P3 ;  /* 0x000000011c097824 */ /* 0x001fc600018e0613 */
[----:B------:R-:W-:Y:S04]  /*18290*/  STL [R1+0x5f6c], R10 ;  /* 0x005f6c0a01007387 */ /* 0x000fe80000100800 */
[----:B------:R0:W-:Y:S04]  /*182a0*/  STL [R1+0x5f68], R9 ;  /* 0x005f680901007387 */ /* 0x0001e80000100800 */
[----:B------:R-:W3:Y:S01]  /*182b0*/  LDL.LU R16, [R1+0x270] ;  /* 0x0002700001107983 */ /* 0x000ee20000300800 */
[----:B------:R-:W-:Y:S01]  /*182c0*/  IMAD R6, R6, UR7, RZ ;  /* 0x0000000706067c24 */ /* 0x000fe2000f8e02ff */
[----:B-1----:R-:W-:-:S02]  /*182d0*/  IADD3 R8, P3, R7, R18, RZ ;  /* 0x0000001207087210 */ /* 0x002fc40007f7e0ff */
[----:B------:R-:W-:Y:S01]  /*182e0*/  SHF.R.S32.HI R31, RZ, 0x1f, R7 ;  /* 0x0000001fff1f7819 */ /* 0x000fe20000011407 */
[----:B------:R-:W-:Y:S01]  /*182f0*/  IMAD.X R7, R28, 0x1, R20, P4 ;  /* 0x000000011c077824 */ /* 0x000fe200020e0614 */
[----:B0-----:R-:W-:Y:S01]  /*18300*/  IADD3 R9, P4, R6, R17, RZ ;  /* 0x0000001106097210 */ /* 0x001fe20007f9e0ff */
[----:B------:R0:W-:Y:S01]  /*18310*/  STL [R1+0x5f60], R8 ;  /* 0x005f600801007387 */ /* 0x0001e20000100800 */
[----:B------:R-:W-:-:S03]  /*18320*/  SHF.R.S32.HI R32, RZ, 0x1f, R6 ;  /* 0x0000001fff207819 */ /* 0x000fc60000011406 */
[----:B------:R1:W-:Y:S01]  /*18330*/  STL [R1+0x5f54], R7 ;  /* 0x005f540701007387 */ /* 0x0003e20000100800 */
[----:B0-----:R-:W-:-:S03]  /*18340*/  IMAD.X R8, R29, 0x1, R19, P5 ;  /* 0x000000011d087824 */ /* 0x001fc600028e0613 */
[----:B------:R-:W-:Y:S01]  /*18350*/  STL [R1+0x5f5c], R9 ;  /* 0x005f5c0901007387 */ /* 0x000fe20000100800 */
[----:B-1----:R-:W-:-:S03]  /*18360*/  IADD3 R7, P5, R6, R18, RZ ;  /* 0x0000001206077210 */ /* 0x002fc60007fbe0ff */
[----:B------:R0:W-:Y:S01]  /*18370*/  STL [R1+0x5f58], R8 ;  /* 0x005f580801007387 */ /* 0x0001e20000100800 */
[----:B------:R-:W-:-:S03]  /*18380*/  IMAD.X R6, R29, 0x1, R20, P6 ;  /* 0x000000011d067824 */ /* 0x000fc600030e0614 */
[----:B------:R-:W4:Y:S04]  /*18390*/  LDL.LU R13, [R1+0x26c] ;  /* 0x00026c00010d7983 */ /* 0x000f280000300800 */
[----:B------:R1:W-:Y:S01]  /*183a0*/  STL [R1+0x5f50], R7 ;  /* 0x005f500701007387 */ /* 0x0003e20000100800 */
[----:B0-----:R-:W-:Y:S01]  /*183b0*/  IADD3 R8, P6, R5, R17, RZ ;  /* 0x0000001105087210 */ /* 0x001fe20007fde0ff */
[----:B------:R-:W-:Y:S02]  /*183c0*/  IMAD R4, R4, UR7, RZ ;  /* 0x0000000704047c24 */ /* 0x000fe4000f8e02ff */
[----:B------:R0:W-:Y:S01]  /*183d0*/  STL [R1+0x5f44], R6 ;  /* 0x005f440601007387 */ /* 0x0001e20000100800 */
[----:B-1----:R-:W-:-:S03]  /*183e0*/  IMAD.X R7, R30, 0x1, R19, P0 ;  /* 0x000000011e077824 */ /* 0x002fc600000e0613 */
[----:B------:R-:W-:Y:S01]  /*183f0*/  STL [R1+0x5f4c], R8 ;  /* 0x005f4c0801007387 */ /* 0x000fe20000100800 */
[----:B0-----:R-:W-:-:S03]  /*18400*/  IADD3 R6, P0, R5, R18, RZ ;  /* 0x0000001205067210 */ /* 0x001fc60007f1e0ff */
[----:B------:R0:W-:Y:S01]  /*18410*/  STL [R1+0x5f48], R7 ;  /* 0x005f480701007387 */ /* 0x0001e20000100800 */
[----:B------:R-:W-:Y:S01]  /*18420*/  SHF.R.S32.HI R33, RZ, 0x1f, R5 ;  /* 0x0000001fff217819 */ /* 0x000fe20000011405 */
[----:B------:R-:W-:Y:S02]  /*18430*/  IMAD.X R5, R30, 0x1, R20, P1 ;  /* 0x000000011e057824 */ /* 0x000fe400008e0614 */
[----:B------:R-:W5:Y:S04]  /*18440*/  LDL.LU R21, [R1+0x268] ;  /* 0x0002680001157983 */ /* 0x000f680000300800 */
[----:B------:R1:W-:Y:S01]  /*18450*/  STL [R1+0x5f40], R6 ;  /* 0x005f400601007387 */ /* 0x0003e20000100800 */
[----:B0-----:R-:W-:Y:S01]  /*18460*/  IADD3 R7, P1, R4, R17, RZ ;  /* 0x0000001104077210 */ /* 0x001fe20007f3e0ff */
[----:B------:R-:W-:-:S02]  /*18470*/  IMAD R3, R3, UR7, RZ ;  /* 0x0000000703037c24 */ /* 0x000fc4000f8e02ff */
[----:B------:R0:W-:Y:S01]  /*18480*/  STL [R1+0x5f34], R5 ;  /* 0x005f340501007387 */ /* 0x0001e20000100800 */
[----:B-1----:R-:W-:-:S03]  /*18490*/  IMAD.X R6, R31, 0x1, R19, P2 ;  /* 0x000000011f067824 */ /* 0x002fc600010e0613 */
[----:B------:R-:W-:Y:S01]  /*184a0*/  STL [R1+0x5f3c], R7 ;  /* 0x005f3c0701007387 */ /* 0x000fe20000100800 */
[----:B------:R-:W-:Y:S02]  /*184b0*/  SHF.R.S32.HI R34, RZ, 0x1f, R4 ;  /* 0x0000001fff227819 */ /* 0x000fe40000011404 */
[----:B0-----:R-:W-:Y:S01]  /*184c0*/  IADD3 R5, P2, R4, R18, RZ ;  /* 0x0000001204057210 */ /* 0x001fe20007f5e0ff */
[----:B------:R0:W-:Y:S01]  /*184d0*/  STL [R1+0x5f38], R6 ;  /* 0x005f380601007387 */ /* 0x0001e20000100800 */
[----:B------:R-:W-:-:S03]  /*184e0*/  IMAD.X R4, R31, 0x1, R20, P3 ;  /* 0x000000011f047824 */ /* 0x000fc600018e0614 */
[----:B------:R-:W5:Y:S04]  /*184f0*/  LDL.LU R14, [R1+0x264] ;  /* 0x00026400010e7983 */ /* 0x000f680000300800 */
[----:B------:R1:W-:Y:S01]  /*18500*/  STL [R1+0x5f30], R5 ;  /* 0x005f300501007387 */ /* 0x0003e20000100800 */
[C---:B0-----:R-:W-:Y:S01]  /*18510*/  IADD3 R6, P3, R3.reuse, R17, RZ ;  /* 0x0000001103067210 */ /* 0x041fe20007f7e0ff */
[----:B------:R-:W-:Y:S02]  /*18520*/  IMAD R2, R2, UR7, RZ ;  /* 0x0000000702027c24 */ /* 0x000fe4000f8e02ff */
[----:B------:R0:W-:Y:S01]  /*18530*/  STL [R1+0x5f24], R4 ;  /* 0x005f240401007387 */ /* 0x0001e20000100800 */
[----:B------:R-:W-:Y:S01]  /*18540*/  SHF.R.S32.HI R35, RZ, 0x1f, R3 ;  /* 0x0000001fff237819 */ /* 0x000fe20000011403 */
[----:B------:R-:W-:Y:S01]  /*18550*/  ULDC UR7, c[0x0][0x238] ;  /* 0x00008e0000077ab9 */ /* 0x000fe20000000800 */
[----:B-1----:R-:W-:Y:S01]  /*18560*/  IMAD.X R5, R32, 0x1, R19, P4 ;  /* 0x0000000120057824 */ /* 0x002fe200020e0613 */
[----:B------:R-:W-:Y:S01]  /*18570*/  STL [R1+0x5f2c], R6 ;  /* 0x005f2c0601007387 */ /* 0x000fe20000100800 */
[----:B0-----:R-:W-:-:S03]  /*18580*/  IADD3 R4, P4, R3, R18, RZ ;  /* 0x0000001203047210 */ /* 0x001fc60007f9e0ff */
[----:B------:R0:W-:Y:S01]  /*18590*/  STL [R1+0x5f28], R5 ;  /* 0x005f280501007387 */ /* 0x0001e20000100800 */
[----:B------:R-:W-:-:S03]  /*185a0*/  IMAD.X R3, R32, 0x1, R20, P5 ;  /* 0x0000000120037824 */ /* 0x000fc600028e0614 */
[----:B------:R-:W5:Y:S04]  /*185b0*/  LDL.LU R61, [R1+0x260] ;  /* 0x00026000013d7983 */ /* 0x000f680000300800 */
[----:B------:R1:W-:Y:S01]  /*185c0*/  STL [R1+0x5f20], R4 ;  /* 0x005f200401007387 */ /* 0x0003e20000100800 */
[----:B0-----:R-:W-:-:S03]  /*185d0*/  IADD3 R5, P5, R2, R17, RZ ;  /* 0x0000001102057210 */ /* 0x001fc60007fbe0ff */
[----:B------:R0:W-:Y:S01]  /*185e0*/  STL [R1+0x5f14], R3 ;  /* 0x005f140301007387 */ /* 0x0001e20000100800 */
[----:B-1----:R-:W-:-:S03]  /*185f0*/  IMAD.X R4, R33, 0x1, R19, P6 ;  /* 0x0000000121047824 */ /* 0x002fc600030e0613 */
[----:B------:R-:W-:Y:S01]  /*18600*/  STL [R1+0x5f1c], R5 ;  /* 0x005f1c0501007387 */ /* 0x000fe20000100800 */
[----:B0-----:R-:W-:-:S03]  /*18610*/  IADD3 R3, P6, R2, R18, RZ ;  /* 0x0000001202037210 */ /* 0x001fc60007fde0ff */
[----:B------:R0:W-:Y:S01]  /*18620*/  STL [R1+0x5f18], R4 ;  /* 0x005f180401007387 */ /* 0x0001e20000100800 */
[----:B------:R-:W-:-:S03]  /*18630*/  SHF.R.S32.HI R36, RZ, 0x1f, R2 ;  /* 0x0000001fff247819 */ /* 0x000fc60000011402 */
[----:B------:R-:W5:Y:S01]  /*18640*/  LDL.LU R15, [R1+0x25c] ;  /* 0x00025c00010f7983 */ /* 0x000f620000300800 */
[----:B------:R-:W-:-:S03]  /*18650*/  IMAD.X R2, R33, 0x1, R20, P0 ;  /* 0x0000000121027824 */ /* 0x000fc600000e0614 */
[----:B------:R2:W-:Y:S01]  /*18660*/  STL [R1+0x5f10], R3 ;  /* 0x005f100301007387 */ /* 0x0005e20000100800 */
[----:B0-----:R-:W-:-:S03]  /*18670*/  IMAD.X R4, R34, 0x1, R19, P1 ;  /* 0x0000000122047824 */ /* 0x001fc600008e0613 */
[----:B------:R0:W-:Y:S01]  /*18680*/  STL [R1+0x5f04], R2 ;  /* 0x005f040201007387 */ /* 0x0001e20000100800 */
[C---:B--2---:R-:W-:Y:S02]  /*18690*/  IADD3 R3, P0, R0.reuse, R17, RZ ;  /* 0x0000001100037210 */ /* 0x044fe40007f1e0ff */
[----:B0-----:R-:W-:-:S03]  /*186a0*/  IADD3 R2, P1, R0, R18, RZ ;  /* 0x0000001200027210 */ /* 0x001fc60007f3e0ff */
[----:B------:R0:W-:Y:S04]  /*186b0*/  STL [R1+0x5f0c], R3 ;  /* 0x005f0c0301007387 */ /* 0x0001e80000100800 */
[----:B------:R1:W-:Y:S04]  /*186c0*/  STL [R1+0x5f08], R4 ;  /* 0x005f080401007387 */ /* 0x0003e80000100800 */
[----:B------:R-:W2:Y:S01]  /*186d0*/  LDL.LU R0, [R1+0x258] ;  /* 0x0002580001007983 */ /* 0x000ea20000300800 */
[----:B0-----:R-:W-:-:S03]  /*186e0*/  IMAD.X R3, R34, 0x1, R20, P2 ;  /* 0x0000000122037824 */ /* 0x001fc600010e0614 */
[----:B------:R3:W-:Y:S01]  /*186f0*/  STL [R1+0x5f00], R2 ;  /* 0x005f000201007387 */ /* 0x0007e20000100800 */
[----:B-1----:R-:W-:-:S03]  /*18700*/  IMAD.X R4, R35, 0x1, R19, P3 ;  /* 0x0000000123047824 */ /* 0x002fc600018e0613 */
[----:B------:R0:W-:Y:S01]  /*18710*/  STL [R1+0x5ef4], R3 ;  /* 0x005ef40301007387 */ /* 0x0001e20000100800 */
[C---:B---3--:R-:W-:Y:S02]  /*18720*/  IADD3 R2, P2, R16.reuse, R17, RZ ;  /* 0x0000001110027210 */ /* 0x048fe40007f5e0ff */
[----:B0-----:R-:W-:-:S03]  /*18730*/  IADD3 R3, P3, R16, R18, RZ ;  /* 0x0000001210037210 */ /* 0x001fc60007f7e0ff */
[----:B------:R0:W-:Y:S04]  /*18740*/  STL [R1+0x5efc], R2 ;  /* 0x005efc0201007387 */ /* 0x0001e80000100800 */
[----:B------:R1:W-:Y:S04]  /*18750*/  STL [R1+0x5ef8], R4 ;  /* 0x005ef80401007387 */ /* 0x0003e80000100800 */
[----:B------:R-:W3:Y:S01]  /*18760*/  LDL.LU R16, [R1+0x254] ;  /* 0x0002540001107983 */ /* 0x000ee20000300800 */
[----:B0-----:R-:W-:-:S03]  /*18770*/  IMAD.X R2, R35, 0x1, R20, P4 ;  /* 0x0000000123027824 */ /* 0x001fc600020e0614 */
[----:B------:R4:W-:Y:S01]  /*18780*/  STL [R1+0x5ef0], R3 ;  /* 0x005ef00301007387 */ /* 0x0009e20000100800 */
[----:B-1----:R-:W-:-:S03]  /*18790*/  IMAD.X R4, R36, 0x1, R19, P5 ;  /* 0x0000000124047824 */ /* 0x002fc600028e0613 */
[----:B------:R0:W-:Y:S01]  /*187a0*/  STL [R1+0x5ee4], R2 ;  /* 0x005ee40201007387 */ /* 0x0001e20000100800 */
[C---:B----4-:R-:W-:Y:S02]  /*187b0*/  IADD3 R3, P4, R13.reuse, R17, RZ ;  /* 0x000000110d037210 */ /* 0x050fe40007f9e0ff */
[----:B------:R-:W-:Y:S02]  /*187c0*/  SHF.R.S32.HI R37, RZ, 0x1f, R37 ;  /* 0x0000001fff257819 */ /* 0x000fe40000011425 */
[----:B0-----:R-:W-:Y:S01]  /*187d0*/  IADD3 R2, P5, R13, R18, RZ ;  /* 0x000000120d027210 */ /* 0x001fe20007fbe0ff */
[----:B------:R0:W-:Y:S04]  /*187e0*/  STL [R1+0x5eec], R3 ;  /* 0x005eec0301007387 */ /* 0x0001e80000100800 */
[----:B------:R1:W-:Y:S04]  /*187f0*/  STL [R1+0x5ee8], R4 ;  /* 0x005ee80401007387 */ /* 0x0003e80000100800 */
[----:B------:R-:W4:Y:S01]  /*18800*/  LDL.LU R13, [R1+0x250] ;  /* 0x00025000010d7983 */ /* 0x000f220000300800 */
[----:B0-----:R-:W-:-:S03]  /*18810*/  IMAD.X R3, R36, 0x1, R20, P6 ;  /* 0x0000000124037824 */ /* 0x001fc600030e0614 */
[----:B------:R5:W-:Y:S01]  /*18820*/  STL [R1+0x5ee0], R2 ;  /* 0x005ee00201007387 */ /* 0x000be20000100800 */
[----:B-1----:R-:W-:-:S03]  /*18830*/  IMAD.X R4, R37, 0x1, R19, P0 ;  /* 0x0000000125047824 */ /* 0x002fc600000e0613 */
[----:B------:R0:W-:Y:S01]  /*18840*/  STL [R1+0x5ed4], R3 ;  /* 0x005ed40301007387 */ /* 0x0001e20000100800 */
[----:B------:R-:W-:Y:S02]  /*18850*/  SHF.R.S32.HI R38, RZ, 0x1f, R38 ;  /* 0x0000001fff267819 */ /* 0x000fe40000011426 */
[C---:B-----5:R-:W-:Y:S02]  /*18860*/  IADD3 R2, P6, R21.reuse, R17, RZ ;  /* 0x0000001115027210 */ /* 0x060fe40007fde0ff */
[----:B0-----:R-:W-:-:S03]  /*18870*/  IADD3 R3, P0, R21, R18, RZ ;  /* 0x0000001215037210 */ /* 0x001fc60007f1e0ff */
[----:B------:R0:W-:Y:S04]  /*18880*/  STL [R1+0x5edc], R2 ;  /* 0x005edc0201007387 */ /* 0x0001e80000100800 */
[----:B------:R1:W-:Y:S04]  /*18890*/  STL [R1+0x5ed8], R4 ;  /* 0x005ed80401007387 */ /* 0x0003e80000100800 */
[----:B------:R-:W5:Y:S01]  /*188a0*/  LDL.LU R21, [R1+0x24c] ;  /* 0x00024c0001157983 */ /* 0x000f620000300800 */
[----:B0-----:R-:W-:-:S03]  /*188b0*/  IMAD.X R2, R37, 0x1, R20, P1 ;  /* 0x0000000125027824 */ /* 0x001fc600008e0614 */
[----:B------:R0:W-:Y:S01]  /*188c0*/  STL [R1+0x5ed0], R3 ;  /* 0x005ed00301007387 */ /* 0x0001e20000100800 */
[----:B-1----:R-:W-:-:S03]  /*188d0*/  IMAD.X R4, R38, 0x1, R19, P2 ;  /* 0x0000000126047824 */ /* 0x002fc600010e0613 */
[----:B------:R1:W-:Y:S01]  /*188e0*/  STL [R1+0x5ec4], R2 ;  /* 0x005ec40201007387 */ /* 0x0003e20000100800 */
[C---:B0-----:R-:W-:Y:S02]  /*188f0*/  IADD3 R3, P1, R14.reuse, R17, RZ ;  /* 0x000000110e037210 */ /* 0x041fe40007f3e0ff */
[----:B------:R-:W-:Y:S02]  /*18900*/  SHF.R.S32.HI R39, RZ, 0x1f, R39 ;  /* 0x0000001fff277819 */ /* 0x000fe40000011427 */
[----:B-1----:R-:W-:Y:S01]  /*18910*/  IADD3 R2, P2, R14, R18, RZ ;  /* 0x000000120e027210 */ /* 0x002fe20007f5e0ff */
[----:B------:R0:W-:Y:S04]  /*18920*/  STL [R1+0x5ecc], R3 ;  /* 0x005ecc0301007387 */ /* 0x0001e80000100800 */
[----:B------:R1:W-:Y:S04]  /*18930*/  STL [R1+0x5ec8], R4 ;  /* 0x005ec80401007387 */ /* 0x0003e80000100800 */
[----:B------:R-:W5:Y:S01]  /*18940*/  LDL.LU R14, [R1+0x248] ;  /* 0x00024800010e7983 */ /* 0x000f620000300800 */
[----:B0-----:R-:W-:-:S03]  /*18950*/  IMAD.X R3, R38, 0x1, R20, P3 ;  /* 0x0000000126037824 */ /* 0x001fc600018e0614 */
[----:B------:R0:W-:Y:S01]  /*18960*/  STL [R1+0x5ec0], R2 ;  /* 0x005ec00201007387 */ /* 0x0001e20000100800 */
[----:B-1----:R-:W-:-:S03]  /*18970*/  IMAD.X R4, R39, 0x1, R19, P4 ;  /* 0x0000000127047824 */ /* 0x002fc600020e0613 */
[----:B------:R1:W-:Y:S01]  /*18980*/  STL [R1+0x5eb4], R3 ;  /* 0x005eb40301007387 */ /* 0x0003e20000100800 */
[----:B------:R-:W-:Y:S02]  /*18990*/  SHF.R.S32.HI R40, RZ, 0x1f, R40 ;  /* 0x0000001fff287819 */ /* 0x000fe40000011428 */
[C---:B0-----:R-:W-:Y:S02]  /*189a0*/  IADD3 R2, P3, R61.reuse, R17, RZ ;  /* 0x000000113d027210 */ /* 0x041fe40007f7e0ff */
[----:B-1----:R-:W-:-:S03]  /*189b0*/  IADD3 R3, P4, R61, R18, RZ ;  /* 0x000000123d037210 */ /* 0x002fc60007f9e0ff */
        /* <DEDUP_REMOVED lines=32> */
[----:B------:R-:W-:Y:S01]  /*18bc0*/  SHF.R.S32.HI R43, RZ, 0x1f, R43 ;  /* 0x0000001fff2b7819 */ /* 0x000fe2000001142b */
[----:B0-----:R-:W-:-:S02]  /*18bd0*/  IMAD.X R3, R42, 0x1, R20, P4 ;  /* 0x000000012a037824 */ /* 0x001fc400020e0614 */
[----:B------:R4:W-:Y:S02]  /*18be0*/  STL [R1+0x5e80], R2 ;  /* 0x005e800201007387 */ /* 0x0009e40000100800 */
[----:B-1----:R-:W-:Y:S02]  /*18bf0*/  IMAD.X R4, R43, 0x1, R19, P5 ;  /* 0x000000012b047824 */ /* 0x002fe400028e0613 */
        /* <DEDUP_REMOVED lines=8> */
[----:B------:R-:W-:Y:S04]  /*18c80*/  STL [R1+0x5e70], R3 ;  /* 0x005e700301007387 */ /* 0x000fe80000100800 */
[----:B------:R0:W-:Y:S01]  /*18c90*/  STL [R1+0x5e64], R2 ;  /* 0x005e640201007387 */ /* 0x0001e20000100800 */
[C---:B-----5:R-:W-:Y:S01]  /*18ca0*/  IADD3 R4, P6, R21.reuse, R17, RZ ;  /* 0x0000001115047210 */ /* 0x060fe20007fde0ff */
[----:B0-----:R-:W-:Y:S01]  /*18cb0*/  IMAD.X R2, R44, 0x1, R19, P0 ;  /* 0x000000012c027824 */ /* 0x001fe200000e0613 */
[----:B------:R-:W-:-:S03]  /*18cc0*/  IADD3 R3, P0, R21, R18, RZ ;  /* 0x0000001215037210 */ /* 0x000fc60007f1e0ff */
[----:B------:R-:W-:Y:S01]  /*18cd0*/  STL [R1+0x5e6c], R4 ;  /* 0x005e6c0401007387 */ /* 0x000fe20000100800 */
[----:B------:R-:W-:-:S03]  /*18ce0*/  SHF.R.S32.HI R45, RZ, 0x1f, R45 ;  /* 0x0000001fff2d7819 */ /* 0x000fc6000001142d */
[----:B------:R-:W5:Y:S04]  /*18cf0*/  LDL.LU R21, [R1+0x230] ;  /* 0x0002300001157983 */ /* 0x000f680000300800 */
[----:B------:R0:W-:Y:S04]  /*18d00*/  STL [R1+0x5e68], R2 ;  /* 0x005e680201007387 */ /* 0x0001e80000100800 */
[----:B------:R1:W-:Y:S01]  /*18d10*/  STL [R1+0x5e60], R3 ;  /* 0x005e600301007387 */ /* 0x0003e20000100800 */
[----:B0-----:R-:W-:Y:S01]  /*18d20*/  IMAD.X R2, R44, 0x1, R20, P1 ;  /* 0x000000012c027824 */ /* 0x001fe200008e0614 */
[----:B------:R-:W-:Y:S01]  /*18d30*/  IADD3 R4, P1, R14, R17, RZ ;  /* 0x000000110e047210 */ /* 0x000fe20007f3e0ff */
[----:B-1----:R-:W-:-:S03]  /*18d40*/  IMAD.X R3, R45, 0x1, R19, P2 ;  /* 0x000000012d037824 */ /* 0x002fc600010e0613 */
[----:B------:R0:W-:Y:S01]  /*18d50*/  STL [R1+0x5e54], R2 ;  /* 0x005e540201007387 */ /* 0x0001e20000100800 */
[----:B------:R-:W-:-:S03]  /*18d60*/  SHF.R.S32.HI R46, RZ, 0x1f, R46 ;  /* 0x0000001fff2e7819 */ /* 0x000fc6000001142e */
[----:B------:R-:W-:Y:S01]  /*18d70*/  STL [R1+0x5e5c], R4 ;  /* 0x005e5c0401007387 */ /* 0x000fe20000100800 */
[----:B0-----:R-:W-:-:S03]  /*18d80*/  IADD3 R2, P2, R14, R18, RZ ;  /* 0x000000120e027210 */ /* 0x001fc60007f5e0ff */
        /* <DEDUP_REMOVED lines=16> */
[----:B------:R0:W-:Y:S04]  /*18e90*/  STL [R1+0x5e34], R2 ;  /* 0x005e340201007387 */ /* 0x0001e80000100800 */
[----:B------:R-:W-:Y:S01]  /*18ea0*/  STL [R1+0x5e3c], R4 ;  /* 0x005e3c0401007387 */ /* 0x000fe20000100800 */
[----:B------:R-:W-:Y:S02]  /*18eb0*/  SHF.R.S32.HI R48, RZ, 0x1f, R48 ;  /* 0x0000001fff307819 */ /* 0x000fe40000011430 */
[----:B0-----:R-:W-:Y:S02]  /*18ec0*/  IADD3 R2, P6, R15, R18, RZ ;  /* 0x000000120f027210 */ /* 0x001fe40007fde0ff */
[----:B------:R-:W5:Y:S04]  /*18ed0*/  LDL.LU R15, [R1+0x224] ;  /* 0x00022400010f7983 */ /* 0x000f680000300800 */
[----:B------:R0:W-:Y:S04]  /*18ee0*/  STL [R1+0x5e38], R3 ;  /* 0x005e380301007387 */ /* 0x0001e80000100800 */
[----:B------:R1:W-:Y:S01]  /*18ef0*/  STL [R1+0x5e30], R2 ;  /* 0x005e300201007387 */ /* 0x0003e20000100800 */
[----:B0-----:R-:W-:Y:S01]  /*18f00*/  IMAD.X R3, R47, 0x1, R20, P0 ;  /* 0x000000012f037824 */ /* 0x001fe200000e0614 */
[----:B------:R-:W-:Y:S01]  /*18f10*/  SHF.R.S32.HI R49, RZ, 0x1f, R49 ;  /* 0x0000001fff317819 */ /* 0x000fe20000011431 */
[----:B-1----:R-:W-:-:S03]  /*18f20*/  IMAD.X R2, R48, 0x1, R19, P1 ;  /* 0x0000000130027824 */ /* 0x002fc600008e0613 */
[----:B------:R0:W-:Y:S01]  /*18f30*/  STL [R1+0x5e24], R3 ;  /* 0x005e240301007387 */ /* 0x0001e20000100800 */
[C---:B--2---:R-:W-:Y:S02]  /*18f40*/  IADD3 R4, P0, R0.reuse, R17, RZ ;  /* 0x0000001100047210 */ /* 0x044fe40007f1e0ff */
[----:B0-----:R-:W-:-:S03]  /*18f50*/  IADD3 R3, P1, R0, R18, RZ ;  /* 0x0000001200037210 */ /* 0x001fc60007f3e0ff */
[----:B------:R0:W-:Y:S04]  /*18f60*/  STL [R1+0x5e2c], R4 ;  /* 0x005e2c0401007387 */ /* 0x0001e80000100800 */
[----:B------:R-:W2:Y:S04]  /*18f70*/  LDL.LU R0, [R1+0x220] ;  /* 0x0002200001007983 */ /* 0x000ea80000300800 */
[----:B------:R1:W-:Y:S01]  /*18f80*/  STL [R1+0x5e28], R2 ;  /* 0x005e280201007387 */ /* 0x0003e20000100800 */
[----:B0-----:R-:W-:-:S03]  /*18f90*/  IMAD.X R4, R49, 0x1, R19, P3 ;  /* 0x0000000131047824 */ /* 0x001fc600018e0613 */
[----:B------:R3:W-:Y:S01]  /*18fa0*/  STL [R1+0x5e20], R3 ;  /* 0x005e200301007387 */ /* 0x0007e20000100800 */
[----:B-1----:R-:W-:Y:S01]  /*18fb0*/  IMAD.X R2, R48, 0x1, R20, P2 ;  /* 0x0000000130027824 */ /* 0x002fe200010e0614 */
[----:B---3--:R-:W-:-:S04]  /*18fc0*/  IADD3 R3, P2, R16, R17, RZ ;  /* 0x0000001110037210 */ /* 0x008fc80007f5e0ff */
[----:B------:R0:W-:Y:S04]  /*18fd0*/  STL [R1+0x5e14], R2 ;  /* 0x005e140201007387 */ /* 0x0001e80000100800 */
[----:B------:R1:W-:Y:S04]  /*18fe0*/  STL [R1+0x5e1c], R3 ;  /* 0x005e1c0301007387 */ /* 0x0003e80000100800 */
[----:B------:R-:W-:Y:S01]  /*18ff0*/  STL [R1+0x5e18], R4 ;  /* 0x005e180401007387 */ /* 0x000fe20000100800 */
[----:B0-----:R-:W-:-:S03]  /*19000*/  IADD3 R2, P3, R16, R18, RZ ;  /* 0x0000001210027210 */ /* 0x001fc60007f7e0ff */
[----:B------:R-:W3:Y:S01]  /*19010*/  LDL.LU R16, [R1+0x21c] ;  /* 0x00021c0001107983 */ /* 0x000ee20000300800 */
[----:B------:R-:W-:Y:S01]  /*19020*/  SHF.R.S32.HI R50, RZ, 0x1f, R50 ;  /* 0x0000001fff327819 */ /* 0x000fe20000011432 */
[----:B-1----:R-:W-:Y:S02]  /*19030*/  IMAD.X R3, R49, 0x1, R20, P4 ;  /* 0x0000000131037824 */ /* 0x002fe400020e0614 */
[----:B------:R4:W-:Y:S04]  /*19040*/  STL [R1+0x5e10], R2 ;  /* 0x005e100201007387 */ /* 0x0009e80000100800 */
[----:B------:R0:W-:Y:S01]  /*19050*/  STL [R1+0x5e04], R3 ;  /* 0x005e040301007387 */ /* 0x0001e20000100800 */
[C---:B----4-:R-:W-:Y:S01]  /*19060*/  IADD3 R2, P4, R13.reuse, R17, RZ ;  /* 0x000000110d027210 */ /* 0x050fe20007f9e0ff */
[----:B0-----:R-:W-:Y:S01]  /*19070*/  IMAD.X R3, R50, 0x1, R19, P5 ;  /* 0x0000000132037824 */ /* 0x001fe200028e0613 */
[----:B------:R-:W-:-:S03]  /*19080*/  IADD3 R4, P5, R13, R18, RZ ;  /* 0x000000120d047210 */ /* 0x000fc60007fbe0ff */
[----:B------:R0:W-:Y:S01]  /*19090*/  STL [R1+0x5e0c], R2 ;  /* 0x005e0c0201007387 */ /* 0x0001e20000100800 */
[----:B------:R-:W-:-:S03]  /*190a0*/  SHF.R.S32.HI R51, RZ, 0x1f, R51 ;  /* 0x0000001fff337819 */ /* 0x000fc60000011433 */
[----:B------:R5:W-:Y:S01]  /*190b0*/  STL [R1+0x5e08], R3 ;  /* 0x005e080301007387 */ /* 0x000be20000100800 */
[----:B0-----:R-:W-:-:S03]  /*190c0*/  IMAD.X R2, R50, 0x1, R20, P6 ;  /* 0x0000000132027824 */ /* 0x001fc600030e0614 */
[----:B------:R0:W-:Y:S04]  /*190d0*/  STL [R1+0x5e00], R4 ;  /* 0x005e000401007387 */ /* 0x0001e80000100800 */
[----:B------:R-:W4:Y:S01]  /*190e0*/  LDL.LU R13, [R1+0x218] ;  /* 0x00021800010d7983 */ /* 0x000f220000300800 */
[----:B-----5:R-:W-:-:S03]  /*190f0*/  IADD3 R3, P6, R21, R17, RZ ;  /* 0x0000001115037210 */ /* 0x020fc60007fde0ff */
[----:B------:R1:W-:Y:S01]  /*19100*/  STL [R1+0x5df4], R2 ;  /* 0x005df40201007387 */ /* 0x0003e20000100800 */
[----:B------:R-:W-:Y:S01]  /*19110*/  SHF.R.S32.HI R52, RZ, 0x1f, R52 ;  /* 0x0000001fff347819 */ /* 0x000fe20000011434 */
[C---:B0-----:R-:W-:Y:S02]  /*19120*/  IMAD.X R4, R51.reuse, 0x1, R20, P1 ;  /* 0x0000000133047824 */ /* 0x041fe400008e0614 */
[----:B------:R0:W-:Y:S01]  /*19130*/  STL [R1+0x5dfc], R3 ;  /* 0x005dfc0301007387 */ /* 0x0001e20000100800 */
[----:B-1----:R-:W-:Y:S01]  /*19140*/  IMAD.X R2, R51, 0x1, R19, P0 ;  /* 0x0000000133027824 */ /* 0x002fe200000e0613 */
[----:B0-----:R-:W-:-:S04]  /*19150*/  IADD3 R3, P0, R21, R18, RZ ;  /* 0x0000001215037210 */ /* 0x001fc80007f1e0ff */
[----:B------:R0:W-:Y:S04]  /*19160*/  STL [R1+0x5df8], R2 ;  /* 0x005df80201007387 */ /* 0x0001e80000100800 */
[----:B------:R1:W-:Y:S04]  /*19170*/  STL [R1+0x5df0], R3 ;  /* 0x005df00301007387 */ /* 0x0003e80000100800 */
[----:B------:R-:W-:Y:S01]  /*19180*/  STL [R1+0x5de4], R4 ;  /* 0x005de40401007387 */ /* 0x000fe20000100800 */
[----:B------:R-:W-:-:S03]  /*19190*/  SHF.R.S32.HI R53, RZ, 0x1f, R53 ;  /* 0x0000001fff357819 */ /* 0x000fc60000011435 */
[----:B------:R-:W5:Y:S01]  /*191a0*/  LDL.LU R21, [R1+0x214] ;  /* 0x0002140001157983 */ /* 0x000f620000300800 */
[----:B0-----:R-:W-:Y:S01]  /*191b0*/  IADD3 R2, P1, R14, R17, RZ ;  /* 0x000000110e027210 */ /* 0x001fe20007f3e0ff */
[----:B-1----:R-:W-:-:S04]  /*191c0*/  IMAD.X R3, R52, 0x1, R19, P2 ;  /* 0x0000000134037824 */ /* 0x002fc800010e0613 */
[----:B------:R0:W-:Y:S04]  /*191d0*/  STL [R1+0x5dec], R2 ;  /* 0x005dec0201007387 */ /* 0x0001e80000100800 */
[----:B------:R1:W-:Y:S01]  /*191e0*/  STL [R1+0x5de8], R3 ;  /* 0x005de80301007387 */ /* 0x0003e20000100800 */
[----:B0-----:R-:W-:Y:S01]  /*191f0*/  IADD3 R2, P2, R14, R18, RZ ;  /* 0x000000120e027210 */ /* 0x001fe20007f5e0ff */
[----:B-1----:R-:W-:-:S04]  /*19200*/  IMAD.X R3, R52, 0x1, R20, P3 ;  /* 0x0000000134037824 */ /* 0x002fc800018e0614 */
[----:B------:R0:W-:Y:S01]  /*19210*/  STL [R1+0x5de0], R2 ;  /* 0x005de00201007387 */ /* 0x0001e20000100800 */
[----:B------:R-:W-:-:S03]  /*19220*/  SHF.R.S32.HI R54, RZ, 0x1f, R54 ;  /* 0x0000001fff367819 */ /* 0x000fc60000011436 */
[----:B------:R1:W-:Y:S01]  /*19230*/  STL [R1+0x5dd4], R3 ;  /* 0x005dd40301007387 */ /* 0x0003e20000100800 */
[----:B------:R-:W-:Y:S01]  /*19240*/  IADD3 R4, P3, R61, R17, RZ ;  /* 0x000000113d047210 */ /* 0x000fe20007f7e0ff */
[----:B0-----:R-:W-:Y:S01]  /*19250*/  IMAD.X R2, R53, 0x1, R19, P4 ;  /* 0x0000000135027824 */ /* 0x001fe200020e0613 */
[----:B-1----:R-:W-:-:S03]  /*19260*/  IADD3 R3, P4, R61, R18, RZ ;  /* 0x000000123d037210 */ /* 0x002fc60007f9e0ff */
[----:B------:R-:W-:Y:S04]  /*19270*/  STL [R1+0x5ddc], R4 ;  /* 0x005ddc0401007387 */ /* 0x000fe80000100800 */
[----:B------:R-:W5:Y:S04]  /*19280*/  LDL.LU R14, [R1+0x210] ;  /* 0x00021000010e7983 */ /* 0x000f680000300800 */
[----:B------:R0:W-:Y:S04]  /*19290*/  STL [R1+0x5dd8], R2 ;  /* 0x005dd80201007387 */ /* 0x0001e80000100800 */
[----:B------:R1:W-:Y:S01]  /*192a0*/  STL [R1+0x5dd0], R3 ;  /* 0x005dd00301007387 */ /* 0x0003e20000100800 */
[----:B0-----:R-:W-:-:S02]  /*192b0*/  IMAD.X R2, R53, 0x1, R20, P5 ;  /* 0x0000000135027824 */ /* 0x001fc400028e0614 */
[----:B-1----:R-:W-:Y:S01]  /*192c0*/  IMAD.X R3, R54, 0x1, R19, P6 ;  /* 0x0000000136037824 */ /* 0x002fe200030e0613 */
[----:B------:R-:W-:Y:S02]  /*192d0*/  IADD3 R4, P5, R15, R17, RZ ;  /* 0x000000110f047210 */ /* 0x000fe40007fbe0ff */
[----:B------:R0:W-:Y:S01]  /*192e0*/  STL [R1+0x5dc4], R2 ;  /* 0x005dc40201007387 */ /* 0x0001e20000100800 */
[----:B------:R-:W-:-:S03]  /*192f0*/  SHF.R.S32.HI R55, RZ, 0x1f, R55 ;  /* 0x0000001fff377819 */ /* 0x000fc60000011437 */
[----:B------:R-:W-:Y:S04]  /*19300*/  STL [R1+0x5dcc], R4 ;  /* 0x005dcc0401007387 */ /* 0x000fe80000100800 */
[----:B------:R-:W5:Y:S01]  /*19310*/  LDL.LU R61, [R1+0x20c] ;  /* 0x00020c00013d7983 */ /* 0x000f620000300800 */
[----:B0-----:R-:W-:-:S03]  /*19320*/  IADD3 R2, P6, R15, R18, RZ ;  /* 0x000000120f027210 */ /* 0x001fc60007fde0ff */
[----:B------:R0:W-:Y:S04]  /*19330*/  STL [R1+0x5dc8], R3 ;  /* 0x005dc80301007387 */ /* 0x0001e80000100800 */
[----:B------:R1:W-:Y:S01]  /*19340*/  STL [R1+0x5dc0], R2 ;  /* 0x005dc00201007387 */ /* 0x0003e20000100800 */
[----:B0-----:R-:W-:Y:S02]  /*19350*/  IMAD.X R3, R54, 0x1, R20, P0 ;  /* 0x0000000136037824 */ /* 0x001fe400000e0614 */
[----:B-1----:R-:W-:-:S03]  /*19360*/  IMAD.X R2, R55, 0x1, R19, P1 ;  /* 0x0000000137027824 */ /* 0x002fc600008e0613 */
[----:B------:R0:W-:Y:S01]  /*19370*/  STL [R1+0x5db4], R3 ;  /* 0x005db40301007387 */ /* 0x0001e20000100800 */
[----:B------:R-:W-:Y:S02]  /*19380*/  SHF.R.S32.HI R56, RZ, 0x1f, R56 ;  /* 0x0000001fff387819 */ /* 0x000fe40000011438 */
[C---:B--2---:R-:W-:Y:S02]  /*19390*/  IADD3 R4, P0, R0.reuse, R17, RZ ;  /* 0x0000001100047210 */ /* 0x044fe40007f1e0ff */
[----:B0-----:R-:W-:-:S03]  /*193a0*/  IADD3 R3, P1, R0, R18, RZ ;  /* 0x0000001200037210 */ /* 0x001fc60007f3e0ff */
[----:B------:R-:W-:Y:S04]  /*193b0*/  STL [R1+0x5dbc], R4 ;  /* 0x005dbc0401007387 */ /* 0x000fe80000100800 */
[----:B------:R-:W2:Y:S04]  /*193c0*/  LDL.LU R0, [R1+0x208] ;  /* 0x0002080001007983 */ /* 0x000ea80000300800 */
[----:B------:R0:W-:Y:S04]  /*193d0*/  STL [R1+0x5db8], R2 ;  /* 0x005db80201007387 */ /* 0x0001e80000100800 */
[----:B------:R1:W-:Y:S04]  /*193e0*/  STL [R1+0x5db0], R3 ;  /* 0x005db00301007387 */ /* 0x0003e80000100800 */
[----:B------:R-:W2:Y:S01]  /*193f0*/  LDL.LU R11, [R1+0x2d4] ;  /* 0x0002d400010b7983 */ /* 0x000ea20000300800 */
[----:B0-----:R-:W-:-:S02]  /*19400*/  IMAD.X R2, R55, 0x1, R20, P2 ;  /* 0x0000000137027824 */ /* 0x001fc400010e0614 */
[----:B-1----:R-:W-:Y:S01]  /*19410*/  IMAD.X R3, R56, 0x1, R19, P3 ;  /* 0x0000000138037824 */ /* 0x002fe200018e0613 */
[C---:B---3--:R-:W-:Y:S02]  /*19420*/  IADD3 R4, P2, R16.reuse, R17, RZ ;  /* 0x0000001110047210 */ /* 0x048fe40007f5e0ff */
[----:B------:R0:W-:Y:S04]  /*19430*/  STL [R1+0x5da4], R2 ;  /* 0x005da40201007387 */ /* 0x0001e80000100800 */
[----:B------:R1:W-:Y:S04]  /*19440*/  STL [R1+0x5dac], R4 ;  /* 0x005dac0401007387 */ /* 0x0003e80000100800 */
[----:B------:R-:W3:Y:S01]  /*19450*/  LDL.LU R15, [R1+0x204] ;  /* 0x00020400010f7983 */ /* 0x000ee20000300800 */
[----:B0-----:R-:W-:-:S03]  /*19460*/  IADD3 R2, P3, R16, R18, RZ ;  /* 0x0000001210027210 */ /* 0x001fc60007f7e0ff */
[----:B------:R0:W-:Y:S04]  /*19470*/  STL [R1+0x5da8], R3 ;  /* 0x005da80301007387 */ /* 0x0001e80000100800 */
[----:B------:R-:W3:Y:S01]  /*19480*/  LDL.LU R16, [R1+0x2dc] ;  /* 0x0002dc0001107983 */ /* 0x000ee20000300800 */
[----:B------:R-:W-:Y:S01]  /*19490*/  SHF.R.S32.HI R57, RZ, 0x1f, R57 ;  /* 0x0000001fff397819 */ /* 0x000fe20000011439 */
[----:B-1----:R-:W-:Y:S02]  /*194a0*/  IMAD.X R4, R56, 0x1, R20, P4 ;  /* 0x0000000138047824 */ /* 0x002fe400020e0614 */
[----:B------:R4:W-:Y:S02]  /*194b0*/  STL [R1+0x5da0], R2 ;  /* 0x005da00201007387 */ /* 0x0009e40000100800 */
[----:B0-----:R-:W-:-:S02]  /*194c0*/  IMAD.X R3, R57, 0x1, R19, P5 ;  /* 0x0000000139037824 */ /* 0x001fc400028e0613 */
[----:B------:R0:W-:Y:S04]  /*194d0*/  STL [R1+0x5d94], R4 ;  /* 0x005d940401007387 */ /* 0x0001e80000100800 */
[----:B------:R-:W3:Y:S01]  /*194e0*/  LDL.LU R23, [R1+0x200] ;  /* 0x0002000001177983 */ /* 0x000ee20000300800 */
[----:B----4-:R-:W-:Y:S02]  /*194f0*/  IADD3 R2, P4, R13, R17, RZ ;  /* 0x000000110d027210 */ /* 0x010fe40007f9e0ff */
[----:B------:R-:W-:-:S03]  /*19500*/  SHF.R.S32.HI R58, RZ, 0x1f, R58 ;  /* 0x0000001fff3a7819 */ /* 0x000fc6000001143a */
[----:B------:R1:W-:Y:S04]  /*19510*/  STL [R1+0x5d9c], R2 ;  /* 0x005d9c0201007387 */ /* 0x0003e80000100800 */
[----:B------:R-:W-:Y:S01]  /*19520*/  STL [R1+0x5d98], R3 ;  /* 0x005d980301007387 */ /* 0x000fe20000100800 */
[----:B0-----:R-:W-:-:S03]  /*19530*/  IMAD.X R4, R57, 0x1, R20, P6 ;  /* 0x0000000139047824 */ /* 0x001fc600030e0614 */
[----:B------:R-:W4:Y:S01]  /*19540*/  LDL.LU R12, [R1+0x2e0] ;  /* 0x0002e000010c7983 */ /* 0x000f220000300800 */
[----:B-1----:R-:W-:-:S05]  /*19550*/  IADD3 R2, P5, R13, R18, RZ ;  /* 0x000000120d027210 */ /* 0x002fca0007fbe0ff */
[----:B------:R0:W-:Y:S04]  /*19560*/  STL [R1+0x5d90], R2 ;  /* 0x005d900201007387 */ /* 0x0001e80000100800 */
[----:B------:R-:W-:Y:S04]  /*19570*/  STL [R1+0x5d84], R4 ;  /* 0x005d840401007387 */ /* 0x000fe80000100800 */
[----:B------:R-:W4:Y:S01]  /*19580*/  LDL.LU R22, [R1+0x1fc] ;  /* 0x0001fc0001167983 */ /* 0x000f220000300800 */
[----:B0-----:R-:W-:Y:S01]  /*19590*/  IMAD.X R2, R58, 0x1, R19, P0 ;  /* 0x000000013a027824 */ /* 0x001fe200000e0613 */
[----:B-----5:R-:W-:-:S05]  /*195a0*/  IADD3 R3, P6, R21, R17, RZ ;  /* 0x0000001115037210 */ /* 0x020fca0007fde0ff */
[----:B------:R0:W-:Y:S01]  /*195b0*/  STL [R1+0x5d8c], R3 ;  /* 0x005d8c0301007387 */ /* 0x0001e20000100800 */
[----:B------:R-:W-:-:S03]  /*195c0*/  SHF.R.S32.HI R59, RZ, 0x1f, R59 ;  /* 0x0000001fff3b7819 */ /* 0x000fc6000001143b */
[----:B------:R1:W-:Y:S04]  /*195d0*/  STL [R1+0x5d88], R2 ;  /* 0x005d880201007387 */ /* 0x0003e80000100800 */
[----:B------:R-:W5:Y:S01]  /*195e0*/  LDL.LU R13, [R1+0x2e4] ;  /* 0x0002e400010d7983 */ /* 0x000f620000300800 */
[----:B0-----:R-:W-:Y:S01]  /*195f0*/  IADD3 R3, P0, R21, R18, RZ ;  /* 0x0000001215037210 */ /* 0x001fe20007f1e0ff */
[----:B-1----:R-:W-:-:S04]  /*19600*/  IMAD.X R2, R58, 0x1, R20, P1 ;  /* 0x000000013a027824 */ /* 0x002fc800008e0614 */
[----:B------:R0:W-:Y:S04]  /*19610*/  STL [R1+0x5d80], R3 ;  /* 0x005d800301007387 */ /* 0x0001e80000100800 */
[----:B------:R1:W-:Y:S01]  /*19620*/  STL [R1+0x5d74], R2 ;  /* 0x005d740201007387 */ /* 0x0003e20000100800 */
[----:B0-----:R-:W-:Y:S01]  /*19630*/  IMAD.X R3, R59, 0x1, R19, P2 ;  /* 0x000000013b037824 */ /* 0x001fe200010e0613 */
[----:B------:R-:W-:Y:S02]  /*19640*/  SHF.R.S32.HI R60, RZ, 0x1f, R60 ;  /* 0x0000001fff3c7819 */ /* 0x000fe4000001143c */
[C---:B------:R-:W-:Y:S02]  /*19650*/  IADD3 R4, P1, R14.reuse, R17, RZ ;  /* 0x000000110e047210 */ /* 0x040fe40007f3e0ff */
[----:B-1----:R-:W-:-:S03]  /*19660*/  IADD3 R2, P2, R14, R18, RZ ;  /* 0x000000120e027210 */ /* 0x002fc60007f5e0ff */
[----:B------:R-:W-:Y:S04]  /*19670*/  STL [R1+0x5d7c], R4 ;  /* 0x005d7c0401007387 */ /* 0x000fe80000100800 */
[----:B------:R-:W5:Y:S04]  /*19680*/  LDL.LU R21, [R1+0x1f8] ;  /* 0x0001f80001157983 */ /* 0x000f680000300800 */
[----:B------:R0:W-:Y:S04]  /*19690*/  STL [R1+0x5d78], R3 ;  /* 0x005d780301007387 */ /* 0x0001e80000100800 */
[----:B------:R1:W-:Y:S04]  /*196a0*/  STL [R1+0x5d70], R2 ;  /* 0x005d700201007387 */ /* 0x0003e80000100800 */
[----:B------:R-:W5:Y:S01]  /*196b0*/  LDL.LU R14, [R1+0x2e8] ;  /* 0x0002e800010e7983 */ /* 0x000f620000300800 */
[----:B0-----:R-:W-:-:S05]  /*196c0*/  IMAD.X R3, R59, 0x1, R20, P3 ;  /* 0x000000013b037824 */ /* 0x001fca00018e0614 */
[----:B------:R0:W-:Y:S01]  /*196d0*/  STL [R1+0x5d64], R3 ;  /* 0x005d640301007387 */ /* 0x0001e20000100800 */
[----:B-1----:R-:W-:-:S05]  /*196e0*/  IADD3 R2, P3, R61, R17, RZ ;  /* 0x000000113d027210 */ /* 0x002fca0007f7e0ff */
[----:B------:R1:W-:Y:S01]  /*196f0*/  STL [R1+0x5d6c], R2 ;  /* 0x005d6c0201007387 */ /* 0x0003e20000100800 */
[----:B0-----:R-:W-:Y:S01]  /*19700*/  IMAD.X R3, R60, 0x1, R19, P4 ;  /* 0x000000013c037824 */ /* 0x001fe200020e0613 */
[----:B------:R-:W-:-:S04]  /*19710*/  IADD3 R4, P4, R61, R18, RZ ;  /* 0x000000123d047210 */ /* 0x000fc80007f9e0ff */
[----:B------:R2:W-:Y:S01]  /*19720*/  STL [R1+0x5d68], R3 ;  /* 0x005d680301007387 */ /* 0x0005e20000100800 */
[----:B-1----:R-:W-:-:S03]  /*19730*/  IMAD.X R2, R60, 0x1, R20, P5 ;  /* 0x000000013c027824 */ /* 0x002fc600028e0614 */
[----:B------:R-:W-:Y:S04]  /*19740*/  STL [R1+0x5d60], R4 ;  /* 0x005d600401007387 */ /* 0x000fe80000100800 */
[----:B------:R-:W5:Y:S04]  /*19750*/  LDL.LU R61, [R1+0x1f4] ;  /* 0x0001f400013d7983 */ /* 0x000f680000300800 */
[----:B------:R0:W-:Y:S01]  /*19760*/  STL [R1+0x5d54], R2 ;  /* 0x005d540201007387 */ /* 0x0001e20000100800 */
[----:B--2---:R-:W-:-:S05]  /*19770*/  IADD3 R3, P5, R0, R17, RZ ;  /* 0x0000001100037210 */ /* 0x004fca0007fbe0ff */
[----:B------:R1:W-:Y:S01]  /*19780*/  STL [R1+0x5d5c], R3 ;  /* 0x005d5c0301007387 */ /* 0x0003e20000100800 */
[C---:B0-----:R-:W-:Y:S01]  /*19790*/  IMAD.X R2, R11.reuse, 0x1, R19, P6 ;  /* 0x000000010b027824 */ /* 0x041fe200030e0613 */
[----:B-1----:R-:W-:Y:S02]  /*197a0*/  IADD3 R3, P6, R0, R18, RZ ;  /* 0x0000001200037210 */ /* 0x002fe40007fde0ff */
[----:B------:R-:W2:Y:S04]  /*197b0*/  LDL.LU R0, [R1+0x2ec] ;  /* 0x0002ec0001007983 */ /* 0x000ea80000300800 */
[----:B------:R0:W-:Y:S04]  /*197c0*/  STL [R1+0x5d58], R2 ;  /* 0x005d580201007387 */ /* 0x0001e80000100800 */
[----:B------:R1:W-:Y:S01]  /*197d0*/  STL [R1+0x5d4c], R3 ;  /* 0x005d4c0301007387 */ /* 0x0003e20000100800 */
[----:B0-----:R-:W-:Y:S01]  /*197e0*/  IMAD.X R2, R11, 0x1, R20, P0 ;  /* 0x000000010b027824 */ /* 0x001fe200000e0614 */
[----:B---3--:R-:W-:-:S04]  /*197f0*/  IADD3 R4, P0, R15, R17, RZ ;  /* 0x000000110f047210 */ /* 0x008fc80007f1e0ff */
[----:B------:R0:W-:Y:S01]  /*19800*/  STL [R1+0x5d44], R2 ;  /* 0x005d440201007387 */ /* 0x0001e20000100800 */
[----:B-1----:R-:W-:-:S03]  /*19810*/  IMAD.X R3, R16, 0x1, R19, P1 ;  /* 0x0000000110037824 */ /* 0x002fc600008e0613 */
[----:B------:R-:W-:Y:S01]  /*19820*/  STL [R1+0x5d50], R4 ;  /* 0x005d500401007387 */ /* 0x000fe20000100800 */
[----:B0-----:R-:W-:-:S03]  /*19830*/  IADD3 R2, P1, R15, R18, RZ ;  /* 0x000000120f027210 */ /* 0x001fc60007f3e0ff */
[----:B------:R-:W3:Y:S04]  /*19840*/  LDL.LU R15, [R1+0x1f0] ;  /* 0x0001f000010f7983 */ /* 0x000ee80000300800 */
[----:B------:R0:W-:Y:S04]  /*19850*/  STL [R1+0x5d48], R3 ;  /* 0x005d480301007387 */ /* 0x0001e80000100800 */
[----:B------:R1:W-:Y:S01]  /*19860*/  STL [R1+0x5d3c], R2 ;  /* 0x005d3c0201007387 */ /* 0x0003e20000100800 */
[----:B0-----:R-:W-:-:S03]  /*19870*/  IMAD.X R3, R16, 0x1, R20, P2 ;  /* 0x0000000110037824 */ /* 0x001fc600010e0614 */
[----:B------:R-:W3:Y:S01]  /*19880*/  LDL.LU R16, [R1+0x2f0] ;  /* 0x0002f00001107983 */ /* 0x000ee20000300800 */
[----:B-1----:R-:W-:-:S03]  /*19890*/  IADD3 R2, P2, R23, R17, RZ ;  /* 0x0000001117027210 */ /* 0x002fc60007f5e0ff */
[----:B------:R0:W-:Y:S01]  /*198a0*/  STL [R1+0x5d34], R3 ;  /* 0x005d340301007387 */ /* 0x0001e20000100800 */
[----:B----4-:R-:W-:-:S03]  /*198b0*/  IMAD.X R4, R12, 0x1, R19, P3 ;  /* 0x000000010c047824 */ /* 0x010fc600018e0613 */
[----:B------:R1:W-:Y:S04]  /*198c0*/  STL [R1+0x5d40], R2 ;  /* 0x005d400201007387 */ /* 0x0003e80000100800 */
[----:B------:R-:W-:Y:S01]  /*198d0*/  STL [R1+0x5d38], R4 ;  /* 0x005d380401007387 */ /* 0x000fe20000100800 */
[----:B0-----:R-:W-:-:S03]  /*198e0*/  IMAD.X R3, R12, 0x1, R20, P4 ;  /* 0x000000010c037824 */ /* 0x001fc600020e0614 */
[----:B------:R-:W4:Y:S01]  /*198f0*/  LDL.LU R26, [R1+0x1ec] ;  /* 0x0001ec00011a7983 */ /* 0x000f220000300800 */
[----:B-1----:R-:W-:-:S05]  /*19900*/  IADD3 R2, P3, R23, R18, RZ ;  /* 0x0000001217027210 */ /* 0x002fca0007f7e0ff */
[----:B------:R0:W-:Y:S04]  /*19910*/  STL [R1+0x5d2c], R2 ;  /* 0x005d2c0201007387 */ /* 0x0001e80000100800 */
[----:B------:R5:W-:Y:S04]  /*19920*/  STL [R1+0x5d24], R3 ;  /* 0x005d240301007387 */ /* 0x000be80000100800 */
[----:B------:R-:W4:Y:S01]  /*19930*/  LDL.LU R9, [R1+0x2f4] ;  /* 0x0002f40001097983 */ /* 0x000f220000300800 */
[----:B0-----:R-:W-:Y:S01]  /*19940*/  IADD3 R2, P4, R22, R17, RZ ;  /* 0x0000001116027210 */ /* 0x001fe20007f9e0ff */
[----:B-----5:R-:W-:-:S04]  /*19950*/  IMAD.X R3, R13, 0x1, R19, P5 ;  /* 0x000000010d037824 */ /* 0x020fc800028e0613 */
[----:B------:R0:W-:Y:S04]  /*19960*/  STL [R1+0x5d30], R2 ;  /* 0x005d300201007387 */ /* 0x0001e80000100800 */
[----:B------:R-:W5:Y:S04]  /*19970*/  LDL.LU R25, [R1+0x1e8] ;  /* 0x0001e80001197983 */ /* 0x000f680000300800 */
[----:B------:R1:W-:Y:S01]  /*19980*/  STL [R1+0x5d28], R3 ;  /* 0x005d280301007387 */ /* 0x0003e20000100800 */
[----:B0-----:R-:W-:-:S03]  /*19990*/  IADD3 R2, P5, R22, R18, RZ ;  /* 0x0000001216027210 */ /* 0x001fc60007fbe0ff */
[----:B------:R-:W5:Y:S04]  /*199a0*/  LDL.LU R10, [R1+0x2f8] ;  /* 0x0002f800010a7983 */ /* 0x000f680000300800 */
[----:B------:R0:W-:Y:S01]  /*199b0*/  STL [R1+0x5d1c], R2 ;  /* 0x005d1c0201007387 */ /* 0x0001e20000100800 */
[----:B-1----:R-:W-:-:S03]  /*199c0*/  IMAD.X R3, R13, 0x1, R20, P6 ;  /* 0x000000010d037824 */ /* 0x002fc600030e0614 */
[----:B------:R-:W5:Y:S04]  /*199d0*/  LDL.LU R24, [R1+0x1e4] ;  /* 0x0001e40001187983 */ /* 0x000f680000300800 */
[----:B------:R1:W-:Y:S04]  /*199e0*/  STL [R1+0x5d14], R3 ;  /* 0x005d140301007387 */ /* 0x0003e80000100800 */
[----:B------:R-:W5:Y:S01]  /*199f0*/  LDL.LU R11, [R1+0x2fc] ;  /* 0x0002fc00010b7983 */ /* 0x000f620000300800 */
[----:B0-----:R-:W-:-:S05]  /*19a00*/  IADD3 R2, P6, R21, R17, RZ ;  /* 0x0000001115027210 */ /* 0x001fca0007fde0ff */
[----:B------:R0:W-:Y:S04]  /*19a10*/  STL [R1+0x5d20], R2 ;  /* 0x005d200201007387 */ /* 0x0001e80000100800 */
[----:B------:R-:W5:Y:S01]  /*19a20*/  LDL.LU R23, [R1+0x1e0] ;  /* 0x0001e00001177983 */ /* 0x000f620000300800 */
[----:B-1----:R-:W-:Y:S01]  /*19a30*/  IMAD.X R3, R14, 0x1, R19, P0 ;  /* 0x000000010e037824 */ /* 0x002fe200000e0613 */
[----:B0-----:R-:W-:-:S04]  /*19a40*/  IADD3 R2, P0, R21, R18, RZ ;  /* 0x0000001215027210 */ /* 0x001fc80007f1e0ff */
[----:B------:R0:W-:Y:S04]  /*19a50*/  STL [R1+0x5d18], R3 ;  /* 0x005d180301007387 */ /* 0x0001e80000100800 */
[----:B------:R-:W5:Y:S01]  /*19a60*/  LDL.LU R12, [R1+0x300] ;  /* 0x00030000010c7983 */ /* 0x000f620000300800 */
[----:B0-----:R-:W-:-:S03]  /*19a70*/  IMAD.X R3, R14, 0x1, R20, P1 ;  /* 0x000000010e037824 */ /* 0x001fc600008e0614 */
[----:B------:R0:W-:Y:S04]  /*19a80*/  STL [R1+0x5d0c], R2 ;  /* 0x005d0c0201007387 */ /* 0x0001e80000100800 */
[----:B------:R-:W5:Y:S04]  /*19a90*/  LDL.LU R22, [R1+0x2cc] ;  /* 0x0002cc0001167983 */ /* 0x000f680000300800 */
[----:B------:R2:W-:Y:S04]  /*19aa0*/  STL [R1+0x5d04], R3 ;  /* 0x005d040301007387 */ /* 0x0005e80000100800 */
[----:B------:R-:W5:Y:S01]  /*19ab0*/  LDL.LU R13, [R1+0x304] ;  /* 0x00030400010d7983 */ /* 0x000f620000300800 */
[----:B0-----:R-:W-:-:S05]  /*19ac0*/  IADD3 R2, P1, R61, R17, RZ ;  /* 0x000000113d027210 */ /* 0x001fca0007f3e0ff */
[----:B------:R0:W-:Y:S04]  /*19ad0*/  STL [R1+0x5d10], R2 ;  /* 0x005d100201007387 */ /* 0x0001e80000100800 */
[----:B------:R-:W5:Y:S01]  /*19ae0*/  LDL.LU R21, [R1+0x2d0] ;  /* 0x0002d00001157983 */ /* 0x000f620000300800 */
[----:B--2---:R-:W-:Y:S01]  /*19af0*/  IMAD.X R3, R0, 0x1, R19, P2 ;  /* 0x0000000100037824 */ /* 0x004fe200010e0613 */
[----:B0-----:R-:W-:-:S04]  /*19b00*/  IADD3 R2, P2, R61, R18, RZ ;  /* 0x000000123d027210 */ /* 0x001fc80007f5e0ff */
[----:B------:R0:W-:Y:S04]  /*19b10*/  STL [R1+0x5d08], R3 ;  /* 0x005d080301007387 */ /* 0x0001e80000100800 */
[----:B------:R-:W2:Y:S01]  /*19b20*/  LDL.LU R14, [R1+0x308] ;  /* 0x00030800010e7983 */ /* 0x000ea20000300800 */
[----:B0-----:R-:W-:-:S03]  /*19b30*/  IMAD.X R3, R0, 0x1, R20, P3 ;  /* 0x0000000100037824 */ /* 0x001fc600018e0614 */
[----:B------:R3:W-:Y:S04]  /*19b40*/  STL [R1+0x5cfc], R2 ;  /* 0x005cfc0201007387 */ /* 0x0007e80000100800 */
[----:B------:R-:W2:Y:S04]  /*19b50*/  LDL.LU R0, [R1+0x2d8] ;  /* 0x0002d80001007983 */ /* 0x000ea80000300800 */
[----:B------:R-:W-:Y:S04]  /*19b60*/  STL [R1+0x5cf4], R3 ;  /* 0x005cf40301007387 */ /* 0x000fe80000100800 */
[----:B------:R-:W2:Y:S01]  /*19b70*/  LDL.LU R61, [R1+0x30c] ;  /* 0x00030c00013d7983 */ /* 0x000ea20000300800 */
[----:B---3--:R-:W-:-:S05]  /*19b80*/  IADD3 R2, P3, R15, R17, RZ ;  /* 0x000000110f027210 */ /* 0x008fca0007f7e0ff */
[----:B------:R0:W-:Y:S01]  /*19b90*/  STL [R1+0x5d00], R2 ;  /* 0x005d000201007387 */ /* 0x0001e20000100800 */
[C---:B------:R-:W-:Y:S01]  /*19ba0*/  IMAD.X R4, R16.reuse, 0x1, R19, P4 ;  /* 0x0000000110047824 */ /* 0x040fe200020e0613 */
[----:B0-----:R-:W-:Y:S01]  /*19bb0*/  IADD3 R2, P4, R15, R18, RZ ;  /* 0x000000120f027210 */ /* 0x001fe20007f9e0ff */
[----:B------:R-:W-:-:S03]  /*19bc0*/  IMAD.X R3, R16, 0x1, R20, P5 ;  /* 0x0000000110037824 */ /* 0x000fc600028e0614 */
[----:B------:R-:W-:Y:S04]  /*19bd0*/  STL [R1+0x5cf8], R4 ;  /* 0x005cf80401007387 */ /* 0x000fe80000100800 */
[----:B------:R-:W3:Y:S04]  /*19be0*/  LDL.LU R15, [R1+0x310] ;  /* 0x00031000010f7983 */ /* 0x000ee80000300800 */
[----:B------:R4:W-:Y:S04]  /*19bf0*/  STL [R1+0x5cec], R2 ;  /* 0x005cec0201007387 */ /* 0x0009e80000100800 */
[----:B------:R0:W-:Y:S04]  /*19c00*/  STL [R1+0x5ce4], R3 ;  /* 0x005ce40301007387 */ /* 0x0001e80000100800 */
[----:B------:R-:W3:Y:S01]  /*19c10*/  LDL.LU R16, [R1+0x314] ;  /* 0x0003140001107983 */ /* 0x000ee20000300800 */
[----:B----4-:R-:W-:-:S05]  /*19c20*/  IADD3 R2, P5, R26, R17, RZ ;  /* 0x000000111a027210 */ /* 0x010fca0007fbe0ff */
[----:B------:R1:W-:Y:S01]  /*19c30*/  STL [R1+0x5cf0], R2 ;  /* 0x005cf00201007387 */ /* 0x0003e20000100800 */
[C---:B0-----:R-:W-:Y:S02]  /*19c40*/  IMAD.X R3, R9.reuse, 0x1, R19, P6 ;  /* 0x0000000109037824 */ /* 0x041fe400030e0613 */
[----:B------:R-:W-:Y:S01]  /*19c50*/  IMAD.X R4, R9, 0x1, R20, P0 ;  /* 0x0000000109047824 */ /* 0x000fe200000e0614 */
[----:B-1----:R-:W-:Y:S02]  /*19c60*/  IADD3 R2, P6, R26, R18, RZ ;  /* 0x000000121a027210 */ /* 0x002fe40007fde0ff */
[----:B------:R5:W-:Y:S04]  /*19c70*/  STL [R1+0x5ce8], R3 ;  /* 0x005ce80301007387 */ /* 0x000be80000100800 */
[----:B------:R0:W-:Y:S01]  /*19c80*/  STL [R1+0x5cdc], R2 ;  /* 0x005cdc0201007387 */ /* 0x0001e20000100800 */
[----:B-----5:R-:W-:-:S03]  /*19c90*/  IADD3 R3, P0, R25, R17, RZ ;  /* 0x0000001119037210 */ /* 0x020fc60007f1e0ff */
[----:B------:R1:W-:Y:S01]  /*19ca0*/  STL [R1+0x5cd4], R4 ;  /* 0x005cd40401007387 */ /* 0x0003e20000100800 */
[----:B0-----:R-:W-:-:S03]  /*19cb0*/  IMAD.X R2, R10, 0x1, R19, P1 ;  /* 0x000000010a027824 */ /* 0x001fc600008e0613 */
[----:B------:R0:W-:Y:S04]  /*19cc0*/  STL [R1+0x5ce0], R3 ;  /* 0x005ce00301007387 */ /* 0x0001e80000100800 */
[----:B------:R4:W-:Y:S01]  /*19cd0*/  STL [R1+0x5cd8], R2 ;  /* 0x005cd80201007387 */ /* 0x0009e20000100800 */
[----:B-1----:R-:W-:Y:S01]  /*19ce0*/  IADD3 R4, P1, R25, R18, RZ ;  /* 0x0000001219047210 */ /* 0x002fe20007f3e0ff */
[----:B0-----:R-:W-:-:S04]  /*19cf0*/  IMAD.X R3, R10, 0x1, R20, P2 ;  /* 0x000000010a037824 */ /* 0x001fc800010e0614 */
[----:B------:R0:W-:Y:S01]  /*19d00*/  STL [R1+0x5ccc], R4 ;  /* 0x005ccc0401007387 */ /* 0x0001e20000100800 */
[----:B----4-:R-:W-:-:S03]  /*19d10*/  IADD3 R2, P2, R24, R17, RZ ;  /* 0x0000001118027210 */ /* 0x010fc60007f5e0ff */
[----:B------:R1:W-:Y:S04]  /*19d20*/  STL [R1+0x5cc4], R3 ;  /* 0x005cc40301007387 */ /* 0x0003e80000100800 */
[----:B------:R4:W-:Y:S01]  /*19d30*/  STL [R1+0x5cd0], R2 ;  /* 0x005cd00201007387 */ /* 0x0009e20000100800 */
[----:B0-----:R-:W-:Y:S01]  /*19d40*/  IMAD.X R4, R11, 0x1, R19, P3 ;  /* 0x000000010b047824 */ /* 0x001fe200018e0613 */
[----:B-1----:R-:W-:-:S04]  /*19d50*/  IADD3 R3, P3, R24, R18, RZ ;  /* 0x0000001218037210 */ /* 0x002fc80007f7e0ff */
[----:B------:R0:W-:Y:S01]  /*19d60*/  STL [R1+0x5cc8], R4 ;  /* 0x005cc80401007387 */ /* 0x0001e20000100800 */
[----:B----4-:R-:W-:-:S03]  /*19d70*/  IMAD.X R2, R11, 0x1, R20, P4 ;  /* 0x000000010b027824 */ /* 0x010fc600020e0614 */
[----:B------:R1:W-:Y:S04]  /*19d80*/  STL [R1+0x5cbc], R3 ;  /* 0x005cbc0301007387 */ /* 0x0003e80000100800 */
[----:B------:R4:W-:Y:S01]  /*19d90*/  STL [R1+0x5cb4], R2 ;  /* 0x005cb40201007387 */ /* 0x0009e20000100800 */
[C---:B0-----:R-:W-:Y:S01]  /*19da0*/  IADD3 R4, P4, R23.reuse, R17, RZ ;  /* 0x0000001117047210 */ /* 0x041fe20007f9e0ff */
[----:B-1----:R-:W-:Y:S01]  /*19db0*/  IMAD.X R3, R12, 0x1, R19, P5 ;  /* 0x000000010c037824 */ /* 0x002fe200028e0613 */
[----:B----4-:R-:W-:-:S03]  /*19dc0*/  IADD3 R2, P5, R23, R18, RZ ;  /* 0x0000001217027210 */ /* 0x010fc60007fbe0ff */
[----:B------:R0:W-:Y:S04]  /*19dd0*/  STL [R1+0x5cc0], R4 ;  /* 0x005cc00401007387 */ /* 0x0001e80000100800 */
        /* <DEDUP_REMOVED lines=8> */
[----:B0-----:R-:W-:Y:S01]  /*19e60*/  IADD3 R4, P0, R22, R18, RZ ;  /* 0x0000001216047210 */ /* 0x001fe20007f1e0ff */
[----:B-1----:R-:W-:-:S04]  /*19e70*/  IMAD.X R3, R13, 0x1, R20, P1 ;  /* 0x000000010d037824 */ /* 0x002fc800008e0614 */
[----:B------:R2:W-:Y:S01]  /*19e80*/  STL [R1+0x5ca8], R4 ;  /* 0x005ca80401007387 */ /* 0x0005e20000100800 */
[----:B----4-:R-:W-:-:S03]  /*19e90*/  IADD3 R2, P1, R21, R17, RZ ;  /* 0x0000001115027210 */ /* 0x010fc60007f3e0ff */
[----:B------:R0:W-:Y:S04]  /*19ea0*/  STL [R1+0x5c94], R3 ;  /* 0x005c940301007387 */ /* 0x0001e80000100800 */
[----:B------:R1:W-:Y:S01]  /*19eb0*/  STL [R1+0x5cac], R2 ;  /* 0x005cac0201007387 */ /* 0x0003e20000100800 */
[C---:B--2---:R-:W-:Y:S01]  /*19ec0*/  IMAD.X R4, R14.reuse, 0x1, R19, P2 ;  /* 0x000000010e047824 */ /* 0x044fe200010e0613 */
[----:B0-----:R-:W-:Y:S01]  /*19ed0*/  IADD3 R3, P2, R21, R18, RZ ;  /* 0x0000001215037210 */ /* 0x001fe20007f5e0ff */
[----:B-1----:R-:W-:-:S03]  /*19ee0*/  IMAD.X R2, R14, 0x1, R20, P3 ;  /* 0x000000010e027824 */ /* 0x002fc600018e0614 */
[----:B------:R0:W-:Y:S04]  /*19ef0*/  STL [R1+0x5c98], R4 ;  /* 0x005c980401007387 */ /* 0x0001e80000100800 */
[----:B------:R1:W-:Y:S04]  /*19f00*/  STL [R1+0x5cb0], R3 ;  /* 0x005cb00301007387 */ /* 0x0003e80000100800 */
[----:B------:R2:W-:Y:S01]  /*19f10*/  STL [R1+0x5c9c], R2 ;  /* 0x005c9c0201007387 */ /* 0x0005e20000100800 */
[----:B0-----:R-:W-:Y:S01]  /*19f20*/  IADD3 R4, P3, R0, R17, RZ ;  /* 0x0000001100047210 */ /* 0x001fe20007f7e0ff */
[----:B-1----:R-:W-:-:S04]  /*19f30*/  IMAD.X R3, R61, 0x1, R19, P4 ;  /* 0x000000013d037824 */ /* 0x002fc800020e0613 */
[----:B------:R0:W-:Y:S01]  /*19f40*/  STL [R1+0x5c88], R4 ;  /* 0x005c880401007387 */ /* 0x0001e20000100800 */
[----:B--2---:R-:W-:-:S03]  /*19f50*/  IADD3 R2, P4, R0, R18, RZ ;  /* 0x0000001200027210 */ /* 0x004fc60007f9e0ff */
[----:B------:R3:W-:Y:S01]  /*19f60*/  STL [R1+0x5c84], R3 ;  /* 0x005c840301007387 */ /* 0x0007e20000100800 */
[----:B------:R-:W-:-:S03]  /*19f70*/  SHF.R.S32.HI R0, RZ, 0x1f, R0 ;  /* 0x0000001fff007819 */ /* 0x000fc60000011400 */
[----:B------:R1:W-:Y:S01]  /*19f80*/  STL [R1+0x5c80], R2 ;  /* 0x005c800201007387 */ /* 0x0003e20000100800 */
[----:B0-----:R-:W-:-:S05]  /*19f90*/  IMAD.X R4, R61, 0x1, R20, P5 ;  /* 0x000000013d047824 */ /* 0x001fca00028e0614 */
[----:B------:R0:W-:Y:S01]  /*19fa0*/  STL [R1+0x5c6c], R4 ;  /* 0x005c6c0401007387 */ /* 0x0001e20000100800 */
[C---:B---3--:R-:W-:Y:S02]  /*19fb0*/  IMAD.X R3, R15.reuse, 0x1, R19, P6 ;  /* 0x000000010f037824 */ /* 0x048fe400030e0613 */
[----:B-1----:R-:W-:-:S03]  /*19fc0*/  IMAD.X R2, R15, 0x1, R20, P0 ;  /* 0x000000010f027824 */ /* 0x002fc600000e0614 */
[----:B------:R1:W-:Y:S04]  /*19fd0*/  STL [R1+0x5c70], R3 ;  /* 0x005c700301007387 */ /* 0x0003e80000100800 */
[----:B------:R2:W-:Y:S01]  /*19fe0*/  STL [R1+0x5c74], R2 ;  /* 0x005c740201007387 */ /* 0x0005e20000100800 */
[C---:B0-----:R-:W-:Y:S02]  /*19ff0*/  IMAD.X R4, R16.reuse, 0x1, R19, P1 ;  /* 0x0000000110047824 */ /* 0x041fe400008e0613 */
[----:B-1----:R-:W-:-:S03]  /*1a000*/  IMAD.X R3, R16, 0x1, R20, P2 ;  /* 0x0000000110037824 */ /* 0x002fc600010e0614 */
[----:B------:R0:W-:Y:S01]  /*1a010*/  STL [R1+0x5c78], R4 ;  /* 0x005c780401007387 */ /* 0x0001e20000100800 */
[C---:B--2---:R-:W-:Y:S02]  /*1a020*/  IMAD.X R2, R0.reuse, 0x1, R19, P3 ;  /* 0x0000000100027824 */ /* 0x044fe400018e0613 */
[----:B------:R-:W-:Y:S01]  /*1a030*/  IMAD.X R0, R0, 0x1, R20, P4 ;  /* 0x0000000100007824 */ /* 0x000fe200020e0614 */
[----:B------:R1:W-:Y:S04]  /*1a040*/  STL [R1+0x5c7c], R3 ;  /* 0x005c7c0301007387 */ /* 0x0003e80000100800 */
[----:B------:R-:W2:Y:S04]  /*1a050*/  LDL.LU R16, [R1+0x354] ;  /* 0x0003540001107983 */ /* 0x000ea80000300800 */
[----:B------:R3:W-:Y:S04]  /*1a060*/  STL [R1+0x5c68], R2 ;  /* 0x005c680201007387 */ /* 0x0007e80000100800 */
[----:B------:R-:W4:Y:S04]  /*1a070*/  LDL.LU R15, [R1+0x350] ;  /* 0x00035000010f7983 */ /* 0x000f280000300800 */
[----:B------:R5:W-:Y:S04]  /*1a080*/  STL [R1+0x3ce4], R0 ;  /* 0x003ce40001007387 */ /* 0x000be80000100800 */
[----:B------:R-:W3:Y:S04]  /*1a090*/  LDL.LU R14, [R1+0x34c] ;  /* 0x00034c00010e7983 */ /* 0x000ee80000300800 */
        /* <DEDUP_REMOVED lines=9> */
[----:B------:R-:W0:Y:S04]  /*1a130*/  LDL.LU R23, [R1+0x324] ;  /* 0x0003240001177983 */ /* 0x000e280000300800 */
[----:B------:R-:W1:Y:S04]  /*1a140*/  LDL.LU R22, [R1+0x320] ;  /* 0x0003200001167983 */ /* 0x000e680000300800 */
[----:B------:R-:W5:Y:S04]  /*1a150*/  LDL.LU R21, [R1+0x31c] ;  /* 0x00031c0001157983 */ /* 0x000f680000300800 */
[----:B------:R-:W5:Y:S01]  /*1a160*/  LDL.LU R61, [R1+0x318] ;  /* 0x00031800013d7983 */ /* 0x000f620000300800 */
[----:B--2---:R-:W-:-:S02]  /*1a170*/  IMAD R16, R16, UR60, RZ ;  /* 0x0000003c10107c24 */ /* 0x004fc4000f8e02ff */
[----:B----4-:R-:W-:-:S03]  /*1a180*/  IMAD R15, R15, UR60, RZ ;  /* 0x0000003c0f0f7c24 */ /* 0x010fc6000f8e02ff */
[----:B------:R-:W-:Y:S01]  /*1a190*/  IADD3 R30, P2, R16, UR34, RZ ;  /* 0x00000022101e7c10 */ /* 0x000fe2000ff5e0ff */
[----:B---3--:R-:W-:Y:S01]  /*1a1a0*/  IMAD R14, R14, UR60, RZ ;  /* 0x0000003c0e0e7c24 */ /* 0x008fe2000f8e02ff */
[----:B------:R-:W-:Y:S01]  /*1a1b0*/  IADD3 R32, P6, R15, UR34, RZ ;  /* 0x000000220f207c10 */ /* 0x000fe2000ffde0ff */
[----:B-----5:R-:W-:-:S03]  /*1a1c0*/  IMAD R13, R13, UR60, RZ ;  /* 0x0000003c0d0d7c24 */ /* 0x020fc6000f8e02ff */
[----:B------:R-:W-:Y:S01]  /*1a1d0*/  IADD3 R34, P1, R14, UR34, RZ ;  /* 0x000000220e227c10 */ /* 0x000fe2000ff3e0ff */
[----:B------:R-:W-:Y:S01]  /*1a1e0*/  IMAD R12, R12, UR60, RZ ;  /* 0x0000003c0c0c7c24 */ /* 0x000fe2000f8e02ff */
[----:B------:R-:W-:Y:S01]  /*1a1f0*/  IADD3 R36, P0, R13, UR34, RZ ;  /* 0x000000220d247c10 */ /* 0x000fe2000ff1e0ff */
[----:B------:R-:W-:-:S03]  /*1a200*/  IMAD R11, R11, UR60, RZ ;  /* 0x0000003c0b0b7c24 */ /* 0x000fc6000f8e02ff */
[----:B------:R-:W-:Y:S01]  /*1a210*/  IADD3 R38, P5, R12, UR34, RZ ;  /* 0x000000220c267c10 */ /* 0x000fe2000ffbe0ff */
[----:B------:R-:W-:Y:S01]  /*1a220*/  IMAD R10, R10, UR60, RZ ;  /* 0x0000003c0a0a7c24 */ /* 0x000fe2000f8e02ff */
[----:B------:R-:W-:Y:S01]  /*1a230*/  STL [R1+0x2f54], R30 ;  /* 0x002f541e01007387 */ /* 0x000fe20000100800 */
[----:B------:R-:W-:Y:S01]  /*1a240*/  IADD3 R40, P4, R11, UR34, RZ ;  /* 0x000000220b287c10 */ /* 0x000fe2000ff9e0ff */
[----:B------:R-:W-:Y:S02]  /*1a250*/  IMAD R9, R9, UR60, RZ ;  /* 0x0000003c09097c24 */ /* 0x000fe4000f8e02ff */
[----:B------:R-:W-:Y:S01]  /*1a260*/  STL [R1+0x2f5c], R32 ;  /* 0x002f5c2001007387 */ /* 0x000fe20000100800 */
[----:B------:R-:W-:Y:S01]  /*1a270*/  IADD3 R42, P3, R10, UR34, RZ ;  /* 0x000000220a2a7c10 */ /* 0x000fe2000ff7e0ff */
[----:B------:R-:W-:Y:S02]  /*1a280*/  IMAD R8, R8, UR60, RZ ;  /* 0x0000003c08087c24 */ /* 0x000fe4000f8e02ff */
[----:B------:R-:W-:Y:S01]  /*1a290*/  STL [R1+0x2f64], R34 ;  /* 0x002f642201007387 */ /* 0x000fe20000100800 */
[----:B------:R-:W-:Y:S01]  /*1a2a0*/  LEA.HI.X.SX32 R20, R16, UR35, 0x1, P2 ;  /* 0x0000002310147c11 */ /* 0x000fe200090f0eff */
[----:B------:R-:W-:-:S02]  /*1a2b0*/  IMAD R7, R26, UR60, RZ ;  /* 0x0000003c1a077c24 */ /* 0x000fc4000f8e02ff */
[----:B------:R-:W-:Y:S01]  /*1a2c0*/  STL [R1+0x2f6c], R36 ;  /* 0x002f6c2401007387 */ /* 0x000fe20000100800 */
[----:B------:R-:W-:Y:S01]  /*1a2d0*/  IADD3 R43, P2, R9, UR34, RZ ;  /* 0x00000022092b7c10 */ /* 0x000fe2000ff5e0ff */
[----:B------:R-:W-:Y:S02]  /*1a2e0*/  IMAD R6, R25, UR60, RZ ;  /* 0x0000003c19067c24 */ /* 0x000fe4000f8e02ff */
[----:B------:R-:W-:Y:S01]  /*1a2f0*/  STL [R1+0x2f74], R38 ;  /* 0x002f742601007387 */ /* 0x000fe20000100800 */
[----:B------:R-:W-:-:S03]  /*1a300*/  IMAD R5, R24, UR60, RZ ;  /* 0x0000003c18057c24 */ /* 0x000fc6000f8e02ff */
[----:B------:R-:W-:Y:S01]  /*1a310*/  STL [R1+0x2f7c], R40 ;  /* 0x002f7c2801007387 */ /* 0x000fe20000100800 */
[----:B0-----:R-:W-:-:S03]  /*1a320*/  IMAD R4, R23, UR60, RZ ;  /* 0x0000003c17047c24 */ /* 0x001fc6000f8e02ff */
[----:B------:R-:W-:Y:S01]  /*1a330*/  STL [R1+0x2f84], R42 ;  /* 0x002f842a01007387 */ /* 0x000fe20000100800 */
[----:B-1----:R-:W-:Y:S01]  /*1a340*/  IMAD R3, R22, UR60, RZ ;  /* 0x0000003c16037c24 */ /* 0x002fe2000f8e02ff */
[----:B------:R-:W-:Y:S01]  /*1a350*/  LEA.HI.X.SX32 R22, R14, UR35, 0x1, P1 ;  /* 0x000000230e167c11 */ /* 0x000fe200088f0eff */
[----:B------:R-:W-:Y:S01]  /*1a360*/  IMAD R2, R21, UR60, RZ ;  /* 0x0000003c15027c24 */ /* 0x000fe2000f8e02ff */
[----:B------:R-:W-:Y:S01]  /*1a370*/  LEA.HI.X.SX32 R21, R15, UR35, 0x1, P6 ;  /* 0x000000230f157c11 */ /* 0x000fe2000b0f0eff */
[----:B------:R-:W-:Y:S01]  /*1a380*/  STL [R1+0x2f50], R20 ;  /* 0x002f501401007387 */ /* 0x000fe20000100800 */
[----:B------:R-:W-:Y:S02]  /*1a390*/  IADD3 R24, P1, R8, UR34, RZ ;  /* 0x0000002208187c10 */ /* 0x000fe4000ff3e0ff */
[----:B------:R-:W-:Y:S01]  /*1a3a0*/  LEA.HI.X.SX32 R23, R13, UR35, 0x1, P0 ;  /* 0x000000230d177c11 */ /* 0x000fe200080f0eff */
[----:B------:R-:W-:Y:S01]  /*1a3b0*/  STL [R1+0x2f58], R21 ;  /* 0x002f581501007387 */ /* 0x000fe20000100800 */
[----:B------:R-:W-:-:S02]  /*1a3c0*/  IADD3 R26, P0, R7, UR34, RZ ;  /* 0x00000022071a7c10 */ /* 0x000fc4000ff1e0ff */
[----:B------:R-:W-:Y:S01]  /*1a3d0*/  LEA.HI.X.SX32 R25, R12, UR35, 0x1, P5 ;  /* 0x000000230c197c11 */ /* 0x000fe2000a8f0eff */
[----:B------:R-:W-:Y:S01]  /*1a3e0*/  STL [R1+0x2f8c], R43 ;  /* 0x002f8c2b01007387 */ /* 0x000fe20000100800 */
[----:B------:R-:W-:Y:S02]  /*1a3f0*/  IADD3 R28, P5, R6, UR34, RZ ;  /* 0x00000022061c7c10 */ /* 0x000fe4000ffbe0ff */
[----:B------:R-:W-:Y:S01]  /*1a400*/  LEA.HI.X.SX32 R27, R11, UR35, 0x1, P4 ;  /* 0x000000230b1b7c11 */ /* 0x000fe2000a0f0eff */
[----:B------:R-:W-:Y:S01]  /*1a410*/  STL [R1+0x2f60], R22 ;  /* 0x002f601601007387 */ /* 0x000fe20000100800 */
[----:B------:R-:W-:-:S03]  /*1a420*/  IADD3 R44, P4, R5, UR34, RZ ;  /* 0x00000022052c7c10 */ /* 0x000fc6000ff9e0ff */
[----:B------:R-:W-:Y:S01]  /*1a430*/  STL [R1+0x2f94], R24 ;  /* 0x002f941801007387 */ /* 0x000fe20000100800 */
[----:B------:R-:W-:Y:S01]  /*1a440*/  LEA.HI.X.SX32 R29, R10, UR35, 0x1, P3 ;  /* 0x000000230a1d7c11 */ /* 0x000fe200098f0eff */
[----:B------:R-:W-:Y:S02]  /*1a450*/  IMAD R0, R61, UR60, RZ ;  /* 0x0000003c3d007c24 */ /* 0x000fe4000f8e02ff */
[----:B------:R-:W-:Y:S01]  /*1a460*/  STL [R1+0x2f68], R23 ;  /* 0x002f681701007387 */ /* 0x000fe20000100800 */
[----:B------:R-:W-:Y:S01]  /*1a470*/  IADD3 R45, P3, R4, UR34, RZ ;  /* 0x00000022042d7c10 */ /* 0x000fe2000ff7e0ff */
[----:B------:R-:W-:Y:S01]  /*1a480*/  UIMAD UR7, UR7, 0x35, URZ ;  /* 0x00000035070778a4 */ /* 0x000fe2000f8e023f */
[----:B------:R-:W-:Y:S01]  /*1a490*/  LEA.HI.X.SX32 R31, R9, UR35, 0x1, P2 ;  /* 0x00000023091f7c11 */ /* 0x000fe200090f0eff */
        /* <DEDUP_REMOVED lines=13> */
[----:B------:R-:W-:Y:S01]  /*1a570*/  LEA.HI.X.SX32 R33, R5, UR35, 0x1, P4 ;  /* 0x0000002305217c11 */ /* 0x000fe2000a0f0eff */
[----:B------:R-:W-:Y:S01]  /*1a580*/  UIMAD UR12, UR12, 0x30, URZ ;  /* 0x000000300c0c78a4 */ /* 0x000fe2000f8e023f */
[----:B------:R-:W0:Y:S01]  /*1a590*/  LDC R61, c[0x0][0x230] ;  /* 0x00008c00ff3d7b82 */ /* 0x000e220000000800 */
[----:B------:R-:W-:Y:S01]  /*1a5a0*/  STL [R1+0x2fac], R44 ;  /* 0x002fac2c01007387 */ /* 0x000fe20000100800 */
[----:B------:R-:W-:-:S02]  /*1a5b0*/  UIMAD UR34, UR23, 0x3f, URZ ;  /* 0x0000003f172278a4 */ /* 0x000fc4000f8e023f */
[----:B------:R-:W-:Y:S01]  /*1a5c0*/  UIMAD UR13, UR13, 0x2f, URZ ;  /* 0x0000002f0d0d78a4 */ /* 0x000fe2000f8e023f */
[----:B------:R-:W-:Y:S01]  /*1a5d0*/  STL [R1+0x2f80], R29 ;  /* 0x002f801d01007387 */ /* 0x000fe20000100800 */
[----:B------:R-:W-:Y:S02]  /*1a5e0*/  UIMAD UR14, UR14, 0x2e, URZ ;  /* 0x0000002e0e0e78a4 */ /* 0x000fe4000f8e023f */
[----:B------:R-:W-:Y:S01]  /*1a5f0*/  UIMAD UR15, UR15, 0x2d, URZ ;  /* 0x0000002d0f0f78a4 */ /* 0x000fe2000f8e023f */
[----:B------:R-:W-:Y:S01]  /*1a600*/  STL [R1+0x2fb4], R45 ;  /* 0x002fb42d01007387 */ /* 0x000fe20000100800 */
[----:B------:R-:W-:Y:S01]  /*1a610*/  LEA.HI.X.SX32 R35, R4, UR35, 0x1, P3 ;  /* 0x0000002304237c11 */ /* 0x000fe200098f0eff */
[----:B------:R-:W-:Y:S02]  /*1a620*/  UIMAD UR16, UR16, 0x2c, URZ ;  /* 0x0000002c101078a4 */ /* 0x000fe4000f8e023f */
[----:B------:R-:W-:Y:S01]  /*1a630*/  STL [R1+0x2f88], R31 ;  /* 0x002f881f01007387 */ /* 0x000fe20000100800 */
[----:B------:R-:W-:Y:S01]  /*1a640*/  LEA.HI.X.SX32 R37, R3, UR35, 0x1, P2 ;  /* 0x0000002303257c11 */ /* 0x000fe200090f0eff */
[----:B------:R-:W-:-:S02]  /*1a650*/  UIMAD UR17, UR17, 0x2b, URZ ;  /* 0x0000002b111178a4 */ /* 0x000fc4000f8e023f */
[----:B------:R-:W-:Y:S01]  /*1a660*/  STL [R1+0x2fbc], R46 ;  /* 0x002fbc2e01007387 */ /* 0x000fe20000100800 */
[----:B------:R-:W-:Y:S01]  /*1a670*/  LEA.HI.X.SX32 R39, R2, UR35, 0x1, P1 ;  /* 0x0000002302277c11 */ /* 0x000fe200088f0eff */
[----:B------:R-:W-:Y:S02]  /*1a680*/  UIMAD UR18, UR18, 0x2a, URZ ;  /* 0x0000002a121278a4 */ /* 0x000fe4000f8e023f */
[----:B------:R-:W-:Y:S01]  /*1a690*/  STL [R1+0x2f90], R17 ;  /* 0x002f901101007387 */ /* 0x000fe20000100800 */
[----:B------:R-:W-:Y:S01]  /*1a6a0*/  LEA.HI.X.SX32 R41, R0, UR35, 0x1, P0 ;  /* 0x0000002300297c11 */ /* 0x000fe200080f0eff */
[----:B------:R-:W-:Y:S02]  /*1a6b0*/  UIMAD UR19, UR19, 0x29, URZ ;  /* 0x00000029131378a4 */ /* 0x000fe4000f8e023f */
[----:B------:R-:W-:Y:S01]  /*1a6c0*/  STL [R1+0x2fc4], R47 ;  /* 0x002fc42f01007387 */ /* 0x000fe20000100800 */
[----:B------:R-:W-:Y:S01]  /*1a6d0*/  IADD3 R0, P2, R48, UR34, RZ ;  /* 0x0000002230007c10 */ /* 0x000fe2000ff5e0ff */
[----:B------:R-:W-:-:S02]  /*1a6e0*/  UIMAD UR20, UR20, 0x28, URZ ;  /* 0x00000028141478a4 */ /* 0x000fc4000f8e023f */
[----:B------:R-:W-:Y:S01]  /*1a6f0*/  STL [R1+0x2fcc], R48 ;  /* 0x002fcc3001007387 */ /* 0x000fe20000100800 */
[----:B------:R-:W-:Y:S02]  /*1a700*/  UIMAD UR21, UR21, 0x27, URZ ;  /* 0x00000027151578a4 */ /* 0x000fe4000f8e023f */
[----:B------:R-:W-:Y:S01]  /*1a710*/  UIMAD UR22, UR22, 0x26, URZ ;  /* 0x00000026161678a4 */ /* 0x000fe2000f8e023f */
[----:B------:R-:W-:Y:S01]  /*1a720*/  STL [R1+0x2f98], R18 ;  /* 0x002f981201007387 */ /* 0x000fe20000100800 */
[----:B------:R-:W-:Y:S02]  /*1a730*/  CS2R R12, SRZ ;  /* 0x00000000000c7805 */ /* 0x000fe4000001ff00 */
[----:B------:R-:W-:Y:S01]  /*1a740*/  CS2R R14, SRZ ;  /* 0x00000000000e7805 */ /* 0x000fe2000001ff00 */
[----:B------:R-:W-:Y:S01]  /*1a750*/  ULDC UR60, c[0x0][0x238] ;  /* 0x00008e00003c7ab9 */ /* 0x000fe20000000800 */
[----:B------:R-:W-:Y:S01]  /*1a760*/  STL [R1+0x2fa0], R19 ;  /* 0x002fa01301007387 */ /* 0x000fe20000100800 */
[----:B------:R-:W-:-:S03]  /*1a770*/  IADD3 R3, P1, R47, UR34, RZ ;  /* 0x000000222f037c10 */ /* 0x000fc6000ff3e0ff */
[----:B------:R-:W-:Y:S01]  /*1a780*/  STL [R1+0x2fa8], R33 ;  /* 0x002fa82101007387 */ /* 0x000fe20000100800 */
[----:B------:R-:W-:-:S03]  /*1a790*/  IADD3 R2, P0, R46, UR34, RZ ;  /* 0x000000222e027c10 */ /* 0x000fc6000ff1e0ff */
[----:B------:R-:W-:Y:S04]  /*1a7a0*/  STL [R1+0x2fb0], R35 ;  /* 0x002fb02301007387 */ /* 0x000fe80000100800 */
[----:B------:R-:W-:Y:S04]  /*1a7b0*/  STL [R1+0x2fb8], R37 ;  /* 0x002fb82501007387 */ /* 0x000fe80000100800 */
[----:B------:R-:W-:Y:S04]  /*1a7c0*/  STL [R1+0x2fc0], R39 ;  /* 0x002fc02701007387 */ /* 0x000fe80000100800 */
[----:B------:R-:W-:Y:S04]  /*1a7d0*/  STL [R1+0x2fc8], R41 ;  /* 0x002fc82901007387 */ /* 0x000fe80000100800 */
[----:B------:R1:W-:Y:S01]  /*1a7e0*/  STL [R1+0x3cec], R0 ;  /* 0x003cec0001007387 */ /* 0x0003e20000100800 */
[----:B------:R-:W-:-:S03]  /*1a7f0*/  USHF.R.S32.HI UR35, URZ, 0x1f, UR34 ;  /* 0x0000001f3f237899 */ /* 0x000fc60008011422 */
[----:B------:R2:W-:Y:S01]  /*1a800*/  STL [R1+0x3cf4], R3 ;  /* 0x003cf40301007387 */ /* 0x0005e20000100800 */
[----:B-1----:R-:W-:-:S03]  /*1a810*/  IADD3 R0, P4, R45, UR34, RZ ;  /* 0x000000222d007c10 */ /* 0x002fc6000ff9e0ff */
[----:B------:R1:W-:Y:S01]  /*1a820*/  STL [R1+0x3cfc], R2 ;  /* 0x003cfc0201007387 */ /* 0x0003e20000100800 */
[----:B--2---:R-:W-:-:S03]  /*1a830*/  IADD3 R3, P6, R44, UR34, RZ ;  /* 0x000000222c037c10 */ /* 0x004fc6000ffde0ff */
[----:B------:R2:W-:Y:S01]  /*1a840*/  STL [R1+0x3d04], R0 ;  /* 0x003d040001007387 */ /* 0x0005e20000100800 */
[----:B-1----:R-:W-:-:S03]  /*1a850*/  IADD3 R2, P5, R28, UR34, RZ ;  /* 0x000000221c027c10 */ /* 0x002fc6000ffbe0ff */
[----:B------:R1:W-:Y:S01]  /*1a860*/  STL [R1+0x3d0c], R3 ;  /* 0x003d0c0301007387 */ /* 0x0003e20000100800 */
[----:B--2---:R-:W-:-:S03]  /*1a870*/  IADD3 R0, P3, R26, UR34, RZ ;  /* 0x000000221a007c10 */ /* 0x004fc6000ff7e0ff */
[----:B------:R2:W-:Y:S04]  /*1a880*/  STL [R1+0x3d14], R2 ;  /* 0x003d140201007387 */ /* 0x0005e80000100800 */
[----:B------:R3:W-:Y:S01]  /*1a890*/  STL [R1+0x3d1c], R0 ;  /* 0x003d1c0001007387 */ /* 0x0007e20000100800 */
[----:B-1----:R-:W-:Y:S02]  /*1a8a0*/  IADD3.X R3, R41, UR35, RZ, P2, !PT ;  /* 0x0000002329037c10 */ /* 0x002fe400097fe4ff */
[----:B--2---:R-:W-:-:S03]  /*1a8b0*/  IADD3 R2, P2, R24, UR34, RZ ;  /* 0x0000002218027c10 */ /* 0x004fc6000ff5e0ff */
[----:B------:R1:W-:Y:S01]  /*1a8c0*/  STL [R1+0x3ce8], R3 ;  /* 0x003ce80301007387 */ /* 0x0003e20000100800 */
[----:B---3--:R-:W-:-:S03]  /*1a8d0*/  IADD3.X R0, R39, UR35, RZ, P1, !PT ;  /* 0x0000002327007c10 */ /* 0x008fc60008ffe4ff */
[----:B------:R2:W-:Y:S04]  /*1a8e0*/  STL [R1+0x3d24], R2 ;  /* 0x003d240201007387 */ /* 0x0005e80000100800 */
[----:B------:R3:W-:Y:S01]  /*1a8f0*/  STL [R1+0x3cf0], R0 ;  /* 0x003cf00001007387 */ /* 0x0007e20000100800 */
[----:B-1----:R-:W-:Y:S02]  /*1a900*/  IADD3 R3, P1, R43, UR34, RZ ;  /* 0x000000222b037c10 */ /* 0x002fe4000ff3e0ff */
[----:B--2---:R-:W-:-:S03]  /*1a910*/  IADD3.X R2, R37, UR35, RZ, P0, !PT ;  /* 0x0000002325027c10 */ /* 0x004fc600087fe4ff */
[----:B------:R1:W-:Y:S01]  /*1a920*/  STL [R1+0x3d2c], R3 ;  /* 0x003d2c0301007387 */ /* 0x0003e20000100800 */
[----:B---3--:R-:W-:-:S03]  /*1a930*/  IADD3 R0, P0, R42, UR34, RZ ;  /* 0x000000222a007c10 */ /* 0x008fc6000ff1e0ff */
        /* <DEDUP_REMOVED lines=27> */
[----:B--2---:R-:W-:Y:S02]  /*1aaf0*/  IADD3.X R2, R29, UR35, RZ, P0, !PT ;  /* 0x000000231d027c10 */ /* 0x004fe400087fe4ff */
[----:B---3--:R-:W-:-:S03]  /*1ab00*/  IADD3.X R0, R25, UR35, RZ, P6, !PT ;  /* 0x0000002319007c10 */ /* 0x008fc6000b7fe4ff */
[----:B------:R1:W-:Y:S01]  /*1ab10*/  STL [R1+0x3d30], R2 ;  /* 0x003d300201007387 */ /* 0x0003e20000100800 */
[----:B------:R-:W-:-:S03]  /*1ab20*/  UIMAD UR34, UR23, 0x3e, URZ ;  /* 0x0000003e172278a4 */ /* 0x000fc6000f8e023f */
[----:B------:R2:W-:Y:S04]  /*1ab30*/  STL [R1+0x3d38], R3 ;  /* 0x003d380301007387 */ /* 0x0005e80000100800 */
[----:B------:R3:W-:Y:S01]  /*1ab40*/  STL [R1+0x3d40], R0 ;  /* 0x003d400001007387 */ /* 0x0007e20000100800 */
[----:B-1----:R-:W-:Y:S02]  /*1ab50*/  IADD3.X R2, R23, UR35, RZ, P5, !PT ;  /* 0x0000002317027c10 */ /* 0x002fe4000affe4ff */
[----:B--2---:R-:W-:-:S03]  /*1ab60*/  IADD3.X R3, R22, UR35, RZ, P3, !PT ;  /* 0x0000002316037c10 */ /* 0x004fc60009ffe4ff */
[----:B------:R1:W-:Y:S01]  /*1ab70*/  STL [R1+0x3d48], R2 ;  /* 0x003d480201007387 */ /* 0x0003e20000100800 */
[----:B---3--:R-:W-:-:S03]  /*1ab80*/  IADD3.X R0, R21, UR35, RZ, P2, !PT ;  /* 0x0000002315007c10 */ /* 0x008fc600097fe4ff */
[----:B------:R2:W-:Y:S04]  /*1ab90*/  STL [R1+0x3d50], R3 ;  /* 0x003d500301007387 */ /* 0x0005e80000100800 */
[----:B------:R3:W-:Y:S01]  /*1aba0*/  STL [R1+0x3d58], R0 ;  /* 0x003d580001007387 */ /* 0x0007e20000100800 */
[----:B-1----:R-:W-:Y:S02]  /*1abb0*/  IADD3.X R2, R20, UR35, RZ, P1, !PT ;  /* 0x0000002314027c10 */ /* 0x002fe40008ffe4ff */
[----:B--2---:R-:W-:-:S03]  /*1abc0*/  IADD3 R3, P1, R47, UR34, RZ ;  /* 0x000000222f037c10 */ /* 0x004fc6000ff3e0ff */
[----:B------:R1:W-:Y:S01]  /*1abd0*/  STL [R1+0x3d60], R2 ;  /* 0x003d600201007387 */ /* 0x0003e20000100800 */
[----:B---3--:R-:W-:Y:S01]  /*1abe0*/  IADD3 R0, P2, R48, UR34, RZ ;  /* 0x0000002230007c10 */ /* 0x008fe2000ff5e0ff */
[----:B------:R-:W-:-:S04]  /*1abf0*/  USHF.R.S32.HI UR35, URZ, 0x1f, UR34 ;  /* 0x0000001f3f237899 */ /* 0x000fc80008011422 */
        /* <DEDUP_REMOVED lines=8> */
[----:B------:R2:W-:Y:S01]  /*1ac80*/  STL [R1+0x3d8c], R3 ;  /* 0x003d8c0301007387 */ /* 0x0005e20000100800 */
[----:B-1----:R-:W-:-:S03]  /*1ac90*/  IADD3 R0, P3, R26, UR34, RZ ;  /* 0x000000221a007c10 */ /* 0x002fc6000ff7e0ff */
[----:B------:R1:W-:Y:S04]  /*1aca0*/  STL [R1+0x3d94], R2 ;  /* 0x003d940201007387 */ /* 0x0003e80000100800 */
[----:B------:R3:W-:Y:S01]  /*1acb0*/  STL [R1+0x3d9c], R0 ;  /* 0x003d9c0001007387 */ /* 0x0007e20000100800 */
[----:B--2---:R-:W-:Y:S02]  /*1acc0*/  IADD3.X R3, R41, UR35, RZ, P2, !PT ;  /* 0x0000002329037c10 */ /* 0x004fe400097fe4ff */
[----:B-1----:R-:W-:-:S03]  /*1acd0*/  IADD3 R2, P2, R24, UR34, RZ ;  /* 0x0000002218027c10 */ /* 0x002fc6000ff5e0ff */
        /* <DEDUP_REMOVED lines=494> */
[----:B------:R2:W-:Y:S01]  /*1cbc0*/  STL [R1+0x4128], R2 ;  /* 0x0041280201007387 */ /* 0x0005e20000100800 */
[----:B0-----:R-:W-:Y:S01]  /*1cbd0*/  VIADD R61, R61, 0x3f ;  /* 0x0000003f3d3d7836 */ /* 0x001fe20000000000 */
[----:B------:R-:W-:Y:S02]  /*1cbe0*/  ULDC UR34, c[0x0][0x238] ;  /* 0x00008e0000227ab9 */ /* 0x000fe40000000800 */
[----:B------:R0:W-:Y:S01]  /*1cbf0*/  STL [R1+0x4164], R0 ;  /* 0x0041640001007387 */ /* 0x0001e20000100800 */
[----:B-1----:R-:W-:Y:S02]  /*1cc00*/  IADD3.X R3, R27, UR35, RZ, P4, !PT ;  /* 0x000000231b037c10 */ /* 0x002fe4000a7fe4ff */
[----:B--2---:R-:W-:Y:S02]  /*1cc10*/  IADD3.X R2, R29, UR35, RZ, P0, !PT ;  /* 0x000000231d027c10 */ /* 0x004fe400087fe4ff */
[----:B0-----:R-:W-:-:S03]  /*1cc20*/  IADD3.X R0, R25, UR35, RZ, P6, !PT ;  /* 0x0000002319007c10 */ /* 0x001fc6000b7fe4ff */
[----:B------:R0:W-:Y:S04]  /*1cc30*/  STL [R1+0x4130], R2 ;  /* 0x0041300201007387 */ /* 0x0001e80000100800 */
[----:B------:R1:W-:Y:S04]  /*1cc40*/  STL [R1+0x4138], R3 ;  /* 0x0041380301007387 */ /* 0x0003e80000100800 */
[----:B------:R2:W-:Y:S01]  /*1cc50*/  STL [R1+0x4140], R0 ;  /* 0x0041400001007387 */ /* 0x0005e20000100800 */
[----:B0-----:R-:W-:Y:S02]  /*1cc60*/  IADD3.X R2, R23, UR35, RZ, P5, !PT ;  /* 0x0000002317027c10 */ /* 0x001fe4000affe4ff */
[----:B-1----:R-:W-:-:S03]  /*1cc70*/  IADD3.X R3, R22, UR35, RZ, P3, !PT ;  /* 0x0000002316037c10 */ /* 0x002fc60009ffe4ff */
[----:B------:R0:W-:Y:S01]  /*1cc80*/  STL [R1+0x4148], R2 ;  /* 0x0041480201007387 */ /* 0x0001e20000100800 */
[----:B--2---:R-:W-:-:S03]  /*1cc90*/  IADD3.X R0, R21, UR35, RZ, P2, !PT ;  /* 0x0000002315007c10 */ /* 0x004fc600097fe4ff */
[----:B------:R1:W-:Y:S04]  /*1cca0*/  STL [R1+0x4150], R3 ;  /* 0x0041500301007387 */ /* 0x0003e80000100800 */
[----:B------:R2:W-:Y:S01]  /*1ccb0*/  STL [R1+0x4158], R0 ;  /* 0x0041580001007387 */ /* 0x0005e20000100800 */
[----:B0-----:R-:W-:Y:S02]  /*1ccc0*/  IADD3.X R2, R20, UR35, RZ, P1, !PT ;  /* 0x0000002314027c10 */ /* 0x001fe40008ffe4ff */
[----:B-1----:R-:W-:-:S03]  /*1ccd0*/  IADD3 R3, P1, R47, UR61, RZ ;  /* 0x0000003d2f037c10 */ /* 0x002fc6000ff3e0ff */
[----:B------:R0:W-:Y:S01]  /*1cce0*/  STL [R1+0x4160], R2 ;  /* 0x0041600201007387 */ /* 0x0001e20000100800 */
[----:B--2---:R-:W-:Y:S01]  /*1ccf0*/  IADD3 R0, P2, R48, UR61, RZ ;  /* 0x0000003d30007c10 */ /* 0x004fe2000ff5e0ff */
[----:B------:R-:W-:-:S04]  /*1cd00*/  USHF.R.S32.HI UR35, URZ, 0x1f, UR61 ;  /* 0x0000001f3f237899 */ /* 0x000fc8000801143d */
[----:B------:R1:W-:Y:S01]  /*1cd10*/  STL [R1+0x416c], R0 ;  /* 0x00416c0001007387 */ /* 0x0003e20000100800 */
[----:B0-----:R-:W-:-:S03]  /*1cd20*/  IADD3 R2, P0, R46, UR61, RZ ;  /* 0x0000003d2e027c10 */ /* 0x001fc6000ff1e0ff */
[----:B------:R0:W-:Y:S01]  /*1cd30*/  STL [R1+0x4174], R3 ;  /* 0x0041740301007387 */ /* 0x0001e20000100800 */
[----:B-1----:R-:W-:-:S03]  /*1cd40*/  IADD3 R0, P4, R45, UR61, RZ ;  /* 0x0000003d2d007c10 */ /* 0x002fc6000ff9e0ff */
[----:B------:R1:W-:Y:S01]  /*1cd50*/  STL [R1+0x417c], R2 ;  /* 0x00417c0201007387 */ /* 0x0003e20000100800 */
[----:B0-----:R-:W-:-:S03]  /*1cd60*/  IADD3 R3, P6, R44, UR61, RZ ;  /* 0x0000003d2c037c10 */ /* 0x001fc6000ffde0ff */
[----:B------:R0:W-:Y:S01]  /*1cd70*/  STL [R1+0x4184], R0 ;  /* 0x0041840001007387 */ /* 0x0001e20000100800 */
[----:B-1----:R-:W-:-:S03]  /*1cd80*/  IADD3 R2, P5, R28, UR61, RZ ;  /* 0x0000003d1c027c10 */ /* 0x002fc6000ffbe0ff */
[----:B------:R1:W-:Y:S01]  /*1cd90*/  STL [R1+0x418c], R3 ;  /* 0x00418c0301007387 */ /* 0x0003e20000100800 */
[----:B0-----:R-:W-:-:S03]  /*1cda0*/  IADD3 R0, P3, R26, UR61, RZ ;  /* 0x0000003d1a007c10 */ /* 0x001fc6000ff7e0ff */
[----:B------:R0:W-:Y:S04]  /*1cdb0*/  STL [R1+0x4194], R2 ;  /* 0x0041940201007387 */ /* 0x0001e80000100800 */
[----:B------:R2:W-:Y:S01]  /*1cdc0*/  STL [R1+0x419c], R0 ;  /* 0x00419c0001007387 */ /* 0x0005e20000100800 */
[----:B-1----:R-:W-:Y:S02]  /*1cdd0*/  IADD3.X R3, R41, UR35, RZ, P2, !PT ;  /* 0x0000002329037c10 */ /* 0x002fe400097fe4ff */
[----:B0-----:R-:W-:-:S03]  /*1cde0*/  IADD3 R2, P2, R24, UR61, RZ ;  /* 0x0000003d18027c10 */ /* 0x001fc6000ff5e0ff */
[----:B------:R0:W-:Y:S01]  /*1cdf0*/  STL [R1+0x4168], R3 ;  /* 0x0041680301007387 */ /* 0x0001e20000100800 */
[----:B--2---:R-:W-:-:S03]  /*1ce00*/  IADD3.X R0, R39, UR35, RZ, P1, !PT ;  /* 0x0000002327007c10 */ /* 0x004fc60008ffe4ff */
[----:B------:R1:W-:Y:S04]  /*1ce10*/  STL [R1+0x41a4], R2 ;  /* 0x0041a40201007387 */ /* 0x0003e80000100800 */
[----:B------:R2:W-:Y:S01]  /*1ce20*/  STL [R1+0x4170], R0 ;  /* 0x0041700001007387 */ /* 0x0005e20000100800 */
[----:B0-----:R-:W-:Y:S02]  /*1ce30*/  IADD3 R3, P1, R43, UR61, RZ ;  /* 0x0000003d2b037c10 */ /* 0x001fe4000ff3e0ff */
[----:B-1----:R-:W-:-:S03]  /*1ce40*/  IADD3.X R2, R37, UR35, RZ, P0, !PT ;  /* 0x0000002325027c10 */ /* 0x002fc600087fe4ff */
[----:B------:R0:W-:Y:S01]  /*1ce50*/  STL [R1+0x41ac], R3 ;  /* 0x0041ac0301007387 */ /* 0x0001e20000100800 */
[----:B--2---:R-:W-:-:S03]  /*1ce60*/  IADD3 R0, P0, R42, UR61, RZ ;  /* 0x0000003d2a007c10 */ /* 0x004fc6000ff1e0ff */
[----:B------:R1:W-:Y:S04]  /*1ce70*/  STL [R1+0x4178], R2 ;  /* 0x0041780201007387 */ /* 0x0003e80000100800 */
[----:B------:R2:W-:Y:S01]  /*1ce80*/  STL [R1+0x41b4], R0 ;  /* 0x0041b40001007387 */ /* 0x0005e20000100800 */
[----:B0-----:R-:W-:Y:S02]  /*1ce90*/  IADD3.X R3, R35, UR35, RZ, P4, !PT ;  /* 0x0000002323037c10 */ /* 0x001fe4000a7fe4ff */
[----:B-1----:R-:W-:-:S03]  /*1cea0*/  IADD3 R2, P4, R40, UR61, RZ ;  /* 0x0000003d28027c10 */ /* 0x002fc6000ff9e0ff */
        /* <DEDUP_REMOVED lines=20> */
[----:B------:R1:W-:Y:S01]  /*1cff0*/  STL [R1+0x41a8], R2 ;  /* 0x0041a80201007387 */ /* 0x0003e20000100800 */
[----:B------:R-:W-:-:S03]  /*1d000*/  ULDC UR61, c[0x0][0x238] ;  /* 0x00008e00003d7ab9 */ /* 0x000fc60000000800 */
[----:B------:R2:W-:Y:S01]  /*1d010*/  STL [R1+0x41e4], R0 ;  /* 0x0041e40001007387 */ /* 0x0005e20000100800 */
[----:B0-----:R-:W-:Y:S02]  /*1d020*/  IADD3.X R3, R27, UR35, RZ, P4, !PT ;  /* 0x000000231b037c10 */ /* 0x001fe4000a7fe4ff */
[----:B-1----:R-:W-:Y:S02]  /*1d030*/  IADD3.X R2, R29, UR35, RZ, P0, !PT ;  /* 0x000000231d027c10 */ /* 0x002fe400087fe4ff */
[----:B--2---:R-:W-:-:S03]  /*1d040*/  IADD3.X R0, R25, UR35, RZ, P6, !PT ;  /* 0x0000002319007c10 */ /* 0x004fc6000b7fe4ff */
        /* <DEDUP_REMOVED lines=472> */
[----:B-1----:R-:W-:Y:S02]  /*1edd0*/  IADD3 R3, P1, R47, UR14, RZ ;  /* 0x0000000e2f037c10 */ /* 0x002fe4000ff3e0ff */
[----:B--2---:R-:W-:Y:S01]  /*1ede0*/  IADD3 R0, P2, R48, UR14, RZ ;  /* 0x0000000e30007c10 */ /* 0x004fe2000ff5e0ff */
[----:B------:R0:W-:Y:S04]  /*1edf0*/  STL [R1+0x4560], R2 ;  /* 0x0045600201007387 */ /* 0x0001e80000100800 */
[----:B------:R1:W-:Y:S01]  /*1ee00*/  STL [R1+0x456c], R0 ;  /* 0x00456c0001007387 */ /* 0x0003e20000100800 */
[----:B------:R-:W-:-:S02]  /*1ee10*/  USHF.R.S32.HI UR35, URZ, 0x1f, UR14 ;  /* 0x0000001f3f237899 */ /* 0x000fc4000801140e */
[----:B0-----:R-:W-:Y:S01]  /*1ee20*/  IADD3 R2, P0, R46, UR14, RZ ;  /* 0x0000000e2e027c10 */ /* 0x001fe2000ff1e0ff */
[----:B------:R0:W-:Y:S01]  /*1ee30*/  STL [R1+0x4574], R3 ;  /* 0x0045740301007387 */ /* 0x0001e20000100800 */
[----:B-1----:R-:W-:-:S03]  /*1ee40*/  IADD3 R0, P4, R45, UR14, RZ ;  /* 0x0000000e2d007c10 */ /* 0x002fc6000ff9e0ff */
[----:B------:R1:W-:Y:S04]  /*1ee50*/  STL [R1+0x457c], R2 ;  /* 0x00457c0201007387 */ /* 0x0003e80000100800 */
[----:B------:R2:W-:Y:S01]  /*1ee60*/  STL [R1+0x4584], R0 ;  /* 0x0045840001007387 */ /* 0x0005e20000100800 */
[----:B0-----:R-:W-:Y:S02]  /*1ee70*/  IADD3 R3, P6, R44, UR14, RZ ;  /* 0x0000000e2c037c10 */ /* 0x001fe4000ffde0ff */
[----:B-1----:R-:W-:-:S03]  /*1ee80*/  IADD3 R2, P5, R28, UR14, RZ ;  /* 0x0000000e1c027c10 */ /* 0x002fc6000ffbe0ff */
        /* <DEDUP_REMOVED lines=43> */
[----:B--2---:R-:W-:-:S05]  /*1f140*/  IADD3.X R0, R29, UR35, RZ, P0, !PT ;  /* 0x000000231d007c10 */ /* 0x004fca00087fe4ff */
[----:B------:R0:W-:Y:S04]  /*1f150*/  STL [R1+0x45b0], R0 ;  /* 0x0045b00001007387 */ /* 0x0001e80000100800 */
[----:B------:R1:W-:Y:S01]  /*1f160*/  STL [R1+0x45b8], R3 ;  /* 0x0045b80301007387 */ /* 0x0003e20000100800 */
[----:B0-----:R-:W-:-:S03]  /*1f170*/  IADD3.X R0, R23, UR35, RZ, P5, !PT ;  /* 0x0000002317007c10 */ /* 0x001fc6000affe4ff */
[----:B------:R0:W-:Y:S01]  /*1f180*/  STL [R1+0x45c0], R2 ;  /* 0x0045c00201007387 */ /* 0x0001e20000100800 */
[----:B-1----:R-:W-:-:S03]  /*1f190*/  IADD3.X R3, R22, UR35, RZ, P3, !PT ;  /* 0x0000002316037c10 */ /* 0x002fc60009ffe4ff */
[----:B------:R1:W-:Y:S01]  /*1f1a0*/  STL [R1+0x45c8], R0 ;  /* 0x0045c80001007387 */ /* 0x0003e20000100800 */
[----:B0-----:R-:W-:-:S03]  /*1f1b0*/  IADD3.X R2, R21, UR35, RZ, P2, !PT ;  /* 0x0000002315027c10 */ /* 0x001fc600097fe4ff */
[----:B------:R-:W-:Y:S01]  /*1f1c0*/  STL [R1+0x45d0], R3 ;  /* 0x0045d00301007387 */ /* 0x000fe20000100800 */
[----:B-1----:R-:W-:-:S03]  /*1f1d0*/  IADD3.X R0, R20, UR35, RZ, P1, !PT ;  /* 0x0000002314007c10 */ /* 0x002fc60008ffe4ff */
[----:B------:R0:W-:Y:S04]  /*1f1e0*/  STL [R1+0x45d8], R2 ;  /* 0x0045d80201007387 */ /* 0x0001e80000100800 */
[----:B------:R1:W-:Y:S01]  /*1f1f0*/  STL [R1+0x45e0], R0 ;  /* 0x0045e00001007387 */ /* 0x0003e20000100800 */
[----:B0-----:R-:W-:Y:S02]  /*1f200*/  IADD3 R2, P2, R48, UR15, RZ ;  /* 0x0000000f30027c10 */ /* 0x001fe4000ff5e0ff */
[----:B-1----:R-:W-:-:S03]  /*1f210*/  IADD3 R0, P1, R47, UR15, RZ ;  /* 0x0000000f2f007c10 */ /* 0x002fc6000ff3e0ff */
[----:B------:R0:W-:Y:S01]  /*1f220*/  STL [R1+0x45ec], R2 ;  /* 0x0045ec0201007387 */ /* 0x0001e20000100800 */
[----:B------:R-:W-:Y:S01]  /*1f230*/  IADD3 R3, P0, R46, UR15, RZ ;  /* 0x0000000f2e037c10 */ /* 0x000fe2000ff1e0ff */
[----:B------:R-:W-:Y:S02]  /*1f240*/  USHF.R.S32.HI UR35, URZ, 0x1f, UR15 ;  /* 0x0000001f3f237899 */ /* 0x000fe4000801140f */
[----:B------:R1:W-:Y:S01]  /*1f250*/  STL [R1+0x45f4], R0 ;  /* 0x0045f40001007387 */ /* 0x0003e20000100800 */
[----:B0-----:R-:W-:-:S03]  /*1f260*/  IADD3 R2, P4, R45, UR15, RZ ;  /* 0x0000000f2d027c10 */ /* 0x001fc6000ff9e0ff */
[----:B------:R0:W-:Y:S01]  /*1f270*/  STL [R1+0x45fc], R3 ;  /* 0x0045fc0301007387 */ /* 0x0001e20000100800 */
[----:B-1----:R-:W-:-:S03]  /*1f280*/  IADD3 R0, P6, R44, UR15, RZ ;  /* 0x0000000f2c007c10 */ /* 0x002fc6000ffde0ff */
[----:B------:R1:W-:Y:S04]  /*1f290*/  STL [R1+0x4604], R2 ;  /* 0x0046040201007387 */ /* 0x0003e80000100800 */
[----:B------:R2:W-:Y:S01]  /*1f2a0*/  STL [R1+0x460c], R0 ;  /* 0x00460c0001007387 */ /* 0x0005e20000100800 */
[----:B0-----:R-:W-:Y:S02]  /*1f2b0*/  IADD3 R3, P5, R28, UR15, RZ ;  /* 0x0000000f1c037c10 */ /* 0x001fe4000ffbe0ff */
        /* <DEDUP_REMOVED lines=31> */
[----:B------:R-:W-:Y:S01]  /*1f4b0*/  STL [R1+0x4654], R3 ;  /* 0x0046540301007387 */ /* 0x000fe20000100800 */
[----:B--2---:R-:W-:-:S03]  /*1f4c0*/  IADD3 R0, P2, R32, UR15, RZ ;  /* 0x0000000f20007c10 */ /* 0x004fc6000ff5e0ff */
[----:B------:R0:W-:Y:S04]  /*1f4d0*/  STL [R1+0x4620], R2 ;  /* 0x0046200201007387 */ /* 0x0001e80000100800 */
[----:B------:R1:W-:Y:S01]  /*1f4e0*/  STL [R1+0x465c], R0 ;  /* 0x00465c0001007387 */ /* 0x0003e20000100800 */
[----:B0-----:R-:W-:Y:S02]  /*1f4f0*/  IADD3.X R2, R31, UR35, RZ, P1, !PT ;  /* 0x000000231f027c10 */ /* 0x001fe40008ffe4ff */
[----:B-1----:R-:W-:-:S03]  /*1f500*/  IADD3 R0, P1, R30, UR15, RZ ;  /* 0x0000000f1e007c10 */ /* 0x002fc6000ff3e0ff */
[----:B------:R0:W-:Y:S01]  /*1f510*/  STL [R1+0x4628], R2 ;  /* 0x0046280201007387 */ /* 0x0001e20000100800 */
[----:B------:R-:W-:Y:S01]  /*1f520*/  IADD3.X R4, R27, UR35, RZ, P4, !PT ;  /* 0x000000231b047c10 */ /* 0x000fe2000a7fe4ff */
[----:B------:R-:W-:Y:S02]  /*1f530*/  ULDC UR15, c[0x0][0x238] ;  /* 0x00008e00000f7ab9 */ /* 0x000fe40000000800 */
[----:B------:R1:W-:Y:S01]  /*1f540*/  STL [R1+0x4664], R0 ;  /* 0x0046640001007387 */ /* 0x0003e20000100800 */
[----:B0-----:R-:W-:Y:S02]  /*1f550*/  IADD3.X R2, R29, UR35, RZ, P0, !PT ;  /* 0x000000231d027c10 */ /* 0x001fe400087fe4ff */
[----:B-1----:R-:W-:-:S03]  /*1f560*/  IADD3.X R0, R25, UR35, RZ, P6, !PT ;  /* 0x0000002319007c10 */ /* 0x002fc6000b7fe4ff */
        /* <DEDUP_REMOVED lines=60> */
[----:B------:R-:W-:Y:S01]  /*1f930*/  STL [R1+0x46a8], R2 ;  /* 0x0046a80201007387 */ /* 0x000fe20000100800 */
[----:B------:R-:W-:Y:S01]  /*1f940*/  SHF.R.S32.HI R3, RZ, 0x1f, R61 ;  /* 0x0000001fff037819 */ /* 0x000fe2000001143d */
[----:B------:R-:W-:Y:S02]  /*1f950*/  ULDC UR16, c[0x0][0x238] ;  /* 0x00008e0000107ab9 */ /* 0x000fe40000000800 */
[----:B------:R1:W-:Y:S01]  /*1f960*/  STL [R1+0x46e4], R0 ;  /* 0x0046e40001007387 */ /* 0x0003e20000100800 */
[----:B0-----:R-:W-:Y:S02]  /*1f970*/  IADD3.X R4, R27, UR35, RZ, P4, !PT ;  /* 0x000000231b047c10 */ /* 0x001fe4000a7fe4ff */
[----:B-1----:R-:W-:Y:S02]  /*1f980*/  IADD3.X R0, R29, UR35, RZ, P0, !PT ;  /* 0x000000231d007c10 */ /* 0x002fe400087fe4ff */
[----:B------:R-:W-:-:S03]  /*1f990*/  IADD3.X R2, R25, UR35, RZ, P6, !PT ;  /* 0x0000002319027c10 */ /* 0x000fc6000b7fe4ff */
        /* <DEDUP_REMOVED lines=56> */
[----:B------:R0:W-:Y:S01]  /*1fd20*/  STL [R1+0x4720], R2 ;  /* 0x0047200201007387 */ /* 0x0001e20000100800 */
[----:B------:R-:W-:-:S03]  /*1fd30*/  IADD3.X R5, R29, UR35, RZ, P0, !PT ;  /* 0x000000231d057c10 */ /* 0x000fc600087fe4ff */
[----:B------:R1:W-:Y:S01]  /*1fd40*/  STL [R1+0x475c], R0 ;  /* 0x00475c0001007387 */ /* 0x0003e20000100800 */
[----:B------:R-:W-:Y:S02]  /*1fd50*/  IADD3.X R7, R27, UR35, RZ, P4, !PT ;  /* 0x000000231b077c10 */ /* 0x000fe4000a7fe4ff */
[----:B0-----:R-:W-:Y:S02]  /*1fd60*/  IADD3.X R2, R31, UR35, RZ, P1, !PT ;  /* 0x000000231f027c10 */ /* 0x001fe40008ffe4ff */
[----:B-1----:R-:W-:-:S03]  /*1fd70*/  IADD3 R0, P1, R30, UR17, RZ ;  /* 0x000000111e007c10 */ /* 0x002fc6000ff3e0ff */
[----:B------:R-:W-:Y:S01]  /*1fd80*/  STL [R1+0x4728], R2 ;  /* 0x0047280201007387 */ /* 0x000fe20000100800 */
[----:B------:R-:W-:Y:S01]  /*1fd90*/  IADD3.X R6, R25, UR35, RZ, P6, !PT ;  /* 0x0000002319067c10 */ /* 0x000fe2000b7fe4ff */
[----:B------:R-:W-:Y:S02]  /*1fda0*/  ULDC UR17, c[0x0][0x238] ;  /* 0x00008e0000117ab9 */ /* 0x000fe40000000800 */
[----:B------:R-:W-:Y:S04]  /*1fdb0*/  STL [R1+0x4764], R0 ;  /* 0x0047640001007387 */ /* 0x000fe80000100800 */
[----:B------:R0:W-:Y:S04]  /*1fdc0*/  STL [R1+0x4730], R5 ;  /* 0x0047300501007387 */ /* 0x0001e80000100800 */
[----:B------:R1:W-:Y:S04]  /*1fdd0*/  STL [R1+0x4738], R7 ;  /* 0x0047380701007387 */ /* 0x0003e80000100800 */
[----:B------:R2:W-:Y:S01]  /*1fde0*/  STL [R1+0x4740], R6 ;  /* 0x0047400601007387 */ /* 0x0005e20000100800 */
[----:B0-----:R-:W-:-:S02]  /*1fdf0*/  IADD3.X R5, R23, UR35, RZ, P5, !PT ;  /* 0x0000002317057c10 */ /* 0x001fc4000affe4ff */
        /* <DEDUP_REMOVED lines=12> */
[----:B------:R0:W-:Y:S04]  /*1fec0*/  STL [R1+0x4774], R7 ;  /* 0x0047740701007387 */ /* 0x0001e80000100800 */
[----:B------:R2:W-:Y:S01]  /*1fed0*/  STL [R1+0x477c], R5 ;  /* 0x00477c0501007387 */ /* 0x0005e20000100800 */
[----:B-1----:R-:W-:Y:S02]  /*1fee0*/  IADD3 R6, P4, R45, UR18, RZ ;  /* 0x000000122d067c10 */ /* 0x002fe4000ff9e0ff */
[----:B0-----:R-:W-:-:S03]  /*1fef0*/  IADD3 R7, P6, R44, UR18, RZ ;  /* 0x000000122c077c10 */ /* 0x001fc6000ffde0ff */
[----:B------:R0:W-:Y:S01]  /*1ff00*/  STL [R1+0x4784], R6 ;  /* 0x0047840601007387 */ /* 0x0001e20000100800 */
[----:B--2---:R-:W-:-:S03]  /*1ff10*/  IADD3 R5, P5, R28, UR18, RZ ;  /* 0x000000121c057c10 */ /* 0x004fc6000ffbe0ff */
[----:B------:R1:W-:Y:S01]  /*1ff20*/  STL [R1+0x478c], R7 ;  /* 0x00478c0701007387 */ /* 0x0003e20000100800 */
[----:B------:R-:W-:Y:S02]  /*1ff30*/  LEA.HI R3, R3, R61, RZ, 0x6 ;  /* 0x0000003d03037211 */ /* 0x000fe400078f30ff */
[----:B------:R-:W2:Y:S01]  /*1ff40*/  S2R R61, SR_TID.X ;  /* 0x00000000003d7919 */ /* 0x000ea20000002100 */
[----:B0-----:R-:W-:Y:S01]  /*1ff50*/  IADD3 R6, P3, R26, UR18, RZ ;  /* 0x000000121a067c10 */ /* 0x001fe2000ff7e0ff */
[----:B------:R0:W-:Y:S01]  /*1ff60*/  STL [R1+0x4794], R5 ;  /* 0x0047940501007387 */ /* 0x0001e20000100800 */
[----:B-1----:R-:W-:-:S03]  /*1ff70*/  IADD3.X R7, R41, UR35, RZ, P2, !PT ;  /* 0x0000002329077c10 */ /* 0x002fc600097fe4ff */
[----:B------:R1:W-:Y:S01]  /*1ff80*/  STL [R1+0x479c], R6 ;  /* 0x00479c0601007387 */ /* 0x0003e20000100800 */
[----:B0-----:R-:W-:-:S03]  /*1ff90*/  IADD3 R5, P2, R24, UR18, RZ ;  /* 0x0000001218057c10 */ /* 0x001fc6000ff5e0ff */
[----:B------:R0:W-:Y:S01]  /*1ffa0*/  STL [R1+0x4768], R7 ;  /* 0x0047680701007387 */ /* 0x0001e20000100800 */
[----:B-1----:R-:W-:-:S03]  /*1ffb0*/  IADD3.X R6, R39, UR35, RZ, P1, !PT ;  /* 0x0000002327067c10 */ /* 0x002fc60008ffe4ff */
[----:B------:R1:W-:Y:S01]  /*1ffc0*/  STL [R1+0x47a4], R5 ;  /* 0x0047a40501007387 */ /* 0x0003e20000100800 */
[----:B0-----:R-:W-:-:S03]  /*1ffd0*/  IADD3 R7, P1, R43, UR18, RZ ;  /* 0x000000122b077c10 */ /* 0x001fc6000ff3e0ff */
[----:B------:R0:W-:Y:S01]  /*1ffe0*/  STL [R1+0x4770], R6 ;  /* 0x0047700601007387 */ /* 0x0001e20000100800 */
[----:B-1----:R-:W-:-:S03]  /*1fff0*/  IADD3.X R5, R37, UR35, RZ, P0, !PT ;  /* 0x0000002325057c10 */ /* 0x002fc600087fe4ff */
[----:B------:R1:W-:Y:S04]  /*20000*/  STL [R1+0x47ac], R7 ;  /* 0x0047ac0701007387 */ /* 0x0003e80000100800 */
[----:B------:R3:W-:Y:S01]  /*20010*/  STL [R1+0x4778], R5 ;  /* 0x0047780501007387 */ /* 0x0007e20000100800 */
[----:B0-----:R-:W-:Y:S02]  /*20020*/  IADD3 R6, P0, R42, UR18, RZ ;  /* 0x000000122a067c10 */ /* 0x001fe4000ff1e0ff */
[----:B-1----:R-:W-:-:S03]  /*20030*/  IADD3.X R7, R35, UR35, RZ, P4, !PT ;  /* 0x0000002323077c10 */ /* 0x002fc6000a7fe4ff */
[----:B------:R0:W-:Y:S01]  /*20040*/  STL [R1+0x47b4], R6 ;  /* 0x0047b40601007387 */ /* 0x0001e20000100800 */
[----:B---3--:R-:W-:-:S03]  /*20050*/  IADD3 R5, P4, R40, UR18, RZ ;  /* 0x0000001228057c10 */ /* 0x008fc6000ff9e0ff */
[----:B------:R1:W-:Y:S04]  /*20060*/  STL [R1+0x4780], R7 ;  /* 0x0047800701007387 */ /* 0x0003e80000100800 */
[----:B------:R3:W-:Y:S01]  /*20070*/  STL [R1+0x47bc], R5 ;  /* 0x0047bc0501007387 */ /* 0x0007e20000100800 */
[----:B0-----:R-:W-:Y:S02]  /*20080*/  IADD3.X R6, R33, UR35, RZ, P6, !PT ;  /* 0x0000002321067c10 */ /* 0x001fe4000b7fe4ff */
[----:B-1----:R-:W-:-:S03]  /*20090*/  IADD3 R7, P6, R38, UR18, RZ ;  /* 0x0000001226077c10 */ /* 0x002fc6000ffde0ff */
[----:B------:R0:W-:Y:S01]  /*200a0*/  STL [R1+0x4788], R6 ;  /* 0x0047880601007387 */ /* 0x0001e20000100800 */
[----:B---3--:R-:W-:-:S03]  /*200b0*/  IADD3.X R5, R19, UR35, RZ, P5, !PT ;  /* 0x0000002313057c10 */ /* 0x008fc6000affe4ff */
[----:B------:R1:W-:Y:S04]  /*200c0*/  STL [R1+0x47c4], R7 ;  /* 0x0047c40701007387 */ /* 0x0003e80000100800 */
[----:B------:R3:W-:Y:S01]  /*200d0*/  STL [R1+0x4790], R5 ;  /* 0x0047900501007387 */ /* 0x0007e20000100800 */
[----:B0-----:R-:W-:Y:S02]  /*200e0*/  IADD3 R6, P5, R36, UR18, RZ ;  /* 0x0000001224067c10 */ /* 0x001fe4000ffbe0ff */
[----:B-1----:R-:W-:-:S03]  /*200f0*/  IADD3.X R7, R18, UR35, RZ, P3, !PT ;  /* 0x0000002312077c10 */ /* 0x002fc60009ffe4ff */
[----:B------:R0:W-:Y:S01]  /*20100*/  STL [R1+0x47cc], R6 ;  /* 0x0047cc0601007387 */ /* 0x0001e20000100800 */
[----:B---3--:R-:W-:-:S03]  /*20110*/  IADD3 R5, P3, R34, UR18, RZ ;  /* 0x0000001222057c10 */ /* 0x008fc6000ff7e0ff */
[----:B------:R1:W-:Y:S01]  /*20120*/  STL [R1+0x4798], R7 ;  /* 0x0047980701007387 */ /* 0x0003e20000100800 */
[----:B--2---:R-:W-:-:S03]  /*20130*/  IMAD.SHL.U32 R2, R61, 0x40, RZ ;  /* 0x000000403d027824 */ /* 0x004fc600078e00ff */
[----:B------:R2:W-:Y:S01]  /*20140*/  STL [R1+0x47d4], R5 ;  /* 0x0047d40501007387 */ /* 0x0005e20000100800 */
[----:B0-----:R-:W-:Y:S02]  /*20150*/  IADD3.X R6, R17, UR35, RZ, P2, !PT ;  /* 0x0000002311067c10 */ /* 0x001fe400097fe4ff */
[----:B-1----:R-:W-:-:S03]  /*20160*/  IADD3 R7, P2, R32, UR18, RZ ;  /* 0x0000001220077c10 */ /* 0x002fc6000ff5e0ff */
[----:B------:R0:W-:Y:S01]  /*20170*/  STL [R1+0x47a0], R6 ;  /* 0x0047a00601007387 */ /* 0x0001e20000100800 */
[----:B--2---:R-:W-:Y:S01]  /*20180*/  IADD3.X R5, R31, UR35, RZ, P1, !PT ;  /* 0x000000231f057c10 */ /* 0x004fe20008ffe4ff */
[----:B------:R-:W-:Y:S02]  /*20190*/  IMAD.SHL.U32 R0, R61, 0x8, RZ ;  /* 0x000000083d007824 */ /* 0x000fe400078e00ff */
[----:B------:R1:W-:Y:S01]  /*201a0*/  STL [R1+0x47dc], R7 ;  /* 0x0047dc0701007387 */ /* 0x0003e20000100800 */
[----:B------:R-:W-:Y:S02]  /*201b0*/  LOP3.LUT R2, R2, 0x1c0, RZ, 0xc0, !PT ;  /* 0x000001c002027812 */ /* 0x000fe400078ec0ff */
[----:B0-----:R-:W-:Y:S01]  /*201c0*/  IADD3 R6, P1, R30, UR18, RZ ;  /* 0x000000121e067c10 */ /* 0x001fe2000ff3e0ff */
[----:B------:R0:W-:Y:S01]  /*201d0*/  STL [R1+0x47a8], R5 ;  /* 0x0047a80501007387 */ /* 0x0001e20000100800 */
[----:B------:R-:W-:Y:S01]  /*201e0*/  LOP3.LUT R2, R2, 0x30, R0, 0xf8, !PT ;  /* 0x0000003002027812 */ /* 0x000fe200078ef800 */
[----:B------:R-:W-:-:S02]  /*201f0*/  ULDC UR18, c[0x0][0x238] ;  /* 0x00008e0000127ab9 */ /* 0x000fc40000000800 */
[----:B------:R2:W-:Y:S01]  /*20200*/  STL [R1+0x47e4], R6 ;  /* 0x0047e40601007387 */ /* 0x0005e20000100800 */
[----:B-1----:R-:W-:Y:S02]  /*20210*/  IADD3.X R7, R27, UR35, RZ, P4, !PT ;  /* 0x000000231b077c10 */ /* 0x002fe4000a7fe4ff */
[----:B0-----:R-:W-:Y:S02]  /*20220*/  SHF.R.U32.HI R5, RZ, 0x2, R61 ;  /* 0x00000002ff057819 */ /* 0x001fe4000001163d */
[----:B--2---:R-:W-:Y:S02]  /*20230*/  IADD3.X R6, R29, UR35, RZ, P0, !PT ;  /* 0x000000231d067c10 */ /* 0x004fe400087fe4ff */
[----:B------:R-:W-:Y:S02]  /*20240*/  SGXT.U32 R0, R5, 0x3 ;  /* 0x000000030500781a */ /* 0x000fe40000000000 */
[----:B------:R-:W-:Y:S01]  /*20250*/  IADD3.X R5, R25, UR35, RZ, P6, !PT ;  /* 0x0000002319057c10 */ /* 0x000fe2000b7fe4ff */
        /* <DEDUP_REMOVED lines=49> */
[----:B------:R-:W-:-:S03]  /*20570*/  LOP3.LUT R4, R61, 0x3, RZ, 0xc0, !PT ;  /* 0x000000033d047812 */ /* 0x000fc600078ec0ff */
[----:B------:R2:W-:Y:S01]  /*20580*/  STL [R1+0x484c], R5 ;  /* 0x00484c0501007387 */ /* 0x0005e20000100800 */
[----:B0-----:R-:W-:Y:S02]  /*20590*/  IADD3.X R7, R18, UR35, RZ, P3, !PT ;  /* 0x0000002312077c10 */ /* 0x001fe40009ffe4ff */
[----:B-1----:R-:W-:-:S03]  /*205a0*/  IADD3 R6, P3, R34, UR19, RZ ;  /* 0x0000001322067c10 */ /* 0x002fc6000ff7e0ff */
[----:B------:R0:W-:Y:S01]  /*205b0*/  STL [R1+0x4818], R7 ;  /* 0x0048180701007387 */ /* 0x0001e20000100800 */
[----:B--2---:R-:W-:Y:S01]  /*205c0*/  IADD3.X R5, R17, UR35, RZ, P2, !PT ;  /* 0x0000002311057c10 */ /* 0x004fe200097fe4ff */
[----:B------:R-:W-:Y:S02]  /*205d0*/  IMAD R4, R4, 0x820, RZ ;  /* 0x0000082004047824 */ /* 0x000fe400078e02ff */
[----:B------:R1:W-:Y:S04]  /*205e0*/  STL [R1+0x4854], R6 ;  /* 0x0048540601007387 */ /* 0x0003e80000100800 */
[----:B------:R2:W-:Y:S01]  /*205f0*/  STL [R1+0x4820], R5 ;  /* 0x0048200501007387 */ /* 0x0005e20000100800 */
[----:B0-----:R-:W-:Y:S02]  /*20600*/  IADD3 R7, P2, R32, UR19, RZ ;  /* 0x0000001320077c10 */ /* 0x001fe4000ff5e0ff */
[----:B-1----:R-:W-:-:S03]  /*20610*/  IADD3.X R6, R31, UR35, RZ, P1, !PT ;  /* 0x000000231f067c10 */ /* 0x002fc60008ffe4ff */
[----:B------:R-:W-:Y:S01]  /*20620*/  STL [R1+0x485c], R7 ;  /* 0x00485c0701007387 */ /* 0x000fe20000100800 */
[----:B--2---:R-:W-:-:S03]  /*20630*/  IADD3 R5, P1, R30, UR19, RZ ;  /* 0x000000131e057c10 */ /* 0x004fc6000ff3e0ff */
[----:B------:R0:W-:Y:S01]  /*20640*/  STL [R1+0x4828], R6 ;  /* 0x0048280601007387 */ /* 0x0001e20000100800 */
[----:B------:R-:W-:Y:S01]  /*20650*/  LOP3.LUT R0, R4, R0, RZ, 0xfc, !PT ;  /* 0x0000000004007212 */ /* 0x000fe200078efcff */
[----:B------:R-:W-:Y:S01]  /*20660*/  ULDC UR19, c[0x0][0x238] ;  /* 0x00008e0000137ab9 */ /* 0x000fe20000000800 */
[----:B------:R-:W-:Y:S01]  /*20670*/  IADD3.X R4, R29, UR35, RZ, P0, !PT ;  /* 0x000000231d047c10 */ /* 0x000fe200087fe4ff */
[----:B------:R1:W-:Y:S01]  /*20680*/  STL [R1+0x4864], R5 ;  /* 0x0048640501007387 */ /* 0x0003e20000100800 */
[----:B0-----:R-:W-:-:S03]  /*20690*/  IADD3.X R6, R27, UR35, RZ, P4, !PT ;  /* 0x000000231b067c10 */ /* 0x001fc6000a7fe4ff */
[----:B------:R0:W-:Y:S01]  /*206a0*/  STL [R1+0x4830], R4 ;  /* 0x0048300401007387 */ /* 0x0001e20000100800 */
[----:B-1----:R-:W-:-:S03]  /*206b0*/  IADD3.X R5, R25, UR35, RZ, P6, !PT ;  /* 0x0000002319057c10 */ /* 0x002fc6000b7fe4ff */
        /* <DEDUP_REMOVED lines=60> */
[----:B------:R-:W-:Y:S01]  /*20a80*/  IADD3.X R7, R27, UR35, RZ, P4, !PT ;  /* 0x000000231b077c10 */ /* 0x000fe2000a7fe4ff */
[----:B------:R-:W-:Y:S02]  /*20a90*/  ULDC UR20, c[0x0][0x238] ;  /* 0x00008e0000147ab9 */ /* 0x000fe40000000800 */
[----:B------:R1:W-:Y:S01]  /*20aa0*/  STL [R1+0x48e4], R5 ;  /* 0x0048e40501007387 */ /* 0x0003e20000100800 */
[----:B0-----:R-:W-:-:S05]  /*20ab0*/  IADD3.X R6, R29, UR35, RZ, P0, !PT ;  /* 0x000000231d067c10 */ /* 0x001fca00087fe4ff */
        /* <DEDUP_REMOVED lines=50> */
[----:B------:R-:W-:-:S03]  /*20de0*/  IMAD.SHL.U32 R4, R61, 0x2, RZ ;  /* 0x000000023d047824 */ /* 0x000fc600078e00ff */
[----:B------:R2:W-:Y:S01]  /*20df0*/  STL [R1+0x494c], R5 ;  /* 0x00494c0501007387 */ /* 0x0005e20000100800 */
[----:B0-----:R-:W-:Y:S02]  /*20e00*/  IADD3.X R7, R18, UR35, RZ, P3, !PT ;  /* 0x0000002312077c10 */ /* 0x001fe40009ffe4ff */
[----:B-1----:R-:W-:-:S03]  /*20e10*/  IADD3 R6, P3, R34, UR21, RZ ;  /* 0x0000001522067c10 */ /* 0x002fc6000ff7e0ff */
[----:B------:R0:W-:Y:S01]  /*20e20*/  STL [R1+0x4918], R7 ;  /* 0x0049180701007387 */ /* 0x0001e20000100800 */
[----:B--2---:R-:W-:-:S03]  /*20e30*/  IADD3.X R5, R17, UR35, RZ, P2, !PT ;  /* 0x0000002311057c10 */ /* 0x004fc600097fe4ff */
[----:B------:R1:W-:Y:S01]  /*20e40*/  STL [R1+0x4954], R6 ;  /* 0x0049540601007387 */ /* 0x0003e20000100800 */
[----:B------:R-:W-:-:S03]  /*20e50*/  LOP3.LUT R2, R2, 0x30, R4, 0x78, !PT ;  /* 0x0000003002027812 */ /* 0x000fc600078e7804 */
[----:B------:R2:W-:Y:S01]  /*20e60*/  STL [R1+0x4920], R5 ;  /* 0x0049200501007387 */ /* 0x0005e20000100800 */
[----:B0-----:R-:W-:Y:S02]  /*20e70*/  IADD3 R7, P2, R32, UR21, RZ ;  /* 0x0000001520077c10 */ /* 0x001fe4000ff5e0ff */
[----:B-1----:R-:W-:-:S03]  /*20e80*/  IADD3.X R6, R31, UR35, RZ, P1, !PT ;  /* 0x000000231f067c10 */ /* 0x002fc60008ffe4ff */
[----:B------:R-:W-:Y:S01]  /*20e90*/  STL [R1+0x495c], R7 ;  /* 0x00495c0701007387 */ /* 0x000fe20000100800 */
[----:B--2---:R-:W-:-:S03]  /*20ea0*/  IADD3 R5, P1, R30, UR21, RZ ;  /* 0x000000151e057c10 */ /* 0x004fc6000ff3e0ff */
[----:B------:R-:W-:Y:S01]  /*20eb0*/  STL [R1+0x4928], R6 ;  /* 0x0049280601007387 */ /* 0x000fe20000100800 */
[----:B------:R-:W-:Y:S01]  /*20ec0*/  IADD3.X R4, R29, UR35, RZ, P0, !PT ;  /* 0x000000231d047c10 */ /* 0x000fe200087fe4ff */
[----:B------:R-:W-:Y:S02]  /*20ed0*/  ULDC UR21, c[0x0][0x238] ;  /* 0x00008e0000157ab9 */ /* 0x000fe40000000800 */
[----:B------:R0:W-:Y:S04]  /*20ee0*/  STL [R1+0x4964], R5 ;  /* 0x0049640501007387 */ /* 0x0001e80000100800 */
        /* <DEDUP_REMOVED lines=64> */
[----:B------:R-:W-:Y:S01]  /*212f0*/  CS2R R6, SRZ ;  /* 0x0000000000067805 */ /* 0x000fe2000001ff00 */
[----:B------:R-:W-:Y:S02]  /*21300*/  ULDC UR22, c[0x0][0x238] ;  /* 0x00008e0000167ab9 */ /* 0x000fe40000000800 */
[----:B------:R1:W-:Y:S04]  /*21310*/  STL [R1+0x49e4], R2 ;  /* 0x0049e40201007387 */ /* 0x0003e80000100800 */
        /* <DEDUP_REMOVED lines=2040> */
[----:B------:R-:W-:Y:S01]  /*292a0*/  STL [R1+0x48c], RZ ;  /* 0x00048cff01007387 */ /* 0x000fe20000100800 */
[----:B0-----:R-:W-:Y:S01]  /*292b0*/  CS2R R4, SRZ ;  /* 0x0000000000047805 */ /* 0x001fe2000001ff00 */
[----:B------:R-:W-:-:S02]  /*292c0*/  USHF.L.U32 UR23, UR23, 0x6, URZ ;  /* 0x0000000617177899 */ /* 0x000fc4000800063f */
[----:B------:R-:W-:Y:S02]  /*292d0*/  UIMAD UR24, UR24, 0x25, URZ ;  /* 0x00000025181878a4 */ /* 0x000fe4000f8e023f */
[----:B------:R-:W-:Y:S02]  /*292e0*/  UIMAD UR25, UR25, 0x24, URZ ;  /* 0x00000024191978a4 */ /* 0x000fe4000f8e023f */
[----:B------:R-:W-:Y:S02]  /*292f0*/  UIMAD UR26, UR26, 0x23, URZ ;  /* 0x000000231a1a78a4 */ /* 0x000fe4000f8e023f */
[----:B------:R-:W-:Y:S02]  /*29300*/  UIMAD UR27, UR27, 0x22, URZ ;  /* 0x000000221b1b78a4 */ /* 0x000fe4000f8e023f */
[----:B------:R-:W-:Y:S02]  /*29310*/  UIMAD UR28, UR28, 0x21, URZ ;  /* 0x000000211c1c78a4 */ /* 0x000fe4000f8e023f */
[----:B------:R-:W-:-:S02]  /*29320*/  USHF.L.U32 UR29, UR29, 0x5, URZ ;  /* 0x000000051d1d7899 */ /* 0x000fc4000800063f */
[----:B------:R-:W-:Y:S02]  /*29330*/  UIMAD UR30, UR30, 0x1f, URZ ;  /* 0x0000001f1e1e78a4 */ /* 0x000fe4000f8e023f */
[----:B------:R-:W-:Y:S02]  /*29340*/  UIMAD UR31, UR31, 0x1e, URZ ;  /* 0x0000001e1f1f78a4 */ /* 0x000fe4000f8e023f */
[----:B------:R-:W-:Y:S02]  /*29350*/  UIMAD UR32, UR32, 0x1d, URZ ;  /* 0x0000001d202078a4 */ /* 0x000fe4000f8e023f */
[----:B------:R-:W-:Y:S02]  /*29360*/  UIMAD UR33, UR33, 0x1c, URZ ;  /* 0x0000001c212178a4 */ /* 0x000fe4000f8e023f */
[----:B------:R-:W-:Y:S02]  /*29370*/  UIMAD UR36, UR36, 0x1b, URZ ;  /* 0x0000001b242478a4 */ /* 0x000fe4000f8e023f */
[----:B------:R-:W-:-:S02]  /*29380*/  UIMAD UR37, UR37, 0x1a, URZ ;  /* 0x0000001a252578a4 */ /* 0x000fc4000f8e023f */
        /* <DEDUP_REMOVED lines=8> */
[----:B------:R-:W-:Y:S02]  /*29410*/  USHF.L.U32 UR46, UR46, 0x4, URZ ;  /* 0x000000042e2e7899 */ /* 0x000fe4000800063f */
[----:B------:R-:W-:Y:S02]  /*29420*/  UIMAD UR47, UR47, 0xf, URZ ;  /* 0x0000000f2f2f78a4 */ /* 0x000fe4000f8e023f */
[----:B------:R-:W-:Y:S02]  /*29430*/  UIMAD UR48, UR48, 0xe, URZ ;  /* 0x0000000e303078a4 */ /* 0x000fe4000f8e023f */
[----:B------:R-:W-:-:S02]  /*29440*/  UIMAD UR49, UR49, 0xd, URZ ;  /* 0x0000000d313178a4 */ /* 0x000fc4000f8e023f */
[----:B------:R-:W-:Y:S02]  /*29450*/  UIMAD UR50, UR50, 0xc, URZ ;  /* 0x0000000c323278a4 */ /* 0x000fe4000f8e023f */
[----:B------:R-:W-:Y:S02]  /*29460*/  UIMAD UR51, UR51, 0xb, URZ ;  /* 0x0000000b333378a4 */ /* 0x000fe4000f8e023f */
[----:B------:R-:W-:Y:S02]  /*29470*/  UIMAD UR52, UR52, 0xa, URZ ;  /* 0x0000000a343478a4 */ /* 0x000fe4000f8e023f */
[----:B------:R-:W-:Y:S02]  /*29480*/  UIMAD UR53, UR53, 0x9, URZ ;  /* 0x00000009353578a4 */ /* 0x000fe4000f8e023f */
[----:B------:R-:W-:Y:S02]  /*29490*/  USHF.L.U32 UR54, UR54, 0x3, URZ ;  /* 0x0000000336367899 */ /* 0x000fe4000800063f */
[----:B------:R-:W-:-:S02]  /*294a0*/  UIMAD UR55, UR55, 0x7, URZ ;  /* 0x00000007373778a4 */ /* 0x000fc4000f8e023f */
[----:B------:R-:W-:Y:S02]  /*294b0*/  UIMAD UR56, UR56, 0x6, URZ ;  /* 0x00000006383878a4 */ /* 0x000fe4000f8e023f */
[----:B------:R-:W-:Y:S02]  /*294c0*/  UIMAD UR57, UR57, 0x5, URZ ;  /* 0x00000005393978a4 */ /* 0x000fe4000f8e023f */
[----:B------:R-:W-:Y:S02]  /*294d0*/  USHF.L.U32 UR58, UR58, 0x2, URZ ;  /* 0x000000023a3a7899 */ /* 0x000fe4000800063f */
[----:B------:R-:W-:Y:S02]  /*294e0*/  UIMAD UR59, UR59, 0x3, URZ ;  /* 0x000000033b3b78a4 */ /* 0x000fe4000f8e023f */
[----:B------:R-:W-:Y:S02]  /*294f0*/  USHF.L.U32 UR60, UR60, 0x1, URZ ;  /* 0x000000013c3c7899 */ /* 0x000fe4000800063f */
[----:B------:R-:W-:Y:S01]  /*29500*/  USHF.R.S32.HI UR34, URZ, 0x1f, UR34 ;  /* 0x0000001f3f227899 */ /* 0x000fe20008011422 */
[----:B------:R-:W-:Y:S01]  /*29510*/  IADD3.X R8, R29, UR35, RZ, P1, !PT ;  /* 0x000000231d087c10 */ /* 0x000fe20008ffe4ff */
[----:B------:R-:W-:Y:S01]  /*29520*/  UIMAD UR22, UR22, 0x11, URZ ;  /* 0x00000011161678a4 */ /* 0x000fe2000f8e023f */
[----:B------:R-:W-:-:S02]  /*29530*/  IADD3.X R9, R27, UR35, RZ, P0, !PT ;  /* 0x000000231b097c10 */ /* 0x000fc400087fe4ff */
[----:B-1----:R-:W-:Y:S01]  /*29540*/  IADD3.X R2, R25, UR35, RZ, P6, !PT ;  /* 0x0000002319027c10 */ /* 0x002fe2000b7fe4ff */
[----:B------:R0:W-:Y:S01]  /*29550*/  STL [R1+0x49b0], R8 ;  /* 0x0049b00801007387 */ /* 0x0001e20000100800 */
[----:B------:R-:W-:-:S03]  /*29560*/  SHF.R.S32.HI R3, RZ, 0x6, R3 ;  /* 0x00000006ff037819 */ /* 0x000fc60000011403 */
        /* <DEDUP_REMOVED lines=8> */
[----:B0-----:R-:W-:Y:S01]  /*295f0*/  IADD3.X R8, R20, UR35, RZ, P5, !PT ;  /* 0x0000002314087c10 */ /* 0x001fe2000affe4ff */
[----:B------:R-:W-:Y:S02]  /*29600*/  USHF.R.S32.HI UR35, URZ, 0x1f, UR24 ;  /* 0x0000001f3f237899 */ /* 0x000fe40008011418 */
[----:B-1----:R-:W-:Y:S02]  /*29610*/  IADD3 R9, P1, R47, UR24, RZ ;  /* 0x000000182f097c10 */ /* 0x002fe4000ff3e0ff */
[----:B------:R0:W-:Y:S01]  /*29620*/  STL [R1+0x49e0], R8 ;  /* 0x0049e00801007387 */ /* 0x0001e20000100800 */
[----:B--2---:R-:W-:-:S05]  /*29630*/  IADD3 R2, P2, R48, UR24, RZ ;  /* 0x0000001830027c10 */ /* 0x004fca000ff5e0ff */
        /* <DEDUP_REMOVED lines=46> */
[----:B0-----:R-:W-:Y:S01]  /*29920*/  IADD3 R2, P1, R30, UR24, RZ ;  /* 0x000000181e027c10 */ /* 0x001fe2000ff3e0ff */
[----:B------:R-:W-:Y:S01]  /*29930*/  USHF.R.S32.HI UR24, URZ, 0x1f, UR25 ;  /* 0x0000001f3f187899 */ /* 0x000fe20008011419 */
[----:B-1----:R-:W-:-:S03]  /*29940*/  IADD3.X R9, R27, UR35, RZ, P4, !PT ;  /* 0x000000231b097c10 */ /* 0x002fc6000a7fe4ff */
[----:B------:R0:W-:Y:S01]  /*29950*/  STL [R1+0x4a64], R2 ;  /* 0x004a640201007387 */ /* 0x0001e20000100800 */
[----:B--2---:R-:W-:-:S05]  /*29960*/  IADD3.X R8, R29, UR35, RZ, P0, !PT ;  /* 0x000000231d087c10 */ /* 0x004fca00087fe4ff */
[----:B------:R1:W-:Y:S01]  /*29970*/  STL [R1+0x4a30], R8 ;  /* 0x004a300801007387 */ /* 0x0003e20000100800 */
[----:B0-----:R-:W-:-:S03]  /*29980*/  IADD3.X R2, R25, UR35, RZ, P6, !PT ;  /* 0x0000002319027c10 */ /* 0x001fc6000b7fe4ff */
[----:B------:R0:W-:Y:S04]  /*29990*/  STL [R1+0x4a38], R9 ;  /* 0x004a380901007387 */ /* 0x0001e80000100800 */
[----:B------:R2:W-:Y:S01]  /*299a0*/  STL [R1+0x4a40], R2 ;  /* 0x004a400201007387 */ /* 0x0005e20000100800 */
[----:B-1----:R-:W-:Y:S02]  /*299b0*/  IADD3.X R8, R23, UR35, RZ, P5, !PT ;  /* 0x0000002317087c10 */ /* 0x002fe4000affe4ff */
[----:B0-----:R-:W-:-:S03]  /*299c0*/  IADD3.X R9, R22, UR35, RZ, P3, !PT ;  /* 0x0000002316097c10 */ /* 0x001fc60009ffe4ff */
[----:B------:R0:W-:Y:S01]  /*299d0*/  STL [R1+0x4a48], R8 ;  /* 0x004a480801007387 */ /* 0x0001e20000100800 */
[----:B--2---:R-:W-:-:S03]  /*299e0*/  IADD3.X R2, R21, UR35, RZ, P2, !PT ;  /* 0x0000002315027c10 */ /* 0x004fc600097fe4ff */
[----:B------:R1:W-:Y:S04]  /*299f0*/  STL [R1+0x4a50], R9 ;  /* 0x004a500901007387 */ /* 0x0003e80000100800 */
[----:B------:R2:W-:Y:S01]  /*29a00*/  STL [R1+0x4a58], R2 ;  /* 0x004a580201007387 */ /* 0x0005e20000100800 */
[----:B0-----:R-:W-:Y:S01]  /*29a10*/  IADD3.X R8, R20, UR35, RZ, P1, !PT ;  /* 0x0000002314087c10 */ /* 0x001fe20008ffe4ff */
[----:B------:R-:W-:Y:S01]  /*29a20*/  USHF.R.S32.HI UR35, URZ, 0x1f, UR26 ;  /* 0x0000001f3f237899 */ /* 0x000fe2000801141a */
[----:B-1----:R-:W-:-:S03]  /*29a30*/  IADD3 R9, P1, R47, UR25, RZ ;  /* 0x000000192f097c10 */ /* 0x002fc6000ff3e0ff */
        /* <DEDUP_REMOVED lines=1090> */
[----:B------:R1:W-:Y:S01]  /*2de60*/  STL [R1+0x52c4], R9 ;  /* 0x0052c40901007387 */ /* 0x0003e20000100800 */
[----:B------:R-:W-:-:S03]  /*2de70*/  IADD3.X R3, R25, UR32, RZ, P6, !PT ;  /* 0x0000002019037c10 */ /* 0x000fc6000b7fe4ff */
        /* <DEDUP_REMOVED lines=11> */
[----:B------:R-:W-:Y:S04]  /*2df30*/  STL [R1+0x52dc], R9 ;  /* 0x0052dc0901007387 */ /* 0x000fe80000100800 */
[----:B------:R1:W-:Y:S01]  /*2df40*/  STL [R1+0x52a8], R8 ;  /* 0x0052a80801007387 */ /* 0x0003e20000100800 */
[----:B0-----:R-:W-:Y:S01]  /*2df50*/  IADD3 R2, P1, R30, UR43, RZ ;  /* 0x0000002b1e027c10 */ /* 0x001fe2000ff3e0ff */
[----:B------:R-:W-:-:S04]  /*2df60*/  USHF.R.S32.HI UR43, URZ, 0x1f, UR22 ;  /* 0x0000001f3f2b7899 */ /* 0x000fc80008011416 */
[----:B------:R0:W-:Y:S01]  /*2df70*/  STL [R1+0x52e4], R2 ;  /* 0x0052e40201007387 */ /* 0x0001e20000100800 */
[----:B-1----:R-:W-:Y:S02]  /*2df80*/  IADD3.X R8, R27, UR32, RZ, P4, !PT ;  /* 0x000000201b087c10 */ /* 0x002fe4000a7fe4ff */
[----:B0-----:R-:W-:-:S05]  /*2df90*/  IADD3.X R2, R29, UR32, RZ, P0, !PT ;  /* 0x000000201d027c10 */ /* 0x001fca00087fe4ff */
        /* <DEDUP_REMOVED lines=10> */
[----:B------:R-:W-:Y:S01]  /*2e040*/  USHF.R.S32.HI UR32, URZ, 0x1f, UR23 ;  /* 0x0000001f3f207899 */ /* 0x000fe20008011417 */
[----:B-1----:R-:W-:-:S03]  /*2e050*/  LOP3.LUT R8, R0, 0x60, RZ, 0x3c, !PT ;  /* 0x0000006000087812 */ /* 0x002fc600078e3cff */
[----:B------:R0:W-:Y:S01]  /*2e060*/  STL [R1+0x52e0], R2 ;  /* 0x0052e00201007387 */ /* 0x0001e20000100800 */
[----:B------:R-:W-:Y:S02]  /*2e070*/  IADD3 R8, P5, R46, UR44, RZ ;  /* 0x0000002c2e087c10 */ /* 0x000fe4000ffbe0ff */
[----:B--2---:R-:W-:Y:S02]  /*2e080*/  LOP3.LUT R3, R0, 0x20, RZ, 0x3c, !PT ;  /* 0x0000002000037812 */ /* 0x004fe400078e3cff */
[----:B------:R-:W-:Y:S02]  /*2e090*/  IADD3 R3, P4, R48, UR44, RZ ;  /* 0x0000002c30037c10 */ /* 0x000fe4000ff9e0ff */
[----:B0-----:R-:W-:-:S03]  /*2e0a0*/  LOP3.LUT R2, R0, 0x40, RZ, 0x3c, !PT ;  /* 0x0000004000027812 */ /* 0x001fc600078e3cff */
[----:B------:R0:W-:Y:S01]  /*2e0b0*/  STL [R1+0x52ec], R3 ;  /* 0x0052ec0301007387 */ /* 0x0001e20000100800 */
[----:B------:R-:W-:-:S05]  /*2e0c0*/  IADD3 R2, P6, R47, UR44, RZ ;  /* 0x0000002c2f027c10 */ /* 0x000fca000ffde0ff */
        /* <DEDUP_REMOVED lines=1205> */
[----:B-1----:R-:W-:-:S03]  /*32c20*/  IADD3.X R8, R19, UR43, RZ, P4, !PT ;  /* 0x0000002b13087c10 */ /* 0x002fc6000a7fe4ff */
[----:B------:R0:W-:Y:S01]  /*32c30*/  STL [R1+0x5448], R2 ;  /* 0x0054480201007387 */ /* 0x0001e20000100800 */
[----:B--2---:R-:W-:-:S03]  /*32c40*/  IADD3.X R3, R18, UR43, RZ, P6, !PT ;  /* 0x0000002b12037c10 */ /* 0x004fc6000b7fe4ff */
[----:B------:R1:W-:Y:S01]  /*32c50*/  STL [R1+0x5c50], R8 ;  /* 0x005c500801007387 */ /* 0x0003e20000100800 */
[----:B0-----:R-:W-:-:S05]  /*32c60*/  IADD3.X R2, R17, UR43, RZ, P5, !PT ;  /* 0x0000002b11027c10 */ /* 0x001fca000affe4ff */
[----:B------:R1:W-:Y:S04]  /*32c70*/  STL [R1+0x5c60], R2 ;  /* 0x005c600201007387 */ /* 0x0003e80000100800 */
[----:B------:R1:W-:Y:S02]  /*32c80*/  STL [R1+0x5c58], R3 ;  /* 0x005c580301007387 */ /* 0x0003e40000100800 */
.L_x_1:
[----:B------:R-:W2:Y:S01]  /*32c90*/  LDL R9, [R1+0x2f50] ;  /* 0x002f500001097983 */ /* 0x000ea20000100800 */
[----:B-1----:R-:W0:Y:S03]  /*32ca0*/  LDC R2, c[0x0][0x230] ;  /* 0x00008c00ff027b82 */ /* 0x002e260000000800 */
[----:B--2---:R1:W-:Y:S04]  /*32cb0*/  STL [R1+0x7534], R9 ;  /* 0x0075340901007387 */ /* 0x0043e80000100800 */
[----:B------:R-:W2:Y:S04]  /*32cc0*/  LDL R8, [R1+0x2f54] ;  /* 0x002f540001087983 */ /* 0x000ea80000100800 */
[----:B-1----:R-:W0:Y:S04]  /*32cd0*/  LDL R9, [R1+0x3ce0] ;  /* 0x003ce00001097983 */ /* 0x002e280000100800 */
        /* <DEDUP_REMOVED lines=957> */
[----:B-----5:R-:W-:Y:S04]  /*368b0*/  STL [R1+0x6590], R15 ;  /* 0x0065900f01007387 */ /* 0x020fe80000100800 */
[----:B------:R-:W-:Y:S04]  /*368c0*/  STL [R1+0x658c], R14 ;  /* 0x00658c0e01007387 */ /* 0x000fe80000100800 */
[----:B------:R-:W-:Y:S04]  /*368d0*/  STL [R1+0x6588], R13 ;  /* 0x0065880d01007387 */ /* 0x000fe80000100800 */
[----:B------:R-:W-:Y:S04]  /*368e0*/  STL [R1+0x6584], R12 ;  /* 0x0065840c01007387 */ /* 0x000fe80000100800 */
[----:B------:R-:W-:Y:S04]  /*368f0*/  STL [R1+0x6580], R7 ;  /* 0x0065800701007387 */ /* 0x000fe80000100800 */
[----:B------:R-:W-:Y:S04]  /*36900*/  STL [R1+0x657c], R6 ;  /* 0x00657c0601007387 */ /* 0x000fe80000100800 */
[----:B------:R-:W-:Y:S01]  /*36910*/  STL [R1+0x6594], R6 ;  /* 0x0065940601007387 */ /* 0x000fe20000100800 */
[----:B0-----:R-:W-:-:S03]  /*36920*/  IMAD R2, R9, -0x40, R2 ;  /* 0xffffffc009027824 */ /* 0x001fc600078e0202 */
[----:B------:R-:W-:Y:S04]  /*36930*/  STL [R1+0x6578], R5 ;  /* 0x0065780501007387 */ /* 0x000fe80000100800 */
[----:B------:R-:W-:Y:S04]  /*36940*/  STL [R1+0x6574], R4 ;  /* 0x0065740401007387 */ /* 0x000fe80000100800 */
[----:B------:R-:W-:Y:S04]  /*36950*/  STL [R1+0x6598], R4 ;  /* 0x0065980401007387 */ /* 0x000fe80000100800 */
[----:B------:R-:W-:Y:S04]  /*36960*/  STL [R1+0x6570], R0 ;  /* 0x0065700001007387 */ /* 0x000fe80000100800 */
[----:B------:R-:W2:Y:S01]  /*36970*/  LDL.LU R9, [R1+0x7534] ;  /* 0x0075340001097983 */ /* 0x000ea20000300800 */
[----:B------:R-:W-:-:S02]  /*36980*/  ISETP.GT.AND P0, PT, R2, RZ, PT ;  /* 0x000000ff0200720c */ /* 0x000fc40003f04270 */
[----:B-1----:R-:W-:-:S11]  /*36990*/  PRMT R59, RZ, 0x7610, R59 ;  /* 0x00007610ff3b7816 */ /* 0x002fd6000000003b */
[----:B--2---:R-:W2:Y:S04]  /*369a0*/  @P0 LDG.E.U8 R59, desc[UR4][R8.64] ;  /* 0x00000004083b0981 */ /* 0x004ea8000c1e1100 */
[----:B--2---:R0:W-:Y:S04]  /*369b0*/  STL [R1+0x2f48], R59 ;  /* 0x002f483b01007387 */ /* 0x0041e80000100800 */
[----:B0-----:R-:W2:Y:S04]  /*369c0*/  LDL.LU R59, [R1+0x7530] ;  /* 0x00753000013b7983 */ /* 0x001ea80000300800 */
[----:B------:R-:W3:Y:S04]  /*369d0*/  LDL R8, [R1+0x2f58] ;  /* 0x002f580001087983 */ /* 0x000ee80000100800 */
[----:B------:R-:W3:Y:S01]  /*369e0*/  LDL R9, [R1+0x2f5c] ;  /* 0x002f5c0001097983 */ /* 0x000ee20000100800 */
[----:B------:R-:W-:-:S02]  /*369f0*/  PRMT R60, RZ, 0x7610, R60 ;  /* 0x00007610ff3c7816 */ /* 0x000fc4000000003c */
[----:B---3--:R-:W-:-:S04]  /*36a00*/  @P0 LOP3.LUT R9, R9, R8, RZ, 0x3c, !PT ;  /* 0x0000000809090212 */ /* 0x008fc800078e3cff */
[----:B------:R-:W-:-:S04]  /*36a10*/  @P0 LOP3.LUT R8, R9, R8, RZ, 0x3c, !PT ;  /* 0x0000000809080212 */ /* 0x000fc800078e3cff */
[----:B------:R-:W-:-:S05]  /*36a20*/  @P0 LOP3.LUT R9, R9, R8, RZ, 0x3c, !PT ;  /* 0x0000000809090212 */ /* 0x000fca00078e3cff */
[----:B------:R-:W3:Y:S04]  /*36a30*/  @P0 LDG.E.U8 R60, desc[UR4][R8.64] ;  /* 0x00000004083c0981 */ /* 0x000ee8000c1e1100 */
[----:B---3--:R0:W-:Y:S04]  /*36a40*/  STL [R1+0x2f44], R60 ;  /* 0x002f443c01007387 */ /* 0x0081e80000100800 */
[----:B0-----:R-:W3:Y:S04]  /*36a50*/  LDL.LU R60, [R1+0x752c] ;  /* 0x00752c00013c7983 */ /* 0x001ee80000300800 */
[----:B------:R-:W4:Y:S04]  /*36a60*/  LDL R8, [R1+0x2f60] ;  /* 0x002f600001087983 */ /* 0x000f280000100800 */
[----:B------:R-:W4:Y:S01]  /*36a70*/  LDL R9, [R1+0x2f64] ;  /* 0x002f640001097983 */ /* 0x000f220000100800 */
[----:B------:R-:W-:-:S02]  /*36a80*/  PRMT R61, RZ, 0x7610, R61 ;  /* 0x00007610ff3d7816 */ /* 0x000fc4000000003d */
[----:B----4-:R-:W-:-:S04]  /*36a90*/  @P0 LOP3.LUT R9, R9, R8, RZ, 0x3c, !PT ;  /* 0x0000000809090212 */ /* 0x010fc800078e3cff */
[----:B------:R-:W-:-:S04]  /*36aa0*/  @P0 LOP3.LUT R8, R9, R8, RZ, 0x3c, !PT ;  /* 0x0000000809080212 */ /* 0x000fc800078e3cff */
[----:B------:R-:W-:-:S05]  /*36ab0*/  @P0 LOP3.LUT R9, R9, R8, RZ, 0x3c, !PT ;  /* 0x0000000809090212 */ /* 0x000fca00078e3cff */
[----:B------:R-:W4:Y:S04]  /*36ac0*/  @P0 LDG.E.U8 R61, desc[UR4][R8.64] ;  /* 0x00000004083d0981 */ /* 0x000f28000c1e1100 */
[----:B----4-:R0:W-:Y:S04]  /*36ad0*/  STL [R1+0x2f40], R61 ;  /* 0x002f403d01007387 */ /* 0x0101e80000100800 */
[----:B0-----:R-:W4:Y:S04]  /*36ae0*/  LDL.LU R61, [R1+0x7528] ;  /* 0x00752800013d7983 */ /* 0x001f280000300800 */
[----:B------:R-:W2:Y:S04]  /*36af0*/  LDL R8, [R1+0x2f68] ;  /* 0x002f680001087983 */ /* 0x000ea80000100800 */
[----:B------:R-:W2:Y:S01]  /*36b00*/  LDL R9, [R1+0x2f6c] ;  /* 0x002f6c0001097983 */ /* 0x000ea20000100800 */
[----:B---3--:R-:W-:-:S02]  /*36b10*/  PRMT R60, RZ, 0x7610, R60 ;  /* 0x00007610ff3c7816 */ /* 0x008fc4000000003c */
[----:B--2---:R-:W-:-:S04]  /*36b20*/  @P0 LOP3.LUT R9, R9, R8, RZ, 0x3c, !PT ;  /* 0x0000000809090212 */ /* 0x004fc800078e3cff */
[----:B------:R-:W-:-:S04]  /*36b30*/  @P0 LOP3.LUT R8, R9, R8, RZ, 0x3c, !PT ;  /* 0x0000000809080212 */ /* 0x000fc800078e3cff */
[----:B------:R-:W-:-:S05]  /*36b40*/  @P0 LOP3.LUT R9, R9, R8, RZ, 0x3c, !PT ;  /* 0x0000000809090212 */ /* 0x000fca00078e3cff */
[----:B------:R-:W2:Y:S04]  /*36b50*/  @P0 LDG.E.U8 R60, desc[UR4][R8.64] ;  /* 0x00000004083c0981 */ /* 0x000ea8000c1e1100 */
[----:B--2---:R0:W-:Y:S04]  /*36b60*/  STL [R1+0x2f3c], R60 ;  /* 0x002f3c3c01007387 */ /* 0x0041e80000100800 */
[----:B0-----:R-:W2:Y:S04]  /*36b70*/  LDL.LU R60, [R1+0x7524] ;  /* 0x00752400013c7983 */ /* 0x001ea80000300800 */
[----:B------:R-:W3:Y:S04]  /*36b80*/  LDL R8, [R1+0x2f70] ;  /* 0x002f700001087983 */ /* 0x000ee80000100800 */
[----:B------:R-:W3:Y:S01]  /*36b90*/  LDL R9, [R1+0x2f74] ;  /* 0x002f740001097983 */ /* 0x000ee20000100800 */
[----:B----4-:R-:W-:-:S02]  /*36ba0*/  PRMT R61, RZ, 0x7610, R61 ;  /* 0x00007610ff3d7816 */ /* 0x010fc4000000003d */
        /* <DEDUP_REMOVED lines=8> */
[----:B--2---:R-:W-:-:S02]  /*36c30*/  PRMT R60, RZ, 0x7610, R60 ;  /* 0x00007610ff3c7816 */ /* 0x004fc4000000003c */
[----:B----4-:R-:W-:-:S04]  /*36c40*/  @P0 LOP3.LUT R9, R9, R8, RZ, 0x3c, !PT ;  /* 0x0000000809090212 */ /* 0x010fc800078e3cff */
[----:B------:R-:W-:-:S04]  /*36c50*/  @P0 LOP3.LUT R8, R9, R8, RZ, 0x3c, !PT ;  /* 0x0000000809080212 */ /* 0x000fc800078e3cff */
[----:B------:R-:W-:-:S05]  /*36c60*/  @P0 LOP3.LUT R9, R9, R8, RZ, 0x3c, !PT ;  /* 0x0000000809090212 */ /* 0x000fca00078e3cff */
[----:B------:R-:W2:Y:S04]  /*36c70*/  @P0 LDG.E.U8 R60, desc[UR4][R8.64] ;  /* 0x00000004083c0981 */ /* 0x000ea8000c1e1100 */
[----:B--2---:R0:W-:Y:S04]  /*36c80*/  STL [R1+0x2f34], R60 ;  /* 0x002f343c01007387 */ /* 0x0041e80000100800 */
[----:B0-----:R-:W2:Y:S04]  /*36c90*/  LDL.LU R60, [R1+0x751c] ;  /* 0x00751c00013c7983 */ /* 0x001ea80000300800 */
[----:B------:R-:W4:Y:S04]  /*36ca0*/  LDL R8, [R1+0x2f80] ;  /* 0x002f800001087983 */ /* 0x000f280000100800 */
[----:B------:R-:W4:Y:S01]  /*36cb0*/  LDL R9, [R1+0x2f84] ;  /* 0x002f840001097983 */ /* 0x000f220000100800 */
[----:B---3--:R-:W-:-:S02]  /*36cc0*/  PRMT R61, RZ, 0x7610, R61 ;  /* 0x00007610ff3d7816 */ /* 0x008fc4000000003d */
[----:B----4-:R-:W-:-:S04]  /*36cd0*/  @P0 LOP3.LUT R9, R9, R8, RZ, 0x3c, !PT ;  /* 0x0000000809090212 */ /* 0x010fc800078e3cff */
        /* <DEDUP_REMOVED lines=83> */
[----:B------:R-:W2:Y:S01]  /*37210*/  @P0 LDG.E.U8 R60, desc[UR4][R8.64] ;  /* 0x00000004083c0981 */ /* 0x000ea2000c1e1100 */
[----:B------:R-:W-:-:S03]  /*37220*/  ISETP.GT.AND P1, PT, R2, 0x1, PT ;  /* 0x000000010200780c */ /* 0x000fc60003f24270 */
        /* <DEDUP_REMOVED lines=8112> */
[----:B------:R-:W3:Y:S04]  /*56d30*/  LDL R8, [R1+0x4068] ;  /* 0x0040680001087983 */ /* 0x000ee80000100800 */
[----:B------:R-:W3:Y:S01]  /*56d40*/  LDL R9, [R1+0x406c] ;  /* 0x00406c0001097983 */ /* 0x000ee20000100800 */
[----:B------:R-:W-:-:S02]  /*56d50*/  PRMT R58, RZ, 0x7610, R58 ;  /* 0x00007610ff3a7816 */ /* 0x000fc4000000003a */
[----:B---3--:R-:W-:-:S04]  /*56d60*/  @P0 LOP3.LUT R9, R9, R8, RZ, 0x3c, !PT ;  /* 0x0000000809090212 */ /* 0x008fc800078e3cff */
[----:B------:R-:W-:-:S04]  /*56d70*/  @P0 LOP3.LUT R8, R9, R8, RZ, 0x3c, !PT ;  /* 0x0000000809080212 */ /* 0x000fc800078e3cff */
[----:B------:R-:W-:-:S05]  /*56d80*/  @P0 LOP3.LUT R9, R9, R8, RZ, 0x3c, !PT ;  /* 0x0000000809090212 */ /* 0x000fca00078e3cff */
[----:B------:R-:W3:Y:S01]  /*56d90*/  @P0 LDG.E.U8 R58, desc[UR4][R8.64] ;  /* 0x00000004083a0981 */ /* 0x000ee2000c1e1100 */
[----:B------:R-:W-:-:S03]  /*56da0*/  ISETP.GT.AND P1, PT, R2, 0x39, PT ;  /* 0x000000390200780c */ /* 0x000fc60003f24270 */
[----:B---3--:R0:W-:Y:S04]  /*56db0*/  STL [R1+0x14c], R58 ;  /* 0x00014c3a01007387 */ /* 0x0081e80000100800 */
[----:B0-----:R-:W3:Y:S04]  /*56dc0*/  LDL.LU R58, [R1+0x66f4] ;  /* 0x0066f400013a7983 */ /* 0x001ee80000300800 */
[----:B------:R-:W2:Y:S04]  /*56dd0*/  LDL R8, [R1+0x4060] ;  /* 0x0040600001087983 */ /* 0x000ea80000100800 */
[----:B------:R-:W2:Y:S01]  /*56de0*/  LDL R9, [R1+0x4064] ;  /* 0x0040640001097983 */ /* 0x000ea20000100800 */
[----:B------:R-:W-:-:S02]  /*56df0*/  PRMT R57, RZ, 0x7610, R57 ;  /* 0x00007610ff397816 */ /* 0x000fc40000000039 */
[----:B--2---:R-:W-:-:S04]  /*56e00*/  @P1 LOP3.LUT R9, R9, R8, RZ, 0x3c, !PT ;  /* 0x0000000809091212 */ /* 0x004fc800078e3cff */
        /* <DEDUP_REMOVED lines=282> */
[----:B------:R-:W4:Y:S01]  /*57fb0*/  @P0 LDG.E.U8 R26, desc[UR4][R8.64] ;  /* 0x00000004081a0981 */ /* 0x000f22000c1e1100 */
[----:B------:R-:W-:-:S03]  /*57fc0*/  ISETP.GT.AND P1, PT, R2, 0x3b, PT ;  /* 0x0000003b0200780c */ /* 0x000fc60003f24270 */
        /* <DEDUP_REMOVED lines=35> */
[----:B------:R0:W3:Y:S04]  /*58200*/  @P1 LDG.E.U8 R7, desc[UR4][R8.64] ;  /* 0x0000000408071981 */ /* 0x0000e8000c1e1100 */
[----:B------:R-:W0:Y:S04]  /*58210*/  LDL R8, [R1+0x3f40] ;  /* 0x003f400001087983 */ /* 0x000e280000100800 */
[----:B------:R-:W0:Y:S01]  /*58220*/  LDL R9, [R1+0x3f44] ;  /* 0x003f440001097983 */ /* 0x000e220000100800 */
[----:B------:R-:W-:Y:S02]  /*58230*/  PRMT R22, RZ, 0x7610, R22 ;  /* 0x00007610ff167816 */ /* 0x000fe40000000016 */
[----:B0-----:R-:W-:-:S04]  /*58240*/  @P1 LOP3.LUT R9, R9, R8, RZ, 0x3c, !PT ;  /* 0x0000000809091212 */ /* 0x001fc800078e3cff */
[----:B------:R-:W-:-:S04]  /*58250*/  @P1 LOP3.LUT R8, R9, R8, RZ, 0x3c, !PT ;  /* 0x0000000809081212 */ /* 0x000fc800078e3cff */
[----:B------:R-:W-:-:S05]  /*58260*/  @P1 LOP3.LUT R9, R9, R8, RZ, 0x3c, !PT ;  /* 0x0000000809091212 */ /* 0x000fca00078e3cff */
[----:B------:R-:W2:Y:S04]  /*58270*/  @P1 LDG.E.U8 R22, desc[UR4][R8.64] ;  /* 0x0000000408161981 */ /* 0x000ea8000c1e1100 */
[----:B---3--:R0:W-:Y:S04]  /*58280*/  STL [R1+0x9c], R7 ;  /* 0x00009c0701007387 */ /* 0x0081e80000100800 */
[----:B0-----:R-:W3:Y:S04]  /*58290*/  LDL R7, [R1+0x3f1c] ;  /* 0x003f1c0001077983 */ /* 0x001ee80000100800 */
        /* <DEDUP_REMOVED lines=36> */
[----:B------:R-:W-:-:S03]  /*584e0*/  PRMT R4, RZ, 0x7610, R4 ;  /* 0x00007610ff047816 */ /* 0x000fc60000000004 */
[----:B----4-:R0:W-:Y:S04]  /*584f0*/  STL [R1+0x78], R18 ;  /* 0x0000781201007387 */ /* 0x0101e80000100800 */
[----:B0-----:R-:W4:Y:S04]  /*58500*/  LDL.LU R18, [R1+0x6654] ;  /* 0x0066540001127983 */ /* 0x001f280000300800 */
[----:B------:R-:W3:Y:S01]  /*58510*/  LDL R9, [R1+0x3f18] ;  /* 0x003f180001097983 */ /* 0x000ee20000100800 */
[----:B------:R-:W-:Y:S01]  /*58520*/  @P1 IMAD.MOV.U32 R8, RZ, RZ, R7 ;  /* 0x000000ffff081224 */ /* 0x000fe200078e0007 */
[----:B------:R-:W-:-:S02]  /*58530*/  PRMT R6, RZ, 0x7610, R6 ;  /* 0x00007610ff067816 */ /* 0x000fc40000000006 */
[----:B------:R-:W2:Y:S04]  /*58540*/  LDL R7, [R1+0x3ef4] ;  /* 0x003ef40001077983 */ /* 0x000ea80000100800 */
[----:B---3--:R0:W3:Y:S04]  /*58550*/  @P1 LDG.E.U8 R4, desc[UR4][R8.64] ;  /* 0x0000000408041981 */ /* 0x0080e8000c1e1100 */
[----:B------:R-:W0:Y:S04]  /*58560*/  LDL R8, [R1+0x3f10] ;  /* 0x003f100001087983 */ /* 0x000e280000100800 */
[----:B------:R-:W0:Y:S02]  /*58570*/  LDL R9, [R1+0x3f14] ;  /* 0x003f140001097983 */ /* 0x000e240000100800 */
[----:B0-----:R-:W-:-:S04]  /*58580*/  @P1 LOP3.LUT R9, R9, R8, RZ, 0x3c, !PT ;  /* 0x0000000809091212 */ /* 0x001fc800078e3cff */
[----:B------:R-:W-:-:S04]  /*58590*/  @P1 LOP3.LUT R8, R9, R8, RZ, 0x3c, !PT ;  /* 0x0000000809081212 */ /* 0x000fc800078e3cff */
[----:B------:R-:W-:Y:S01]  /*585a0*/  @P1 LOP3.LUT R9, R9, R8, RZ, 0x3c, !PT ;  /* 0x0000000809091212 */ /* 0x000fe200078e3cff */
[----:B---3--:R-:W-:Y:S04]  /*585b0*/  STL [R1+0x659c], R4 ;  /* 0x00659c0401007387 */ /* 0x008fe80000100800 */
[----:B------:R0:W3:Y:S04]  /*585c0*/  @P1 LDG.E.U8 R6, desc[UR4][R8.64] ;  /* 0x0000000408061981 */ /* 0x0000e8000c1e1100 */
[----:B------:R-:W0:Y:S04]  /*585d0*/  LDL R8, [R1+0x3f08] ;  /* 0x003f080001087983 */ /* 0x000e280000100800 */
[----:B------:R-:W0:Y:S01]  /*585e0*/  LDL R9, [R1+0x3f0c] ;  /* 0x003f0c0001097983 */ /* 0x000e220000100800 */
[----:B------:R-:W-:-:S02]  /*585f0*/  PRMT R15, RZ, 0x7610, R15 ;  /* 0x00007610ff0f7816 */ /* 0x000fc4000000000f */
        /* <DEDUP_REMOVED lines=21> */
[----:B------:R-:W4:Y:S01]  /*58750*/  LDL R9, [R1+0x3ef0] ;  /* 0x003ef00001097983 */ /* 0x000f220000100800 */
[----:B------:R-:W-:Y:S01]  /*58760*/  PRMT R12, RZ, 0x7610, R12 ;  /* 0x00007610ff0c7816 */ /* 0x000fe2000000000c */
[----:B--2---:R-:W-:-:S02]  /*58770*/  @P1 IMAD.MOV.U32 R8, RZ, RZ, R7 ;  /* 0x000000ffff081224 */ /* 0x004fc400078e0007 */
[----:B---3--:R-:W-:Y:S01]  /*58780*/  STL [R1+0x65ac], R13 ;  /* 0x0065ac0d01007387 */ /* 0x008fe20000100800 */
[----:B------:R-:W-:-:S03]  /*58790*/  PRMT R0, RZ, 0x7610, R0 ;  /* 0x00007610ff007816 */ /* 0x000fc60000000000 */
[----:B------:R-:W2:Y:S04]  /*587a0*/  LDL R7, [R1+0x3ecc] ;  /* 0x003ecc0001077983 */ /* 0x000ea80000100800 */
[----:B----4-:R0:W3:Y:S04]  /*587b0*/  @P1 LDG.E.U8 R12, desc[UR4][R8.64] ;  /* 0x00000004080c1981 */ /* 0x0100e8000c1e1100 */
        /* <DEDUP_REMOVED lines=9> */
[----:B------:R-:W-:-:S02]  /*58850*/  ISETP.GT.AND P0, PT, R2, 0x3c, PT ;  /* 0x0000003c0200780c */ /* 0x000fc40003f04270 */
[----:B------:R-:W-:-:S11]  /*58860*/  PRMT R17, RZ, 0x7610, R17 ;  /* 0x00007610ff117816 */ /* 0x000fd60000000011 */
[----:B0-----:R-:W-:-:S04]  /*58870*/  @P0 LOP3.LUT R9, R9, R8, RZ, 0x3c, !PT ;  /* 0x0000000809090212 */ /* 0x001fc800078e3cff */
[----:B------:R-:W-:-:S04]  /*58880*/  @P0 LOP3.LUT R8, R9, R8, RZ, 0x3c, !PT ;  /* 0x0000000809080212 */ /* 0x000fc800078e3cff */
[----:B------:R-:W-:-:S05]  /*58890*/  @P0 LOP3.LUT R9, R9, R8, RZ, 0x3c, !PT ;  /* 0x0000000809090212 */ /* 0x000fca00078e3cff */
[----:B------:R-:W4:Y:S04]  /*588a0*/  @P0 LDG.E.U8 R17, desc[UR4][R8.64] ;  /* 0x0000000408110981 */ /* 0x000f28000c1e1100 */
[----:B---3--:R-:W-:Y:S04]  /*588b0*/  STL [R1+0x65b4], R0 ;  /* 0x0065b40001007387 */ /* 0x008fe80000100800 */
[----:B----4-:R0:W-:Y:S04]  /*588c0*/  STL [R1+0x48], R17 ;  /* 0x0000481101007387 */ /* 0x0101e80000100800 */
        /* <DEDUP_REMOVED lines=12> */
[----:B------:R-:W-:-:S02]  /*58990*/  PRMT R11, RZ, 0x7610, R11 ;  /* 0x00007610ff0b7816 */ /* 0x000fc4000000000b */
[----:B--2---:R-:W-:-:S04]  /*589a0*/  @P0 LOP3.LUT R9, R9, R8, RZ, 0x3c, !PT ;  /* 0x0000000809090212 */ /* 0x004fc800078e3cff */
[----:B------:R-:W-:-:S04]  /*589b0*/  @P0 LOP3.LUT R8, R9, R8, RZ, 0x3c, !PT ;  /* 0x0000000809080212 */ /* 0x000fc800078e3cff */
[----:B------:R-:W-:-:S05]  /*589c0*/  @P0 LOP3.LUT R9, R9, R8, RZ, 0x3c, !PT ;  /* 0x0000000809090212 */ /* 0x000fca00078e3cff */
[----:B------:R-:W2:Y:S01]  /*589d0*/  @P0 LDG.E.U8 R11, desc[UR4][R8.64] ;  /* 0x00000004080b0981 */ /* 0x000ea2000c1e1100 */
[----:B------:R-:W-:-:S03]  /*589e0*/  PRMT R10, RZ, 0x7610, R10 ;  /* 0x00007610ff0a7816 */ /* 0x000fc6000000000a */
[----:B--2---:R0:W-:Y:S04]  /*589f0*/  STL [R1+0x40], R11 ;  /* 0x0000400b01007387 */ /* 0x0041e80000100800 */
[----:B0-----:R-:W2:Y:S04]  /*58a00*/  LDL.LU R11, [R1+0x6648] ;  /* 0x00664800010b7983 */ /* 0x001ea80000300800 */
[----:B------:R-:W3:Y:S01]  /*58a10*/  LDL R9, [R1+0x3ec8] ;  /* 0x003ec80001097983 */ /* 0x000ee20000100800 */
[----:B------:R-:W-:-:S03]  /*58a20*/  @P0 IMAD.MOV.U32 R8, RZ, RZ, R7 ;  /* 0x000000ffff080224 */ /* 0x000fc600078e0007 */
[----:B------:R-:W4:Y:S04]  /*58a30*/  LDL R7, [R1+0x3eac] ;  /* 0x003eac0001077983 */ /* 0x000f280000100800 */
[----:B---3--:R-:W3:Y:S04]  /*58a40*/  @P0 LDG.E.U8 R10, desc[UR4][R8.64] ;  /* 0x00000004080a0981 */ /* 0x008ee8000c1e1100 */
        /* <DEDUP_REMOVED lines=9> */
[----:B------:R-:W4:Y:S04]  /*58ae0*/  LDL R8, [R1+0x3eb8] ;  /* 0x003eb80001087983 */ /* 0x000f280000100800 */
[----:B------:R-:W4:Y:S01]  /*58af0*/  LDL R9, [R1+0x3ebc] ;  /* 0x003ebc0001097983 */ /* 0x000f220000100800 */
[----:B------:R-:W-:-:S03]  /*58b00*/  PRMT R14, RZ, 0x7610, R14 ;  /* 0x00007610ff0e7816 */ /* 0x000fc6000000000e */
[----:B--2---:R0:W-:Y:S04]  /*58b10*/  STL [R1+0x6620], R15 ;  /* 0x0066200f01007387 */ /* 0x0041e80000100800 */
[----:B0-----:R-:W2:Y:S01]  /*58b20*/  LDL R15, [R1+0x3eb4] ;  /* 0x003eb400010f7983 */ /* 0x001ea20000100800 */
[----:B----4-:R-:W-:-:S04]  /*58b30*/  @P0 LOP3.LUT R9, R9, R8, RZ, 0x3c, !PT ;  /* 0x0000000809090212 */ /* 0x010fc800078e3cff */
[----:B------:R-:W-:-:S04]  /*58b40*/  @P0 LOP3.LUT R8, R9, R8, RZ, 0x3c, !PT ;  /* 0x0000000809080212 */ /* 0x000fc800078e3cff */
[----:B------:R-:W-:-:S05]  /*58b50*/  @P0 LOP3.LUT R9, R9, R8, RZ, 0x3c, !PT ;  /* 0x0000000809090212 */ /* 0x000fca00078e3cff */
[----:B------:R2:W4:Y:S04]  /*58b60*/  @P0 LDG.E.U8 R14, desc[UR4][R8.64] ;  /* 0x00000004080e0981 */ /* 0x000528000c1e1100 */
[----:B------:R-:W3:Y:S01]  /*58b70*/  LDL R9, [R1+0x3eb0] ;  /* 0x003eb00001097983 */ /* 0x000ee20000100800 */
[----:B------:R-:W-:Y:S01]  /*58b80*/  PRMT R13, RZ, 0x7610, R13 ;  /* 0x00007610ff0d7816 */ /* 0x000fe2000000000d */
[----:B--2---:R-:W-:Y:S02]  /*58b90*/  @P0 IMAD.MOV.U32 R8, RZ, RZ, R15 ;  /* 0x000000ffff080224 */ /* 0x004fe400078e000f */
[----:B----4-:R0:W-:Y:S01]  /*58ba0*/  STL [R1+0x6624], R14 ;  /* 0x0066240e01007387 */ /* 0x0101e20000100800 */
[----:B------:R-:W-:-:S03]  /*58bb0*/  PRMT R12, RZ, 0x7610, R12 ;  /* 0x00007610ff0c7816 */ /* 0x000fc6000000000c */
[----:B------:R-:W2:Y:S04]  /*58bc0*/  LDL R15, [R1+0x3e90] ;  /* 0x003e9000010f7983 */ /* 0x000ea80000100800 */
[----:B---3--:R1:W3:Y:S04]  /*58bd0*/  @P0 LDG.E.U8 R13, desc[UR4][R8.64] ;  /* 0x00000004080d0981 */ /* 0x0082e8000c1e1100 */
[----:B0-----:R-:W4:Y:S04]  /*58be0*/  LDL R14, [R1+0x3e94] ;  /* 0x003e9400010e7983 */ /* 0x001f280000100800 */
[----:B------:R-:W2:Y:S01]  /*58bf0*/  LDL R9, [R1+0x3ea8] ;  /* 0x003ea80001097983 */ /* 0x000ea20000100800 */
[----:B-1----:R-:W-:-:S03]  /*58c00*/  @P0 IMAD.MOV.U32 R8, RZ, RZ, R7 ;  /* 0x000000ffff080224 */ /* 0x002fc600078e0007 */
[----:B---3--:R-:W-:Y:S01]  /*58c10*/  STL [R1+0x6628], R13 ;  /* 0x0066280d01007387 */ /* 0x008fe20000100800 */
[----:B------:R-:W-:-:S03]  /*58c20*/  PRMT R6, RZ, 0x7610, R6 ;  /* 0x00007610ff067816 */ /* 0x000fc60000000006 */
[----:B------:R-:W3:Y:S04]  /*58c30*/  LDL R7, [R1+0x3e8c] ;  /* 0x003e8c0001077983 */ /* 0x000ee80000100800 */
[----:B--2---:R0:W2:Y:S04]  /*58c40*/  @P0 LDG.E.U8 R12, desc[UR4][R8.64] ;  /* 0x00000004080c0981 */ /* 0x0040a8000c1e1100 */
[----:B------:R-:W0:Y:S04]  /*58c50*/  LDL R8, [R1+0x3ea0] ;  /* 0x003ea00001087983 */ /* 0x000e280000100800 */
[----:B------:R-:W0:Y:S02]  /*58c60*/  LDL R9, [R1+0x3ea4] ;  /* 0x003ea40001097983 */ /* 0x000e240000100800 */
[----:B0-----:R-:W-:-:S04]  /*58c70*/  @P0 LOP3.LUT R9, R9, R8, RZ, 0x3c, !PT ;  /* 0x0000000809090212 */ /* 0x001fc800078e3cff */
[----:B------:R-:W-:-:S04]  /*58c80*/  @P0 LOP3.LUT R8, R9, R8, RZ, 0x3c, !PT ;  /* 0x0000000809080212 */ /* 0x000fc800078e3cff */
[----:B------:R-:W-:-:S05]  /*58c90*/  @P0 LOP3.LUT R9, R9, R8, RZ, 0x3c, !PT ;  /* 0x0000000809090212 */ /* 0x000fca00078e3cff */
[----:B------:R-:W4:Y:S04]  /*58ca0*/  @P0 LDG.E.U8 R6, desc[UR4][R8.64] ;  /* 0x0000000408060981 */ /* 0x000f28000c1e1100 */
[----:B--2---:R0:W-:Y:S04]  /*58cb0*/  STL [R1+0x662c], R12 ;  /* 0x00662c0c01007387 */ /* 0x0041e80000100800 */
[----:B------:R-:W2:Y:S04]  /*58cc0*/  LDL R8, [R1+0x3e98] ;  /* 0x003e980001087983 */ /* 0x000ea80000100800 */
[----:B------:R-:W2:Y:S04]  /*58cd0*/  LDL R9, [R1+0x3e9c] ;  /* 0x003e9c0001097983 */ /* 0x000ea80000100800 */
[----:B0-----:R-:W3:Y:S04]  /*58ce0*/  LDL R12, [R1+0x3e84] ;  /* 0x003e8400010c7983 */ /* 0x001ee80000100800 */
[----:B----4-:R0:W-:Y:S04]  /*58cf0*/  STL [R1+0x6630], R6 ;  /* 0x0066300601007387 */ /* 0x0101e80000100800 */
[----:B0-----:R-:W4:Y:S01]  /*58d00*/  LDL R6, [R1+0x3e88] ;  /* 0x003e880001067983 */ /* 0x001f220000100800 */
[----:B--2---:R-:W-:-:S02]  /*58d10*/  @P0 LOP3.LUT R9, R9, R8, RZ, 0x3c, !PT ;  /* 0x0000000809090212 */ /* 0x004fc400078e3cff */
[----:B------:R-:W-:Y:S02]  /*58d20*/  PRMT R4, RZ, 0x7610, R4 ;  /* 0x00007610ff047816 */ /* 0x000fe40000000004 */
[----:B------:R-:W-:-:S04]  /*58d30*/  @P0 LOP3.LUT R8, R9, R8, RZ, 0x3c, !PT ;  /* 0x0000000809080212 */ /* 0x000fc800078e3cff */
[----:B------:R-:W-:Y:S02]  /*58d40*/  @P0 LOP3.LUT R9, R9, R8, RZ, 0x3c, !PT ;  /* 0x0000000809090212 */ /* 0x000fe400078e3cff */
[----:B------:R-:W-:-:S03]  /*58d50*/  PRMT R0, RZ, 0x7610, R0 ;  /* 0x00007610ff007816 */ /* 0x000fc60000000000 */
[----:B------:R0:W2:Y:S01]  /*58d60*/  @P0 LDG.E.U8 R4, desc[UR4][R8.64] ;  /* 0x0000000408040981 */ /* 0x0000a2000c1e1100 */
[----:B------:R-:W-:Y:S01]  /*58d70*/  PRMT R3, RZ, 0x7610, R3 ;  /* 0x00007610ff037816 */ /* 0x000fe20000000003 */
[----:B0-----:R-:W-:Y:S02]  /*58d80*/  @P0 IMAD.MOV.U32 R8, RZ, RZ, R14 ;  /* 0x000000ffff080224 */ /* 0x001fe400078e000e */
[----:B------:R-:W-:-:S05]  /*58d90*/  @P0 IMAD.MOV.U32 R9, RZ, RZ, R15 ;  /* 0x000000ffff090224 */ /* 0x000fca00078e000f */
[----:B------:R3:W2:Y:S02]  /*58da0*/  @P0 LDG.E.U8 R0, desc[UR4][R8.64] ;  /* 0x0000000408000981 */ /* 0x0006a4000c1e1100 */
[----:B---3--:R-:W-:Y:S02]  /*58db0*/  @P0 IMAD.MOV.U32 R8, RZ, RZ, R7 ;  /* 0x000000ffff080224 */ /* 0x008fe400078e0007 */
[----:B----4-:R-:W-:-:S05]  /*58dc0*/  @P0 IMAD.MOV.U32 R9, RZ, RZ, R6 ;  /* 0x000000ffff090224 */ /* 0x010fca00078e0006 */
[----:B------:R-:W3:Y:S04]  /*58dd0*/  @P0 LDG.E.U8 R3, desc[UR4][R8.64] ;  /* 0x0000000408030981 */ /* 0x000ee8000c1e1100 */
[----:B--2---:R0:W-:Y:S04]  /*58de0*/  STL [R1+0x6634], R4 ;  /* 0x0066340401007387 */ /* 0x0041e80000100800 */
[----:B------:R-:W2:Y:S04]  /*58df0*/  LDL R15, [R1+0x3e70] ;  /* 0x003e7000010f7983 */ /* 0x000ea80000100800 */
[----:B------:R-:W4:Y:S04]  /*58e00*/  LDL R14, [R1+0x3e74] ;  /* 0x003e7400010e7983 */ /* 0x000f280000100800 */
[----:B0-----:R-:W2:Y:S04]  /*58e10*/  LDL R4, [R1+0x3e7c] ;  /* 0x003e7c0001047983 */ /* 0x001ea80000100800 */
[----:B------:R-:W-:Y:S04]  /*58e20*/  STL [R1+0x6638], R0 ;  /* 0x0066380001007387 */ /* 0x000fe80000100800 */
[----:B------:R-:W4:Y:S04]  /*58e30*/  LDL R7, [R1+0x3e68] ;  /* 0x003e680001077983 */ /* 0x000f280000100800 */
[----:B------:R-:W4:Y:S04]  /*58e40*/  LDL R6, [R1+0x3e6c] ;  /* 0x003e6c0001067983 */ /* 0x000f280000100800 */
[----:B---3--:R0:W-:Y:S04]  /*58e50*/  STL [R1+0xc], R3 ;  /* 0x00000c0301007387 */ /* 0x0081e80000100800 */
[----:B0-----:R-:W3:Y:S04]  /*58e60*/  LDL.LU R3, [R1+0x6640] ;  /* 0x0066400001037983 */ /* 0x001ee80000300800 */
[----:B------:R-:W2:Y:S01]  /*58e70*/  LDL R9, [R1+0x3e80] ;  /* 0x003e800001097983 */ /* 0x000ea20000100800 */
[----:B------:R-:W-:Y:S01]  /*58e80*/  PRMT R5, RZ, 0x7610, R5 ;  /* 0x00007610ff057816 */ /* 0x000fe20000000005 */
[----:B------:R-:W-:Y:S01]  /*58e90*/  @P0 IMAD.MOV.U32 R8, RZ, RZ, R12 ;  /* 0x000000ffff080224 */ /* 0x000fe200078e000c */
[----:B------:R-:W-:Y:S01]  /*58ea0*/  PRMT R0, RZ, 0x7610, R0 ;  /* 0x00007610ff007816 */ /* 0x000fe20000000000 */
[----:B------:R-:W3:Y:S04]  /*58eb0*/  LDL R12, [R1+0x3e60] ;  /* 0x003e6000010c7983 */ /* 0x000ee80000100800 */
[----:B--2---:R0:W2:Y:S04]  /*58ec0*/  @P0 LDG.E.U8 R5, desc[UR4][R8.64] ;  /* 0x0000000408050981 */ /* 0x0040a8000c1e1100 */
[----:B------:R-:W4:Y:S01]  /*58ed0*/  LDL R9, [R1+0x3e78] ;  /* 0x003e780001097983 */ /* 0x000f220000100800 */
[----:B0-----:R-:W-:-:S05]  /*58ee0*/  @P0 IMAD.MOV.U32 R8, RZ, RZ, R4 ;  /* 0x000000ffff080224 */ /* 0x001fca00078e0004 */
[----:B----4-:R0:W4:Y:S04]  /*58ef0*/  @P0 LDG.E.U8 R0, desc[UR4][R8.64] ;  /* 0x0000000408000981 */ /* 0x010128000c1e1100 */
[----:B--2---:R1:W-:Y:S04]  /*58f00*/  STL [R1+0x8], R5 ;  /* 0x0000080501007387 */ /* 0x0043e80000100800 */
[----:B------:R-:W2:Y:S04]  /*58f10*/  LDL R4, [R1+0x3e58] ;  /* 0x003e580001047983 */ /* 0x000ea80000100800 */
[----:B-1----:R-:W2:Y:S01]  /*58f20*/  LDL R5, [R1+0x3e64] ;  /* 0x003e640001057983 */ /* 0x002ea20000100800 */
[----:B------:R-:W-:-:S02]  /*58f30*/  PRMT R13, RZ, 0x7610, R13 ;  /* 0x00007610ff0d7816 */ /* 0x000fc4000000000d */
[----:B------:R-:W-:Y:S01]  /*58f40*/  ISETP.GT.AND P1, PT, R2, 0x3d, PT ;  /* 0x0000003d0200780c */ /* 0x000fe20003f24270 */
[----:B0-----:R-:W-:Y:S02]  /*58f50*/  @P0 IMAD.MOV.U32 R8, RZ, RZ, R14 ;  /* 0x000000ffff080224 */ /* 0x001fe400078e000e */
[----:B------:R-:W-:Y:S01]  /*58f60*/  @P0 IMAD.MOV.U32 R9, RZ, RZ, R15 ;  /* 0x000000ffff090224 */ /* 0x000fe200078e000f */
[----:B------:R-:W-:-:S04]  /*58f70*/  PRMT R61, RZ, 0x7610, R61 ;  /* 0x00007610ff3d7816 */ /* 0x000fc8000000003d */
[----:B------:R0:W2:Y:S01]  /*58f80*/  @P0 LDG.E.U8 R13, desc[UR4][R8.64] ;  /* 0x00000004080d0981 */ /* 0x0000a2000c1e1100 */
[----:B------:R-:W-:Y:S01]  /*58f90*/  PRMT R60, RZ, 0x7610, R60 ;  /* 0x00007610ff3c7816 */ /* 0x000fe2000000003c */
[----:B0-----:R-:W-:Y:S02]  /*58fa0*/  @P0 IMAD.MOV.U32 R8, RZ, RZ, R6 ;  /* 0x000000ffff080224 */ /* 0x001fe400078e0006 */
[----:B------:R-:W-:-:S05]  /*58fb0*/  @P0 IMAD.MOV.U32 R9, RZ, RZ, R7 ;  /* 0x000000ffff090224 */ /* 0x000fca00078e0007 */
[----:B------:R3:W2:Y:S02]  /*58fc0*/  @P0 LDG.E.U8 R61, desc[UR4][R8.64] ;  /* 0x00000004083d0981 */ /* 0x0006a4000c1e1100 */
[----:B---3--:R-:W-:Y:S02]  /*58fd0*/  @P1 IMAD.MOV.U32 R9, RZ, RZ, R12 ;  /* 0x000000ffff091224 */ /* 0x008fe400078e000c */
[----:B----4-:R0:W-:Y:S04]  /*58fe0*/  STL [R1+0x4], R0 ;  /* 0x0000040001007387 */ /* 0x0101e80000100800 */
[----:B------:R-:W3:Y:S04]  /*58ff0*/  LDL R7, [R1+0x3e50] ;  /* 0x003e500001077983 */ /* 0x000ee80000100800 */
[----:B------:R-:W4:Y:S04]  /*59000*/  LDL R6, [R1+0x3e54] ;  /* 0x003e540001067983 */ /* 0x000f280000100800 */
[----:B0-----:R-:W3:Y:S01]  /*59010*/  LDL R0, [R1+0x3e5c] ;  /* 0x003e5c0001007983 */ /* 0x001ee20000100800 */
[----:B--2---:R-:W-:-:S05]  /*59020*/  @P1 IMAD.MOV.U32 R8, RZ, RZ, R5 ;  /* 0x000000ffff081224 */ /* 0x004fca00078e0005 */
[----:B------:R0:W2:Y:S01]  /*59030*/  @P1 LDG.E.U8 R60, desc[UR4][R8.64] ;  /* 0x00000004083c1981 */ /* 0x0000a2000c1e1100 */
[----:B------:R-:W-:Y:S01]  /*59040*/  PRMT R59, RZ, 0x7610, R59 ;  /* 0x00007610ff3b7816 */ /* 0x000fe2000000003b */
[----:B0-----:R-:W-:Y:S01]  /*59050*/  @P1 IMAD.MOV.U32 R9, RZ, RZ, R4 ;  /* 0x000000ffff091224 */ /* 0x001fe200078e0004 */
[----:B------:R-:W-:Y:S01]  /*59060*/  PRMT R58, RZ, 0x7610, R58 ;  /* 0x00007610ff3a7816 */ /* 0x000fe2000000003a */
[----:B------:R0:W-:Y:S04]  /*59070*/  STL [R1+0x663c], R61 ;  /* 0x00663c3d01007387 */ /* 0x0001e80000100800 */
[----:B------:R-:W4:Y:S04]  /*59080*/  LDL R15, [R1+0x3e4c] ;  /* 0x003e4c00010f7983 */ /* 0x000f280000100800 */
[----:B0-----:R-:W4:Y:S01]  /*59090*/  LDL R61, [R1+0x3e48] ;  /* 0x003e4800013d7983 */ /* 0x001f220000100800 */
[----:B---3--:R-:W-:-:S05]  /*590a0*/  @P1 IMAD.MOV.U32 R8, RZ, RZ, R0 ;  /* 0x000000ffff081224 */ /* 0x008fca00078e0000 */
[----:B------:R4:W3:Y:S04]  /*590b0*/  @P1 LDG.E.U8 R59, desc[UR4][R8.64] ;  /* 0x00000004083b1981 */ /* 0x0008e8000c1e1100 */
[----:B--2---:R-:W-:Y:S04]  /*590c0*/  STL [R1+0x6614], R60 ;  /* 0x0066143c01007387 */ /* 0x004fe80000100800 */
[----:B------:R-:W2:Y:S04]  /*590d0*/  LDL R5, [R1+0x3e40] ;  /* 0x003e400001057983 */ /* 0x000ea80000100800 */
[----:B------:R-:W2:Y:S04]  /*590e0*/  LDL R4, [R1+0x3e44] ;  /* 0x003e440001047983 */ /* 0x000ea80000100800 */
[----:B------:R-:W2:Y:S04]  /*590f0*/  LDL R12, [R1+0x3e38] ;  /* 0x003e3800010c7983 */ /* 0x000ea80000100800 */
[----:B------:R-:W2:Y:S01]  /*59100*/  LDL R0, [R1+0x3e3c] ;  /* 0x003e3c0001007983 */ /* 0x000ea20000100800 */
[----:B----4-:R-:W-:-:S02]  /*59110*/  @P1 IMAD.MOV.U32 R8, RZ, RZ, R6 ;  /* 0x000000ffff081224 */ /* 0x010fc400078e0006 */
[----:B------:R-:W-:-:S05]  /*59120*/  @P1 IMAD.MOV.U32 R9, RZ, RZ, R7 ;  /* 0x000000ffff091224 */ /* 0x000fca00078e0007 */
[----:B------:R0:W4:Y:S01]  /*59130*/  @P1 LDG.E.U8 R58, desc[UR4][R8.64] ;  /* 0x00000004083a1981 */ /* 0x000122000c1e1100 */
[----:B------:R-:W-:Y:S01]  /*59140*/  PRMT R57, RZ, 0x7610, R57 ;  /* 0x00007610ff397816 */ /* 0x000fe20000000039 */
[----:B0-----:R-:W-:Y:S02]  /*59150*/  @P1 IMAD.MOV.U32 R8, RZ, RZ, R15 ;  /* 0x000000ffff081224 */ /* 0x001fe400078e000f */
[----:B------:R-:W-:-:S05]  /*59160*/  @P1 IMAD.MOV.U32 R9, RZ, RZ, R61 ;  /* 0x000000ffff091224 */ /* 0x000fca00078e003d */
[----:B------:R2:W4:Y:S04]  /*59170*/  @P1 LDG.E.U8 R57, desc[UR4][R8.64] ;  /* 0x0000000408391981 */ /* 0x000528000c1e1100 */
[----:B---3--:R-:W-:Y:S04]  /*59180*/  STL [R1+0x6618], R59 ;  /* 0x0066183b01007387 */ /* 0x008fe80000100800 */
[----:B------:R-:W3:Y:S04]  /*59190*/  LDL R14, [R1+0x3e30] ;  /* 0x003e3000010e7983 */ /* 0x000ee80000100800 */
[----:B------:R0:W-:Y:S04]  /*591a0*/  STL [R1], R13 ;  /* 0x0000000d01007387 */ /* 0x0001e80000100800 */
[----:B------:R-:W3:Y:S04]  /*591b0*/  LDL R7, [R1+0x3e28] ;  /* 0x003e280001077983 */ /* 0x000ee80000100800 */
[----:B------:R-:W3:Y:S04]  /*591c0*/  LDL R6, [R1+0x3e2c] ;  /* 0x003e2c0001067983 */ /* 0x000ee80000100800 */
[----:B0-----:R-:W3:Y:S01]  /*591d0*/  LDL R13, [R1+0x3e34] ;  /* 0x003e3400010d7983 */ /* 0x001ee20000100800 */
[----:B--2---:R-:W-:-:S02]  /*591e0*/  @P1 IMAD.MOV.U32 R8, RZ, RZ, R4 ;  /* 0x000000ffff081224 */ /* 0x004fc400078e0004 */
[----:B------:R-:W-:Y:S01]  /*591f0*/  @P1 IMAD.MOV.U32 R9, RZ, RZ, R5 ;  /* 0x000000ffff091224 */ /* 0x000fe200078e0005 */
[----:B----4-:R0:W-:Y:S04]  /*59200*/  STL [R1+0x661c], R58 ;  /* 0x00661c3a01007387 */ /* 0x0101e80000100800 */
[----:B------:R-:W2:Y:S04]  /*59210*/  LDL R5, [R1+0x3e20] ;  /* 0x003e200001057983 */ /* 0x000ea80000100800 */
[----:B------:R-:W4:Y:S01]  /*59220*/  LDL R4, [R1+0x3e24] ;  /* 0x003e240001047983 */ /* 0x000f220000100800 */
[----:B------:R-:W-:-:S02]  /*59230*/  PRMT R56, RZ, 0x7610, R56 ;  /* 0x00007610ff387816 */ /* 0x000fc40000000038 */
[----:B------:R-:W-:Y:S02]  /*59240*/  PRMT R55, RZ, 0x7610, R55 ;  /* 0x00007610ff377816 */ /* 0x000fe40000000037 */
[----:B------:R-:W-:Y:S01]  /*59250*/  PRMT R54, RZ, 0x7610, R54 ;  /* 0x00007610ff367816 */ /* 0x000fe20000000036 */
[----:B------:R-:W2:Y:S04]  /*59260*/  LDL R15, [R1+0x3e14] ;  /* 0x003e1400010f7983 */ /* 0x000ea80000100800 */
[----:B------:R1:W2:Y:S04]  /*59270*/  @P1 LDG.E.U8 R56, desc[UR4][R8.64] ;  /* 0x0000000408381981 */ /* 0x0002a8000c1e1100 */
[----:B0-----:R-:W2:Y:S01]  /*59280*/  LDL R58, [R1+0x3e10] ;  /* 0x003e1000013a7983 */ /* 0x001ea20000100800 */
[----:B-1----:R-:W-:-:S02]  /*59290*/  @P1 IMAD.MOV.U32 R8, RZ, RZ, R0 ;  /* 0x000000ffff081224 */ /* 0x002fc400078e0000 */
[----:B------:R-:W-:Y:S01]  /*592a0*/  @P1 IMAD.MOV.U32 R9, RZ, RZ, R12 ;  /* 0x000000ffff091224 */ /* 0x000fe200078e000c */
[----:B------:R-:W2:Y:S04]  /*592b0*/  LDL R0, [R1+0x3e1c] ;  /* 0x003e1c0001007983 */ /* 0x000ea80000100800 */
[----:B------:R-:W2:Y:S04]  /*592c0*/  LDL R12, [R1+0x3e18] ;  /* 0x003e1800010c7983 */ /* 0x000ea80000100800 */
[----:B------:R3:W2:Y:S01]  /*592d0*/  @P1 LDG.E.U8 R55, desc[UR4][R8.64] ;  /* 0x0000000408371981 */ /* 0x0006a2000c1e1100 */
[----:B------:R-:W-:Y:S01]  /*592e0*/  PRMT R53, RZ, 0x7610, R53 ;  /* 0x00007610ff357816 */ /* 0x000fe20000000035 */
[----:B---3--:R-:W-:Y:S01]  /*592f0*/  @P1 IMAD.MOV.U32 R9, RZ, RZ, R14 ;  /* 0x000000ffff091224 */ /* 0x008fe200078e000e */
[----:B------:R-:W-:-:S02]  /*59300*/  PRMT R52, RZ, 0x7610, R52 ;  /* 0x00007610ff347816 */ /* 0x000fc40000000034 */
[----:B------:R-:W-:Y:S01]  /*59310*/  PRMT R51, RZ, 0x7610, R51 ;  /* 0x00007610ff337816 */ /* 0x000fe20000000033 */
[----:B------:R-:W3:Y:S01]  /*59320*/  LDL R14, [R1+0x3df8] ;  /* 0x003df800010e7983 */ /* 0x000ee20000100800 */
[----:B------:R-:W-:-:S03]  /*59330*/  @P1 IMAD.MOV.U32 R8, RZ, RZ, R13 ;  /* 0x000000ffff081224 */ /* 0x000fc600078e000d */
[----:B------:R-:W3:Y:S04]  /*59340*/  LDL R13, [R1+0x3dfc] ;  /* 0x003dfc00010d7983 */ /* 0x000ee80000100800 */
[----:B------:R0:W3:Y:S02]  /*59350*/  @P1 LDG.E.U8 R54, desc[UR4][R8.64] ;  /* 0x0000000408361981 */ /* 0x0000e4000c1e1100 */
[----:B0-----:R-:W-:Y:S02]  /*59360*/  @P1 IMAD.MOV.U32 R8, RZ, RZ, R6 ;  /* 0x000000ffff081224 */ /* 0x001fe400078e0006 */
[----:B------:R-:W-:Y:S01]  /*59370*/  @P1 IMAD.MOV.U32 R9, RZ, RZ, R7 ;  /* 0x000000ffff091224 */ /* 0x000fe200078e0007 */
[----:B------:R-:W3:Y:S04]  /*59380*/  LDL R6, [R1+0x3e0c] ;  /* 0x003e0c0001067983 */ /* 0x000ee80000100800 */
[----:B------:R-:W3:Y:S04]  /*59390*/  LDL R7, [R1+0x3e08] ;  /* 0x003e080001077983 */ /* 0x000ee80000100800 */
[----:B------:R4:W3:Y:S02]  /*593a0*/  @P1 LDG.E.U8 R53, desc[UR4][R8.64] ;  /* 0x0000000408351981 */ /* 0x0008e4000c1e1100 */
[----:B----4-:R-:W-:-:S02]  /*593b0*/  @P1 IMAD.MOV.U32 R8, RZ, RZ, R4 ;  /* 0x000000ffff081224 */ /* 0x010fc400078e0004 */
[----:B--2---:R-:W-:Y:S01]  /*593c0*/  @P1 IMAD.MOV.U32 R9, RZ, RZ, R5 ;  /* 0x000000ffff091224 */ /* 0x004fe200078e0005 */
[----:B------:R-:W2:Y:S04]  /*593d0*/  LDL R4, [R1+0x3e04] ;  /* 0x003e040001047983 */ /* 0x000ea80000100800 */
[----:B------:R-:W4:Y:S04]  /*593e0*/  LDL R5, [R1+0x3e00] ;  /* 0x003e000001057983 */ /* 0x000f280000100800 */
[----:B------:R0:W4:Y:S01]  /*593f0*/  @P1 LDG.E.U8 R52, desc[UR4][R8.64] ;  /* 0x0000000408341981 */ /* 0x000122000c1e1100 */
[----:B------:R-:W-:Y:S01]  /*59400*/  PRMT R50, RZ, 0x7610, R50 ;  /* 0x00007610ff327816 */ /* 0x000fe20000000032 */
[----:B0-----:R-:W-:-:S02]  /*59410*/  @P1 IMAD.MOV.U32 R8, RZ, RZ, R0 ;  /* 0x000000ffff081224 */ /* 0x001fc400078e0000 */
[----:B------:R-:W-:Y:S01]  /*59420*/  @P1 IMAD.MOV.U32 R9, RZ, RZ, R12 ;  /* 0x000000ffff091224 */ /* 0x000fe200078e000c */
[----:B------:R-:W4:Y:S04]  /*59430*/  LDL R0, [R1+0x3df4] ;  /* 0x003df40001007983 */ /* 0x000f280000100800 */
[----:B------:R-:W4:Y:S04]  /*59440*/  LDL R12, [R1+0x3df0] ;  /* 0x003df000010c7983 */ /* 0x000f280000100800 */
[----:B------:R0:W4:Y:S01]  /*59450*/  @P1 LDG.E.U8 R51, desc[UR4][R8.64] ;  /* 0x0000000408331981 */ /* 0x000122000c1e1100 */
[----:B------:R-:W-:Y:S01]  /*59460*/  PRMT R49, RZ, 0x7610, R49 ;  /* 0x00007610ff317816 */ /* 0x000fe20000000031 */
[----:B0-----:R-:W-:-:S02]  /*59470*/  @P1 IMAD.MOV.U32 R8, RZ, RZ, R15 ;  /* 0x000000ffff081224 */ /* 0x001fc400078e000f */
[----:B------:R-:W-:-:S05]  /*59480*/  @P1 IMAD.MOV.U32 R9, RZ, RZ, R58 ;  /* 0x000000ffff091224 */ /* 0x000fca00078e003a */
[----:B------:R3:W4:Y:S02]  /*59490*/  @P1 LDG.E.U8 R50, desc[UR4][R8.64] ;  /* 0x0000000408321981 */ /* 0x000724000c1e1100 */
[----:B---3--:R-:W-:Y:S02]  /*594a0*/  @P1 IMAD.MOV.U32 R8, RZ, RZ, R6 ;  /* 0x000000ffff081224 */ /* 0x008fe400078e0006 */
[----:B------:R-:W-:Y:S01]  /*594b0*/  @P1 IMAD.MOV.U32 R9, RZ, RZ, R7 ;  /* 0x000000ffff091224 */ /* 0x000fe200078e0007 */
[----:B------:R-:W3:Y:S04]  /*594c0*/  LDL R6, [R1+0x3dec] ;  /* 0x003dec0001067983 */ /* 0x000ee80000100800 */
[----:B------:R-:W3:Y:S04]  /*594d0*/  LDL R7, [R1+0x3de8] ;  /* 0x003de80001077983 */ /* 0x000ee80000100800 */
[----:B------:R2:W3:Y:S02]  /*594e0*/  @P1 LDG.E.U8 R49, desc[UR4][R8.64] ;  /* 0x0000000408311981 */ /* 0x0004e4000c1e1100 */
[----:B--2---:R-:W-:-:S02]  /*594f0*/  @P1 IMAD.MOV.U32 R8, RZ, RZ, R4 ;  /* 0x000000ffff081224 */ /* 0x004fc400078e0004 */
[----:B----4-:R-:W-:Y:S01]  /*59500*/  @P1 IMAD.MOV.U32 R9, RZ, RZ, R5 ;  /* 0x000000ffff091224 */ /* 0x010fe200078e0005 */
[----:B------:R-:W2:Y:S04]  /*59510*/  LDL R4, [R1+0x3de4] ;  /* 0x003de40001047983 */ /* 0x000ea80000100800 */
[----:B------:R-:W4:Y:S01]  /*59520*/  LDL R5, [R1+0x3de0] ;  /* 0x003de00001057983 */ /* 0x000f220000100800 */
[----:B------:R-:W-:Y:S02]  /*59530*/  PRMT R48, RZ, 0x7610, R48 ;  /* 0x00007610ff307816 */ /* 0x000fe40000000030 */
[----:B------:R-:W-:-:S04]  /*59540*/  PRMT R47, RZ, 0x7610, R47 ;  /* 0x00007610ff2f7816 */ /* 0x000fc8000000002f */
[----:B------:R0:W4:Y:S01]  /*59550*/  @P1 LDG.E.U8 R48, desc[UR4][R8.64] ;  /* 0x0000000408301981 */ /* 0x000122000c1e1100 */
[----:B------:R-:W-:Y:S02]  /*59560*/  PRMT R46, RZ, 0x7610, R46 ;  /* 0x00007610ff2e7816 */ /* 0x000fe4000000002e */
[----:B------:R-:W-:Y:S01]  /*59570*/  ISETP.GT.AND P0, PT, R2, 0x3e, PT ;  /* 0x0000003e0200780c */ /* 0x000fe20003f04270 */
[----:B0-----:R-:W-:Y:S02]  /*59580*/  @P1 IMAD.MOV.U32 R8, RZ, RZ, R13 ;  /* 0x000000ffff081224 */ /* 0x001fe400078e000d */
[----:B------:R-:W-:Y:S01]  /*59590*/  @P1 IMAD.MOV.U32 R9, RZ, RZ, R14 ;  /* 0x000000ffff091224 */ /* 0x000fe200078e000e */
[----:B------:R-:W-:Y:S02]  /*595a0*/  PRMT R45, RZ, 0x7610, R45 ;  /* 0x00007610ff2d7816 */ /* 0x000fe4000000002d */
[----:B------:R-:W-:Y:S01]  /*595b0*/  PRMT R44, RZ, 0x7610, R44 ;  /* 0x00007610ff2c7816 */ /* 0x000fe2000000002c */
[----:B------:R-:W4:Y:S04]  /*595c0*/  LDL R14, [R1+0x3dd0] ;  /* 0x003dd000010e7983 */ /* 0x000f280000100800 */
[----:B------:R0:W4:Y:S04]  /*595d0*/  @P1 LDG.E.U8 R47, desc[UR4][R8.64] ;  /* 0x00000004082f1981 */ /* 0x000128000c1e1100 */
[----:B------:R-:W4:Y:S01]  /*595e0*/  LDL R13, [R1+0x3dd4] ;  /* 0x003dd400010d7983 */ /* 0x000f220000100800 */
[----:B0-----:R-:W-:-:S02]  /*595f0*/  @P1 IMAD.MOV.U32 R8, RZ, RZ, R0 ;  /* 0x000000ffff081224 */ /* 0x001fc400078e0000 */
[----:B------:R-:W-:Y:S01]  /*59600*/  @P1 IMAD.MOV.U32 R9, RZ, RZ, R12 ;  /* 0x000000ffff091224 */ /* 0x000fe200078e000c */
[----:B------:R-:W4:Y:S04]  /*59610*/  LDL R0, [R1+0x3ddc] ;  /* 0x003ddc0001007983 */ /* 0x000f280000100800 */
[----:B------:R-:W4:Y:S04]  /*59620*/  LDL R12, [R1+0x3dd8] ;  /* 0x003dd800010c7983 */ /* 0x000f280000100800 */
[----:B------:R3:W4:Y:S02]  /*59630*/  @P1 LDG.E.U8 R46, desc[UR4][R8.64] ;  /* 0x00000004082e1981 */ /* 0x000724000c1e1100 */
[----:B---3--:R-:W-:-:S02]  /*59640*/  @P1 IMAD.MOV.U32 R8, RZ, RZ, R6 ;  /* 0x000000ffff081224 */ /* 0x008fc400078e0006 */
[----:B------:R-:W-:Y:S01]  /*59650*/  @P1 IMAD.MOV.U32 R9, RZ, RZ, R7 ;  /* 0x000000ffff091224 */ /* 0x000fe200078e0007 */
[----:B------:R-:W3:Y:S04]  /*59660*/  LDL R6, [R1+0x3dcc] ;  /* 0x003dcc0001067983 */ /* 0x000ee80000100800 */
[----:B------:R-:W3:Y:S04]  /*59670*/  LDL R7, [R1+0x3dc8] ;  /* 0x003dc80001077983 */ /* 0x000ee80000100800 */
[----:B------:R2:W3:Y:S02]  /*59680*/  @P1 LDG.E.U8 R45, desc[UR4][R8.64] ;  /* 0x00000004082d1981 */ /* 0x0004e4000c1e1100 */
[----:B--2---:R-:W-:-:S02]  /*59690*/  @P0 IMAD.MOV.U32 R8, RZ, RZ, R4 ;  /* 0x000000ffff080224 */ /* 0x004fc400078e0004 */
[----:B----4-:R-:W-:Y:S01]  /*596a0*/  @P0 IMAD.MOV.U32 R9, RZ, RZ, R5 ;  /* 0x000000ffff090224 */ /* 0x010fe200078e0005 */
[----:B------:R-:W2:Y:S04]  /*596b0*/  LDL R4, [R1+0x3dc4] ;  /* 0x003dc40001047983 */ /* 0x000ea80000100800 */
[----:B------:R-:W4:Y:S04]  /*596c0*/  LDL R5, [R1+0x3dc0] ;  /* 0x003dc00001057983 */ /* 0x000f280000100800 */
[----:B------:R0:W2:Y:S01]  /*596d0*/  @P0 LDG.E.U8 R44, desc[UR4][R8.64] ;  /* 0x00000004082c0981 */ /* 0x0000a2000c1e1100 */
[----:B------:R-:W-:-:S02]  /*596e0*/  PRMT R43, RZ, 0x7610, R43 ;  /* 0x00007610ff2b7816 */ /* 0x000fc4000000002b */
[----:B------:R-:W-:Y:S01]  /*596f0*/  PRMT R42, RZ, 0x7610, R42 ;  /* 0x00007610ff2a7816 */ /* 0x000fe2000000002a */
[----:B0-----:R-:W-:Y:S02]  /*59700*/  @P0 IMAD.MOV.U32 R8, RZ, RZ, R0 ;  /* 0x000000ffff080224 */ /* 0x001fe400078e0000 */
[----:B------:R-:W-:-:S05]  /*59710*/  @P0 IMAD.MOV.U32 R9, RZ, RZ, R12 ;  /* 0x000000ffff090224 */ /* 0x000fca00078e000c */
[----:B------:R0:W4:Y:S02]  /*59720*/  @P0 LDG.E.U8 R43, desc[UR4][R8.64] ;  /* 0x00000004082b0981 */ /* 0x000124000c1e1100 */
[----:B0-----:R-:W-:Y:S02]  /*59730*/  @P0 IMAD.MOV.U32 R8, RZ, RZ, R13 ;  /* 0x000000ffff080224 */ /* 0x001fe400078e000d */
[----:B------:R-:W-:-:S05]  /*59740*/  @P0 IMAD.MOV.U32 R9, RZ, RZ, R14 ;  /* 0x000000ffff090224 */ /* 0x000fca00078e000e */
[----:B------:R3:W4:Y:S02]  /*59750*/  @P0 LDG.E.U8 R42, desc[UR4][R8.64] ;  /* 0x00000004082a0981 */ /* 0x000724000c1e1100 */
[----:B---3--:R-:W-:Y:S02]  /*59760*/  @P0 IMAD.MOV.U32 R8, RZ, RZ, R6 ;  /* 0x000000ffff080224 */ /* 0x008fe400078e0006 */
[----:B------:R-:W-:Y:S01]  /*59770*/  @P0 IMAD.MOV.U32 R9, RZ, RZ, R7 ;  /* 0x000000ffff090224 */ /* 0x000fe200078e0007 */
[----:B--2---:R-:W-:Y:S04]  /*59780*/  STL [R1+0x6610], R44 ;  /* 0x0066102c01007387 */ /* 0x004fe80000100800 */
[----:B------:R-:W2:Y:S04]  /*59790*/  LDL R12, [R1+0x3db8] ;  /* 0x003db800010c7983 */ /* 0x000ea80000100800 */
[----:B------:R-:W3:Y:S04]  /*597a0*/  LDL R0, [R1+0x3dbc] ;  /* 0x003dbc0001007983 */ /* 0x000ee80000100800 */
[----:B------:R-:W3:Y:S04]  /*597b0*/  LDL R14, [R1+0x3db0] ;  /* 0x003db000010e7983 */ /* 0x000ee80000100800 */
[----:B------:R-:W3:Y:S04]  /*597c0*/  LDL R13, [R1+0x3db4] ;  /* 0x003db400010d7983 */ /* 0x000ee80000100800 */
[----:B------:R-:W3:Y:S04]  /*597d0*/  LDL R7, [R1+0x3da8] ;  /* 0x003da80001077983 */ /* 0x000ee80000100800 */
[----:B------:R-:W3:Y:S01]  /*597e0*/  LDL R6, [R1+0x3dac] ;  /* 0x003dac0001067983 */ /* 0x000ee20000100800 */
[----:B------:R-:W-:-:S06]  /*597f0*/  PRMT R41, RZ, 0x7610, R41 ;  /* 0x00007610ff297816 */ /* 0x000fcc0000000029 */
[----:B------:R0:W3:Y:S02]  /*59800*/  @P0 LDG.E.U8 R41, desc[UR4][R8.64] ;  /* 0x0000000408290981 */ /* 0x0000e4000c1e1100 */
[----:B0-----:R-:W-:Y:S02]  /*59810*/  @P0 IMAD.MOV.U32 R8, RZ, RZ, R4 ;  /* 0x000000ffff080224 */ /* 0x001fe400078e0004 */
[----:B----4-:R-:W-:Y:S01]  /*59820*/  @P0 IMAD.MOV.U32 R9, RZ, RZ, R5 ;  /* 0x000000ffff090224 */ /* 0x010fe200078e0005 */
[----:B------:R-:W4:Y:S04]  /*59830*/  LDL R4, [R1+0x3da4] ;  /* 0x003da40001047983 */ /* 0x000f280000100800 */
[----:B------:R-:W4:Y:S01]  /*59840*/  LDL R5, [R1+0x3da0] ;  /* 0x003da00001057983 */ /* 0x000f220000100800 */
[----:B------:R-:W-:-:S02]  /*59850*/  PRMT R40, RZ, 0x7610, R40 ;  /* 0x00007610ff287816 */ /* 0x000fc40000000028 */
[----:B------:R-:W-:-:S04]  /*59860*/  PRMT R39, RZ, 0x7610, R39 ;  /* 0x00007610ff277816 */ /* 0x000fc80000000027 */
[----:B------:R2:W4:Y:S01]  /*59870*/  @P0 LDG.E.U8 R40, desc[UR4][R8.64] ;  /* 0x0000000408280981 */ /* 0x000522000c1e1100 */
[----:B------:R-:W-:Y:S01]  /*59880*/  PRMT R38, RZ, 0x7610, R38 ;  /* 0x00007610ff267816 */ /* 0x000fe20000000026 */
[----:B--2---:R-:W-:Y:S02]  /*59890*/  @P0 IMAD.MOV.U32 R9, RZ, RZ, R12 ;  /* 0x000000ffff090224 */ /* 0x004fe400078e000c */
[----:B---3--:R-:W-:Y:S01]  /*598a0*/  @P0 IMAD.MOV.U32 R8, RZ, RZ, R0 ;  /* 0x000000ffff080224 */ /* 0x008fe200078e0000 */
[----:B------:R-:W2:Y:S04]  /*598b0*/  LDL R12, [R1+0x3d98] ;  /* 0x003d9800010c7983 */ /* 0x000ea80000100800 */
[----:B------:R-:W3:Y:S04]  /*598c0*/  LDL R0, [R1+0x3d9c] ;  /* 0x003d9c0001007983 */ /* 0x000ee80000100800 */
[----:B------:R0:W3:Y:S02]  /*598d0*/  @P0 LDG.E.U8 R39, desc[UR4][R8.64] ;  /* 0x0000000408270981 */ /* 0x0000e4000c1e1100 */
[----:B0-----:R-:W-:-:S02]  /*598e0*/  @P0 IMAD.MOV.U32 R8, RZ, RZ, R13 ;  /* 0x000000ffff080224 */ /* 0x001fc400078e000d */
[----:B------:R-:W-:Y:S01]  /*598f0*/  @P0 IMAD.MOV.U32 R9, RZ, RZ, R14 ;  /* 0x000000ffff090224 */ /* 0x000fe200078e000e */
[----:B------:R-:W3:Y:S04]  /*59900*/  LDL R13, [R1+0x3d94] ;  /* 0x003d9400010d7983 */ /* 0x000ee80000100800 */
[----:B------:R-:W3:Y:S04]  /*59910*/  LDL R14, [R1+0x3d90] ;  /* 0x003d9000010e7983 */ /* 0x000ee80000100800 */
[----:B------:R0:W3:Y:S02]  /*59920*/  @P0 LDG.E.U8 R38, desc[UR4][R8.64] ;  /* 0x0000000408260981 */ /* 0x0000e4000c1e1100 */
[----:B0-----:R-:W-:-:S02]  /*59930*/  @P0 IMAD.MOV.U32 R8, RZ, RZ, R6 ;  /* 0x000000ffff080224 */ /* 0x001fc400078e0006 */
[----:B------:R-:W-:Y:S01]  /*59940*/  @P0 IMAD.MOV.U32 R9, RZ, RZ, R7 ;  /* 0x000000ffff090224 */ /* 0x000fe200078e0007 */
[----:B------:R-:W3:Y:S04]  /*59950*/  LDL R6, [R1+0x3d8c] ;  /* 0x003d8c0001067983 */ /* 0x000ee80000100800 */
[----:B------:R-:W3:Y:S01]  /*59960*/  LDL R7, [R1+0x3d88] ;  /* 0x003d880001077983 */ /* 0x000ee20000100800 */
[----:B------:R-:W-:-:S06]  /*59970*/  PRMT R37, RZ, 0x7610, R37 ;  /* 0x00007610ff257816 */ /* 0x000fcc0000000025 */
[----:B------:R4:W3:Y:S02]  /*59980*/  @P0 LDG.E.U8 R37, desc[UR4][R8.64] ;  /* 0x0000000408250981 */ /* 0x0008e4000c1e1100 */
[----:B----4-:R-:W-:Y:S02]  /*59990*/  @P0 IMAD.MOV.U32 R8, RZ, RZ, R4 ;  /* 0x000000ffff080224 */ /* 0x010fe400078e0004 */
[----:B------:R-:W-:Y:S01]  /*599a0*/  @P0 IMAD.MOV.U32 R9, RZ, RZ, R5 ;  /* 0x000000ffff090224 */ /* 0x000fe200078e0005 */
        /* <DEDUP_REMOVED lines=34> */
[----:B------:R0:W3:Y:S04]  /*59bd0*/  @P0 LDG.E.U8 R31, desc[UR4][R8.64] ;  /* 0x00000004081f0981 */ /* 0x0000e8000c1e1100 */
[----:B------:R1:W-:Y:S01]  /*59be0*/  STL [R1+0x65b8], R2 ;  /* 0x0065b80201007387 */ /* 0x0003e20000100800 */
[----:B0-----:R-:W-:-:S02]  /*59bf0*/  @P0 IMAD.MOV.U32 R8, RZ, RZ, R13 ;  /* 0x000000ffff080224 */ /* 0x001fc400078e000d */
[----:B------:R-:W-:-:S05]  /*59c00*/  @P0 IMAD.MOV.U32 R9, RZ, RZ, R14 ;  /* 0x000000ffff090224 */ /* 0x000fca00078e000e */
[----:B------:R0:W3:Y:S02]  /*59c10*/  @P0 LDG.E.U8 R30, desc[UR4][R8.64] ;  /* 0x00000004081e0981 */ /* 0x0000e4000c1e1100 */
[----:B0-----:R-:W-:Y:S02]  /*59c20*/  @P0 IMAD.MOV.U32 R8, RZ, RZ, R6 ;  /* 0x000000ffff080224 */ /* 0x001fe400078e0006 */
[----:B------:R-:W-:Y:S01]  /*59c30*/  @P0 IMAD.MOV.U32 R9, RZ, RZ, R7 ;  /* 0x000000ffff090224 */ /* 0x000fe200078e0007 */
[----:B------:R-:W3:Y:S04]  /*59c40*/  LDL R6, [R1+0x3d54] ;  /* 0x003d540001067983 */ /* 0x000ee80000100800 */
[----:B------:R-:W3:Y:S01]  /*59c50*/  LDL R7, [R1+0x3d50] ;  /* 0x003d500001077983 */ /* 0x000ee20000100800 */
[----:B------:R-:W-:-:S02]  /*59c60*/  ISETP.GT.AND P1, PT, R2, 0x3f, PT ;  /* 0x0000003f0200780c */ /* 0x000fc40003f24270 */
[----:B------:R-:W-:Y:S02]  /*59c70*/  PRMT R29, RZ, 0x7610, R29 ;  /* 0x00007610ff1d7816 */ /* 0x000fe4000000001d */
[----:B------:R-:W-:-:S04]  /*59c80*/  PRMT R28, RZ, 0x7610, R28 ;  /* 0x00007610ff1c7816 */ /* 0x000fc8000000001c */
[----:B------:R4:W3:Y:S05]  /*59c90*/  @P0 LDG.E.U8 R29, desc[UR4][R8.64] ;  /* 0x00000004081d0981 */ /* 0x0008ea000c1e1100 */
[----:B----4-:R-:W-:Y:S02]  /*59ca0*/  @P1 IMAD.MOV.U32 R8, RZ, RZ, R4 ;  /* 0x000000ffff081224 */ /* 0x010fe400078e0004 */
[----:B------:R-:W-:Y:S01]  /*59cb0*/  @P1 IMAD.MOV.U32 R9, RZ, RZ, R5 ;  /* 0x000000ffff091224 */ /* 0x000fe200078e0005 */
[----:B------:R-:W-:Y:S02]  /*59cc0*/  PRMT R27, RZ, 0x7610, R27 ;  /* 0x00007610ff1b7816 */ /* 0x000fe4000000001b */
[----:B------:R-:W-:Y:S01]  /*59cd0*/  PRMT R26, RZ, 0x7610, R26 ;  /* 0x00007610ff1a7816 */ /* 0x000fe2000000001a */
[----:B------:R-:W4:Y:S04]  /*59ce0*/  LDL R5, [R1+0x3d48] ;  /* 0x003d480001057983 */ /* 0x000f280000100800 */
[----:B------:R2:W4:Y:S04]  /*59cf0*/  @P1 LDG.E.U8 R28, desc[UR4][R8.64] ;  /* 0x00000004081c1981 */ /* 0x000528000c1e1100 */
[----:B------:R-:W4:Y:S01]  /*59d00*/  LDL R4, [R1+0x3d4c] ;  /* 0x003d4c0001047983 */ /* 0x000f220000100800 */
[----:B--2---:R-:W-:-:S02]  /*59d10*/  @P1 IMAD.MOV.U32 R9, RZ, RZ, R12 ;  /* 0x000000ffff091224 */ /* 0x004fc400078e000c */
[----:B---3--:R-:W-:-:S05]  /*59d20*/  @P1 IMAD.MOV.U32 R8, RZ, RZ, R0 ;  /* 0x000000ffff081224 */ /* 0x008fca00078e0000 */
[----:B------:R0:W2:Y:S02]  /*59d30*/  @P1 LDG.E.U8 R27, desc[UR4][R8.64] ;  /* 0x00000004081b1981 */ /* 0x0000a4000c1e1100 */
[----:B0-----:R-:W-:Y:S02]  /*59d40*/  @P1 IMAD.MOV.U32 R8, RZ, RZ, R6 ;  /* 0x000000ffff081224 */ /* 0x001fe400078e0006 */
[----:B------:R-:W-:-:S05]  /*59d50*/  @P1 IMAD.MOV.U32 R9, RZ, RZ, R7 ;  /* 0x000000ffff091224 */ /* 0x000fca00078e0007 */
[----:B------:R0:W3:Y:S04]  /*59d60*/  @P1 LDG.E.U8 R26, desc[UR4][R8.64] ;  /* 0x00000004081a1981 */ /* 0x0000e8000c1e1100 */
[----:B----4-:R-:W-:Y:S04]  /*59d70*/  STL [R1+0x65bc], R28 ;  /* 0x0065bc1c01007387 */ /* 0x010fe80000100800 */
[----:B------:R-:W4:Y:S04]  /*59d80*/  LDL R13, [R1+0x3d40] ;  /* 0x003d4000010d7983 */ /* 0x000f280000100800 */
[----:B------:R-:W4:Y:S04]  /*59d90*/  LDL R12, [R1+0x3d44] ;  /* 0x003d4400010c7983 */ /* 0x000f280000100800 */
[----:B-1----:R-:W4:Y:S04]  /*59da0*/  LDL R2, [R1+0x3d38] ;  /* 0x003d380001027983 */ /* 0x002f280000100800 */
[----:B------:R-:W4:Y:S01]  /*59db0*/  LDL R0, [R1+0x3d3c] ;  /* 0x003d3c0001007983 */ /* 0x000f220000100800 */
[----:B0-----:R-:W-:-:S02]  /*59dc0*/  @P1 IMAD.MOV.U32 R8, RZ, RZ, R4 ;  /* 0x000000ffff081224 */ /* 0x001fc400078e0004 */
[----:B------:R-:W-:Y:S01]  /*59dd0*/  @P1 IMAD.MOV.U32 R9, RZ, RZ, R5 ;  /* 0x000000ffff091224 */ /* 0x000fe200078e0005 */
[----:B--2---:R-:W-:Y:S04]  /*59de0*/  STL [R1+0x65c0], R27 ;  /* 0x0065c01b01007387 */ /* 0x004fe80000100800 */
[----:B------:R-:W2:Y:S04]  /*59df0*/  LDL R7, [R1+0x3d30] ;  /* 0x003d300001077983 */ /* 0x000ea80000100800 */
[----:B------:R-:W2:Y:S04]  /*59e00*/  LDL R6, [R1+0x3d34] ;  /* 0x003d340001067983 */ /* 0x000ea80000100800 */
[----:B---3--:R-:W-:Y:S04]  /*59e10*/  STL [R1+0x65c4], R26 ;  /* 0x0065c41a01007387 */ /* 0x008fe80000100800 */
[----:B------:R-:W3:Y:S04]  /*59e20*/  LDL R5, [R1+0x3d28] ;  /* 0x003d280001057983 */ /* 0x000ee80000100800 */
[----:B------:R-:W3:Y:S01]  /*59e30*/  LDL R4, [R1+0x3d2c] ;  /* 0x003d2c0001047983 */ /* 0x000ee20000100800 */
[----:B------:R-:W-:-:S02]  /*59e40*/  PRMT R25, RZ, 0x7610, R25 ;  /* 0x00007610ff197816 */ /* 0x000fc40000000019 */
[----:B------:R-:W-:-:S04]  /*59e50*/  PRMT R24, RZ, 0x7610, R24 ;  /* 0x00007610ff187816 */ /* 0x000fc80000000018 */
[----:B------:R4:W3:Y:S01]  /*59e60*/  @P1 LDG.E.U8 R25, desc[UR4][R8.64] ;  /* 0x0000000408191981 */ /* 0x0008e2000c1e1100 */
[----:B------:R-:W-:Y:S01]  /*59e70*/  PRMT R23, RZ, 0x7610, R23 ;  /* 0x00007610ff177816 */ /* 0x000fe20000000017 */
[----:B----4-:R-:W-:Y:S02]  /*59e80*/  @P1 IMAD.MOV.U32 R9, RZ, RZ, R13 ;  /* 0x000000ffff091224 */ /* 0x010fe400078e000d */
[----:B------:R-:W-:-:S05]  /*59e90*/  @P1 IMAD.MOV.U32 R8, RZ, RZ, R12 ;  /* 0x000000ffff081224 */ /* 0x000fca00078e000c */
[----:B------:R0:W4:Y:S02]  /*59ea0*/  @P1 LDG.E.U8 R24, desc[UR4][R8.64] ;  /* 0x0000000408181981 */ /* 0x000124000c1e1100 */
[----:B0-----:R-:W-:Y:S02]  /*59eb0*/  @P1 IMAD.MOV.U32 R8, RZ, RZ, R0 ;  /* 0x000000ffff081224 */ /* 0x001fe400078e0000 */
[----:B------:R-:W-:-:S05]  /*59ec0*/  @P1 IMAD.MOV.U32 R9, RZ, RZ, R2 ;  /* 0x000000ffff091224 */ /* 0x000fca00078e0002 */
[----:B------:R2:W4:Y:S01]  /*59ed0*/  @P1 LDG.E.U8 R23, desc[UR4][R8.64] ;  /* 0x0000000408171981 */ /* 0x000522000c1e1100 */
[----:B------:R-:W-:Y:S02]  /*59ee0*/  PRMT R22, RZ, 0x7610, R22 ;  /* 0x00007610ff167816 */ /* 0x000fe40000000016 */
[----:B------:R-:W-:Y:S01]  /*59ef0*/  PRMT R21, RZ, 0x7610, R21 ;  /* 0x00007610ff157816 */ /* 0x000fe20000000015 */
[----:B--2---:R-:W-:Y:S02]  /*59f00*/  @P1 IMAD.MOV.U32 R9, RZ, RZ, R7 ;  /* 0x000000ffff091224 */ /* 0x004fe400078e0007 */
[----:B------:R-:W-:-:S05]  /*59f10*/  @P1 IMAD.MOV.U32 R8, RZ, RZ, R6 ;  /* 0x000000ffff081224 */ /* 0x000fca00078e0006 */
[----:B------:R3:W2:Y:S02]  /*59f20*/  @P1 LDG.E.U8 R22, desc[UR4][R8.64] ;  /* 0x0000000408161981 */ /* 0x0006a4000c1e1100 */
[----:B---3--:R-:W-:Y:S02]  /*59f30*/  @P1 IMAD.MOV.U32 R9, RZ, RZ, R5 ;  /* 0x000000ffff091224 */ /* 0x008fe400078e0005 */
[----:B------:R-:W-:-:S05]  /*59f40*/  @P1 IMAD.MOV.U32 R8, RZ, RZ, R4 ;  /* 0x000000ffff081224 */ /* 0x000fca00078e0004 */
[----:B------:R-:W3:Y:S04]  /*59f50*/  @P1 LDG.E.U8 R21, desc[UR4][R8.64] ;  /* 0x0000000408151981 */ /* 0x000ee8000c1e1100 */
[----:B------:R-:W-:Y:S04]  /*59f60*/  STL [R1+0x65c8], R25 ;  /* 0x0065c81901007387 */ /* 0x000fe80000100800 */
[----:B----4-:R0:W-:Y:S04]  /*59f70*/  STL [R1+0x65cc], R24 ;  /* 0x0065cc1801007387 */ /* 0x0101e80000100800 */
[----:B------:R-:W4:Y:S04]  /*59f80*/  LDL R2, [R1+0x3d20] ;  /* 0x003d200001027983 */ /* 0x000f280000100800 */
[----:B------:R-:W4:Y:S04]  /*59f90*/  LDL R0, [R1+0x3d24] ;  /* 0x003d240001007983 */ /* 0x000f280000100800 */
[----:B------:R1:W-:Y:S04]  /*59fa0*/  STL [R1+0x65d0], R23 ;  /* 0x0065d01701007387 */ /* 0x0003e80000100800 */
[----:B0-----:R-:W4:Y:S04]  /*59fb0*/  LDL R24, [R1+0x3d18] ;  /* 0x003d180001187983 */ /* 0x001f280000100800 */
[----:B------:R-:W4:Y:S04]  /*59fc0*/  LDL R15, [R1+0x3d10] ;  /* 0x003d1000010f7983 */ /* 0x000f280000100800 */
[----:B------:R-:W4:Y:S04]  /*59fd0*/  LDL R14, [R1+0x3d14] ;  /* 0x003d1400010e7983 */ /* 0x000f280000100800 */
[----:B-1----:R-:W4:Y:S04]  /*59fe0*/  LDL R23, [R1+0x3d1c] ;  /* 0x003d1c0001177983 */ /* 0x002f280000100800 */
[----:B--2---:R-:W-:Y:S04]  /*59ff0*/  STL [R1+0x65d4], R22 ;  /* 0x0065d41601007387 */ /* 0x004fe80000100800 */
[----:B------:R-:W2:Y:S04]  /*5a000*/  LDL R13, [R1+0x3d08] ;  /* 0x003d0800010d7983 */ /* 0x000ea80000100800 */
[----:B------:R-:W2:Y:S04]  /*5a010*/  LDL R12, [R1+0x3d0c] ;  /* 0x003d0c00010c7983 */ /* 0x000ea80000100800 */
[----:B------:R-:W2:Y:S04]  /*5a020*/  LDL R7, [R1+0x3d00] ;  /* 0x003d000001077983 */ /* 0x000ea80000100800 */
[----:B------:R-:W2:Y:S04]  /*5a030*/  LDL R6, [R1+0x3d04] ;  /* 0x003d040001067983 */ /* 0x000ea80000100800 */
[----:B------:R-:W2:Y:S04]  /*5a040*/  LDL R4, [R1+0x3cfc] ;  /* 0x003cfc0001047983 */ /* 0x000ea80000100800 */
[----:B---3--:R-:W-:Y:S04]  /*5a050*/  STL [R1+0x65d8], R21 ;  /* 0x0065d81501007387 */ /* 0x008fe80000100800 */
[----:B------:R-:W3:Y:S01]  /*5a060*/  LDL R5, [R1+0x3cf8] ;  /* 0x003cf80001057983 */ /* 0x000ee20000100800 */
[----:B------:R-:W-:-:S02]  /*5a070*/  PRMT R20, RZ, 0x7610, R20 ;  /* 0x00007610ff147816 */ /* 0x000fc40000000014 */
[----:B------:R-:W-:Y:S02]  /*5a080*/  PRMT R19, RZ, 0x7610, R19 ;  /* 0x00007610ff137816 */ /* 0x000fe40000000013 */
[----:B------:R-:W-:Y:S01]  /*5a090*/  PRMT R18, RZ, 0x7610, R18 ;  /* 0x00007610ff127816 */ /* 0x000fe20000000012 */
[----:B----4-:R-:W-:Y:S02]  /*5a0a0*/  @P1 IMAD.MOV.U32 R9, RZ, RZ, R2 ;  /* 0x000000ffff091224 */ /* 0x010fe400078e0002 */
[----:B------:R-:W-:Y:S01]  /*5a0b0*/  @P1 IMAD.MOV.U32 R8, RZ, RZ, R0 ;  /* 0x000000ffff081224 */ /* 0x000fe200078e0000 */
[----:B------:R-:W-:Y:S02]  /*5a0c0*/  PRMT R17, RZ, 0x7610, R17 ;  /* 0x00007610ff117816 */ /* 0x000fe40000000011 */
[----:B------:R-:W-:Y:S02]  /*5a0d0*/  PRMT R16, RZ, 0x7610, R16 ;  /* 0x00007610ff107816 */ /* 0x000fe40000000010 */
[----:B------:R-:W-:Y:S01]  /*5a0e0*/  PRMT R11, RZ, 0x7610, R11 ;  /* 0x00007610ff0b7816 */ /* 0x000fe2000000000b */
[----:B------:R-:W4:Y:S04]  /*5a0f0*/  LDL R2, [R1+0x3cf0] ;  /* 0x003cf00001027983 */ /* 0x000f280000100800 */
[----:B------:R0:W4:Y:S04]  /*5a100*/  @P1 LDG.E.U8 R20, desc[UR4][R8.64] ;  /* 0x0000000408141981 */ /* 0x000128000c1e1100 */
[----:B------:R-:W4:Y:S01]  /*5a110*/  LDL R0, [R1+0x3cf4] ;  /* 0x003cf40001007983 */ /* 0x000f220000100800 */
[----:B0-----:R-:W-:-:S02]  /*5a120*/  @P1 IMAD.MOV.U32 R9, RZ, RZ, R24 ;  /* 0x000000ffff091224 */ /* 0x001fc400078e0018 */
[----:B------:R-:W-:-:S05]  /*5a130*/  @P1 IMAD.MOV.U32 R8, RZ, RZ, R23 ;  /* 0x000000ffff081224 */ /* 0x000fca00078e0017 */
[----:B------:R0:W4:Y:S02]  /*5a140*/  @P1 LDG.E.U8 R19, desc[UR4][R8.64] ;  /* 0x0000000408131981 */ /* 0x000124000c1e1100 */
[----:B0-----:R-:W-:Y:S02]  /*5a150*/  @P1 IMAD.MOV.U32 R8, RZ, RZ, R14 ;  /* 0x000000ffff081224 */ /* 0x001fe400078e000e */
[----:B------:R-:W-:-:S05]  /*5a160*/  @P1 IMAD.MOV.U32 R9, RZ, RZ, R15 ;  /* 0x000000ffff091224 */ /* 0x000fca00078e000f */
[----:B------:R2:W4:Y:S02]  /*5a170*/  @P1 LDG.E.U8 R18, desc[UR4][R8.64] ;  /* 0x0000000408121981 */ /* 0x000524000c1e1100 */
[----:B--2---:R-:W-:Y:S02]  /*5a180*/  @P1 IMAD.MOV.U32 R9, RZ, RZ, R13 ;  /* 0x000000ffff091224 */ /* 0x004fe400078e000d */
[----:B------:R-:W-:-:S05]  /*5a190*/  @P1 IMAD.MOV.U32 R8, RZ, RZ, R12 ;  /* 0x000000ffff081224 */ /* 0x000fca00078e000c */
[----:B------:R0:W2:Y:S02]  /*5a1a0*/  @P1 LDG.E.U8 R17, desc[UR4][R8.64] ;  /* 0x0000000408111981 */ /* 0x0000a4000c1e1100 */
[----:B0-----:R-:W-:Y:S02]  /*5a1b0*/  @P1 IMAD.MOV.U32 R8, RZ, RZ, R6 ;  /* 0x000000ffff081224 */ /* 0x001fe400078e0006 */
[----:B------:R-:W-:-:S05]  /*5a1c0*/  @P1 IMAD.MOV.U32 R9, RZ, RZ, R7 ;  /* 0x000000ffff091224 */ /* 0x000fca00078e0007 */
[----:B------:R0:W2:Y:S02]  /*5a1d0*/  @P1 LDG.E.U8 R16, desc[UR4][R8.64] ;  /* 0x0000000408101981 */ /* 0x0000a4000c1e1100 */
[----:B0-----:R-:W-:Y:S02]  /*5a1e0*/  @P1 IMAD.MOV.U32 R8, RZ, RZ, R4 ;  /* 0x000000ffff081224 */ /* 0x001fe400078e0004 */
[----:B---3--:R-:W-:-:S05]  /*5a1f0*/  @P1 IMAD.MOV.U32 R9, RZ, RZ, R5 ;  /* 0x000000ffff091224 */ /* 0x008fca00078e0005 */
[----:B------:R0:W3:Y:S04]  /*5a200*/  @P1 LDG.E.U8 R11, desc[UR4][R8.64] ;  /* 0x00000004080b1981 */ /* 0x0000e8000c1e1100 */
[----:B----4-:R-:W-:Y:S01]  /*5a210*/  STL [R1+0x65dc], R20 ;  /* 0x0065dc1401007387 */ /* 0x010fe20000100800 */
[----:B0-----:R-:W-:-:S03]  /*5a220*/  @P1 IMAD.MOV.U32 R9, RZ, RZ, R2 ;  /* 0x000000ffff091224 */ /* 0x001fc600078e0002 */
[----:B------:R-:W-:Y:S04]  /*5a230*/  STL [R1+0x65e0], R19 ;  /* 0x0065e01301007387 */ /* 0x000fe80000100800 */
[----:B------:R-:W-:Y:S01]  /*5a240*/  STL [R1+0x65e4], R18 ;  /* 0x0065e41201007387 */ /* 0x000fe20000100800 */
[----:B------:R-:W-:Y:S01]  /*5a250*/  @P1 IMAD.MOV.U32 R8, RZ, RZ, R0 ;  /* 0x000000ffff081224 */ /* 0x000fe200078e0000 */
[----:B------:R-:W-:-:S06]  /*5a260*/  PRMT R10, RZ, 0x7610, R10 ;  /* 0x00007610ff0a7816 */ /* 0x000fcc000000000a */
[----:B------:R0:W4:Y:S04]  /*5a270*/  @P1 LDG.E.U8 R10, desc[UR4][R8.64] ;  /* 0x00000004080a1981 */ /* 0x000128000c1e1100 */
[----:B--2---:R-:W-:Y:S04]  /*5a280*/  STL [R1+0x65e8], R17 ;  /* 0x0065e81101007387 */ /* 0x004fe80000100800 */
[----:B------:R-:W-:Y:S04]  /*5a290*/  STL [R1+0x65ec], R16 ;  /* 0x0065ec1001007387 */ /* 0x000fe80000100800 */
[----:B---3--:R1:W-:Y:S04]  /*5a2a0*/  STL [R1+0x65f0], R11 ;  /* 0x0065f00b01007387 */ /* 0x0083e80000100800 */
[----:B-1----:R-:W2:Y:S04]  /*5a2b0*/  LDL.LU R11, [R1+0x2f48] ;  /* 0x002f4800010b7983 */ /* 0x002ea80000300800 */
[----:B------:R-:W3:Y:S04]  /*5a2c0*/  LDL.LU R16, [R1+0x2f44] ;  /* 0x002f440001107983 */ /* 0x000ee80000300800 */
        /* <DEDUP_REMOVED lines=25> */
[----:B------:R-:W0:Y:S04]  /*5a460*/  LDL R8, [R1+0x3ce8] ;  /* 0x003ce80001087983 */ /* 0x000e280000100800 */
[----:B------:R-:W0:Y:S01]  /*5a470*/  LDL R9, [R1+0x3cec] ;  /* 0x003cec0001097983 */ /* 0x000e220000100800 */
[----:B------:R-:W-:Y:S01]  /*5a480*/  PRMT R3, RZ, 0x7610, R3 ;  /* 0x00007610ff037816 */ /* 0x000fe20000000003 */
[----:B------:R-:W1:Y:S01]  /*5a490*/  S2R R7, SR_TID.X ;  /* 0x0000000000077919 */ /* 0x000e620000002100 */
[----:B0-----:R-:W-:-:S04]  /*5a4a0*/  @P1 LOP3.LUT R9, R9, R8, RZ, 0x3c, !PT ;  /* 0x0000000809091212 */ /* 0x001fc800078e3cff */
[----:B------:R-:W-:-:S04]  /*5a4b0*/  @P1 LOP3.LUT R8, R9, R8, RZ, 0x3c, !PT ;  /* 0x0000000809081212 */ /* 0x000fc800078e3cff */
[----:B------:R-:W-:-:S05]  /*5a4c0*/  @P1 LOP3.LUT R9, R9, R8, RZ, 0x3c, !PT ;  /* 0x0000000809091212 */ /* 0x000fca00078e3cff */
[----:B------:R-:W3:Y:S01]  /*5a4d0*/  @P1 LDG.E.U8 R3, desc[UR4][R8.64] ;  /* 0x0000000408031981 */ /* 0x000ee2000c1e1100 */
[----:B------:R-:W-:Y:S06]  /*5a4e0*/  BAR.SYNC.DEFER_BLOCKING 0x0 ;  /* 0x0000000000007b1d */ /* 0x000fec0000010000 */
[----:B----4-:R-:W-:Y:S01]  /*5a4f0*/  STL [R1+0x65f4], R10 ;  /* 0x0065f40a01007387 */ /* 0x010fe20000100800 */
[----:B-1----:R-:W-:-:S05]  /*5a500*/  LOP3.LUT R5, R7, 0x1f, RZ, 0xc0, !PT ;  /* 0x0000001f07057812 */ /* 0x002fca00078ec0ff */
[----:B--2---:R-:W-:Y:S04]  /*5a510*/  STS.U8 [R5+UR6], R11 ;  /* 0x0000000b05007988 */ /* 0x004fe80008000006 */
[----:B---3--:R-:W-:Y:S04]  /*5a520*/  STS.U8 [R5+UR6+0x20], R16 ;  /* 0x0000201005007988 */ /* 0x008fe80008000006 */
[----:B------:R-:W-:Y:S04]  /*5a530*/  STS.U8 [R5+UR6+0x40], R17 ;  /* 0x0000401105007988 */ /* 0x000fe80008000006 */
        /* <DEDUP_REMOVED lines=24> */
[----:B------:R0:W-:Y:S04]  /*5a6c0*/  STL [R1+0x65f8], R3 ;  /* 0x0065f80301007387 */ /* 0x0001e80000100800 */
[----:B0-----:R-:W2:Y:S04]  /*5a6d0*/  LDL.LU R3, [R1+0x143c] ;  /* 0x00143c0001037983 */ /* 0x001ea80000300800 */
[----:B------:R-:W3:Y:S04]  /*5a6e0*/  LDL.LU R8, [R1+0x1438] ;  /* 0x0014380001087983 */ /* 0x000ee80000300800 */
        /* <DEDUP_REMOVED lines=29> */
[----:B--2---:R0:W-:Y:S04]  /*5a8c0*/  STS.U8 [R5+UR6+0x940], R3 ;  /* 0x0009400305007988 */ /* 0x0041e80008000006 */
[----:B---3--:R1:W-:Y:S04]  /*5a8d0*/  STS.U8 [R5+UR6+0x9a0], R8 ;  /* 0x0009a00805007988 */ /* 0x0083e80008000006 */
[----:B----4-:R2:W-:Y:S04]  /*5a8e0*/  STS.U8 [R5+UR6+0x980], R9 ;  /* 0x0009800905007988 */ /* 0x0105e80008000006 */
[----:B------:R3:W-:Y:S04]  /*5a8f0*/  STS.U8 [R5+UR6+0x9e0], R10 ;  /* 0x0009e00a05007988 */ /* 0x0007e80008000006 */
[----:B------:R4:W-:Y:S04]  /*5a900*/  STS.U8 [R5+UR6+0x9c0], R11 ;  /* 0x0009c00b05007988 */ /* 0x0009e80008000006 */
[----:B------:R4:W-:Y:S04]  /*5a910*/  STS.U8 [R5+UR6+0x1040], R16 ;  /* 0x0010401005007988 */ /* 0x0009e80008000006 */
[----:B0-----:R-:W4:Y:S04]  /*5a920*/  LDL.LU R3, [R1+0x1030] ;  /* 0x0010300001037983 */ /* 0x001f280000300800 */
[----:B-1----:R-:W4:Y:S04]  /*5a930*/  LDL.LU R8, [R1+0x101c] ;  /* 0x00101c0001087983 */ /* 0x002f280000300800 */
[----:B--2---:R-:W2:Y:S04]  /*5a940*/  LDL.LU R9, [R1+0x1018] ;  /* 0x0010180001097983 */ /* 0x004ea80000300800 */
[----:B---3--:R-:W3:Y:S04]  /*5a950*/  LDL.LU R10, [R1+0x1014] ;  /* 0x00101400010a7983 */ /* 0x008ee80000300800 */
[----:B----4-:R-:W4:Y:S04]  /*5a960*/  LDL.LU R11, [R1+0x1010] ;  /* 0x00101000010b7983 */ /* 0x010f280000300800 */
[----:B------:R0:W-:Y:S04]  /*5a970*/  STS.U8 [R5+UR6+0x1060], R17 ;  /* 0x0010601105007988 */ /* 0x0001e80008000006 */
[----:B------:R-:W4:Y:S04]  /*5a980*/  LDL.LU R16, [R1+0xffc] ;  /* 0x000ffc0001107983 */ /* 0x000f280000300800 */
[----:B------:R1:W-:Y:S04]  /*5a990*/  STS.U8 [R5+UR6+0x1000], R18 ;  /* 0x0010001205007988 */ /* 0x0003e80008000006 */
[----:B------:R1:W-:Y:S04]  /*5a9a0*/  STS.U8 [R5+UR6+0x1020], R19 ;  /* 0x0010201305007988 */ /* 0x0003e80008000006 */
[----:B------:R1:W-:Y:S04]  /*5a9b0*/  STS.U8 [R5+UR6+0x10c0], R20 ;  /* 0x0010c01405007988 */ /* 0x0003e80008000006 */
[----:B------:R1:W-:Y:S04]  /*5a9c0*/  STS.U8 [R5+UR6+0x10e0], R21 ;  /* 0x0010e01505007988 */ /* 0x0003e80008000006 */
[----:B------:R1:W-:Y:S04]  /*5a9d0*/  STS.U8 [R5+UR6+0x1080], R22 ;  /* 0x0010801605007988 */ /* 0x0003e80008000006 */
[----:B0-----:R-:W4:Y:S04]  /*5a9e0*/  LDL.LU R17, [R1+0xcf8] ;  /* 0x000cf80001117983 */ /* 0x001f280000300800 */
[----:B-1----:R-:W4:Y:S04]  /*5a9f0*/  LDL.LU R18, [R1+0xcf4] ;  /* 0x000cf40001127983 */ /* 0x002f280000300800 */
[----:B------:R-:W4:Y:S04]  /*5aa00*/  LDL.LU R19, [R1+0xcf0] ;  /* 0x000cf00001137983 */ /* 0x000f280000300800 */
[----:B------:R-:W4:Y:S04]  /*5aa10*/  LDL.LU R20, [R1+0xcec] ;  /* 0x000cec0001147983 */ /* 0x000f280000300800 */
[----:B------:R-:W4:Y:S04]  /*5aa20*/  LDL.LU R21, [R1+0xce8] ;  /* 0x000ce80001157983 */ /* 0x000f280000300800 */
        /* <DEDUP_REMOVED lines=38> */
[----:B0-----:R-:W4:Y:S04]  /*5ac90*/  LDL.LU R15, [R1+0xbd8] ;  /* 0x000bd800010f7983 */ /* 0x001f280000300800 */
[----:B------:R0:W-:Y:S04]  /*5aca0*/  STS.U8 [R5+UR6+0x1920], R3 ;  /* 0x0019200305007988 */ /* 0x0001e80008000006 */
[----:B------:R1:W-:Y:S04]  /*5acb0*/  STS.U8 [R5+UR6+0x1900], R8 ;  /* 0x0019000805007988 */ /* 0x0003e80008000006 */
[----:B--2---:R2:W-:Y:S04]  /*5acc0*/  STS.U8 [R5+UR6+0x19e0], R9 ;  /* 0x0019e00905007988 */ /* 0x0045e80008000006 */
[----:B---3--:R3:W-:Y:S04]  /*5acd0*/  STS.U8 [R5+UR6+0x19c0], R10 ;  /* 0x0019c00a05007988 */ /* 0x0087e80008000006 */
[----:B----4-:R4:W-:Y:S04]  /*5ace0*/  STS.U8 [R5+UR6+0x19a0], R11 ;  /* 0x0019a00b05007988 */ /* 0x0109e80008000006 */
        /* <DEDUP_REMOVED lines=243> */
[----:B------:R-:W-:Y:S04]  /*5bc20*/  STS.U8 [R5+UR6+0x58a0], R3 ;  /* 0x0058a00305007988 */ /* 0x000fe80008000006 */
[----:B------:R-:W-:Y:S04]  /*5bc30*/  STS.U8 [R5+UR6+0x5880], R8 ;  /* 0x0058800805007988 */ /* 0x000fe80008000006 */
[----:B--2---:R-:W-:Y:S04]  /*5bc40*/  STS.U8 [R5+UR6+0x5960], R9 ;  /* 0x0059600905007988 */ /* 0x004fe80008000006 */
[----:B---3--:R-:W-:Y:S04]  /*5bc50*/  STS.U8 [R5+UR6+0x5940], R10 ;  /* 0x0059400a05007988 */ /* 0x008fe80008000006 */
[----:B----4-:R-:W-:Y:S04]  /*5bc60*/  STS.U8 [R5+UR6+0x5920], R11 ;  /* 0x0059200b05007988 */ /* 0x010fe80008000006 */
        /* <DEDUP_REMOVED lines=18> */
[----:B------:R0:W-:Y:S04]  /*5bd90*/  STS.U8 [R5+UR6+0x61a0], R61 ;  /* 0x0061a03d05007988 */ /* 0x0001e80008000006 */
[----:B------:R1:W-:Y:S04]  /*5bda0*/  STS.U8 [R5+UR6+0x61c0], R0 ;  /* 0x0061c00005007988 */ /* 0x0003e80008000006 */
[----:B0-----:R-:W2:Y:S04]  /*5bdb0*/  LDL.LU R61, [R1+0x284] ;  /* 0x00028400013d7983 */ /* 0x001ea80000300800 */
[----:B------:R0:W-:Y:S04]  /*5bdc0*/  STS.U8 [R5+UR6+0x61e0], R4 ;  /* 0x0061e00405007988 */ /* 0x0001e80008000006 */
[----:B------:R3:W-:Y:S04]  /*5bdd0*/  STS.U8 [R5+UR6+0x6820], R6 ;  /* 0x0068200605007988 */ /* 0x0007e80008000006 */
[----:B------:R4:W-:Y:S04]  /*5bde0*/  STS.U8 [R5+UR6+0x6800], R12 ;  /* 0x0068000c05007988 */ /* 0x0009e80008000006 */
[----:B------:R4:W-:Y:S04]  /*5bdf0*/  STS.U8 [R5+UR6+0x6860], R13 ;  /* 0x0068600d05007988 */ /* 0x0009e80008000006 */
[----:B------:R4:W-:Y:S04]  /*5be00*/  STS.U8 [R5+UR6+0x6840], R14 ;  /* 0x0068400e05007988 */ /* 0x0009e80008000006 */
[----:B-1----:R-:W2:Y:S04]  /*5be10*/  LDL.LU R0, [R1+0x280] ;  /* 0x0002800001007983 */ /* 0x002ea80000300800 */
[----:B0-----:R-:W2:Y:S04]  /*5be20*/  LDL.LU R4, [R1+0x26c] ;  /* 0x00026c0001047983 */ /* 0x001ea80000300800 */
[----:B---3--:R-:W3:Y:S04]  /*5be30*/  LDL.LU R6, [R1+0x268] ;  /* 0x0002680001067983 */ /* 0x008ee80000300800 */
[----:B----4-:R-:W4:Y:S04]  /*5be40*/  LDL.LU R12, [R1+0x264] ;  /* 0x00026400010c7983 */ /* 0x010f280000300800 */
[----:B------:R-:W4:Y:S04]  /*5be50*/  LDL.LU R13, [R1+0x260] ;  /* 0x00026000010d7983 */ /* 0x000f280000300800 */
[----:B------:R0:W-:Y:S04]  /*5be60*/  STS.U8 [R5+UR6+0x68a0], R15 ;  /* 0x0068a00f05007988 */ /* 0x0001e80008000006 */
[----:B------:R-:W4:Y:S04]  /*5be70*/  LDL.LU R14, [R1+0x25c] ;  /* 0x00025c00010e7983 */ /* 0x000f280000300800 */
[----:B0-----:R-:W4:Y:S04]  /*5be80*/  LDL.LU R15, [R1+0x258] ;  /* 0x00025800010f7983 */ /* 0x001f280000300800 */
        /* <DEDUP_REMOVED lines=24> */
[----:B------:R1:W-:Y:S04]  /*5c010*/  STS.U8 [R5+UR6+0x68e0], R0 ;  /* 0x0068e00005007988 */ /* 0x0003e80008000006 */
[----:B0-----:R-:W2:Y:S04]  /*5c020*/  LDL.LU R61, [R1+0x663c] ;  /* 0x00663c00013d7983 */ /* 0x001ea80000300800 */
[----:B------:R0:W-:Y:S04]  /*5c030*/  STS.U8 [R5+UR6+0x68c0], R4 ;  /* 0x0068c00405007988 */ /* 0x0001e80008000006 */
[----:B---3--:R3:W-:Y:S04]  /*5c040*/  STS.U8 [R5+UR6+0x6920], R6 ;  /* 0x0069200605007988 */ /* 0x0087e80008000006 */
[----:B----4-:R4:W-:Y:S04]  /*5c050*/  STS.U8 [R5+UR6+0x6900], R12 ;  /* 0x0069000c05007988 */ /* 0x0109e80008000006 */
[----:B------:R4:W-:Y:S04]  /*5c060*/  STS.U8 [R5+UR6+0x6960], R13 ;  /* 0x0069600d05007988 */ /* 0x0009e80008000006 */
[----:B------:R4:W-:Y:S04]  /*5c070*/  STS.U8 [R5+UR6+0x6940], R14 ;  /* 0x0069400e05007988 */ /* 0x0009e80008000006 */
[----:B-1----:R-:W2:Y:S04]  /*5c080*/  LDL.LU R0, [R1+0x6638] ;  /* 0x0066380001007983 */ /* 0x002ea80000300800 */
[----:B0-----:R-:W2:Y:S04]  /*5c090*/  LDL.LU R4, [R1+0x6634] ;  /* 0x0066340001047983 */ /* 0x001ea80000300800 */
[----:B---3--:R-:W3:Y:S04]  /*5c0a0*/  LDL.LU R6, [R1+0x6630] ;  /* 0x0066300001067983 */ /* 0x008ee80000300800 */
[----:B----4-:R-:W4:Y:S04]  /*5c0b0*/  LDL.LU R12, [R1+0x662c] ;  /* 0x00662c00010c7983 */ /* 0x010f280000300800 */
[----:B------:R-:W2:Y:S04]  /*5c0c0*/  LDL.LU R13, [R1+0x6628] ;  /* 0x00662800010d7983 */ /* 0x000ea80000300800 */
[----:B------:R-:W3:Y:S04]  /*5c0d0*/  LDL.LU R14, [R1+0x6624] ;  /* 0x00662400010e7983 */ /* 0x000ee80000300800 */
[----:B------:R0:W-:Y:S04]  /*5c0e0*/  STS.U8 [R5+UR6+0x69a0], R15 ;  /* 0x0069a00f05007988 */ /* 0x0001e80008000006 */
[----:B0-----:R-:W4:Y:S04]  /*5c0f0*/  LDL.LU R15, [R1+0x6620] ;  /* 0x00662000010f7983 */ /* 0x001f280000300800 */
[----:B------:R-:W-:Y:S04]  /*5c100*/  STS.U8 [R5+UR6+0x6980], R3 ;  /* 0x0069800305007988 */ /* 0x000fe80008000006 */
[----:B------:R-:W-:Y:S04]  /*5c110*/  STS.U8 [R5+UR6+0x69e0], R8 ;  /* 0x0069e00805007988 */ /* 0x000fe80008000006 */
[----:B------:R0:W-:Y:S04]  /*5c120*/  STS.U8 [R5+UR6+0x69c0], R9 ;  /* 0x0069c00905007988 */ /* 0x0001e80008000006 */
[----:B------:R1:W-:Y:S04]  /*5c130*/  STS.U8 [R5+UR6+0x7040], R10 ;  /* 0x0070400a05007988 */ /* 0x0003e80008000006 */
[----:B------:R1:W-:Y:S04]  /*5c140*/  STS.U8 [R5+UR6+0x7060], R11 ;  /* 0x0070600b05007988 */ /* 0x0003e80008000006 */
[----:B------:R1:W-:Y:S04]  /*5c150*/  STS.U8 [R5+UR6+0x7000], R16 ;  /* 0x0070001005007988 */ /* 0x0003e80008000006 */
[----:B0-----:R-:W2:Y:S04]  /*5c160*/  LDL.LU R9, [R1+0xc] ;  /* 0x00000c0001097983 */ /* 0x001ea80000300800 */
[----:B-1----:R-:W2:Y:S04]  /*5c170*/  LDL.LU R10, [R1+0x8] ;  /* 0x00000800010a7983 */ /* 0x002ea80000300800 */
[----:B------:R-:W2:Y:S04]  /*5c180*/  LDL.LU R11, [R1+0x4] ;  /* 0x00000400010b7983 */ /* 0x000ea80000300800 */
[----:B------:R-:W2:Y:S04]  /*5c190*/  LDL.LU R16, [R1] ;  /* 0x0000000001107983 */ /* 0x000ea80000300800 */
[----:B------:R-:W-:Y:S04]  /*5c1a0*/  STS.U8 [R5+UR6+0x7020], R17 ;  /* 0x0070201105007988 */ /* 0x000fe80008000006 */
[----:B------:R0:W-:Y:S04]  /*5c1b0*/  STS.U8 [R5+UR6+0x70c0], R18 ;  /* 0x0070c01205007988 */ /* 0x0001e80008000006 */
[----:B------:R1:W-:Y:S04]  /*5c1c0*/  STS.U8 [R5+UR6+0x70e0], R19 ;  /* 0x0070e01305007988 */ /* 0x0003e80008000006 */
[----:B------:R1:W-:Y:S04]  /*5c1d0*/  STS.U8 [R5+UR6+0x7080], R20 ;  /* 0x0070801405007988 */ /* 0x0003e80008000006 */
[----:B------:R1:W-:Y:S04]  /*5c1e0*/  STS.U8 [R5+UR6+0x70a0], R21 ;  /* 0x0070a01505007988 */ /* 0x0003e80008000006 */
[----:B------:R1:W-:Y:S04]  /*5c1f0*/  STS.U8 [R5+UR6+0x7140], R22 ;  /* 0x0071401605007988 */ /* 0x0003e80008000006 */
[----:B------:R1:W-:Y:S04]  /*5c200*/  STS.U8 [R5+UR6+0x7160], R23 ;  /* 0x0071601705007988 */ /* 0x0003e80008000006 */
[----:B0-----:R-:W2:Y:S04]  /*5c210*/  LDL.LU R18, [R1+0x2f08] ;  /* 0x002f080001127983 */ /* 0x001ea80000300800 */
[----:B-1----:R-:W2:Y:S04]  /*5c220*/  LDL.LU R19, [R1+0x2f04] ;  /* 0x002f040001137983 */ /* 0x002ea80000300800 */
[----:B------:R-:W2:Y:S04]  /*5c230*/  LDL.LU R20, [R1+0x2f00] ;  /* 0x002f000001147983 */ /* 0x000ea80000300800 */
[----:B------:R-:W2:Y:S04]  /*5c240*/  LDL.LU R21, [R1+0x2efc] ;  /* 0x002efc0001157983 */ /* 0x000ea80000300800 */
[----:B------:R-:W2:Y:S04]  /*5c250*/  LDL.LU R22, [R1+0x2ef8] ;  /* 0x002ef80001167983 */ /* 0x000ea80000300800 */
[----:B------:R0:W-:Y:S04]  /*5c260*/  STS.U8 [R5+UR6+0x7100], R24 ;  /* 0x0071001805007988 */ /* 0x0001e80008000006 */
[----:B------:R-:W2:Y:S04]  /*5c270*/  LDL.LU R23, [R1+0x2ef4] ;  /* 0x002ef40001177983 */ /* 0x000ea80000300800 */
        /* <DEDUP_REMOVED lines=15> */
[----:B0-----:R-:W2:Y:S04]  /*5c370*/  LDL.LU R44, [R1+0x2ed8] ;  /* 0x002ed800012c7983 */ /* 0x001ea80000300800 */
[----:B-1----:R-:W2:Y:S04]  /*5c380*/  LDL.LU R58, [R1+0x2ed4] ;  /* 0x002ed400013a7983 */ /* 0x002ea80000300800 */
[----:B------:R-:W2:Y:S04]  /*5c390*/  LDL.LU R59, [R1+0x2ed0] ;  /* 0x002ed000013b7983 */ /* 0x000ea80000300800 */
[----:B------:R-:W2:Y:S01]  /*5c3a0*/  LDL.LU R60, [R1+0x2ecc] ;  /* 0x002ecc00013c7983 */ /* 0x000ea20000300800 */
[----:B------:R-:W0:Y:S03]  /*5c3b0*/  S2R R17, SR_TID.X ;  /* 0x0000000000117919 */ /* 0x000e260000002100 */
[----:B----4-:R-:W-:Y:S04]  /*5c3c0*/  STS.U8 [R5+UR6+0x78e0], R15 ;  /* 0x0078e00f05007988 */ /* 0x010fe80008000006 */
[----:B---3--:R-:W-:Y:S04]  /*5c3d0*/  STS.U8 [R5+UR6+0x78c0], R14 ;  /* 0x0078c00e05007988 */ /* 0x008fe80008000006 */
[----:B--2---:R-:W-:Y:S04]  /*5c3e0*/  STS.U8 [R5+UR6+0x78a0], R13 ;  /* 0x0078a00d05007988 */ /* 0x004fe80008000006 */
[----:B------:R-:W-:Y:S04]  /*5c3f0*/  STS.U8 [R5+UR6+0x7880], R12 ;  /* 0x0078800c05007988 */ /* 0x000fe80008000006 */
[----:B------:R-:W-:Y:S04]  /*5c400*/  STS.U8 [R5+UR6+0x7960], R6 ;  /* 0x0079600605007988 */ /* 0x000fe80008000006 */
[----:B------:R-:W-:Y:S04]  /*5c410*/  STS.U8 [R5+UR6+0x7940], R4 ;  /* 0x0079400405007988 */ /* 0x000fe80008000006 */
[----:B------:R1:W-:Y:S04]  /*5c420*/  STS.U8 [R5+UR6+0x7920], R0 ;  /* 0x0079200005007988 */ /* 0x0003e80008000006 */
[----:B-1----:R-:W2:Y:S04]  /*5c430*/  LDL.LU R0, [R1+0x1418] ;  /* 0x0014180001007983 */ /* 0x002ea80000300800 */
[----:B------:R-:W3:Y:S04]  /*5c440*/  LDL.LU R12, [R1+0x1414] ;  /* 0x00141400010c7983 */ /* 0x000ee80000300800 */
[----:B------:R-:W4:Y:S04]  /*5c450*/  LDL.LU R13, [R1+0x1410] ;  /* 0x00141000010d7983 */ /* 0x000f280000300800 */
[----:B------:R-:W4:Y:S04]  /*5c460*/  LDL.LU R14, [R1+0x13fc] ;  /* 0x0013fc00010e7983 */ /* 0x000f280000300800 */
[----:B------:R-:W4:Y:S04]  /*5c470*/  LDL.LU R15, [R1+0x13f8] ;  /* 0x0013f800010f7983 */ /* 0x000f280000300800 */
[----:B------:R-:W4:Y:S04]  /*5c480*/  LDL.LU R6, [R1+0x13f4] ;  /* 0x0013f40001067983 */ /* 0x000f280000300800 */
[----:B------:R-:W4:Y:S04]  /*5c490*/  LDL.LU R4, [R1+0x13f0] ;  /* 0x0013f00001047983 */ /* 0x000f280000300800 */
[----:B------:R-:W-:Y:S04]  /*5c4a0*/  STS.U8 [R5+UR6+0x7900], R9 ;  /* 0x0079000905007988 */ /* 0x000fe80008000006 */
[----:B------:R-:W-:Y:S04]  /*5c4b0*/  STS.U8 [R5+UR6+0x79e0], R10 ;  /* 0x0079e00a05007988 */ /* 0x000fe80008000006 */
[----:B------:R-:W-:Y:S01]  /*5c4c0*/  STS.U8 [R5+UR6+0x79c0], R11 ;  /* 0x0079c00b05007988 */ /* 0x000fe20008000006 */
[----:B0-----:R-:W-:-:S03]  /*5c4d0*/  LOP3.LUT R17, R17, 0x1f, RZ, 0xc0, !PT ;  /* 0x0000001f11117812 */ /* 0x001fc600078ec0ff */
[----:B------:R-:W-:Y:S04]  /*5c4e0*/  STS.U8 [R5+UR6+0x79a0], R16 ;  /* 0x0079a01005007988 */ /* 0x000fe80008000006 */
[----:B------:R-:W-:Y:S04]  /*5c4f0*/  STL [R1+0x6600], R61 ;  /* 0x0066003d01007387 */ /* 0x000fe80000100800 */
[----:B------:R-:W-:Y:S04]  /*5c500*/  STS.U8 [R5+UR6+0x7980], R61 ;  /* 0x0079803d05007988 */ /* 0x000fe80008000006 */
[----:B------:R0:W-:Y:S01]  /*5c510*/  STL [R1+0x65fc], R5 ;  /* 0x0065fc0501007387 */ /* 0x0001e20000100800 */
[----:B------:R-:W-:-:S03]  /*5c520*/  LOP3.LUT R8, R17, 0x8, RZ, 0x3c, !PT ;  /* 0x0000000811087812 */ /* 0x000fc600078e3cff */
[----:B0-----:R-:W4:Y:S04]  /*5c530*/  LDL.LU R5, [R1+0x13dc] ;  /* 0x0013dc0001057983 */ /* 0x001f280000300800 */
[----:B------:R-:W4:Y:S04]  /*5c540*/  LDL.LU R61, [R1+0x13d8] ;  /* 0x0013d800013d7983 */ /* 0x000f280000300800 */
[----:B------:R-:W4:Y:S04]  /*5c550*/  LDL.LU R3, [R1+0x13d4] ;  /* 0x0013d40001037983 */ /* 0x000f280000300800 */
[----:B------:R-:W4:Y:S04]  /*5c560*/  LDL.LU R9, [R1+0x13d0] ;  /* 0x0013d00001097983 */ /* 0x000f280000300800 */
        /* <DEDUP_REMOVED lines=32> */
[----:B0-----:R-:W4:Y:S04]  /*5c770*/  LDL.LU R44, [R1+0x11ac] ;  /* 0x0011ac00012c7983 */ /* 0x001f280000300800 */
[----:B-1----:R-:W4:Y:S04]  /*5c780*/  LDL.LU R58, [R1+0x11a8] ;  /* 0x0011a800013a7983 */ /* 0x002f280000300800 */
        /* <DEDUP_REMOVED lines=15> */
[----:B0-----:R-:W4:Y:S04]  /*5c880*/  LDL.LU R4, [R1+0xfd4] ;  /* 0x000fd40001047983 */ /* 0x001f280000300800 */
[----:B------:R0:W-:Y:S04]  /*5c890*/  STS.U8 [R8+UR6+0xac0], R5 ;  /* 0x000ac00508007988 */ /* 0x0001e80008000006 */
        /* <DEDUP_REMOVED lines=46> */
[----:B------:R-:W4:Y:S04]  /*5cb80*/  LDL.LU R60, [R1+0xc84] ;  /* 0x000c8400013c7983 */ /* 0x000f280000300800 */
        /* <DEDUP_REMOVED lines=327> */
[----:B0-----:R-:W4:Y:S04]  /*5e000*/  LDL.LU R58, [R1+0x661c] ;  /* 0x00661c00013a7983 */ /* 0x001f280000300800 */
[----:B-1----:R-:W4:Y:S04]  /*5e010*/  LDL.LU R59, [R1+0x6618] ;  /* 0x00661800013b7983 */ /* 0x002f280000300800 */
[----:B------:R-:W4:Y:S04]  /*5e020*/  LDL.LU R60, [R1+0x6614] ;  /* 0x00661400013c7983 */ /* 0x000f280000300800 */
        /* <DEDUP_REMOVED lines=29> */
[----:B--2---:R-:W2:Y:S04]  /*5e200*/  LDL.LU R26, [R1+0x2e9c] ;  /* 0x002e9c00011a7983 */ /* 0x004ea80000300800 */
[----:B------:R1:W-:Y:S04]  /*5e210*/  STS.U8 [R8+UR6+0x7280], R28 ;  /* 0x0072801c08007988 */ /* 0x0003e80008000006 */
[----:B------:R3:W-:Y:S04]  /*5e220*/  STS.U8 [R8+UR6+0x72a0], R2 ;  /* 0x0072a00208007988 */ /* 0x0007e80008000006 */
[----:B------:R3:W-:Y:S04]  /*5e230*/  STS.U8 [R8+UR6+0x7340], R44 ;  /* 0x0073402c08007988 */ /* 0x0007e80008000006 */
[----:B0-----:R-:W2:Y:S04]  /*5e240*/  LDL.LU R27, [R1+0x2e98] ;  /* 0x002e9800011b7983 */ /* 0x001ea80000300800 */
[----:B-1----:R-:W2:Y:S04]  /*5e250*/  LDL.LU R28, [R1+0x2e94] ;  /* 0x002e9400011c7983 */ /* 0x002ea80000300800 */
[----:B---3--:R-:W3:Y:S04]  /*5e260*/  LDL.LU R2, [R1+0x2e90] ;  /* 0x002e900001027983 */ /* 0x008ee80000300800 */
[----:B------:R-:W3:Y:S04]  /*5e270*/  LDL.LU R44, [R1+0x2e8c] ;  /* 0x002e8c00012c7983 */ /* 0x000ee80000300800 */
[----:B------:R0:W-:Y:S04]  /*5e280*/  STS.U8 [R8+UR6+0x7360], R0 ;  /* 0x0073600008007988 */ /* 0x0001e80008000006 */
[----:B------:R1:W-:Y:S04]  /*5e290*/  STS.U8 [R8+UR6+0x7300], R12 ;  /* 0x0073000c08007988 */ /* 0x0003e80008000006 */
[----:B------:R1:W-:Y:S04]  /*5e2a0*/  STS.U8 [R8+UR6+0x7320], R13 ;  /* 0x0073200d08007988 */ /* 0x0003e80008000006 */
[----:B------:R1:W-:Y:S04]  /*5e2b0*/  STS.U8 [R8+UR6+0x73c0], R14 ;  /* 0x0073c00e08007988 */ /* 0x0003e80008000006 */
[----:B----4-:R4:W-:Y:S04]  /*5e2c0*/  STS.U8 [R8+UR6+0x73e0], R15 ;  /* 0x0073e00f08007988 */ /* 0x0109e80008000006 */
[----:B------:R4:W-:Y:S04]  /*5e2d0*/  STS.U8 [R8+UR6+0x7380], R6 ;  /* 0x0073800608007988 */ /* 0x0009e80008000006 */
[----:B0-----:R-:W3:Y:S04]  /*5e2e0*/  LDL.LU R0, [R1+0x1398] ;  /* 0x0013980001007983 */ /* 0x001ee80000300800 */
[----:B-1----:R-:W3:Y:S04]  /*5e2f0*/  LDL.LU R12, [R1+0x1394] ;  /* 0x00139400010c7983 */ /* 0x002ee80000300800 */
[----:B------:R-:W3:Y:S04]  /*5e300*/  LDL.LU R13, [R1+0x1390] ;  /* 0x00139000010d7983 */ /* 0x000ee80000300800 */
[----:B------:R-:W3:Y:S04]  /*5e310*/  LDL.LU R14, [R1+0x137c] ;  /* 0x00137c00010e7983 */ /* 0x000ee80000300800 */
[----:B----4-:R-:W4:Y:S04]  /*5e320*/  LDL.LU R15, [R1+0x1378] ;  /* 0x00137800010f7983 */ /* 0x010f280000300800 */
[----:B------:R0:W-:Y:S04]  /*5e330*/  STS.U8 [R8+UR6+0x73a0], R4 ;  /* 0x0073a00408007988 */ /* 0x0001e80008000006 */
[----:B------:R-:W4:Y:S04]  /*5e340*/  LDL.LU R6, [R1+0x1374] ;  /* 0x0013740001067983 */ /* 0x000f280000300800 */
[----:B0-----:R-:W4:Y:S01]  /*5e350*/  LDL.LU R4, [R1+0x1370] ;  /* 0x0013700001047983 */ /* 0x001f220000300800 */
[----:B------:R-:W-:-:S04]  /*5e360*/  LOP3.LUT R7, R7, 0x1f, RZ, 0xc0, !PT ;  /* 0x0000001f07077812 */ /* 0x000fc800078ec0ff */
[C---:B------:R-:W-:Y:S01]  /*5e370*/  LOP3.LUT R3, R7.reuse, 0x10, RZ, 0x3c, !PT ;  /* 0x0000001007037812 */ /* 0x040fe200078e3cff */
        /* <DEDUP_REMOVED lines=8> */
[----:B------:R-:W-:Y:S04]  /*5e400*/  STL [R1+0x6604], R60 ;  /* 0x0066043c01007387 */ /* 0x000fe80000100800 */
[----:B------:R-:W-:Y:S04]  /*5e410*/  STS.U8 [R8+UR6+0x7b60], R52 ;  /* 0x007b603408007988 */ /* 0x000fe80008000006 */
[----:B------:R-:W-:Y:S04]  /*5e420*/  STL [R1+0x6608], R59 ;  /* 0x0066083b01007387 */ /* 0x000fe80000100800 */
[----:B------:R-:W-:Y:S04]  /*5e430*/  STS.U8 [R8+UR6+0x7b40], R51 ;  /* 0x007b403308007988 */ /* 0x000fe80008000006 */
[----:B------:R0:W-:Y:S04]  /*5e440*/  STL [R1+0x660c], R58 ;  /* 0x00660c3a01007387 */ /* 0x0001e80000100800 */
[----:B------:R-:W-:Y:S04]  /*5e450*/  STS.U8 [R8+UR6+0x7b20], R50 ;  /* 0x007b203208007988 */ /* 0x000fe80008000006 */
[----:B------:R-:W-:Y:S04]  /*5e460*/  STS.U8 [R8+UR6+0x7b00], R49 ;  /* 0x007b003108007988 */ /* 0x000fe80008000006 */
[----:B------:R-:W-:Y:S04]  /*5e470*/  STS.U8 [R8+UR6+0x7be0], R48 ;  /* 0x007be03008007988 */ /* 0x000fe80008000006 */
[----:B------:R-:W-:Y:S04]  /*5e480*/  STS.U8 [R8+UR6+0x7bc0], R47 ;  /* 0x007bc02f08007988 */ /* 0x000fe80008000006 */
[----:B------:R-:W-:Y:S04]  /*5e490*/  STS.U8 [R8+UR6+0x7ba0], R46 ;  /* 0x007ba02e08007988 */ /* 0x000fe80008000006 */
[----:B------:R1:W-:Y:S04]  /*5e4a0*/  STS.U8 [R8+UR6+0x7b80], R45 ;  /* 0x007b802d08007988 */ /* 0x0003e80008000006 */
[----:B0-----:R-:W4:Y:S04]  /*5e4b0*/  LDL.LU R58, [R1+0x135c] ;  /* 0x00135c00013a7983 */ /* 0x001f280000300800 */
[----:B------:R-:W4:Y:S04]  /*5e4c0*/  LDL.LU R59, [R1+0x1358] ;  /* 0x00135800013b7983 */ /* 0x000f280000300800 */
[----:B------:R-:W4:Y:S04]  /*5e4d0*/  LDL.LU R60, [R1+0x1354] ;  /* 0x00135400013c7983 */ /* 0x000f280000300800 */
[----:B------:R-:W4:Y:S04]  /*5e4e0*/  LDL.LU R5, [R1+0x1350] ;  /* 0x0013500001057983 */ /* 0x000f280000300800 */
[----:B------:R-:W4:Y:S04]  /*5e4f0*/  LDL.LU R61, [R1+0x133c] ;  /* 0x00133c00013d7983 */ /* 0x000f280000300800 */
[----:B-1----:R-:W4:Y:S04]  /*5e500*/  LDL.LU R8, [R1+0x1338] ;  /* 0x0013380001087983 */ /* 0x002f280000300800 */
        /* <DEDUP_REMOVED lines=12> */
[----:B--2---:R-:W2:Y:S04]  /*5e5d0*/  LDL.LU R19, [R1+0x116c] ;  /* 0x00116c0001137983 */ /* 0x004ea80000300800 */
        /* <DEDUP_REMOVED lines=11> */
[----:B---3--:R-:W3:Y:S04]  /*5e690*/  LDL.LU R25, [R1+0x1144] ;  /* 0x0011440001197983 */ /* 0x008ee80000300800 */
[----:B------:R0:W-:Y:S04]  /*5e6a0*/  STS.U8 [R3+UR6+0x580], R27 ;  /* 0x0005801b03007988 */ /* 0x0001e80008000006 */
[----:B------:R-:W3:Y:S04]  /*5e6b0*/  LDL.LU R26, [R1+0x1140] ;  /* 0x00114000011a7983 */ /* 0x000ee80000300800 */
[----:B------:R1:W-:Y:S04]  /*5e6c0*/  STS.U8 [R3+UR6+0x5a0], R28 ;  /* 0x0005a01c03007988 */ /* 0x0003e80008000006 */
[----:B------:R1:W-:Y:S04]  /*5e6d0*/  STS.U8 [R3+UR6+0x5c0], R2 ;  /* 0x0005c00203007988 */ /* 0x0003e80008000006 */
[----:B------:R1:W-:Y:S04]  /*5e6e0*/  STS.U8 [R3+UR6+0x5e0], R44 ;  /* 0x0005e02c03007988 */ /* 0x0003e80008000006 */
[----:B0-----:R-:W3:Y:S04]  /*5e6f0*/  LDL.LU R27, [R1+0x112c] ;  /* 0x00112c00011b7983 */ /* 0x001ee80000300800 */
[----:B-1----:R-:W3:Y:S04]  /*5e700*/  LDL.LU R28, [R1+0x1128] ;  /* 0x00112800011c7983 */ /* 0x002ee80000300800 */
[----:B------:R-:W3:Y:S04]  /*5e710*/  LDL.LU R2, [R1+0x1124] ;  /* 0x0011240001027983 */ /* 0x000ee80000300800 */
        /* <DEDUP_REMOVED lines=38> */
[----:B--2---:R0:W-:Y:S04]  /*5e980*/  STS.U8 [R3+UR6+0x1420], R19 ;  /* 0x0014201303007988 */ /* 0x0041e80008000006 */
        /* <DEDUP_REMOVED lines=11> */
[----:B---3--:R0:W-:Y:S04]  /*5ea40*/  STS.U8 [R3+UR6+0x1560], R25 ;  /* 0x0015601903007988 */ /* 0x0081e80008000006 */
[----:B------:R-:W3:Y:S04]  /*5ea50*/  LDL.LU R24, [R1+0xc5c] ;  /* 0x000c5c0001187983 */ /* 0x000ee80000300800 */
[----:B------:R1:W-:Y:S04]  /*5ea60*/  STS.U8 [R3+UR6+0x1500], R26 ;  /* 0x0015001a03007988 */ /* 0x0003e80008000006 */
[----:B------:R1:W-:Y:S04]  /*5ea70*/  STS.U8 [R3+UR6+0x1520], R27 ;  /* 0x0015201b03007988 */ /* 0x0003e80008000006 */
[----:B------:R1:W-:Y:S04]  /*5ea80*/  STS.U8 [R3+UR6+0x15c0], R28 ;  /* 0x0015c01c03007988 */ /* 0x0003e80008000006 */
[----:B------:R1:W-:Y:S04]  /*5ea90*/  STS.U8 [R3+UR6+0x15e0], R2 ;  /* 0x0015e00203007988 */ /* 0x0003e80008000006 */
[----:B------:R1:W-:Y:S04]  /*5eaa0*/  STS.U8 [R3+UR6+0x1580], R44 ;  /* 0x0015802c03007988 */ /* 0x0003e80008000006 */
[----:B0-----:R-:W3:Y:S04]  /*5eab0*/  LDL.LU R25, [R1+0xc58] ;  /* 0x000c580001197983 */ /* 0x001ee80000300800 */
[----:B-1----:R-:W3:Y:S04]  /*5eac0*/  LDL.LU R26, [R1+0xc54] ;  /* 0x000c5400011a7983 */ /* 0x002ee80000300800 */
[----:B------:R-:W3:Y:S04]  /*5ead0*/  LDL.LU R27, [R1+0xc50] ;  /* 0x000c5000011b7983 */ /* 0x000ee80000300800 */
[----:B------:R-:W3:Y:S04]  /*5eae0*/  LDL.LU R28, [R1+0xc4c] ;  /* 0x000c4c00011c7983 */ /* 0x000ee80000300800 */
        /* <DEDUP_REMOVED lines=33> */
[----:B--2---:R2:W-:Y:S04]  /*5ed00*/  STS.U8 [R3+UR6+0x2420], R18 ;  /* 0x0024201203007988 */ /* 0x0045e80008000006 */
        /* <DEDUP_REMOVED lines=10> */
[----:B------:R1:W-:Y:S04]  /*5edb0*/  STS.U8 [R3+UR6+0x24c0], R23 ;  /* 0x0024c01703007988 */ /* 0x0003e80008000006 */
[----:B---3--:R3:W-:Y:S04]  /*5edc0*/  STS.U8 [R3+UR6+0x24e0], R24 ;  /* 0x0024e01803007988 */ /* 0x0087e80008000006 */
[----:B0-----:R-:W2:Y:S04]  /*5edd0*/  LDL.LU R19, [R1+0xa74] ;  /* 0x000a740001137983 */ /* 0x001ea80000300800 */
[----:B-1----:R-:W2:Y:S04]  /*5ede0*/  LDL.LU R20, [R1+0xa70] ;  /* 0x000a700001147983 */ /* 0x002ea80000300800 */
[----:B------:R-:W2:Y:S04]  /*5edf0*/  LDL.LU R21, [R1+0xa6c] ;  /* 0x000a6c0001157983 */ /* 0x000ea80000300800 */
[----:B------:R-:W2:Y:S04]  /*5ee00*/  LDL.LU R22, [R1+0xa68] ;  /* 0x000a680001167983 */ /* 0x000ea80000300800 */
[----:B------:R-:W2:Y:S04]  /*5ee10*/  LDL.LU R23, [R1+0xa64] ;  /* 0x000a640001177983 */ /* 0x000ea80000300800 */
[----:B------:R0:W-:Y:S04]  /*5ee20*/  STS.U8 [R3+UR6+0x2500], R25 ;  /* 0x0025001903007988 */ /* 0x0001e80008000006 */
[----:B---3--:R-:W3:Y:S04]  /*5ee30*/  LDL.LU R24, [R1+0xa60] ;  /* 0x000a600001187983 */ /* 0x008ee80000300800 */
        /* <DEDUP_REMOVED lines=222> */
[----:B--2---:R-:W-:Y:S04]  /*5fc20*/  STS.U8 [R3+UR6+0x5dc0], R18 ;  /* 0x005dc01203007988 */ /* 0x004fe80008000006 */
[----:B------:R-:W-:Y:S04]  /*5fc30*/  STS.U8 [R3+UR6+0x5da0], R19 ;  /* 0x005da01303007988 */ /* 0x000fe80008000006 */
[----:B------:R-:W-:Y:S04]  /*5fc40*/  STS.U8 [R3+UR6+0x5d80], R20 ;  /* 0x005d801403007988 */ /* 0x000fe80008000006 */
[----:B------:R-:W-:Y:S04]  /*5fc50*/  STS.U8 [R3+UR6+0x6400], R21 ;  /* 0x0064001503007988 */ /* 0x000fe80008000006 */
[----:B------:R-:W-:Y:S04]  /*5fc60*/  STS.U8 [R3+UR6+0x6420], R22 ;  /* 0x0064201603007988 */ /* 0x000fe80008000006 */
[----:B------:R-:W-:Y:S04]  /*5fc70*/  STS.U8 [R3+UR6+0x6440], R23 ;  /* 0x0064401703007988 */ /* 0x000fe80008000006 */
[----:B---3--:R-:W-:Y:S04]  /*5fc80*/  STS.U8 [R3+UR6+0x6460], R24 ;  /* 0x0064601803007988 */ /* 0x008fe80008000006 */
[----:B------:R-:W-:Y:S04]  /*5fc90*/  STS.U8 [R3+UR6+0x6480], R25 ;  /* 0x0064801903007988 */ /* 0x000fe80008000006 */
[----:B------:R-:W-:Y:S04]  /*5fca0*/  STS.U8 [R3+UR6+0x64a0], R26 ;  /* 0x0064a01a03007988 */ /* 0x000fe80008000006 */
[----:B------:R-:W-:Y:S04]  /*5fcb0*/  STS.U8 [R3+UR6+0x64c0], R27 ;  /* 0x0064c01b03007988 */ /* 0x000fe80008000006 */
[----:B------:R-:W-:Y:S04]  /*5fcc0*/  STS.U8 [R3+UR6+0x64e0], R28 ;  /* 0x0064e01c03007988 */ /* 0x000fe80008000006 */
[----:B------:R-:W-:Y:S04]  /*5fcd0*/  STS.U8 [R3+UR6+0x6500], R2 ;  /* 0x0065000203007988 */ /* 0x000fe80008000006 */
[----:B------:R0:W-:Y:S04]  /*5fce0*/  STS.U8 [R3+UR6+0x6520], R44 ;  /* 0x0065202c03007988 */ /* 0x0001e80008000006 */
[----:B0-----:R-:W2:Y:S04]  /*5fcf0*/  LDL.LU R44, [R1+0x204] ;  /* 0x00020400012c7983 */ /* 0x001ea80000300800 */
        /* <DEDUP_REMOVED lines=37> */
[----:B--2---:R0:W-:Y:S04]  /*5ff50*/  STS.U8 [R3+UR6+0x6c00], R44 ;  /* 0x006c002c03007988 */ /* 0x0041e80008000006 */
[----:B0-----:R-:W2:Y:S04]  /*5ff60*/  LDL.LU R44, [R1+0x6610] ;  /* 0x00661000012c7983 */ /* 0x001ea80000300800 */
        /* <DEDUP_REMOVED lines=22> */
[----:B---3--:R-:W3:Y:S04]  /*600d0*/  LDL.LU R23, [R1+0x2e80] ;  /* 0x002e800001177983 */ /* 0x008ee80000300800 */
[----:B------:R-:W3:Y:S04]  /*600e0*/  LDL.LU R24, [R1+0x2e7c] ;  /* 0x002e7c0001187983 */ /* 0x000ee80000300800 */
[----:B------:R-:W3:Y:S04]  /*600f0*/  LDL.LU R25, [R1+0x2e78] ;  /* 0x002e780001197983 */ /* 0x000ee80000300800 */
[----:B------:R0:W-:Y:S04]  /*60100*/  STS.U8 [R3+UR6+0x7480], R27 ;  /* 0x0074801b03007988 */ /* 0x0001e80008000006 */
[----:B------:R-:W3:Y:S04]  /*60110*/  LDL.LU R26, [R1+0x2e74] ;  /* 0x002e7400011a7983 */ /* 0x000ee80000300800 */
[----:B------:R1:W-:Y:S04]  /*60120*/  STS.U8 [R3+UR6+0x74a0], R28 ;  /* 0x0074a01c03007988 */ /* 0x0003e80008000006 */
[----:B------:R1:W-:Y:S04]  /*60130*/  STS.U8 [R3+UR6+0x7540], R2 ;  /* 0x0075400203007988 */ /* 0x0003e80008000006 */
[----:B0-----:R-:W3:Y:S04]  /*60140*/  LDL.LU R27, [R1+0x2e70] ;  /* 0x002e7000011b7983 */ /* 0x001ee80000300800 */
[----:B-1----:R-:W3:Y:S04]  /*60150*/  LDL.LU R28, [R1+0x2e6c] ;  /* 0x002e6c00011c7983 */ /* 0x002ee80000300800 */
        /* <DEDUP_REMOVED lines=15> */
[----:B------:R-:W4:Y:S04]  /*60250*/  LDL.LU R58, [R1+0x1318] ;  /* 0x00131800013a7983 */ /* 0x000f280000300800 */
[----:B------:R-:W4:Y:S04]  /*60260*/  LDL.LU R59, [R1+0x1314] ;  /* 0x00131400013b7983 */ /* 0x000f280000300800 */
[----:B------:R-:W4:Y:S04]  /*60270*/  LDL.LU R60, [R1+0x1310] ;  /* 0x00131000013c7983 */ /* 0x000f280000300800 */
[----:B------:R-:W4:Y:S04]  /*60280*/  LDL.LU R5, [R1+0x12fc] ;  /* 0x0012fc0001057983 */ /* 0x000f280000300800 */
[----:B------:R-:W4:Y:S01]  /*60290*/  LDL.LU R61, [R1+0x12f8] ;  /* 0x0012f800013d7983 */ /* 0x000f220000300800 */
[----:B------:R-:W-:-:S03]  /*602a0*/  LOP3.LUT R7, R7, 0x18, RZ, 0x3c, !PT ;  /* 0x0000001807077812 */ /* 0x000fc600078e3cff */
[----:B--2---:R-:W-:Y:S04]  /*602b0*/  STS.U8 [R3+UR6+0x7c60], R44 ;  /* 0x007c602c03007988 */ /* 0x004fe80008000006 */
        /* <DEDUP_REMOVED lines=15> */
[----:B0-----:R-:W2:Y:S04]  /*603b0*/  LDL.LU R3, [R1+0x12f4] ;  /* 0x0012f40001037983 */ /* 0x001ea80000300800 */
[----:B------:R-:W2:Y:S04]  /*603c0*/  LDL.LU R8, [R1+0x12f0] ;  /* 0x0012f00001087983 */ /* 0x000ea80000300800 */
[----:B------:R-:W2:Y:S04]  /*603d0*/  LDL.LU R9, [R1+0x12dc] ;  /* 0x0012dc0001097983 */ /* 0x000ea80000300800 */
[----:B------:R-:W2:Y:S04]  /*603e0*/  LDL.LU R10, [R1+0x12d8] ;  /* 0x0012d800010a7983 */ /* 0x000ea80000300800 */
[----:B------:R-:W2:Y:S04]  /*603f0*/  LDL.LU R11, [R1+0x12d4] ;  /* 0x0012d400010b7983 */ /* 0x000ea80000300800 */
[----:B------:R-:W2:Y:S04]  /*60400*/  LDL.LU R16, [R1+0x12d0] ;  /* 0x0012d00001107983 */ /* 0x000ea80000300800 */
[----:B------:R-:W2:Y:S04]  /*60410*/  LDL.LU R17, [R1+0x12ac] ;  /* 0x0012ac0001117983 */ /* 0x000ea80000300800 */
[----:B------:R-:W2:Y:S04]  /*60420*/  LDL.LU R18, [R1+0x12a8] ;  /* 0x0012a80001127983 */ /* 0x000ea80000300800 */
[----:B------:R-:W2:Y:S04]  /*60430*/  LDL.LU R19, [R1+0x12a4] ;  /* 0x0012a40001137983 */ /* 0x000ea80000300800 */
[----:B------:R0:W-:Y:S04]  /*60440*/  STS.U8 [R7+UR6+0x600], R21 ;  /* 0x0006001507007988 */ /* 0x0001e80008000006 */
[----:B------:R-:W2:Y:S04]  /*60450*/  LDL.LU R20, [R1+0x12a0] ;  /* 0x0012a00001147983 */ /* 0x000ea80000300800 */
[----:B------:R1:W-:Y:S04]  /*60460*/  STS.U8 [R7+UR6+0x620], R22 ;  /* 0x0006201607007988 */ /* 0x0003e80008000006 */
[----:B---3--:R3:W-:Y:S04]  /*60470*/  STS.U8 [R7+UR6+0x640], R23 ;  /* 0x0006401707007988 */ /* 0x0087e80008000006 */
        /* <DEDUP_REMOVED lines=40> */
[----:B------:R1:W-:Y:S04]  /*60700*/  STS.U8 [R7+UR6+0xee0], R8 ;  /* 0x000ee00807007988 */ /* 0x0003e80008000006 */
[----:B------:R2:W-:Y:S04]  /*60710*/  STS.U8 [R7+UR6+0xec0], R9 ;  /* 0x000ec00907007988 */ /* 0x0005e80008000006 */
[----:B------:R2:W-:Y:S04]  /*60720*/  STS.U8 [R7+UR6+0xf20], R10 ;  /* 0x000f200a07007988 */ /* 0x0005e80008000006 */
[----:B------:R2:W-:Y:S04]  /*60730*/  STS.U8 [R7+UR6+0xf00], R11 ;  /* 0x000f000b07007988 */ /* 0x0005e80008000006 */
[----:B------:R2:W-:Y:S04]  /*60740*/  STS.U8 [R7+UR6+0xf60], R16 ;  /* 0x000f601007007988 */ /* 0x0005e80008000006 */
[----:B0-----:R-:W4:Y:S04]  /*60750*/  LDL.LU R3, [R1+0xd28] ;  /* 0x000d280001037983 */ /* 0x001f280000300800 */
[----:B-1----:R-:W4:Y:S04]  /*60760*/  LDL.LU R8, [R1+0xd24] ;  /* 0x000d240001087983 */ /* 0x002f280000300800 */
[----:B--2---:R-:W2:Y:S04]  /*60770*/  LDL.LU R9, [R1+0xd20] ;  /* 0x000d200001097983 */ /* 0x004ea80000300800 */
        /* <DEDUP_REMOVED lines=26> */
[----:B------:R0:W-:Y:S04]  /*60920*/  STS.U8 [R7+UR6+0x16a0], R2 ;  /* 0x0016a00207007988 */ /* 0x0001e80008000006 */
[----:B------:R-:W3:Y:S04]  /*60930*/  LDL.LU R28, [R1+0xc24] ;  /* 0x000c2400011c7983 */ /* 0x000ee80000300800 */
[----:B0-----:R-:W3:Y:S04]  /*60940*/  LDL.LU R2, [R1+0xc20] ;  /* 0x000c200001027983 */ /* 0x001ee80000300800 */
        /* <DEDUP_REMOVED lines=25> */
[----:B------:R1:W-:Y:S04]  /*60ae0*/  STS.U8 [R7+UR6+0x1ec0], R8 ;  /* 0x001ec00807007988 */ /* 0x0003e80008000006 */
[----:B--2---:R2:W-:Y:S04]  /*60af0*/  STS.U8 [R7+UR6+0x1ea0], R9 ;  /* 0x001ea00907007988 */ /* 0x0045e80008000006 */
        /* <DEDUP_REMOVED lines=238> */
[----:B------:R-:W-:Y:S04]  /*619e0*/  STS.U8 [R7+UR6+0x5780], R5 ;  /* 0x0057800507007988 */ /* 0x000fe80008000006 */
[----:B------:R1:W-:Y:S04]  /*619f0*/  STS.U8 [R7+UR6+0x57a0], R61 ;  /* 0x0057a03d07007988 */ /* 0x0003e80008000006 */
[----:B0-----:R-:W4:Y:S04]  /*61a00*/  LDL.LU R58, [R1+0x2b0] ;  /* 0x0002b000013a7983 */ /* 0x001f280000300800 */
[----:B-1----:R-:W4:Y:S04]  /*61a10*/  LDL.LU R59, [R1+0x2ac] ;  /* 0x0002ac00013b7983 */ /* 0x002f280000300800 */
[----:B------:R-:W4:Y:S04]  /*61a20*/  LDL.LU R60, [R1+0x2a8] ;  /* 0x0002a800013c7983 */ /* 0x000f280000300800 */
[----:B------:R-:W4:Y:S04]  /*61a30*/  LDL.LU R61, [R1+0x2a4] ;  /* 0x0002a400013d7983 */ /* 0x000f280000300800 */
[----:B------:R-:W4:Y:S04]  /*61a40*/  LDL.LU R5, [R1+0x2a0] ;  /* 0x0002a00001057983 */ /* 0x000f280000300800 */
[----:B------:R0:W-:Y:S04]  /*61a50*/  STS.U8 [R7+UR6+0x5e60], R3 ;  /* 0x005e600307007988 */ /* 0x0001e80008000006 */
[----:B------:R-:W-:Y:S04]  /*61a60*/  STS.U8 [R7+UR6+0x5e40], R8 ;  /* 0x005e400807007988 */ /* 0x000fe80008000006 */
[----:B--2---:R-:W-:Y:S04]  /*61a70*/  STS.U8 [R7+UR6+0x5e20], R9 ;  /* 0x005e200907007988 */ /* 0x004fe80008000006 */
[----:B------:R1:W-:Y:S04]  /*61a80*/  STS.U8 [R7+UR6+0x5e00], R10 ;  /* 0x005e000a07007988 */ /* 0x0003e80008000006 */
[----:B------:R2:W-:Y:S04]  /*61a90*/  STS.U8 [R7+UR6+0x5ee0], R11 ;  /* 0x005ee00b07007988 */ /* 0x0005e80008000006 */
[----:B------:R2:W-:Y:S04]  /*61aa0*/  STS.U8 [R7+UR6+0x5ec0], R16 ;  /* 0x005ec01007007988 */ /* 0x0005e80008000006 */
[----:B0-----:R-:W4:Y:S04]  /*61ab0*/  LDL.LU R3, [R1+0x29c] ;  /* 0x00029c0001037983 */ /* 0x001f280000300800 */
[----:B-1----:R-:W4:Y:S04]  /*61ac0*/  LDL.LU R10, [R1+0x1c8] ;  /* 0x0001c800010a7983 */ /* 0x002f280000300800 */
[----:B--2---:R-:W2:Y:S04]  /*61ad0*/  LDL.LU R11, [R1+0x1c4] ;  /* 0x0001c400010b7983 */ /* 0x004ea80000300800 */
        /* <DEDUP_REMOVED lines=57> */
[----:B0-----:R-:W4:Y:S04]  /*61e70*/  LDL.LU R3, [R1+0x65f8] ;  /* 0x0065f80001037983 */ /* 0x001f280000300800 */
[----:B-1----:R-:W4:Y:S04]  /*61e80*/  LDL.LU R10, [R1+0x65f4] ;  /* 0x0065f400010a7983 */ /* 0x002f280000300800 */
[----:B--2---:R-:W2:Y:S04]  /*61e90*/  LDL.LU R11, [R1+0x65f0] ;  /* 0x0065f000010b7983 */ /* 0x004ea80000300800 */
[----:B------:R-:W2:Y:S04]  /*61ea0*/  LDL.LU R16, [R1+0x65ec] ;  /* 0x0065ec0001107983 */ /* 0x000ea80000300800 */
[----:B------:R0:W-:Y:S04]  /*61eb0*/  STS.U8 [R7+UR6+0x6e40], R17 ;  /* 0x006e401107007988 */ /* 0x0001e80008000006 */
        /* <DEDUP_REMOVED lines=10> */
[----:B---3--:R-:W3:Y:S04]  /*61f60*/  LDL.LU R22, [R1+0x65d4] ;  /* 0x0065d40001167983 */ /* 0x008ee80000300800 */
[----:B------:R0:W-:Y:S04]  /*61f70*/  STS.U8 [R7+UR6+0x6f00], R23 ;  /* 0x006f001707007988 */ /* 0x0001e80008000006 */
[----:B------:R1:W-:Y:S04]  /*61f80*/  STS.U8 [R7+UR6+0x6f60], R24 ;  /* 0x006f601807007988 */ /* 0x0003e80008000006 */
[----:B------:R1:W-:Y:S04]  /*61f90*/  STS.U8 [R7+UR6+0x6f40], R25 ;  /* 0x006f401907007988 */ /* 0x0003e80008000006 */
[----:B------:R1:W-:Y:S04]  /*61fa0*/  STS.U8 [R7+UR6+0x6fa0], R26 ;  /* 0x006fa01a07007988 */ /* 0x0003e80008000006 */
[----:B------:R1:W-:Y:S04]  /*61fb0*/  STS.U8 [R7+UR6+0x6f80], R27 ;  /* 0x006f801b07007988 */ /* 0x0003e80008000006 */
[----:B------:R1:W-:Y:S04]  /*61fc0*/  STS.U8 [R7+UR6+0x6fe0], R28 ;  /* 0x006fe01c07007988 */ /* 0x0003e80008000006 */
[----:B0-----:R-:W2:Y:S04]  /*61fd0*/  LDL.LU R23, [R1+0x65d0] ;  /* 0x0065d00001177983 */ /* 0x001ea80000300800 */
[----:B-1----:R-:W3:Y:S04]  /*61fe0*/  LDL.LU R24, [R1+0x65cc] ;  /* 0x0065cc0001187983 */ /* 0x002ee80000300800 */
[----:B------:R-:W2:Y:S04]  /*61ff0*/  LDL.LU R25, [R1+0x65c8] ;  /* 0x0065c80001197983 */ /* 0x000ea80000300800 */
[----:B------:R-:W3:Y:S04]  /*62000*/  LDL.LU R26, [R1+0x65c4] ;  /* 0x0065c400011a7983 */ /* 0x000ee80000300800 */
[----:B------:R-:W2:Y:S04]  /*62010*/  LDL.LU R27, [R1+0x65c0] ;  /* 0x0065c000011b7983 */ /* 0x000ea80000300800 */
[----:B------:R-:W3:Y:S04]  /*62020*/  LDL.LU R28, [R1+0x65bc] ;  /* 0x0065bc00011c7983 */ /* 0x000ee80000300800 */
[----:B------:R0:W-:Y:S04]  /*62030*/  STS.U8 [R7+UR6+0x6fc0], R2 ;  /* 0x006fc00207007988 */ /* 0x0001e80008000006 */
[----:B0-----:R-:W2:Y:S04]  /*62040*/  LDL.LU R2, [R1+0x65b8] ;  /* 0x0065b80001027983 */ /* 0x001ea80000300800 */
[----:B------:R0:W-:Y:S04]  /*62050*/  STS.U8 [R7+UR6+0x7640], R0 ;  /* 0x0076400007007988 */ /* 0x0001e80008000006 */
[----:B------:R1:W-:Y:S04]  /*62060*/  STS.U8 [R7+UR6+0x7660], R12 ;  /* 0x0076600c07007988 */ /* 0x0003e80008000006 */
[----:B------:R1:W-:Y:S04]  /*62070*/  STS.U8 [R7+UR6+0x7600], R13 ;  /* 0x0076000d07007988 */ /* 0x0003e80008000006 */
[----:B------:R1:W-:Y:S04]  /*62080*/  STS.U8 [R7+UR6+0x7620], R14 ;  /* 0x0076200e07007988 */ /* 0x0003e80008000006 */
[----:B----4-:R4:W-:Y:S04]  /*62090*/  STS.U8 [R7+UR6+0x76c0], R15 ;  /* 0x0076c00f07007988 */ /* 0x0109e80008000006 */
[----:B------:R4:W-:Y:S04]  /*620a0*/  STS.U8 [R7+UR6+0x76e0], R6 ;  /* 0x0076e00607007988 */ /* 0x0009e80008000006 */
[----:B0-----:R-:W3:Y:S04]  /*620b0*/  LDL.LU R0, [R1+0x65b4] ;  /* 0x0065b40001007983 */ /* 0x001ee80000300800 */
[----:B-1----:R-:W2:Y:S04]  /*620c0*/  LDL.LU R12, [R1+0x65b0] ;  /* 0x0065b000010c7983 */ /* 0x002ea80000300800 */
[----:B------:R-:W3:Y:S04]  /*620d0*/  LDL.LU R13, [R1+0x65ac] ;  /* 0x0065ac00010d7983 */ /* 0x000ee80000300800 */
[----:B------:R-:W2:Y:S04]  /*620e0*/  LDL.LU R14, [R1+0x65a8] ;  /* 0x0065a800010e7983 */ /* 0x000ea80000300800 */
[----:B----4-:R-:W4:Y:S04]  /*620f0*/  LDL.LU R15, [R1+0x65a4] ;  /* 0x0065a400010f7983 */ /* 0x010f280000300800 */
[----:B------:R-:W3:Y:S04]  /*62100*/  LDL.LU R6, [R1+0x65a0] ;  /* 0x0065a00001067983 */ /* 0x000ee80000300800 */
[----:B------:R0:W-:Y:S04]  /*62110*/  STS.U8 [R7+UR6+0x7680], R4 ;  /* 0x0076800407007988 */ /* 0x0001e80008000006 */
[----:B0-----:R-:W2:Y:S04]  /*62120*/  LDL.LU R4, [R1+0x659c] ;  /* 0x00659c0001047983 */ /* 0x001ea80000300800 */
[----:B------:R-:W-:Y:S04]  /*62130*/  STS.U8 [R7+UR6+0x76a0], R8 ;  /* 0x0076a00807007988 */ /* 0x000fe80008000006 */
[----:B------:R-:W-:Y:S04]  /*62140*/  STS.U8 [R7+UR6+0x7740], R9 ;  /* 0x0077400907007988 */ /* 0x000fe80008000006 */
[----:B--2---:R0:W-:Y:S04]  /*62150*/  STS.U8 [R7+UR6+0x7760], R4 ;  /* 0x0077600407007988 */ /* 0x0041e80008000006 */
[----:B---3--:R1:W-:Y:S04]  /*62160*/  STS.U8 [R7+UR6+0x7700], R6 ;  /* 0x0077000607007988 */ /* 0x0083e80008000006 */
[----:B0-----:R-:W2:Y:S04]  /*62170*/  LDL.LU R4, [R1+0x6598] ;  /* 0x0065980001047983 */ /* 0x001ea80000300800 */
[----:B-1----:R-:W3:Y:S04]  /*62180*/  LDL.LU R6, [R1+0x6594] ;  /* 0x0065940001067983 */ /* 0x002ee80000300800 */
[----:B----4-:R0:W-:Y:S04]  /*62190*/  STS.U8 [R7+UR6+0x7720], R15 ;  /* 0x0077200f07007988 */ /* 0x0101e80008000006 */
[----:B------:R1:W-:Y:S04]  /*621a0*/  STS.U8 [R7+UR6+0x77c0], R14 ;  /* 0x0077c00e07007988 */ /* 0x0003e80008000006 */
[----:B------:R4:W-:Y:S04]  /*621b0*/  STS.U8 [R7+UR6+0x77e0], R13 ;  /* 0x0077e00d07007988 */ /* 0x0009e80008000006 */
[----:B------:R4:W-:Y:S04]  /*621c0*/  STS.U8 [R7+UR6+0x7780], R12 ;  /* 0x0077800c07007988 */ /* 0x0009e80008000006 */
[----:B------:R4:W-:Y:S04]  /*621d0*/  STS.U8 [R7+UR6+0x77a0], R0 ;  /* 0x0077a00007007988 */ /* 0x0009e80008000006 */
        /* <DEDUP_REMOVED lines=11> */
[----:B0-----:R-:W2:Y:S04]  /*62290*/  LDL.LU R15, [R1+0x6590] ;  /* 0x00659000010f7983 */ /* 0x001ea80000300800 */
[----:B------:R-:W-:Y:S04]  /*622a0*/  STS.U8 [R7+UR6+0x7f00], R17 ;  /* 0x007f001107007988 */ /* 0x000fe80008000006 */
[----:B-1----:R-:W2:Y:S04]  /*622b0*/  LDL.LU R14, [R1+0x658c] ;  /* 0x00658c00010e7983 */ /* 0x002ea80000300800 */
[----:B------:R-:W-:Y:S04]  /*622c0*/  STS.U8 [R7+UR6+0x7fe0], R16 ;  /* 0x007fe01007007988 */ /* 0x000fe80008000006 */
[----:B----4-:R-:W4:Y:S04]  /*622d0*/  LDL.LU R13, [R1+0x6588] ;  /* 0x00658800010d7983 */ /* 0x010f280000300800 */
[----:B------:R-:W-:Y:S04]  /*622e0*/  STS.U8 [R7+UR6+0x7fc0], R11 ;  /* 0x007fc00b07007988 */ /* 0x000fe80008000006 */
[----:B------:R-:W4:Y:S04]  /*622f0*/  LDL.LU R12, [R1+0x6584] ;  /* 0x00658400010c7983 */ /* 0x000f280000300800 */
[----:B------:R-:W-:Y:S04]  /*62300*/  STS.U8 [R7+UR6+0x7fa0], R10 ;  /* 0x007fa00a07007988 */ /* 0x000fe80008000006 */
[----:B------:R-:W4:Y:S04]  /*62310*/  LDL R9, [R1+0x645c] ;  /* 0x00645c0001097983 */ /* 0x000f280000100800 */
[----:B------:R-:W4:Y:S04]  /*62320*/  LDL R8, [R1+0x6460] ;  /* 0x0064600001087983 */ /* 0x000f280000100800 */
[----:B------:R0:W-:Y:S01]  /*62330*/  STS.U8 [R7+UR6+0x7f80], R3 ;  /* 0x007f800307007988 */ /* 0x0001e20008000006 */
[----:B------:R-:W-:-:S02]  /*62340*/  LOP3.LUT R0, R5, 0x20, RZ, 0xfc, !PT ;  /* 0x0000002005007812 */ /* 0x000fc400078efcff */
[CC--:B------:R-:W-:Y:S02]  /*62350*/  ISETP.GE.AND P1, PT, R5.reuse, R2.reuse, PT ;  /* 0x000000020500720c */ /* 0x0c0fe40003f26270 */
[-C--:B------:R-:W-:Y:S02]  /*62360*/  ISETP.GE.AND P2, PT, R5, R2.reuse, PT ;  /* 0x000000020500720c */ /* 0x080fe40003f46270 */
[CC--:B------:R-:W-:Y:S01]  /*62370*/  ISETP.GE.AND P3, PT, R0.reuse, R2.reuse, PT ;  /* 0x000000020000720c */ /* 0x0c0fe20003f66270 */
[----:B0-----:R-:W4:Y:S01]  /*62380*/  LDL.LU R7, [R1+0x6580] ;  /* 0x0065800001077983 */ /* 0x001f220000300800 */
[----:B------:R-:W-:Y:S02]  /*62390*/  ISETP.GE.AND P0, PT, R0, R2, PT ;  /* 0x000000020000720c */ /* 0x000fe40003f06270 */
[----:B---3--:R-:W-:Y:S02]  /*623a0*/  PRMT R6, RZ, 0x7610, R6 ;  /* 0x00007610ff067816 */ /* 0x008fe40000000006 */
[----:B--2---:R-:W-:-:S03]  /*623b0*/  PRMT R4, RZ, 0x7610, R4 ;  /* 0x00007610ff047816 */ /* 0x004fc60000000004 */
[----:B------:R0:W-:Y:S04]  /*623c0*/  STL.S16 [R1+0x3d4], R6 ;  /* 0x0003d40601007387 */ /* 0x0001e80000100600 */
[----:B0-----:R-:W2:Y:S04]  /*623d0*/  LDL.LU R6, [R1+0x657c] ;  /* 0x00657c0001067983 */ /* 0x001ea80000300800 */
[----:B------:R-:W3:Y:S04]  /*623e0*/  LDL.LU R5, [R1+0x6578] ;  /* 0x0065780001057983 */ /* 0x000ee80000300800 */
[----:B------:R0:W-:Y:S04]  /*623f0*/  STL.S16 [R1+0x3d0], R4 ;  /* 0x0003d00401007387 */ /* 0x0001e80000100600 */
[----:B0-----:R-:W2:Y:S04]  /*62400*/  LDL.LU R4, [R1+0x6574] ;  /* 0x0065740001047983 */ /* 0x001ea80000300800 */
[----:B------:R-:W3:Y:S04]  /*62410*/  LDL.LU R0, [R1+0x6570] ;  /* 0x0065700001007983 */ /* 0x000ee80000300800 */
[----:B------:R0:W-:Y:S04]  /*62420*/  STL [R1+0x799c], R2 ;  /* 0x00799c0201007387 */ /* 0x0001e80000100800 */
[----:B0-----:R-:W4:Y:S01]  /*62430*/  LDL R2, [R1+0x3d4] ;  /* 0x0003d40001027983 */ /* 0x001f220000100800 */
[----:B------:R-:W-:Y:S06]  /*62440*/  BAR.SYNC.DEFER_BLOCKING 0x0 ;  /* 0x0000000000007b1d */ /* 0x000fec0000010000 */
        /* <DEDUP_REMOVED lines=72> */
[----:B----4-:R-:W4:Y:S04]  /*628d0*/  @!P3 LDG.E.U8 R2, desc[UR4][R8.64] ;  /* 0x000000040802b981 */ /* 0x010f28000c1e1100 */
        /* <DEDUP_REMOVED lines=68> */
[----:B0-----:R-:W4:Y:S04]  /*62d20*/  LDL R60, [R1+0x3d0] ;  /* 0x0003d000013c7983 */ /* 0x001f280000100800 */
        /* <DEDUP_REMOVED lines=48> */
[----:B---3--:R-:W-:Y:S04]  /*63030*/  STL [R1+0x76a8], R0 ;  /* 0x0076a80001007387 */ /* 0x008fe80000100800 */
[----:B--2---:R-:W-:Y:S04]  /*63040*/  STL [R1+0x7624], R4 ;  /* 0x0076240401007387 */ /* 0x004fe80000100800 */
[----:B------:R-:W-:Y:S04]  /*63050*/  STL [R1+0x7620], R5 ;  /* 0x0076200501007387 */ /* 0x000fe80000100800 */
[----:B------:R-:W-:Y:S04]  /*63060*/  STL [R1+0x761c], R6 ;  /* 0x00761c0601007387 */ /* 0x000fe80000100800 */
[----:B------:R-:W-:Y:S04]  /*63070*/  STL [R1+0x7618], R7 ;  /* 0x0076180701007387 */ /* 0x000fe80000100800 */
[----:B------:R-:W-:Y:S04]  /*63080*/  STL [R1+0x7614], R12 ;  /* 0x0076140c01007387 */ /* 0x000fe80000100800 */
[----:B------:R-:W-:Y:S04]  /*63090*/  STL [R1+0x7610], R13 ;  /* 0x0076100d01007387 */ /* 0x000fe80000100800 */
[----:B------:R-:W-:Y:S04]  /*630a0*/  STL [R1+0x760c], R14 ;  /* 0x00760c0e01007387 */ /* 0x000fe80000100800 */
[----:B------:R-:W-:Y:S04]  /*630b0*/  STL [R1+0x7608], R15 ;  /* 0x0076080f01007387 */ /* 0x000fe80000100800 */
[----:B----4-:R0:W-:Y:S01]  /*630c0*/  @!P3 STL [R1+0x3d4], R2 ;  /* 0x0003d4020100b387 */ /* 0x0101e20000100800 */
[----:B------:R-:W-:Y:S01]  /*630d0*/  PRMT R3, RZ, 0x7610, R3 ;  /* 0x00007610ff037816 */ /* 0x000fe20000000003 */
[----:B------:R-:W1:Y:S02]  /*630e0*/  S2R R61, SR_TID.X ;  /* 0x00000000003d7919 */ /* 0x000e640000002100 */
[----:B0-----:R-:W2:Y:S04]  /*630f0*/  LDL.LU R2, [R1+0x799c] ;  /* 0x00799c0001027983 */ /* 0x001ea80000300800 */
[----:B------:R-:W3:Y:S04]  /*63100*/  LDL R8, [R1+0x3ce4] ;  /* 0x003ce40001087983 */ /* 0x000ee80000100800 */
[----:B------:R-:W3:Y:S01]  /*63110*/  LDL R9, [R1+0x5c80] ;  /* 0x005c800001097983 */ /* 0x000ee20000100800 */
[----:B------:R-:W-:-:S02]  /*63120*/  PRMT R5, RZ, 0x7610, R5 ;  /* 0x00007610ff057816 */ /* 0x000fc40000000005 */
[----:B-1----:R-:W-:-:S04]  /*63130*/  LOP3.LUT R58, R61, 0x1f, RZ, 0xc0, !PT ;  /* 0x0000001f3d3a7812 */ /* 0x002fc800078ec0ff */
[----:B------:R-:W-:Y:S02]  /*63140*/  LOP3.LUT R61, R58, 0x20, RZ, 0xfc, !PT ;  /* 0x000000203a3d7812 */ /* 0x000fe400078efcff */
[----:B---3--:R-:W-:-:S04]  /*63150*/  @!P1 LOP3.LUT R9, R9, R8, RZ, 0x3c, !PT ;  /* 0x0000000809099212 */ /* 0x008fc800078e3cff */
[----:B------:R-:W-:-:S04]  /*63160*/  @!P1 LOP3.LUT R8, R9, R8, RZ, 0x3c, !PT ;  /* 0x0000000809089212 */ /* 0x000fc800078e3cff */
[----:B------:R-:W-:-:S05]  /*63170*/  @!P1 LOP3.LUT R9, R9, R8, RZ, 0x3c, !PT ;  /* 0x0000000809099212 */ /* 0x000fca00078e3cff */
[----:B------:R-:W3:Y:S04]  /*63180*/  @!P1 LDG.E.U8 R60, desc[UR4][R8.64] ;  /* 0x00000004083c9981 */ /* 0x000ee8000c1e1100 */
[----:B---3--:R0:W-:Y:S04]  /*63190*/  @!P1 STL [R1+0x3d0], R60 ;  /* 0x0003d03c01009387 */ /* 0x0081e80000100800 */
[----:B0-----:R-:W3:Y:S04]  /*631a0*/  LDL.LU R60, [R1+0x7998] ;  /* 0x00799800013c7983 */ /* 0x001ee80000300800 */
[----:B------:R-:W4:Y:S04]  /*631b0*/  LDL R8, [R1+0x643c] ;  /* 0x00643c0001087983 */ /* 0x000f280000100800 */
[----:B------:R-:W4:Y:S02]  /*631c0*/  LDL R9, [R1+0x6458] ;  /* 0x0064580001097983 */ /* 0x000f240000100800 */
[----:B----4-:R-:W-:-:S04]  /*631d0*/  @!P2 LOP3.LUT R9, R9, R8, RZ, 0x3c, !PT ;  /* 0x000000080909a212 */ /* 0x010fc800078e3cff */
[----:B------:R-:W-:-:S04]  /*631e0*/  @!P2 LOP3.LUT R8, R9, R8, RZ, 0x3c, !PT ;  /* 0x000000080908a212 */ /* 0x000fc800078e3cff */
[----:B------:R-:W-:-:S05]  /*631f0*/  @!P2 LOP3.LUT R9, R9, R8, RZ, 0x3c, !PT ;  /* 0x000000080909a212 */ /* 0x000fca00078e3cff */
[----:B------:R-:W4:Y:S04]  /*63200*/  @!P2 LDG.E.U8 R3, desc[UR4][R8.64] ;  /* 0x000000040803a981 */ /* 0x000f28000c1e1100 */
[----:B----4-:R0:W-:Y:S04]  /*63210*/  STL [R1+0x3bc], R3 ;  /* 0x0003bc0301007387 */ /* 0x0101e80000100800 */
[----:B0-----:R-:W4:Y:S04]  /*63220*/  LDL.LU R3, [R1+0x7994] ;  /* 0x0079940001037983 */ /* 0x001f280000300800 */
[----:B------:R-:W2:Y:S04]  /*63230*/  LDL R8, [R1+0x6434] ;  /* 0x0064340001087983 */ /* 0x000ea80000100800 */
[----:B------:R-:W2:Y:S02]  /*63240*/  LDL R9, [R1+0x6454] ;  /* 0x0064540001097983 */ /* 0x000ea40000100800 */
[----:B--2---:R-:W-:-:S04]  /*63250*/  @!P0 LOP3.LUT R9, R9, R8, RZ, 0x3c, !PT ;  /* 0x0000000809098212 */ /* 0x004fc800078e3cff */
[----:B------:R-:W-:-:S04]  /*63260*/  @!P0 LOP3.LUT R8, R9, R8, RZ, 0x3c, !PT ;  /* 0x0000000809088212 */ /* 0x000fc800078e3cff */
[----:B------:R-:W-:-:S05]  /*63270*/  @!P0 LOP3.LUT R9, R9, R8, RZ, 0x3c, !PT ;  /* 0x0000000809098212 */ /* 0x000fca00078e3cff */
[----:B------:R0:W2:Y:S04]  /*63280*/  @!P0 LDG.E.U8 R5, desc[UR4][R8.64] ;  /* 0x0000000408058981 */ /* 0x0000a8000c1e1100 */
[----:B------:R-:W0:Y:S04]  /*63290*/  LDL R8, [R1+0x6428] ;  /* 0x0064280001087983 */ /* 0x000e280000100800 */
[----:B------:R-:W0:Y:S01]  /*632a0*/  LDL R9, [R1+0x6450] ;  /* 0x0064500001097983 */ /* 0x000e220000100800 */
[----:B------:R-:W-:Y:S02]  /*632b0*/  ISETP.GE.AND P3, PT, R61, R2, PT ;  /* 0x000000023d00720c */ /* 0x000fe40003f66270 */
[----:B---3--:R-:W-:-:S11]  /*632c0*/  PRMT R60, RZ, 0x7610, R60 ;  /* 0x00007610ff3c7816 */ /* 0x008fd6000000003c */
[----:B0-----:R-:W-:-:S04]  /*632d0*/  @!P3 LOP3.LUT R9, R9, R8, RZ, 0x3c, !PT ;  /* 0x000000080909b212 */ /* 0x001fc800078e3cff */
[----:B------:R-:W-:-:S04]  /*632e0*/  @!P3 LOP3.LUT R8, R9, R8, RZ, 0x3c, !PT ;  /* 0x000000080908b212 */ /* 0x000fc800078e3cff */
[----:B------:R-:W-:-:S05]  /*632f0*/  @!P3 LOP3.LUT R9, R9, R8, RZ, 0x3c, !PT ;  /* 0x000000080909b212 */ /* 0x000fca00078e3cff */
[----:B------:R-:W3:Y:S04]  /*63300*/  @!P3 LDG.E.U8 R60, desc[UR4][R8.64] ;  /* 0x00000004083cb981 */ /* 0x000ee8000c1e1100 */
[----:B--2---:R-:W-:Y:S01]  /*63310*/  STL [R1+0x7628], R5 ;  /* 0x0076280501007387 */ /* 0x004fe20000100800 */
[----:B------:R-:W-:-:S03]  /*63320*/  ISETP.GE.AND P1, PT, R61, R2, PT ;  /* 0x000000023d00720c */ /* 0x000fc60003f26270 */
[----:B---3--:R0:W-:Y:S04]  /*63330*/  STL [R1+0x3b4], R60 ;  /* 0x0003b43c01007387 */ /* 0x0081e80000100800 */
[----:B0-----:R-:W2:Y:S04]  /*63340*/  LDL.LU R60, [R1+0x7990] ;  /* 0x00799000013c7983 */ /* 0x001ea80000300800 */
[----:B------:R-:W3:Y:S04]  /*63350*/  LDL R8, [R1+0x6418] ;  /* 0x0064180001087983 */ /* 0x000ee80000100800 */
[----:B------:R-:W3:Y:S01]  /*63360*/  LDL R9, [R1+0x6448] ;  /* 0x0064480001097983 */ /* 0x000ee20000100800 */
[----:B----4-:R-:W-:-:S02]  /*63370*/  PRMT R3, RZ, 0x7610, R3 ;  /* 0x00007610ff037816 */ /* 0x010fc40000000003 */
[----:B---3--:R-:W-:-:S04]  /*63380*/  @!P1 LOP3.LUT R9, R9, R8, RZ, 0x3c, !PT ;  /* 0x0000000809099212 */ /* 0x008fc800078e3cff */
[----:B------:R-:W-:-:S04]  /*63390*/  @!P1 LOP3.LUT R8, R9, R8, RZ, 0x3c, !PT ;  /* 0x0000000809089212 */ /* 0x000fc800078e3cff */
[----:B------:R-:W-:-:S05]  /*633a0*/  @!P1 LOP3.LUT R9, R9, R8, RZ, 0x3c, !PT ;  /* 0x0000000809099212 */ /* 0x000fca00078e3cff */
[----:B------:R-:W3:Y:S01]  /*633b0*/  @!P1 LDG.E.U8 R3, desc[UR4][R8.64] ;  /* 0x0000000408039981 */ /* 0x000ee2000c1e1100 */
[----:B------:R-:W-:-:S03]  /*633c0*/  ISETP.GE.AND P2, PT, R61, R2, PT ;  /* 0x000000023d00720c */ /* 0x000fc60003f46270 */
[----:B---3--:R0:W-:Y:S04]  /*633d0*/  STL [R1+0x3b0], R3 ;  /* 0x0003b00301007387 */ /* 0x0081e80000100800 */
[----:B0-----:R-:W3:Y:S04]  /*633e0*/  LDL.LU R3, [R1+0x798c] ;  /* 0x00798c0001037983 */ /* 0x001ee80000300800 */
[----:B------:R-:W4:Y:S04]  /*633f0*/  LDL R8, [R1+0x6408] ;  /* 0x0064080001087983 */ /* 0x000f280000100800 */
[----:B------:R-:W4:Y:S01]  /*63400*/  LDL R9, [R1+0x6438] ;  /* 0x0064380001097983 */ /* 0x000f220000100800 */
[----:B--2---:R-:W-:-:S02]  /*63410*/  PRMT R60, RZ, 0x7610, R60 ;  /* 0x00007610ff3c7816 */ /* 0x004fc4000000003c */
[----:B----4-:R-:W-:-:S04]  /*63420*/  @!P2 LOP3.LUT R9, R9, R8, RZ, 0x3c, !PT ;  /* 0x000000080909a212 */ /* 0x010fc800078e3cff */
[----:B------:R-:W-:-:S04]  /*63430*/  @!P2 LOP3.LUT R8, R9, R8, RZ, 0x3c, !PT ;  /* 0x000000080908a212 */ /* 0x000fc800078e3cff */
[----:B------:R-:W-:-:S05]  /*63440*/  @!P2 LOP3.LUT R9, R9, R8, RZ, 0x3c, !PT ;  /* 0x000000080909a212 */ /* 0x000fca00078e3cff */
[----:B------:R-:W2:Y:S01]  /*63450*/  @!P2 LDG.E.U8 R60, desc[UR4][R8.64] ;  /* 0x00000004083ca981 */ /* 0x000ea2000c1e1100 */
[----:B------:R-:W-:-:S03]  /*63460*/  ISETP.GE.AND P0, PT, R61, R2, PT ;  /* 0x000000023d00720c */ /* 0x000fc60003f06270 */
[----:B--2---:R0:W-:Y:S04]  /*63470*/  STL [R1+0x39c], R60 ;  /* 0x00039c3c01007387 */ /* 0x0041e80000100800 */
[----:B0-----:R-:W2:Y:S04]  /*63480*/  LDL.LU R60, [R1+0x7988] ;  /* 0x00798800013c7983 */ /* 0x001ea80000300800 */
[----:B------:R-:W4:Y:S04]  /*63490*/  LDL R8, [R1+0x63f8] ;  /* 0x0063f80001087983 */ /* 0x000f280000100800 */
[----:B------:R-:W4:Y:S01]  /*634a0*/  LDL R9, [R1+0x642c] ;  /* 0x00642c0001097983 */ /* 0x000f220000100800 */
[----:B---3--:R-:W-:-:S02]  /*634b0*/  PRMT R3, RZ, 0x7610, R3 ;  /* 0x00007610ff037816 */ /* 0x008fc40000000003 */
[----:B----4-:R-:W-:-:S04]  /*634c0*/  @!P0 LOP3.LUT R9, R9, R8, RZ, 0x3c, !PT ;  /* 0x0000000809098212 */ /* 0x010fc800078e3cff */
        /* <DEDUP_REMOVED lines=48> */
[----:B------:R-:W-:-:S02]  /*637d0*/  PRMT R5, RZ, 0x7610, R5 ;  /* 0x00007610ff057816 */ /* 0x000fc40000000005 */
[----:B----4-:R-:W-:-:S04]  /*637e0*/  @!P3 LOP3.LUT R9, R9, R8, RZ, 0x3c, !PT ;  /* 0x000000080909b212 */ /* 0x010fc800078e3cff */
[----:B------:R-:W-:-:S04]  /*637f0*/  @!P3 LOP3.LUT R8, R9, R8, RZ, 0x3c, !PT ;  /* 0x000000080908b212 */ /* 0x000fc800078e3cff */
[----:B------:R-:W-:-:S05]  /*63800*/  @!P3 LOP3.LUT R9, R9, R8, RZ, 0x3c, !PT ;  /* 0x000000080909b212 */ /* 0x000fca00078e3cff */
[----:B------:R0:W4:Y:S04]  /*63810*/  @!P3 LDG.E.U8 R5, desc[UR4][R8.64] ;  /* 0x000000040805b981 */ /* 0x000128000c1e1100 */
[----:B------:R-:W0:Y:S04]  /*63820*/  LDL R8, [R1+0x6398] ;  /* 0x0063980001087983 */ /* 0x000e280000100800 */
[----:B------:R-:W0:Y:S01]  /*63830*/  LDL R9, [R1+0x63cc] ;  /* 0x0063cc0001097983 */ /* 0x000e220000100800 */
[----:B------:R-:W-:Y:S02]  /*63840*/  ISETP.GE.AND P1, PT, R61, R2, PT ;  /* 0x000000023d00720c */ /* 0x000fe40003f26270 */
[----:B--2---:R-:W-:-:S11]  /*63850*/  PRMT R60, RZ, 0x7610, R60 ;  /* 0x00007610ff3c7816 */ /* 0x004fd6000000003c */
[----:B0-----:R-:W-:-:S04]  /*63860*/  @!P1 LOP3.LUT R9, R9, R8, RZ, 0x3c, !PT ;  /* 0x0000000809099212 */ /* 0x001fc800078e3cff */
[----:B------:R-:W-:-:S04]  /*63870*/  @!P1 LOP3.LUT R8, R9, R8, RZ, 0x3c, !PT ;  /* 0x0000000809089212 */ /* 0x000fc800078e3cff */
[----:B------:R-:W-:-:S05]  /*63880*/  @!P1 LOP3.LUT R9, R9, R8, RZ, 0x3c, !PT ;  /* 0x0000000809099212 */ /* 0x000fca00078e3cff */
[----:B------:R-:W2:Y:S04]  /*63890*/  @!P1 LDG.E.U8 R60, desc[UR4][R8.64] ;  /* 0x00000004083c9981 */ /* 0x000ea8000c1e1100 */
[----:B----4-:R-:W-:Y:S01]  /*638a0*/  STL [R1+0x762c], R5 ;  /* 0x00762c0501007387 */ /* 0x010fe20000100800 */
        /* <DEDUP_REMOVED lines=108> */
[----:B----4-:R-:W-:Y:S01]  /*63f70*/  STL [R1+0x7630], R5 ;  /* 0x0076300501007387 */ /* 0x010fe20000100800 */
        /* <DEDUP_REMOVED lines=955> */
[----:B------:R0:W3:Y:S04]  /*67b30*/  @!P3 LDG.E.U8 R3, desc[UR4][R8.64] ;  /* 0x000000040803b981 */ /* 0x0000e8000c1e1100 */
        /* <DEDUP_REMOVED lines=8> */
[----:B---3--:R0:W-:Y:S04]  /*67bc0*/  STL [R1+0x1a8], R3 ;  /* 0x0001a80301007387 */ /* 0x0081e80000100800 */
[----:B0-----:R-:W3:Y:S04]  /*67bd0*/  LDL R3, [R1+0x644c] ;  /* 0x00644c0001037983 */ /* 0x001ee80000100800 */
[----:B--2---:R0:W-:Y:S04]  /*67be0*/  STL [R1+0x1a0], R60 ;  /* 0x0001a03c01007387 */ /* 0x0041e80000100800 */
[----:B0-----:R-:W2:Y:S04]  /*67bf0*/  LDL.LU R60, [R1+0x77d8] ;  /* 0x0077d800013c7983 */ /* 0x001ea80000300800 */
[----:B------:R-:W4:Y:S04]  /*67c00*/  LDL R8, [R1+0x5cc8] ;  /* 0x005cc80001087983 */ /* 0x000f280000100800 */
[----:B------:R-:W4:Y:S01]  /*67c10*/  LDL R9, [R1+0x5d00] ;  /* 0x005d000001097983 */ /* 0x000f220000100800 */
[----:B------:R-:W-:-:S02]  /*67c20*/  ISETP.GE.AND P2, PT, R61, R2, PT ;  /* 0x000000023d00720c */ /* 0x000fc40003f46270 */
[----:B------:R-:W-:-:S11]  /*67c30*/  PRMT R59, RZ, 0x7610, R59 ;  /* 0x00007610ff3b7816 */ /* 0x000fd6000000003b */
[----:B----4-:R-:W-:-:S04]  /*67c40*/  @!P2 LOP3.LUT R9, R9, R8, RZ, 0x3c, !PT ;  /* 0x000000080909a212 */ /* 0x010fc800078e3cff */
[----:B------:R-:W-:-:S04]  /*67c50*/  @!P2 LOP3.LUT R8, R9, R8, RZ, 0x3c, !PT ;  /* 0x000000080908a212 */ /* 0x000fc800078e3cff */
[----:B------:R-:W-:-:S05]  /*67c60*/  @!P2 LOP3.LUT R9, R9, R8, RZ, 0x3c, !PT ;  /* 0x000000080909a212 */ /* 0x000fca00078e3cff */
[----:B------:R-:W4:Y:S01]  /*67c70*/  @!P2 LDG.E.U8 R59, desc[UR4][R8.64] ;  /* 0x00000004083ba981 */ /* 0x000f22000c1e1100 */
[----:B------:R-:W-:-:S03]  /*67c80*/  ISETP.GE.AND P0, PT, R58, R2, PT ;  /* 0x000000023a00720c */ /* 0x000fc60003f06270 */
[----:B------:R-:W3:Y:S01]  /*67c90*/  LDL.LU R58, [R1+0x77d4] ;  /* 0x0077d400013a7983 */ /* 0x000ee20000300800 */
[----:B------:R-:W-:-:S03]  /*67ca0*/  ISETP.GE.AND P4, PT, R61, R2, PT ;  /* 0x000000023d00720c */ /* 0x000fc60003f86270 */
[----:B----4-:R0:W-:Y:S04]  /*67cb0*/  STL [R1+0x19c], R59 ;  /* 0x00019c3b01007387 */ /* 0x0101e80000100800 */
[----:B0-----:R-:W4:Y:S04]  /*67cc0*/  LDL.LU R59, [R1+0x77d0] ;  /* 0x0077d000013b7983 */ /* 0x001f280000300800 */
[----:B------:R-:W3:Y:S04]  /*67cd0*/  LDL R8, [R1+0x5cb8] ;  /* 0x005cb80001087983 */ /* 0x000ee80000100800 */
[----:B------:R-:W3:Y:S01]  /*67ce0*/  LDL R9, [R1+0x5cf0] ;  /* 0x005cf00001097983 */ /* 0x000ee20000100800 */
[----:B--2---:R-:W-:-:S02]  /*67cf0*/  PRMT R60, RZ, 0x7610, R60 ;  /* 0x00007610ff3c7816 */ /* 0x004fc4000000003c */
[----:B---3--:R-:W-:-:S04]  /*67d00*/  @!P4 LOP3.LUT R9, R9, R8, RZ, 0x3c, !PT ;  /* 0x000000080909c212 */ /* 0x008fc800078e3cff */
[----:B------:R-:W-:-:S04]  /*67d10*/  @!P4 LOP3.LUT R8, R9, R8, RZ, 0x3c, !PT ;  /* 0x000000080908c212 */ /* 0x000fc800078e3cff */
[----:B------:R-:W-:-:S05]  /*67d20*/  @!P4 LOP3.LUT R9, R9, R8, RZ, 0x3c, !PT ;  /* 0x000000080909c212 */ /* 0x000fca00078e3cff */
[----:B------:R-:W2:Y:S01]  /*67d30*/  @!P4 LDG.E.U8 R60, desc[UR4][R8.64] ;  /* 0x00000004083cc981 */ /* 0x000ea2000c1e1100 */
[CC--:B------:R-:W-:Y:S02]  /*67d40*/  ISETP.GE.AND P1, PT, R61.reuse, R2.reuse, PT ;  /* 0x000000023d00720c */ /* 0x0c0fe40003f26270 */
[CC--:B------:R-:W-:Y:S02]  /*67d50*/  ISETP.GE.AND P2, PT, R61.reuse, R2.reuse, PT ;  /* 0x000000023d00720c */ /* 0x0c0fe40003f46270 */
[CC--:B------:R-:W-:Y:S02]  /*67d60*/  ISETP.GE.AND P3, PT, R61.reuse, R2.reuse, PT ;  /* 0x000000023d00720c */ /* 0x0c0fe40003f66270 */
[CC--:B------:R-:W-:Y:S02]  /*67d70*/  ISETP.GE.AND P4, PT, R61.reuse, R2.reuse, PT ;  /* 0x000000023d00720c */ /* 0x0c0fe40003f86270 */
[CC--:B------:R-:W-:Y:S02]  /*67d80*/  ISETP.GE.AND P5, PT, R61.reuse, R2.reuse, PT ;  /* 0x000000023d00720c */ /* 0x0c0fe40003fa6270 */
[----:B------:R-:W-:Y:S01]  /*67d90*/  ISETP.GE.AND P6, PT, R61, R2, PT ;  /* 0x000000023d00720c */ /* 0x000fe20003fc6270 */
[----:B--2---:R0:W-:Y:S04]  /*67da0*/  STL [R1+0x198], R60 ;  /* 0x0001983c01007387 */ /* 0x0041e80000100800 */
[----:B0-----:R-:W2:Y:S04]  /*67db0*/  LDL.LU R60, [R1+0x77cc] ;  /* 0x0077cc00013c7983 */ /* 0x001ea80000300800 */
[----:B------:R-:W3:Y:S04]  /*67dc0*/  LDL.LU R61, [R1+0x77c8] ;  /* 0x0077c800013d7983 */ /* 0x000ee80000300800 */
        /* <DEDUP_REMOVED lines=8> */
[----:B--2---:R-:W-:Y:S02]  /*67e50*/  PRMT R60, RZ, 0x7610, R60 ;  /* 0x00007610ff3c7816 */ /* 0x004fe4000000003c */
[----:B0-----:R-:W-:-:S04]  /*67e60*/  @!P1 LOP3.LUT R3, R3, R2, RZ, 0x3c, !PT ;  /* 0x0000000203039212 */ /* 0x001fc800078e3cff */
[----:B------:R-:W-:-:S04]  /*67e70*/  @!P1 LOP3.LUT R2, R3, R2, RZ, 0x3c, !PT ;  /* 0x0000000203029212 */ /* 0x000fc800078e3cff */
[----:B------:R-:W-:-:S05]  /*67e80*/  @!P1 LOP3.LUT R3, R3, R2, RZ, 0x3c, !PT ;  /* 0x0000000203039212 */ /* 0x000fca00078e3cff */
[----:B------:R-:W2:Y:S04]  /*67e90*/  @!P1 LDG.E.U8 R60, desc[UR4][R2.64] ;  /* 0x00000004023c9981 */ /* 0x000ea8000c1e1100 */
[----:B----4-:R-:W-:Y:S04]  /*67ea0*/  STL [R1+0x763c], R4 ;  /* 0x00763c0401007387 */ /* 0x010fe80000100800 */
        /* <DEDUP_REMOVED lines=8> */
[----:B------:R-:W3:Y:S04]  /*67f30*/  @!P2 LDG.E.U8 R61, desc[UR4][R2.64] ;  /* 0x00000004023da981 */ /* 0x000ee8000c1e1100 */
        /* <DEDUP_REMOVED lines=8> */
[----:B------:R-:W2:Y:S04]  /*67fc0*/  @!P3 LDG.E.U8 R60, desc[UR4][R2.64] ;  /* 0x00000004023cb981 */ /* 0x000ea8000c1e1100 */
        /* <DEDUP_REMOVED lines=202> */
[----:B------:R-:W-:-:S02]  /*68c70*/  PRMT R59, RZ, 0x7610, R59 ;  /* 0x00007610ff3b7816 */ /* 0x000fc4000000003b */
[----:B----4-:R-:W-:-:S04]  /*68c80*/  @!P0 LOP3.LUT R3, R3, R2, RZ, 0x3c, !PT ;  /* 0x0000000203038212 */ /* 0x010fc800078e3cff */
[----:B------:R-:W-:-:S04]  /*68c90*/  @!P0 LOP3.LUT R2, R3, R2, RZ, 0x3c, !PT ;  /* 0x0000000203028212 */ /* 0x000fc800078e3cff */
[----:B------:R-:W-:-:S05]  /*68ca0*/  @!P0 LOP3.LUT R3, R3, R2, RZ, 0x3c, !PT ;  /* 0x0000000203038212 */ /* 0x000fca00078e3cff */
[----:B------:R-:W4:Y:S04]  /*68cb0*/  @!P0 LDG.E.U8 R59, desc[UR4][R2.64] ;  /* 0x00000004023b8981 */ /* 0x000f28000c1e1100 */
[----:B----4-:R0:W-:Y:S04]  /*68cc0*/  STL [R1+0x11c], R59 ;  /* 0x00011c3b01007387 */ /* 0x0101e80000100800 */
[----:B0-----:R-:W4:Y:S04]  /*68cd0*/  LDL.LU R59, [R1+0x7760] ;  /* 0x00776000013b7983 */ /* 0x001f280000300800 */
[----:B------:R-:W3:Y:S04]  /*68ce0*/  LDL R2, [R1+0x5d94] ;  /* 0x005d940001027983 */ /* 0x000ee80000100800 */
[----:B------:R-:W3:Y:S01]  /*68cf0*/  LDL R3, [R1+0x5dd0] ;  /* 0x005dd00001037983 */ /* 0x000ee20000100800 */
[----:B------:R-:W-:-:S02]  /*68d00*/  PRMT R58, RZ, 0x7610, R58 ;  /* 0x00007610ff3a7816 */ /* 0x000fc4000000003a */
[----:B---3--:R-:W-:-:S04]  /*68d10*/  @!P0 LOP3.LUT R3, R3, R2, RZ, 0x3c, !PT ;  /* 0x0000000203038212 */ /* 0x008fc800078e3cff */
[----:B------:R-:W-:-:S04]  /*68d20*/  @!P0 LOP3.LUT R2, R3, R2, RZ, 0x3c, !PT ;  /* 0x0000000203028212 */ /* 0x000fc800078e3cff */
[----:B------:R-:W-:-:S05]  /*68d30*/  @!P0 LOP3.LUT R3, R3, R2, RZ, 0x3c, !PT ;  /* 0x0000000203038212 */ /* 0x000fca00078e3cff */
[----:B------:R-:W3:Y:S04]  /*68d40*/  @!P0 LDG.E.U8 R58, desc[UR4][R2.64] ;  /* 0x00000004023a8981 */ /* 0x000ee8000c1e1100 */
[----:B---3--:R0:W-:Y:S04]  /*68d50*/  STL [R1+0x118], R58 ;  /* 0x0001183a01007387 */ /* 0x0081e80000100800 */
[----:B0-----:R-:W3:Y:S04]  /*68d60*/  LDL.LU R58, [R1+0x775c] ;  /* 0x00775c00013a7983 */ /* 0x001ee80000300800 */
[----:B------:R-:W2:Y:S04]  /*68d70*/  LDL R2, [R1+0x5da4] ;  /* 0x005da40001027983 */ /* 0x000ea80000100800 */
[----:B------:R-:W2:Y:S01]  /*68d80*/  LDL R3, [R1+0x5de0] ;  /* 0x005de00001037983 */ /* 0x000ea20000100800 */
[----:B------:R-:W-:-:S02]  /*68d90*/  PRMT R57, RZ, 0x7610, R57 ;  /* 0x00007610ff397816 */ /* 0x000fc40000000039 */
[----:B--2---:R-:W-:-:S04]  /*68da0*/  @!P0 LOP3.LUT R3, R3, R2, RZ, 0x3c, !PT ;  /* 0x0000000203038212 */ /* 0x004fc800078e3cff */
        /* <DEDUP_REMOVED lines=257> */
[----:B------:R-:W-:Y:S02]  /*69dc0*/  PRMT R29, RZ, 0x7610, R29 ;  /* 0x00007610ff1d7816 */ /* 0x000fe4000000001d */
[----:B0-----:R-:W-:-:S04]  /*69dd0*/  @!P0 LOP3.LUT R3, R3, R2, RZ, 0x3c, !PT ;  /* 0x0000000203038212 */ /* 0x001fc800078e3cff */
[----:B------:R-:W-:-:S04]  /*69de0*/  @!P0 LOP3.LUT R2, R3, R2, RZ, 0x3c, !PT ;  /* 0x0000000203028212 */ /* 0x000fc800078e3cff */
[----:B------:R-:W-:-:S05]  /*69df0*/  @!P0 LOP3.LUT R3, R3, R2, RZ, 0x3c, !PT ;  /* 0x0000000203038212 */ /* 0x000fca00078e3cff */
[----:B------:R-:W3:Y:S04]  /*69e00*/  @!P0 LDG.E.U8 R29, desc[UR4][R2.64] ;  /* 0x00000004021d8981 */ /* 0x000ee8000c1e1100 */
[----:B----4-:R0:W-:Y:S04]  /*69e10*/  STL [R1+0x94], R13 ;  /* 0x0000940d01007387 */ /* 0x0101e80000100800 */
[----:B0-----:R-:W4:Y:S04]  /*69e20*/  LDL R13, [R1+0x6000] ;  /* 0x00600000010d7983 */ /* 0x001f280000100800 */
        /* <DEDUP_REMOVED lines=35> */
[----:B------:R-:W2:Y:S01]  /*6a060*/  @!P0 LDG.E.U8 R25, desc[UR4][R2.64] ;  /* 0x0000000402198981 */ /* 0x000ea2000c1e1100 */
[----:B------:R-:W-:-:S03]  /*6a070*/  PRMT R6, RZ, 0x7610, R6 ;  /* 0x00007610ff067816 */ /* 0x000fc60000000006 */
[----:B--2---:R0:W-:Y:S04]  /*6a080*/  STL [R1+0x70], R25 ;  /* 0x0000701901007387 */ /* 0x0041e80000100800 */
[----:B0-----:R-:W2:Y:S04]  /*6a090*/  LDL.LU R25, [R1+0x76d8] ;  /* 0x0076d80001197983 */ /* 0x001ea80000300800 */
[----:B------:R-:W4:Y:S01]  /*6a0a0*/  LDL R3, [R1+0x5fc4] ;  /* 0x005fc40001037983 */ /* 0x000f220000100800 */
[----:B------:R-:W-:Y:S01]  /*6a0b0*/  @!P0 IMAD.MOV.U32 R2, RZ, RZ, R13 ;  /* 0x000000ffff028224 */ /* 0x000fe200078e000d */
[----:B------:R-:W-:-:S02]  /*6a0c0*/  PRMT R24, RZ, 0x7610, R24 ;  /* 0x00007610ff187816 */ /* 0x000fc40000000018 */
[----:B------:R-:W3:Y:S04]  /*6a0d0*/  LDL R13, [R1+0x6024] ;  /* 0x00602400010d7983 */ /* 0x000ee80000100800 */
[----:B----4-:R0:W4:Y:S04]  /*6a0e0*/  @!P0 LDG.E.U8 R6, desc[UR4][R2.64] ;  /* 0x0000000402068981 */ /* 0x010128000c1e1100 */
[----:B------:R-:W0:Y:S04]  /*6a0f0*/  LDL R2, [R1+0x5fd4] ;  /* 0x005fd40001027983 */ /* 0x000e280000100800 */
[----:B------:R-:W0:Y:S02]  /*6a100*/  LDL R3, [R1+0x6010] ;  /* 0x0060100001037983 */ /* 0x000e240000100800 */
[----:B0-----:R-:W-:-:S04]  /*6a110*/  @!P0 LOP3.LUT R3, R3, R2, RZ, 0x3c, !PT ;  /* 0x0000000203038212 */ /* 0x001fc800078e3cff */
[----:B------:R-:W-:-:S04]  /*6a120*/  @!P0 LOP3.LUT R2, R3, R2, RZ, 0x3c, !PT ;  /* 0x0000000203028212 */ /* 0x000fc800078e3cff */
[----:B------:R-:W-:-:S05]  /*6a130*/  @!P0 LOP3.LUT R3, R3, R2, RZ, 0x3c, !PT ;  /* 0x0000000203038212 */ /* 0x000fca00078e3cff */
[----:B------:R-:W2:Y:S04]  /*6a140*/  @!P0 LDG.E.U8 R24, desc[UR4][R2.64] ;  /* 0x0000000402188981 */ /* 0x000ea8000c1e1100 */
[----:B----4-:R0:W-:Y:S04]  /*6a150*/  STL [R1+0x5c], R6 ;  /* 0x00005c0601007387 */ /* 0x0101e80000100800 */
[----:B0-----:R-:W4:Y:S04]  /*6a160*/  LDL R6, [R1+0x6060] ;  /* 0x0060600001067983 */ /* 0x001f280000100800 */
[----:B--2---:R0:W-:Y:S04]  /*6a170*/  STL [R1+0x58], R24 ;  /* 0x0000581801007387 */ /* 0x0041e80000100800 */
[----:B0-----:R-:W2:Y:S04]  /*6a180*/  LDL.LU R24, [R1+0x76d4] ;  /* 0x0076d40001187983 */ /* 0x001ea80000300800 */
        /* <DEDUP_REMOVED lines=33> */
[----:B------:R0:W3:Y:S01]  /*6a3a0*/  @!P0 LDG.E.U8 R21, desc[UR4][R2.64] ;  /* 0x0000000402158981 */ /* 0x0000e2000c1e1100 */
[----:B------:R-:W-:Y:S01]  /*6a3b0*/  PRMT R5, RZ, 0x7610, R5 ;  /* 0x00007610ff057816 */ /* 0x000fe20000000005 */
[----:B0-----:R-:W-:Y:S02]  /*6a3c0*/  @!P0 IMAD.MOV.U32 R2, RZ, RZ, R6 ;  /* 0x000000ffff028224 */ /* 0x001fe400078e0006 */
[----:B------:R-:W-:-:S05]  /*6a3d0*/  @!P0 IMAD.MOV.U32 R3, RZ, RZ, R13 ;  /* 0x000000ffff038224 */ /* 0x000fca00078e000d */
[----:B------:R0:W4:Y:S04]  /*6a3e0*/  @!P0 LDG.E.U8 R5, desc[UR4][R2.64] ;  /* 0x0000000402058981 */ /* 0x000128000c1e1100 */
[----:B---3--:R1:W-:Y:S04]  /*6a3f0*/  STL [R1+0x48], R21 ;  /* 0x0000481501007387 */ /* 0x0083e80000100800 */
[----:B-1----:R-:W3:Y:S04]  /*6a400*/  LDL.LU R21, [R1+0x76c8] ;  /* 0x0076c80001157983 */ /* 0x002ee80000300800 */
[----:B------:R-:W0:Y:S04]  /*6a410*/  LDL R2, [R1+0x6034] ;  /* 0x0060340001027983 */ /* 0x000e280000100800 */
[----:B------:R-:W0:Y:S01]  /*6a420*/  LDL R3, [R1+0x6070] ;  /* 0x0060700001037983 */ /* 0x000e220000100800 */
[----:B------:R-:W-:-:S03]  /*6a430*/  PRMT R20, RZ, 0x7610, R20 ;  /* 0x00007610ff147816 */ /* 0x000fc60000000014 */
[----:B------:R-:W2:Y:S04]  /*6a440*/  LDL R13, [R1+0x6074] ;  /* 0x00607400010d7983 */ /* 0x000ea80000100800 */
[----:B------:R-:W3:Y:S01]  /*6a450*/  LDL R6, [R1+0x60b0] ;  /* 0x0060b00001067983 */ /* 0x000ee20000100800 */
[----:B0-----:R-:W-:-:S04]  /*6a460*/  @!P0 LOP3.LUT R3, R3, R2, RZ, 0x3c, !PT ;  /* 0x0000000203038212 */ /* 0x001fc800078e3cff */
[----:B------:R-:W-:-:S04]  /*6a470*/  @!P0 LOP3.LUT R2, R3, R2, RZ, 0x3c, !PT ;  /* 0x0000000203028212 */ /* 0x000fc800078e3cff */
[----:B------:R-:W-:-:S05]  /*6a480*/  @!P0 LOP3.LUT R3, R3, R2, RZ, 0x3c, !PT ;  /* 0x0000000203038212 */ /* 0x000fca00078e3cff */
[----:B------:R-:W2:Y:S04]  /*6a490*/  @!P0 LDG.E.U8 R20, desc[UR4][R2.64] ;  /* 0x0000000402148981 */ /* 0x000ea8000c1e1100 */
[----:B----4-:R-:W-:Y:S01]  /*6a4a0*/  STL [R1+0x7648], R5 ;  /* 0x0076480501007387 */ /* 0x010fe20000100800 */
[----:B------:R-:W-:-:S03]  /*6a4b0*/  PRMT R19, RZ, 0x7610, R19 ;  /* 0x00007610ff137816 */ /* 0x000fc60000000013 */
[----:B--2---:R0:W-:Y:S04]  /*6a4c0*/  STL [R1+0x40], R20 ;  /* 0x0000401401007387 */ /* 0x0041e80000100800 */
[----:B0-----:R-:W2:Y:S04]  /*6a4d0*/  LDL.LU R20, [R1+0x76c4] ;  /* 0x0076c40001147983 */ /* 0x001ea80000300800 */
[----:B------:R-:W4:Y:S01]  /*6a4e0*/  LDL R3, [R1+0x6044] ;  /* 0x0060440001037983 */ /* 0x000f220000100800 */
[----:B------:R-:W-:-:S03]  /*6a4f0*/  @!P0 IMAD.MOV.U32 R2, RZ, RZ, R14 ;  /* 0x000000ffff028224 */ /* 0x000fc600078e000e */
[----:B------:R-:W2:Y:S04]  /*6a500*/  LDL R14, [R1+0x60d0] ;  /* 0x0060d000010e7983 */ /* 0x000ea80000100800 */
[----:B----4-:R-:W4:Y:S04]  /*6a510*/  @!P0 LDG.E.U8 R19, desc[UR4][R2.64] ;  /* 0x0000000402138981 */ /* 0x010f28000c1e1100 */
        /* <DEDUP_REMOVED lines=14> */
[----:B------:R-:W-:Y:S02]  /*6a600*/  PRMT R16, RZ, 0x7610, R16 ;  /* 0x00007610ff107816 */ /* 0x000fe40000000010 */
[----:B--2---:R-:W-:-:S04]  /*6a610*/  @!P0 LOP3.LUT R3, R3, R2, RZ, 0x3c, !PT ;  /* 0x0000000203038212 */ /* 0x004fc800078e3cff */
[----:B------:R-:W-:-:S04]  /*6a620*/  @!P0 LOP3.LUT R2, R3, R2, RZ, 0x3c, !PT ;  /* 0x0000000203028212 */ /* 0x000fc800078e3cff */
[----:B------:R-:W-:-:S05]  /*6a630*/  @!P0 LOP3.LUT R3, R3, R2, RZ, 0x3c, !PT ;  /* 0x0000000203038212 */ /* 0x000fca00078e3cff */
[----:B------:R0:W2:Y:S02]  /*6a640*/  @!P0 LDG.E.U8 R17, desc[UR4][R2.64] ;  /* 0x0000000402118981 */ /* 0x0000a4000c1e1100 */
[----:B0-----:R-:W-:Y:S02]  /*6a650*/  @!P0 IMAD.MOV.U32 R2, RZ, RZ, R6 ;  /* 0x000000ffff028224 */ /* 0x001fe400078e0006 */
[----:B------:R-:W-:-:S05]  /*6a660*/  @!P0 IMAD.MOV.U32 R3, RZ, RZ, R13 ;  /* 0x000000ffff038224 */ /* 0x000fca00078e000d */
[----:B------:R-:W4:Y:S04]  /*6a670*/  @!P0 LDG.E.U8 R16, desc[UR4][R2.64] ;  /* 0x0000000402108981 */ /* 0x000f28000c1e1100 */
[----:B--2---:R0:W-:Y:S04]  /*6a680*/  STL [R1+0x24], R17 ;  /* 0x0000241101007387 */ /* 0x0041e80000100800 */
[----:B0-----:R-:W2:Y:S04]  /*6a690*/  LDL.LU R17, [R1+0x76b8] ;  /* 0x0076b80001117983 */ /* 0x001ea80000300800 */
[----:B------:R-:W3:Y:S04]  /*6a6a0*/  LDL R13, [R1+0x60c4] ;  /* 0x0060c400010d7983 */ /* 0x000ee80000100800 */
[----:B------:R-:W2:Y:S04]  /*6a6b0*/  LDL R6, [R1+0x6100] ;  /* 0x0061000001067983 */ /* 0x000ea80000100800 */
        /* <DEDUP_REMOVED lines=8> */
[----:B------:R-:W3:Y:S01]  /*6a740*/  @!P0 LDG.E.U8 R11, desc[UR4][R2.64] ;  /* 0x00000004020b8981 */ /* 0x000ee2000c1e1100 */
[----:B------:R-:W-:-:S03]  /*6a750*/  PRMT R12, RZ, 0x7610, R12 ;  /* 0x00007610ff0c7816 */ /* 0x000fc6000000000c */
[----:B---3--:R0:W-:Y:S04]  /*6a760*/  STL [R1+0x1c], R11 ;  /* 0x00001c0b01007387 */ /* 0x0081e80000100800 */
[----:B0-----:R-:W3:Y:S04]  /*6a770*/  LDL.LU R11, [R1+0x76b0] ;  /* 0x0076b000010b7983 */ /* 0x001ee80000300800 */
[----:B------:R-:W2:Y:S01]  /*6a780*/  LDL R3, [R1+0x6094] ;  /* 0x0060940001037983 */ /* 0x000ea20000100800 */
[----:B------:R-:W-:Y:S01]  /*6a790*/  @!P0 IMAD.MOV.U32 R2, RZ, RZ, R14 ;  /* 0x000000ffff028224 */ /* 0x000fe200078e000e */
[----:B------:R-:W-:-:S02]  /*6a7a0*/  PRMT R10, RZ, 0x7610, R10 ;  /* 0x00007610ff0a7816 */ /* 0x000fc4000000000a */
[----:B------:R-:W4:Y:S04]  /*6a7b0*/  LDL R14, [R1+0x60e4] ;  /* 0x0060e400010e7983 */ /* 0x000f280000100800 */
[----:B--2---:R0:W2:Y:S04]  /*6a7c0*/  @!P0 LDG.E.U8 R12, desc[UR4][R2.64] ;  /* 0x00000004020c8981 */ /* 0x0040a8000c1e1100 */
[----:B------:R-:W0:Y:S04]  /*6a7d0*/  LDL R2, [R1+0x60a4] ;  /* 0x0060a40001027983 */ /* 0x000e280000100800 */
[----:B------:R-:W0:Y:S02]  /*6a7e0*/  LDL R3, [R1+0x60e0] ;  /* 0x0060e00001037983 */ /* 0x000e240000100800 */
[----:B0-----:R-:W-:-:S04]  /*6a7f0*/  @!P0 LOP3.LUT R3, R3, R2, RZ, 0x3c, !PT ;  /* 0x0000000203038212 */ /* 0x001fc800078e3cff */
[----:B------:R-:W-:-:S04]  /*6a800*/  @!P0 LOP3.LUT R2, R3, R2, RZ, 0x3c, !PT ;  /* 0x0000000203028212 */ /* 0x000fc800078e3cff */
[----:B------:R-:W-:-:S05]  /*6a810*/  @!P0 LOP3.LUT R3, R3, R2, RZ, 0x3c, !PT ;  /* 0x0000000203038212 */ /* 0x000fca00078e3cff */
[----:B------:R-:W3:Y:S04]  /*6a820*/  @!P0 LDG.E.U8 R10, desc[UR4][R2.64] ;  /* 0x00000004020a8981 */ /* 0x000ee8000c1e1100 */
[----:B--2---:R0:W-:Y:S04]  /*6a830*/  STL [R1+0x18], R12 ;  /* 0x0000180c01007387 */ /* 0x0041e80000100800 */
[----:B0-----:R-:W2:Y:S04]  /*6a840*/  LDL R12, [R1+0x6120] ;  /* 0x00612000010c7983 */ /* 0x001ea80000100800 */
        /* <DEDUP_REMOVED lines=8> */
[----:B------:R0:W4:Y:S01]  /*6a8d0*/  @!P0 LDG.E.U8 R0, desc[UR4][R2.64] ;  /* 0x0000000402008981 */ /* 0x000122000c1e1100 */
[----:B------:R-:W-:Y:S01]  /*6a8e0*/  PRMT R5, RZ, 0x7610, R5 ;  /* 0x00007610ff057816 */ /* 0x000fe20000000005 */
[----:B0-----:R-:W-:Y:S02]  /*6a8f0*/  @!P0 IMAD.MOV.U32 R2, RZ, RZ, R6 ;  /* 0x000000ffff028224 */ /* 0x001fe400078e0006 */
[----:B------:R-:W-:-:S05]  /*6a900*/  @!P0 IMAD.MOV.U32 R3, RZ, RZ, R13 ;  /* 0x000000ffff038224 */ /* 0x000fca00078e000d */
[----:B------:R0:W3:Y:S04]  /*6a910*/  @!P0 LDG.E.U8 R5, desc[UR4][R2.64] ;  /* 0x0000000402058981 */ /* 0x0000e8000c1e1100 */
[----:B----4-:R1:W-:Y:S04]  /*6a920*/  STL [R1+0x10], R0 ;  /* 0x0000100001007387 */ /* 0x0103e80000100800 */
[----:B-1----:R-:W4:Y:S04]  /*6a930*/  LDL.LU R0, [R1+0x76a8] ;  /* 0x0076a80001007983 */ /* 0x002f280000300800 */
[----:B------:R-:W0:Y:S04]  /*6a940*/  LDL R2, [R1+0x60d4] ;  /* 0x0060d40001027983 */ /* 0x000e280000100800 */
[----:B------:R-:W0:Y:S01]  /*6a950*/  LDL R3, [R1+0x6110] ;  /* 0x0061100001037983 */ /* 0x000e220000100800 */
[----:B------:R-:W-:-:S02]  /*6a960*/  PRMT R15, RZ, 0x7610, R15 ;  /* 0x00007610ff0f7816 */ /* 0x000fc4000000000f */
[----:B------:R-:W-:Y:S01]  /*6a970*/  PRMT R4, RZ, 0x7610, R4 ;  /* 0x00007610ff047816 */ /* 0x000fe20000000004 */
[----:B------:R-:W4:Y:S04]  /*6a980*/  LDL R13, [R1+0x6130] ;  /* 0x00613000010d7983 */ /* 0x000f280000100800 */
[----:B------:R-:W4:Y:S01]  /*6a990*/  LDL R6, [R1+0x6140] ;  /* 0x0061400001067983 */ /* 0x000f220000100800 */
[----:B0-----:R-:W-:-:S04]  /*6a9a0*/  @!P0 LOP3.LUT R3, R3, R2, RZ, 0x3c, !PT ;  /* 0x0000000203038212 */ /* 0x001fc800078e3cff */
[----:B------:R-:W-:-:S04]  /*6a9b0*/  @!P0 LOP3.LUT R2, R3, R2, RZ, 0x3c, !PT ;  /* 0x0000000203028212 */ /* 0x000fc800078e3cff */
[----:B------:R-:W-:-:S05]  /*6a9c0*/  @!P0 LOP3.LUT R3, R3, R2, RZ, 0x3c, !PT ;  /* 0x0000000203038212 */ /* 0x000fca00078e3cff */
[----:B------:R2:W4:Y:S02]  /*6a9d0*/  @!P0 LDG.E.U8 R15, desc[UR4][R2.64] ;  /* 0x00000004020f8981 */ /* 0x000524000c1e1100 */
[----:B--2---:R-:W-:Y:S02]  /*6a9e0*/  @!P0 IMAD.MOV.U32 R2, RZ, RZ, R12 ;  /* 0x000000ffff028224 */ /* 0x004fe400078e000c */
[----:B------:R-:W-:-:S05]  /*6a9f0*/  @!P0 IMAD.MOV.U32 R3, RZ, RZ, R14 ;  /* 0x000000ffff038224 */ /* 0x000fca00078e000e */
[----:B------:R-:W2:Y:S04]  /*6aa00*/  @!P0 LDG.E.U8 R4, desc[UR4][R2.64] ;  /* 0x0000000402048981 */ /* 0x000ea8000c1e1100 */
[----:B---3--:R0:W-:Y:S04]  /*6aa10*/  STL [R1+0x7670], R5 ;  /* 0x0076700501007387 */ /* 0x0081e80000100800 */
[----:B----4-:R1:W-:Y:S04]  /*6aa20*/  STL [R1+0x8], R15 ;  /* 0x0000080f01007387 */ /* 0x0103e80000100800 */
[----:B------:R-:W3:Y:S04]  /*6aa30*/  LDL R3, [R1+0x60f4] ;  /* 0x0060f40001037983 */ /* 0x000ee80000100800 */
[----:B------:R-:W4:Y:S04]  /*6aa40*/  LDL R14, [R1+0x6150] ;  /* 0x00615000010e7983 */ /* 0x000f280000100800 */
[----:B------:R-:W4:Y:S04]  /*6aa50*/  LDL R12, [R1+0x6124] ;  /* 0x00612400010c7983 */ /* 0x000f280000100800 */
[----:B0-----:R-:W4:Y:S04]  /*6aa60*/  LDL R5, [R1+0x6160] ;  /* 0x0061600001057983 */ /* 0x001f280000100800 */
[----:B-1----:R-:W4:Y:S04]  /*6aa70*/  LDL R15, [R1+0x6114] ;  /* 0x00611400010f7983 */ /* 0x002f280000100800 */
[----:B--2---:R0:W-:Y:S04]  /*6aa80*/  STL [R1+0x764c], R4 ;  /* 0x00764c0401007387 */ /* 0x0041e80000100800 */
[----:B0-----:R-:W2:Y:S01]  /*6aa90*/  LDL R4, [R1+0x6104] ;  /* 0x0061040001047983 */ /* 0x001ea20000100800 */
[----:B------:R-:W-:Y:S01]  /*6aaa0*/  PRMT R7, RZ, 0x7610, R7 ;  /* 0x00007610ff077816 */ /* 0x000fe20000000007 */
[----:B------:R-:W-:Y:S01]  /*6aab0*/  @!P0 IMAD.MOV.U32 R2, RZ, RZ, R13 ;  /* 0x000000ffff028224 */ /* 0x000fe200078e000d */
[----:B------:R-:W-:-:S02]  /*6aac0*/  PRMT R61, RZ, 0x7610, R61 ;  /* 0x00007610ff3d7816 */ /* 0x000fc4000000003d */
[----:B------:R-:W-:Y:S01]  /*6aad0*/  PRMT R60, RZ, 0x7610, R60 ;  /* 0x00007610ff3c7816 */ /* 0x000fe2000000003c */
[----:B------:R-:W4:Y:S04]  /*6aae0*/  LDL R13, [R1+0x6134] ;  /* 0x00613400010d7983 */ /* 0x000f280000100800 */
[----:B---3--:R0:W3:Y:S02]  /*6aaf0*/  @!P0 LDG.E.U8 R7, desc[UR4][R2.64] ;  /* 0x0000000402078981 */ /* 0x0080e4000c1e1100 */
[----:B0-----:R-:W-:Y:S02]  /*6ab00*/  @!P0 IMAD.MOV.U32 R2, RZ, RZ, R6 ;  /* 0x000000ffff028224 */ /* 0x001fe400078e0006 */
[----:B--2---:R-:W-:-:S05]  /*6ab10*/  @!P0 IMAD.MOV.U32 R3, RZ, RZ, R4 ;  /* 0x000000ffff038224 */ /* 0x004fca00078e0004 */
[----:B------:R4:W2:Y:S02]  /*6ab20*/  @!P0 LDG.E.U8 R61, desc[UR4][R2.64] ;  /* 0x00000004023d8981 */ /* 0x0008a4000c1e1100 */
[----:B----4-:R-:W-:Y:S02]  /*6ab30*/  @!P0 IMAD.MOV.U32 R2, RZ, RZ, R14 ;  /* 0x000000ffff028224 */ /* 0x010fe400078e000e */
[----:B------:R-:W-:-:S05]  /*6ab40*/  @!P0 IMAD.MOV.U32 R3, RZ, RZ, R15 ;  /* 0x000000ffff038224 */ /* 0x000fca00078e000f */
[----:B------:R0:W4:Y:S04]  /*6ab50*/  @!P0 LDG.E.U8 R60, desc[UR4][R2.64] ;  /* 0x00000004023c8981 */ /* 0x000128000c1e1100 */
[----:B---3--:R1:W-:Y:S04]  /*6ab60*/  STL [R1], R7 ;  /* 0x0000000701007387 */ /* 0x0083e80000100800 */
[----:B------:R-:W3:Y:S04]  /*6ab70*/  LDL R6, [R1+0x6144] ;  /* 0x0061440001067983 */ /* 0x000ee80000100800 */
[----:B------:R-:W3:Y:S04]  /*6ab80*/  LDL R4, [R1+0x6180] ;  /* 0x0061800001047983 */ /* 0x000ee80000100800 */
[----:B-1----:R-:W3:Y:S01]  /*6ab90*/  LDL R7, [R1+0x6170] ;  /* 0x0061700001077983 */ /* 0x002ee20000100800 */
[----:B------:R-:W-:Y:S01]  /*6aba0*/  PRMT R59, RZ, 0x7610, R59 ;  /* 0x00007610ff3b7816 */ /* 0x000fe2000000003b */
[----:B0-----:R-:W-:-:S02]  /*6abb0*/  @!P0 IMAD.MOV.U32 R2, RZ, RZ, R5 ;  /* 0x000000ffff028224 */ /* 0x001fc400078e0005 */
[----:B------:R-:W-:-:S05]  /*6abc0*/  @!P0 IMAD.MOV.U32 R3, RZ, RZ, R12 ;  /* 0x000000ffff038224 */ /* 0x000fca00078e000c */
[----:B------:R0:W3:Y:S04]  /*6abd0*/  @!P0 LDG.E.U8 R59, desc[UR4][R2.64] ;  /* 0x00000004023b8981 */ /* 0x0000e8000c1e1100 */
[----:B--2---:R-:W-:Y:S01]  /*6abe0*/  STL [R1+0x7664], R61 ;  /* 0x0076643d01007387 */ /* 0x004fe20000100800 */
[----:B------:R-:W-:Y:S01]  /*6abf0*/  PRMT R58, RZ, 0x7610, R58 ;  /* 0x00007610ff3a7816 */ /* 0x000fe2000000003a */
[----:B0-----:R-:W-:Y:S02]  /*6ac00*/  @!P0 IMAD.MOV.U32 R3, RZ, RZ, R13 ;  /* 0x000000ffff038224 */ /* 0x001fe400078e000d */
[----:B----4-:R-:W-:Y:S04]  /*6ac10*/  STL [R1+0x7650], R60 ;  /* 0x0076503c01007387 */ /* 0x010fe80000100800 */
[----:B------:R-:W2:Y:S04]  /*6ac20*/  LDL R12, [R1+0x6154] ;  /* 0x00615400010c7983 */ /* 0x000ea80000100800 */
[----:B------:R-:W4:Y:S01]  /*6ac30*/  LDL R5, [R1+0x6190] ;  /* 0x0061900001057983 */ /* 0x000f220000100800 */
[----:B---3--:R-:W-:-:S05]  /*6ac40*/  @!P0 IMAD.MOV.U32 R2, RZ, RZ, R7 ;  /* 0x000000ffff028224 */ /* 0x008fca00078e0007 */
[----:B------:R0:W3:Y:S01]  /*6ac50*/  @!P0 LDG.E.U8 R58, desc[UR4][R2.64] ;  /* 0x00000004023a8981 */ /* 0x0000e2000c1e1100 */
[----:B------:R-:W-:Y:S02]  /*6ac60*/  PRMT R57, RZ, 0x7610, R57 ;  /* 0x00007610ff397816 */ /* 0x000fe40000000039 */
[----:B------:R-:W-:Y:S01]  /*6ac70*/  PRMT R56, RZ, 0x7610, R56 ;  /* 0x00007610ff387816 */ /* 0x000fe20000000038 */
[----:B0-----:R-:W-:Y:S02]  /*6ac80*/  @!P0 IMAD.MOV.U32 R2, RZ, RZ, R4 ;  /* 0x000000ffff028224 */ /* 0x001fe400078e0004 */
[----:B------:R-:W-:-:S05]  /*6ac90*/  @!P0 IMAD.MOV.U32 R3, RZ, RZ, R6 ;  /* 0x000000ffff038224 */ /* 0x000fca00078e0006 */
[----:B------:R2:W3:Y:S04]  /*6aca0*/  @!P0 LDG.E.U8 R57, desc[UR4][R2.64] ;  /* 0x0000000402398981 */ /* 0x0004e8000c1e1100 */
[----:B------:R-:W-:Y:S04]  /*6acb0*/  STL [R1+0x7654], R59 ;  /* 0x0076543b01007387 */ /* 0x000fe80000100800 */
[----:B------:R-:W3:Y:S04]  /*6acc0*/  LDL R13, [R1+0x6164] ;  /* 0x00616400010d7983 */ /* 0x000ee80000100800 */
[----:B------:R-:W3:Y:S01]  /*6acd0*/  LDL R7, [R1+0x61a0] ;  /* 0x0061a00001077983 */ /* 0x000ee20000100800 */
[----:B--2---:R-:W-:-:S02]  /*6ace0*/  @!P0 IMAD.MOV.U32 R3, RZ, RZ, R12 ;  /* 0x000000ffff038224 */ /* 0x004fc400078e000c */
[----:B----4-:R-:W-:-:S05]  /*6acf0*/  @!P0 IMAD.MOV.U32 R2, RZ, RZ, R5 ;  /* 0x000000ffff028224 */ /* 0x010fca00078e0005 */
[----:B------:R0:W2:Y:S04]  /*6ad00*/  @!P0 LDG.E.U8 R56, desc[UR4][R2.64] ;  /* 0x0000000402388981 */ /* 0x0000a8000c1e1100 */
[----:B---3--:R-:W-:Y:S04]  /*6ad10*/  STL [R1+0x7660], R58 ;  /* 0x0076603a01007387 */ /* 0x008fe80000100800 */
[----:B------:R-:W3:Y:S04]  /*6ad20*/  LDL R15, [R1+0x6174] ;  /* 0x00617400010f7983 */ /* 0x000ee80000100800 */
[----:B------:R-:W4:Y:S04]  /*6ad30*/  LDL R14, [R1+0x61b0] ;  /* 0x0061b000010e7983 */ /* 0x000f280000100800 */
[----:B------:R-:W4:Y:S04]  /*6ad40*/  LDL R6, [R1+0x6184] ;  /* 0x0061840001067983 */ /* 0x000f280000100800 */
[----:B------:R-:W4:Y:S01]  /*6ad50*/  LDL R4, [R1+0x61c0] ;  /* 0x0061c00001047983 */ /* 0x000f220000100800 */
[----:B------:R-:W-:-:S03]  /*6ad60*/  PRMT R55, RZ, 0x7610, R55 ;  /* 0x00007610ff377816 */ /* 0x000fc60000000037 */
[----:B------:R-:W-:Y:S04]  /*6ad70*/  STL [R1+0x7668], R57 ;  /* 0x0076683901007387 */ /* 0x000fe80000100800 */
[----:B------:R-:W4:Y:S04]  /*6ad80*/  LDL R12, [R1+0x6194] ;  /* 0x00619400010c7983 */ /* 0x000f280000100800 */
[----:B------:R-:W4:Y:S01]  /*6ad90*/  LDL R5, [R1+0x61d0] ;  /* 0x0061d00001057983 */ /* 0x000f220000100800 */
[----:B0-----:R-:W-:Y:S02]  /*6ada0*/  @!P0 IMAD.MOV.U32 R2, RZ, RZ, R7 ;  /* 0x000000ffff028224 */ /* 0x001fe400078e0007 */
[----:B------:R-:W-:Y:S01]  /*6adb0*/  @!P0 IMAD.MOV.U32 R3, RZ, RZ, R13 ;  /* 0x000000ffff038224 */ /* 0x000fe200078e000d */
[----:B------:R-:W-:-:S04]  /*6adc0*/  PRMT R54, RZ, 0x7610, R54 ;  /* 0x00007610ff367816 */ /* 0x000fc80000000036 */
[----:B------:R3:W4:Y:S04]  /*6add0*/  @!P0 LDG.E.U8 R55, desc[UR4][R2.64] ;  /* 0x0000000402378981 */ /* 0x000728000c1e1100 */
[----:B--2---:R-:W-:Y:S04]  /*6ade0*/  STL [R1+0x7658], R56 ;  /* 0x0076583801007387 */ /* 0x004fe80000100800 */
[----:B------:R-:W2:Y:S04]  /*6adf0*/  LDL R13, [R1+0x61a4] ;  /* 0x0061a400010d7983 */ /* 0x000ea80000100800 */
[----:B------:R-:W2:Y:S01]  /*6ae00*/  LDL R7, [R1+0x61e0] ;  /* 0x0061e00001077983 */ /* 0x000ea20000100800 */
[----:B---3--:R-:W-:-:S02]  /*6ae10*/  @!P0 IMAD.MOV.U32 R3, RZ, RZ, R15 ;  /* 0x000000ffff038224 */ /* 0x008fc400078e000f */
[----:B----4-:R-:W-:-:S05]  /*6ae20*/  @!P0 IMAD.MOV.U32 R2, RZ, RZ, R14 ;  /* 0x000000ffff028224 */ /* 0x010fca00078e000e */
[----:B------:R0:W3:Y:S01]  /*6ae30*/  @!P0 LDG.E.U8 R54, desc[UR4][R2.64] ;  /* 0x0000000402368981 */ /* 0x0000e2000c1e1100 */
[----:B------:R-:W-:Y:S02]  /*6ae40*/  PRMT R53, RZ, 0x7610, R53 ;  /* 0x00007610ff357816 */ /* 0x000fe40000000035 */
[----:B------:R-:W-:Y:S01]  /*6ae50*/  PRMT R52, RZ, 0x7610, R52 ;  /* 0x00007610ff347816 */ /* 0x000fe20000000034 */
[----:B0-----:R-:W-:Y:S02]  /*6ae60*/  @!P0 IMAD.MOV.U32 R2, RZ, RZ, R4 ;  /* 0x000000ffff028224 */ /* 0x001fe400078e0004 */
[----:B------:R-:W-:-:S05]  /*6ae70*/  @!P0 IMAD.MOV.U32 R3, RZ, RZ, R6 ;  /* 0x000000ffff038224 */ /* 0x000fca00078e0006 */
[----:B------:R0:W4:Y:S01]  /*6ae80*/  @!P0 LDG.E.U8 R53, desc[UR4][R2.64] ;  /* 0x0000000402358981 */ /* 0x000122000c1e1100 */
[----:B------:R-:W-:Y:S01]  /*6ae90*/  PRMT R51, RZ, 0x7610, R51 ;  /* 0x00007610ff337816 */ /* 0x000fe20000000033 */
[----:B0-----:R-:W-:Y:S02]  /*6aea0*/  @!P0 IMAD.MOV.U32 R2, RZ, RZ, R5 ;  /* 0x000000ffff028224 */ /* 0x001fe400078e0005 */
[----:B------:R-:W-:-:S05]  /*6aeb0*/  @!P0 IMAD.MOV.U32 R3, RZ, RZ, R12 ;  /* 0x000000ffff038224 */ /* 0x000fca00078e000c */
[----:B------:R2:W4:Y:S02]  /*6aec0*/  @!P0 LDG.E.U8 R52, desc[UR4][R2.64] ;  /* 0x0000000402348981 */ /* 0x000524000c1e1100 */
[----:B--2---:R-:W-:Y:S02]  /*6aed0*/  @!P0 IMAD.MOV.U32 R2, RZ, RZ, R7 ;  /* 0x000000ffff028224 */ /* 0x004fe400078e0007 */
[----:B------:R-:W-:-:S05]  /*6aee0*/  @!P0 IMAD.MOV.U32 R3, RZ, RZ, R13 ;  /* 0x000000ffff038224 */ /* 0x000fca00078e000d */
[----:B------:R-:W2:Y:S04]  /*6aef0*/  @!P0 LDG.E.U8 R51, desc[UR4][R2.64] ;  /* 0x0000000402338981 */ /* 0x000ea8000c1e1100 */
[----:B------:R-:W-:Y:S04]  /*6af00*/  STL [R1+0x765c], R55 ;  /* 0x00765c3701007387 */ /* 0x000fe80000100800 */
[----:B---3--:R-:W-:Y:S04]  /*6af10*/  STL [R1+0x766c], R54 ;  /* 0x00766c3601007387 */ /* 0x008fe80000100800 */
[----:B------:R-:W3:Y:S04]  /*6af20*/  LDL R6, [R1+0x61b4] ;  /* 0x0061b40001067983 */ /* 0x000ee80000100800 */
[----:B------:R-:W3:Y:S04]  /*6af30*/  LDL R4, [R1+0x61f0] ;  /* 0x0061f00001047983 */ /* 0x000ee80000100800 */
[----:B----4-:R-:W-:Y:S04]  /*6af40*/  STL [R1+0x7674], R53 ;  /* 0x0076743501007387 */ /* 0x010fe80000100800 */
[----:B------:R-:W4:Y:S04]  /*6af50*/  LDL R12, [R1+0x61c4] ;  /* 0x0061c400010c7983 */ /* 0x000f280000100800 */
[----:B------:R-:W4:Y:S04]  /*6af60*/  LDL R5, [R1+0x6200] ;  /* 0x0062000001057983 */ /* 0x000f280000100800 */
[----:B------:R-:W-:Y:S04]  /*6af70*/  STL [R1+0x7678], R52 ;  /* 0x0076783401007387 */ /* 0x000fe80000100800 */
[----:B------:R-:W4:Y:S04]  /*6af80*/  LDL R15, [R1+0x61d4] ;  /* 0x0061d400010f7983 */ /* 0x000f280000100800 */
[----:B------:R-:W4:Y:S04]  /*6af90*/  LDL R13, [R1+0x6210] ;  /* 0x00621000010d7983 */ /* 0x000f280000100800 */
[----:B------:R-:W4:Y:S01]  /*6afa0*/  LDL R7, [R1+0x6220] ;  /* 0x0062200001077983 */ /* 0x000f220000100800 */
[----:B------:R-:W-:-:S03]  /*6afb0*/  PRMT R50, RZ, 0x7610, R50 ;  /* 0x00007610ff327816 */ /* 0x000fc60000000032 */
[----:B--2---:R-:W-:Y:S04]  /*6afc0*/  STL [R1+0x767c], R51 ;  /* 0x00767c3301007387 */ /* 0x004fe80000100800 */
[----:B------:R-:W2:Y:S01]  /*6afd0*/  LDL R14, [R1+0x61e4] ;  /* 0x0061e400010e7983 */ /* 0x000ea20000100800 */
[----:B---3--:R-:W-:Y:S02]  /*6afe0*/  @!P0 IMAD.MOV.U32 R3, RZ, RZ, R6 ;  /* 0x000000ffff038224 */ /* 0x008fe400078e0006 */
[----:B------:R-:W-:Y:S01]  /*6aff0*/  @!P0 IMAD.MOV.U32 R2, RZ, RZ, R4 ;  /* 0x000000ffff028224 */ /* 0x000fe200078e0004 */
[----:B------:R-:W3:Y:S04]  /*6b000*/  LDL R6, [R1+0x61f4] ;  /* 0x0061f40001067983 */ /* 0x000ee80000100800 */
[----:B------:R-:W3:Y:S04]  /*6b010*/  LDL R4, [R1+0x6230] ;  /* 0x0062300001047983 */ /* 0x000ee80000100800 */
[----:B------:R4:W3:Y:S01]  /*6b020*/  @!P0 LDG.E.U8 R50, desc[UR4][R2.64] ;  /* 0x0000000402328981 */ /* 0x0008e2000c1e1100 */
[----:B------:R-:W-:-:S02]  /*6b030*/  PRMT R49, RZ, 0x7610, R49 ;  /* 0x00007610ff317816 */ /* 0x000fc40000000031 */
[----:B------:R-:W-:Y:S01]  /*6b040*/  PRMT R48, RZ, 0x7610, R48 ;  /* 0x00007610ff307816 */ /* 0x000fe20000000030 */
[----:B----4-:R-:W-:Y:S02]  /*6b050*/  @!P0 IMAD.MOV.U32 R3, RZ, RZ, R12 ;  /* 0x000000ffff038224 */ /* 0x010fe400078e000c */
[----:B------:R-:W-:-:S05]  /*6b060*/  @!P0 IMAD.MOV.U32 R2, RZ, RZ, R5 ;  /* 0x000000ffff028224 */ /* 0x000fca00078e0005 */
[----:B------:R0:W4:Y:S01]  /*6b070*/  @!P0 LDG.E.U8 R49, desc[UR4][R2.64] ;  /* 0x0000000402318981 */ /* 0x000122000c1e1100 */
[----:B------:R-:W-:Y:S01]  /*6b080*/  PRMT R47, RZ, 0x7610, R47 ;  /* 0x00007610ff2f7816 */ /* 0x000fe2000000002f */
[----:B0-----:R-:W-:Y:S02]  /*6b090*/  @!P0 IMAD.MOV.U32 R3, RZ, RZ, R15 ;  /* 0x000000ffff038224 */ /* 0x001fe400078e000f */
[----:B------:R-:W-:-:S05]  /*6b0a0*/  @!P0 IMAD.MOV.U32 R2, RZ, RZ, R13 ;  /* 0x000000ffff028224 */ /* 0x000fca00078e000d */
[----:B------:R0:W4:Y:S02]  /*6b0b0*/  @!P0 LDG.E.U8 R48, desc[UR4][R2.64] ;  /* 0x0000000402308981 */ /* 0x000124000c1e1100 */
[----:B0-----:R-:W-:Y:S02]  /*6b0c0*/  @!P0 IMAD.MOV.U32 R2, RZ, RZ, R7 ;  /* 0x000000ffff028224 */ /* 0x001fe400078e0007 */
[----:B--2---:R-:W-:-:S05]  /*6b0d0*/  @!P0 IMAD.MOV.U32 R3, RZ, RZ, R14 ;  /* 0x000000ffff038224 */ /* 0x004fca00078e000e */
[----:B------:R3:W2:Y:S01]  /*6b0e0*/  @!P0 LDG.E.U8 R47, desc[UR4][R2.64] ;  /* 0x00000004022f8981 */ /* 0x0006a2000c1e1100 */
[----:B------:R-:W-:Y:S01]  /*6b0f0*/  PRMT R46, RZ, 0x7610, R46 ;  /* 0x00007610ff2e7816 */ /* 0x000fe2000000002e */
[----:B---3--:R-:W-:Y:S02]  /*6b100*/  @!P0 IMAD.MOV.U32 R3, RZ, RZ, R6 ;  /* 0x000000ffff038224 */ /* 0x008fe400078e0006 */
[----:B------:R-:W-:Y:S01]  /*6b110*/  @!P0 IMAD.MOV.U32 R2, RZ, RZ, R4 ;  /* 0x000000ffff028224 */ /* 0x000fe200078e0004 */
[----:B------:R-:W-:Y:S04]  /*6b120*/  STL [R1+0x7680], R50 ;  /* 0x0076803201007387 */ /* 0x000fe80000100800 */
[----:B------:R-:W3:Y:S04]  /*6b130*/  LDL R12, [R1+0x6204] ;  /* 0x00620400010c7983 */ /* 0x000ee80000100800 */
[----:B------:R-:W3:Y:S04]  /*6b140*/  LDL R5, [R1+0x6240] ;  /* 0x0062400001057983 */ /* 0x000ee80000100800 */
[----:B------:R3:W3:Y:S04]  /*6b150*/  @!P0 LDG.E.U8 R46, desc[UR4][R2.64] ;  /* 0x00000004022e8981 */ /* 0x0006e8000c1e1100 */
[----:B----4-:R-:W-:Y:S04]  /*6b160*/  STL [R1+0x7684], R49 ;  /* 0x0076843101007387 */ /* 0x010fe80000100800 */
[----:B------:R-:W4:Y:S04]  /*6b170*/  LDL R15, [R1+0x6214] ;  /* 0x00621400010f7983 */ /* 0x000f280000100800 */
[----:B------:R-:W4:Y:S04]  /*6b180*/  LDL R13, [R1+0x6250] ;  /* 0x00625000010d7983 */ /* 0x000f280000100800 */
[----:B------:R-:W-:Y:S04]  /*6b190*/  STL [R1+0x7688], R48 ;  /* 0x0076883001007387 */ /* 0x000fe80000100800 */
[----:B------:R-:W4:Y:S04]  /*6b1a0*/  LDL R14, [R1+0x6224] ;  /* 0x00622400010e7983 */ /* 0x000f280000100800 */
[----:B------:R-:W4:Y:S04]  /*6b1b0*/  LDL R7, [R1+0x6260] ;  /* 0x0062600001077983 */ /* 0x000f280000100800 */
[----:B--2---:R0:W-:Y:S04]  /*6b1c0*/  STL [R1+0x768c], R47 ;  /* 0x00768c2f01007387 */ /* 0x0041e80000100800 */
[----:B------:R-:W2:Y:S04]  /*6b1d0*/  LDL R4, [R1+0x6270] ;  /* 0x0062700001047983 */ /* 0x000ea80000100800 */
[----:B------:R-:W2:Y:S04]  /*6b1e0*/  LDL R6, [R1+0x6280] ;  /* 0x0062800001067983 */ /* 0x000ea80000100800 */
[----:B0-----:R-:W2:Y:S01]  /*6b1f0*/  LDL R47, [R1+0x6234] ;  /* 0x00623400012f7983 */ /* 0x001ea20000100800 */
[----:B---3--:R-:W-:-:S03]  /*6b200*/  @!P0 IMAD.MOV.U32 R3, RZ, RZ, R12 ;  /* 0x000000ffff038224 */ /* 0x008fc600078e000c */
[----:B------:R0:W-:Y:S04]  /*6b210*/  STL [R1+0x7690], R46 ;  /* 0x0076902e01007387 */ /* 0x0001e80000100800 */
[----:B------:R-:W3:Y:S01]  /*6b220*/  LDL R12, [R1+0x6244] ;  /* 0x00624400010c7983 */ /* 0x000ee20000100800 */
[----:B------:R-:W-:Y:S01]  /*6b230*/  PRMT R45, RZ, 0x7610, R45 ;  /* 0x00007610ff2d7816 */ /* 0x000fe2000000002d */
[----:B------:R-:W-:Y:S01]  /*6b240*/  @!P0 IMAD.MOV.U32 R2, RZ, RZ, R5 ;  /* 0x000000ffff028224 */ /* 0x000fe200078e0005 */
[----:B------:R-:W-:Y:S02]  /*6b250*/  PRMT R44, RZ, 0x7610, R44 ;  /* 0x00007610ff2c7816 */ /* 0x000fe4000000002c */
[----:B------:R-:W-:Y:S02]  /*6b260*/  PRMT R43, RZ, 0x7610, R43 ;  /* 0x00007610ff2b7816 */ /* 0x000fe4000000002b */
[----:B------:R-:W-:-:S02]  /*6b270*/  PRMT R42, RZ, 0x7610, R42 ;  /* 0x00007610ff2a7816 */ /* 0x000fc4000000002a */
[----:B------:R-:W-:Y:S01]  /*6b280*/  PRMT R41, RZ, 0x7610, R41 ;  /* 0x00007610ff297816 */ /* 0x000fe20000000029 */
[----:B------:R4:W3:Y:S04]  /*6b290*/  @!P0 LDG.E.U8 R45, desc[UR4][R2.64] ;  /* 0x00000004022d8981 */ /* 0x0008e8000c1e1100 */
[----:B------:R-:W3:Y:S04]  /*6b2a0*/  LDL R5, [R1+0x6290] ;  /* 0x0062900001057983 */ /* 0x000ee80000100800 */
[----:B0-----:R-:W3:Y:S01]  /*6b2b0*/  LDL R46, [R1+0x6254] ;  /* 0x00625400012e7983 */ /* 0x001ee20000100800 */
[----:B----4-:R-:W-:-:S02]  /*6b2c0*/  @!P0 IMAD.MOV.U32 R2, RZ, RZ, R13 ;  /* 0x000000ffff028224 */ /* 0x010fc400078e000d */
[----:B------:R-:W-:-:S05]  /*6b2d0*/  @!P0 IMAD.MOV.U32 R3, RZ, RZ, R15 ;  /* 0x000000ffff038224 */ /* 0x000fca00078e000f */
[----:B------:R0:W4:Y:S02]  /*6b2e0*/  @!P0 LDG.E.U8 R44, desc[UR4][R2.64] ;  /* 0x00000004022c8981 */ /* 0x000124000c1e1100 */
[----:B0-----:R-:W-:Y:S02]  /*6b2f0*/  @!P0 IMAD.MOV.U32 R2, RZ, RZ, R7 ;  /* 0x000000ffff028224 */ /* 0x001fe400078e0007 */
[----:B------:R-:W-:-:S05]  /*6b300*/  @!P0 IMAD.MOV.U32 R3, RZ, RZ, R14 ;  /* 0x000000ffff038224 */ /* 0x000fca00078e000e */
[----:B------:R2:W4:Y:S02]  /*6b310*/  @!P0 LDG.E.U8 R43, desc[UR4][R2.64] ;  /* 0x00000004022b8981 */ /* 0x000524000c1e1100 */
[----:B--2---:R-:W-:Y:S02]  /*6b320*/  @!P0 IMAD.MOV.U32 R2, RZ, RZ, R4 ;  /* 0x000000ffff028224 */ /* 0x004fe400078e0004 */
[----:B------:R-:W-:-:S05]  /*6b330*/  @!P0 IMAD.MOV.U32 R3, RZ, RZ, R47 ;  /* 0x000000ffff038224 */ /* 0x000fca00078e002f */
[----:B------:R0:W2:Y:S02]  /*6b340*/  @!P0 LDG.E.U8 R42, desc[UR4][R2.64] ;  /* 0x00000004022a8981 */ /* 0x0000a4000c1e1100 */
[----:B0-----:R-:W-:Y:S02]  /*6b350*/  @!P0 IMAD.MOV.U32 R2, RZ, RZ, R6 ;  /* 0x000000ffff028224 */ /* 0x001fe400078e0006 */
[----:B---3--:R-:W-:-:S05]  /*6b360*/  @!P0 IMAD.MOV.U32 R3, RZ, RZ, R12 ;  /* 0x000000ffff038224 */ /* 0x008fca00078e000c */
[----:B------:R0:W3:Y:S04]  /*6b370*/  @!P0 LDG.E.U8 R41, desc[UR4][R2.64] ;  /* 0x0000000402298981 */ /* 0x0000e8000c1e1100 */
[----:B------:R-:W-:Y:S04]  /*6b380*/  STL [R1+0x7694], R45 ;  /* 0x0076942d01007387 */ /* 0x000fe80000100800 */
[----:B------:R-:W3:Y:S04]  /*6b390*/  LDL R15, [R1+0x6264] ;  /* 0x00626400010f7983 */ /* 0x000ee80000100800 */
[----:B------:R-:W3:Y:S04]  /*6b3a0*/  LDL R13, [R1+0x62a0] ;  /* 0x0062a000010d7983 */ /* 0x000ee80000100800 */
[----:B----4-:R1:W-:Y:S04]  /*6b3b0*/  STL [R1+0x7698], R44 ;  /* 0x0076982c01007387 */ /* 0x0103e80000100800 */
[----:B------:R-:W4:Y:S04]  /*6b3c0*/  LDL R14, [R1+0x6274] ;  /* 0x00627400010e7983 */ /* 0x000f280000100800 */
[----:B------:R-:W4:Y:S04]  /*6b3d0*/  LDL R7, [R1+0x62b0] ;  /* 0x0062b00001077983 */ /* 0x000f280000100800 */
[----:B------:R0:W-:Y:S04]  /*6b3e0*/  STL [R1+0x769c], R43 ;  /* 0x00769c2b01007387 */ /* 0x0001e80000100800 */
[----:B-1----:R-:W4:Y:S04]  /*6b3f0*/  LDL R44, [R1+0x6284] ;  /* 0x00628400012c7983 */ /* 0x002f280000100800 */
[----:B------:R-:W4:Y:S04]  /*6b400*/  LDL R4, [R1+0x62d0] ;  /* 0x0062d00001047983 */ /* 0x000f280000100800 */
[----:B0-----:R-:W4:Y:S04]  /*6b410*/  LDL R43, [R1+0x62c0] ;  /* 0x0062c000012b7983 */ /* 0x001f280000100800 */
[----:B--2---:R0:W-:Y:S04]  /*6b420*/  STL [R1+0x76a0], R42 ;  /* 0x0076a02a01007387 */ /* 0x0041e80000100800 */
[----:B------:R-:W2:Y:S04]  /*6b430*/  LDL R12, [R1+0x6294] ;  /* 0x00629400010c7983 */ /* 0x000ea80000100800 */
[----:B------:R-:W2:Y:S01]  /*6b440*/  LDL R6, [R1+0x62e0] ;  /* 0x0062e00001067983 */ /* 0x000ea20000100800 */
[----:B------:R-:W-:-:S03]  /*6b450*/  @!P0 IMAD.MOV.U32 R2, RZ, RZ, R5 ;  /* 0x000000ffff028224 */ /* 0x000fc600078e0005 */
[----:B---3--:R1:W-:Y:S04]  /*6b460*/  STL [R1+0x76a4], R41 ;  /* 0x0076a42901007387 */ /* 0x0083e80000100800 */
[----:B------:R-:W3:Y:S01]  /*6b470*/  LDL R5, [R1+0x62f0] ;  /* 0x0062f00001057983 */ /* 0x000ee20000100800 */
[----:B------:R-:W-:Y:S01]  /*6b480*/  PRMT R40, RZ, 0x7610, R40 ;  /* 0x00007610ff287816 */ /* 0x000fe20000000028 */
[----:B------:R-:W-:Y:S01]  /*6b490*/  @!P0 IMAD.MOV.U32 R3, RZ, RZ, R46 ;  /* 0x000000ffff038224 */ /* 0x000fe200078e002e */
[----:B------:R-:W-:Y:S02]  /*6b4a0*/  PRMT R39, RZ, 0x7610, R39 ;  /* 0x00007610ff277816 */ /* 0x000fe40000000027 */
[----:B------:R-:W-:Y:S02]  /*6b4b0*/  PRMT R38, RZ, 0x7610, R38 ;  /* 0x00007610ff267816 */ /* 0x000fe40000000026 */
[----:B------:R-:W-:Y:S01]  /*6b4c0*/  PRMT R37, RZ, 0x7610, R37 ;  /* 0x00007610ff257816 */ /* 0x000fe20000000025 */
[----:B0-----:R-:W3:Y:S04]  /*6b4d0*/  LDL R42, [R1+0x62d4] ;  /* 0x0062d400012a7983 */ /* 0x001ee80000100800 */
[----:B-1----:R-:W3:Y:S04]  /*6b4e0*/  LDL R41, [R1+0x62a4] ;  /* 0x0062a40001297983 */ /* 0x002ee80000100800 */
[----:B------:R0:W3:Y:S01]  /*6b4f0*/  @!P0 LDG.E.U8 R40, desc[UR4][R2.64] ;  /* 0x0000000402288981 */ /* 0x0000e2000c1e1100 */
[----:B------:R-:W-:-:S02]  /*6b500*/  PRMT R36, RZ, 0x7610, R36 ;  /* 0x00007610ff247816 */ /* 0x000fc40000000024 */
[----:B------:R-:W-:Y:S02]  /*6b510*/  PRMT R35, RZ, 0x7610, R35 ;  /* 0x00007610ff237816 */ /* 0x000fe40000000023 */
[----:B------:R-:W-:Y:S02]  /*6b520*/  PRMT R34, RZ, 0x7610, R34 ;  /* 0x00007610ff227816 */ /* 0x000fe40000000022 */
[----:B------:R-:W-:Y:S02]  /*6b530*/  PRMT R33, RZ, 0x7610, R33 ;  /* 0x00007610ff217816 */ /* 0x000fe40000000021 */
[----:B------:R-:W-:Y:S02]  /*6b540*/  PRMT R32, RZ, 0x7610, R32 ;  /* 0x00007610ff207816 */ /* 0x000fe40000000020 */
[----:B------:R-:W-:Y:S02]  /*6b550*/  PRMT R31, RZ, 0x7610, R31 ;  /* 0x00007610ff1f7816 */ /* 0x000fe4000000001f */
[----:B------:R-:W-:-:S02]  /*6b560*/  PRMT R30, RZ, 0x7610, R30 ;  /* 0x00007610ff1e7816 */ /* 0x000fc4000000001e */
[----:B------:R-:W-:Y:S02]  /*6b570*/  PRMT R29, RZ, 0x7610, R29 ;  /* 0x00007610ff1d7816 */ /* 0x000fe4000000001d */
[----:B------:R-:W-:Y:S01]  /*6b580*/  PRMT R28, RZ, 0x7610, R28 ;  /* 0x00007610ff1c7816 */ /* 0x000fe2000000001c */
[----:B0-----:R-:W-:Y:S02]  /*6b590*/  @!P0 IMAD.MOV.U32 R2, RZ, RZ, R13 ;  /* 0x000000ffff028224 */ /* 0x001fe400078e000d */
[----:B------:R-:W-:Y:S01]  /*6b5a0*/  @!P0 IMAD.MOV.U32 R3, RZ, RZ, R15 ;  /* 0x000000ffff038224 */ /* 0x000fe200078e000f */
[----:B------:R-:W3:Y:S04]  /*6b5b0*/  LDL R13, [R1+0x6300] ;  /* 0x00630000010d7983 */ /* 0x000ee80000100800 */
[----:B------:R-:W3:Y:S04]  /*6b5c0*/  LDL R15, [R1+0x62b4] ;  /* 0x0062b400010f7983 */ /* 0x000ee80000100800 */
[----:B------:R4:W3:Y:S01]  /*6b5d0*/  @!P0 LDG.E.U8 R39, desc[UR4][R2.64] ;  /* 0x0000000402278981 */ /* 0x0008e2000c1e1100 */
[----:B------:R-:W-:-:S02]  /*6b5e0*/  PRMT R27, RZ, 0x7610, R27 ;  /* 0x00007610ff1b7816 */ /* 0x000fc4000000001b */
[----:B------:R-:W-:Y:S02]  /*6b5f0*/  PRMT R26, RZ, 0x7610, R26 ;  /* 0x00007610ff1a7816 */ /* 0x000fe4000000001a */
[----:B------:R-:W-:Y:S02]  /*6b600*/  PRMT R25, RZ, 0x7610, R25 ;  /* 0x00007610ff197816 */ /* 0x000fe40000000019 */
[----:B------:R-:W-:Y:S01]  /*6b610*/  PRMT R24, RZ, 0x7610, R24 ;  /* 0x00007610ff187816 */ /* 0x000fe20000000018 */
[----:B------:R-:W3:Y:S04]  /*6b620*/  LDL R47, [R1+0x63a4] ;  /* 0x0063a400012f7983 */ /* 0x000ee80000100800 */
[----:B------:R-:W3:Y:S04]  /*6b630*/  LDL R45, [R1+0x63f0] ;  /* 0x0063f000012d7983 */ /* 0x000ee80000100800 */
[----:B------:R-:W3:Y:S01]  /*6b640*/  LDL R46, [R1+0x63b4] ;  /* 0x0063b400012e7983 */ /* 0x000ee20000100800 */
[----:B----4-:R-:W-:-:S02]  /*6b650*/  @!P0 IMAD.MOV.U32 R2, RZ, RZ, R7 ;  /* 0x000000ffff028224 */ /* 0x010fc400078e0007 */
[----:B------:R-:W-:Y:S01]  /*6b660*/  @!P0 IMAD.MOV.U32 R3, RZ, RZ, R14 ;  /* 0x000000ffff038224 */ /* 0x000fe200078e000e */
[----:B------:R-:W4:Y:S04]  /*6b670*/  LDL R7, [R1+0x6310] ;  /* 0x0063100001077983 */ /* 0x000f280000100800 */
[----:B------:R-:W4:Y:S04]  /*6b680*/  LDL R14, [R1+0x62c4] ;  /* 0x0062c400010e7983 */ /* 0x000f280000100800 */
[----:B------:R0:W4:Y:S02]  /*6b690*/  @!P0 LDG.E.U8 R38, desc[UR4][R2.64] ;  /* 0x0000000402268981 */ /* 0x000124000c1e1100 */
[----:B0-----:R-:W-:-:S02]  /*6b6a0*/  @!P0 IMAD.MOV.U32 R2, RZ, RZ, R43 ;  /* 0x000000ffff028224 */ /* 0x001fc400078e002b */
[----:B------:R-:W-:Y:S01]  /*6b6b0*/  @!P0 IMAD.MOV.U32 R3, RZ, RZ, R44 ;  /* 0x000000ffff038224 */ /* 0x000fe200078e002c */
[----:B------:R-:W4:Y:S04]  /*6b6c0*/  LDL R43, [R1+0x6360] ;  /* 0x00636000012b7983 */ /* 0x000f280000100800 */
[----:B------:R-:W4:Y:S04]  /*6b6d0*/  LDL R44, [R1+0x6324] ;  /* 0x00632400012c7983 */ /* 0x000f280000100800 */
[----:B------:R0:W4:Y:S02]  /*6b6e0*/  @!P0 LDG.E.U8 R37, desc[UR4][R2.64] ;  /* 0x0000000402258981 */ /* 0x000124000c1e1100 */
[----:B0-----:R-:W-:-:S02]  /*6b6f0*/  @!P0 IMAD.MOV.U32 R2, RZ, RZ, R4 ;  /* 0x000000ffff028224 */ /* 0x001fc400078e0004 */
[----:B--2---:R-:W-:Y:S01]  /*6b700*/  @!P0 IMAD.MOV.U32 R3, RZ, RZ, R12 ;  /* 0x000000ffff038224 */ /* 0x004fe200078e000c */
[----:B------:R-:W2:Y:S04]  /*6b710*/  LDL R4, [R1+0x6320] ;  /* 0x0063200001047983 */ /* 0x000ea80000100800 */
[----:B------:R-:W2:Y:S04]  /*6b720*/  LDL R12, [R1+0x62e4] ;  /* 0x0062e400010c7983 */ /* 0x000ea80000100800 */
[----:B------:R0:W2:Y:S02]  /*6b730*/  @!P0 LDG.E.U8 R36, desc[UR4][R2.64] ;  /* 0x0000000402248981 */ /* 0x0000a4000c1e1100 */
[----:B0-----:R-:W-:-:S02]  /*6b740*/  @!P0 IMAD.MOV.U32 R2, RZ, RZ, R6 ;  /* 0x000000ffff028224 */ /* 0x001fc400078e0006 */
[----:B------:R-:W2:Y:S01]  /*6b750*/  LDL R6, [R1+0x6330] ;  /* 0x0063300001067983 */ /* 0x000ea20000100800 */
[----:B---3--:R-:W-:-:S03]  /*6b760*/  @!P0 IMAD.MOV.U32 R3, RZ, RZ, R41 ;  /* 0x000000ffff038224 */ /* 0x008fc600078e0029 */
[----:B------:R-:W3:Y:S04]  /*6b770*/  LDL R41, [R1+0x62f4] ;  /* 0x0062f40001297983 */ /* 0x000ee80000100800 */
[----:B------:R0:W3:Y:S02]  /*6b780*/  @!P0 LDG.E.U8 R35, desc[UR4][R2.64] ;  /* 0x0000000402238981 */ /* 0x0000e4000c1e1100 */
[----:B0-----:R-:W-:Y:S02]  /*6b790*/  @!P0 IMAD.MOV.U32 R2, RZ, RZ, R5 ;  /* 0x000000ffff028224 */ /* 0x001fe400078e0005 */
[----:B------:R-:W3:Y:S01]  /*6b7a0*/  LDL R5, [R1+0x6340] ;  /* 0x0063400001057983 */ /* 0x000ee20000100800 */
[----:B------:R-:W-:-:S03]  /*6b7b0*/  @!P0 IMAD.MOV.U32 R3, RZ, RZ, R15 ;  /* 0x000000ffff038224 */ /* 0x000fc600078e000f */
[----:B------:R-:W3:Y:S04]  /*6b7c0*/  LDL R15, [R1+0x6304] ;  /* 0x00630400010f7983 */ /* 0x000ee80000100800 */
[----:B------:R0:W3:Y:S02]  /*6b7d0*/  @!P0 LDG.E.U8 R34, desc[UR4][R2.64] ;  /* 0x0000000402228981 */ /* 0x0000e4000c1e1100 */
[----:B0-----:R-:W-:Y:S02]  /*6b7e0*/  @!P0 IMAD.MOV.U32 R2, RZ, RZ, R13 ;  /* 0x000000ffff028224 */ /* 0x001fe400078e000d */
[----:B----4-:R-:W-:Y:S01]  /*6b7f0*/  @!P0 IMAD.MOV.U32 R3, RZ, RZ, R14 ;  /* 0x000000ffff038224 */ /* 0x010fe200078e000e */
        /* <DEDUP_REMOVED lines=8> */
[----:B--2---:R-:W-:-:S02]  /*6b880*/  @!P0 IMAD.MOV.U32 R2, RZ, RZ, R4 ;  /* 0x000000ffff028224 */ /* 0x004fc400078e0004 */
[----:B------:R-:W-:Y:S01]  /*6b890*/  @!P0 IMAD.MOV.U32 R3, RZ, RZ, R12 ;  /* 0x000000ffff038224 */ /* 0x000fe200078e000c */
        /* <DEDUP_REMOVED lines=13> */
[----:B----4-:R-:W-:Y:S02]  /*6b970*/  @!P0 IMAD.MOV.U32 R2, RZ, RZ, R13 ;  /* 0x000000ffff028224 */ /* 0x010fe400078e000d */
        /* <DEDUP_REMOVED lines=15> */
[----:B------:R-:W-:Y:S01]  /*6ba70*/  @!P0 IMAD.MOV.U32 R3, RZ, RZ, R6 ;  /* 0x000000ffff038224 */ /* 0x000fe200078e0006 */
[----:B------:R-:W2:Y:S04]  /*6ba80*/  LDL R4, [R1+0x63d0] ;  /* 0x0063d00001047983 */ /* 0x000ea80000100800 */
[----:B------:R-:W2:Y:S04]  /*6ba90*/  LDL R6, [R1+0x6394] ;  /* 0x0063940001067983 */ /* 0x000ea80000100800 */
[----:B------:R0:W2:Y:S02]  /*6baa0*/  @!P0 LDG.E.U8 R25, desc[UR4][R2.64] ;  /* 0x0000000402198981 */ /* 0x0000a4000c1e1100 */
[----:B0-----:R-:W-:Y:S01]  /*6bab0*/  @!P0 IMAD.MOV.U32 R3, RZ, RZ, R42 ;  /* 0x000000ffff038224 */ /* 0x001fe200078e002a */
[----:B------:R-:W-:Y:S01]  /*6bac0*/  PRMT R23, RZ, 0x7610, R23 ;  /* 0x00007610ff177816 */ /* 0x000fe20000000017 */
[----:B------:R-:W2:Y:S01]  /*6bad0*/  LDL R42, [R1+0x63d4] ;  /* 0x0063d400012a7983 */ /* 0x000ea20000100800 */
[----:B---3--:R-:W-:-:S03]  /*6bae0*/  @!P0 IMAD.MOV.U32 R2, RZ, RZ, R41 ;  /* 0x000000ffff028224 */ /* 0x008fc600078e0029 */
[----:B------:R-:W3:Y:S04]  /*6baf0*/  LDL R41, [R1+0x6410] ;  /* 0x0064100001297983 */ /* 0x000ee80000100800 */
[----:B------:R0:W3:Y:S02]  /*6bb00*/  @!P0 LDG.E.U8 R24, desc[UR4][R2.64] ;  /* 0x0000000402188981 */ /* 0x0000e4000c1e1100 */
[----:B0-----:R-:W-:Y:S02]  /*6bb10*/  @!P0 IMAD.MOV.U32 R2, RZ, RZ, R5 ;  /* 0x000000ffff028224 */ /* 0x001fe400078e0005 */
[----:B------:R-:W3:Y:S01]  /*6bb20*/  LDL R5, [R1+0x63e0] ;  /* 0x0063e00001057983 */ /* 0x000ee20000100800 */
[----:B------:R-:W-:Y:S01]  /*6bb30*/  @!P0 IMAD.MOV.U32 R3, RZ, RZ, R15 ;  /* 0x000000ffff038224 */ /* 0x000fe200078e000f */
[----:B------:R-:W-:-:S02]  /*6bb40*/  PRMT R22, RZ, 0x7610, R22 ;  /* 0x00007610ff167816 */ /* 0x000fc40000000016 */
[----:B------:R-:W3:Y:S04]  /*6bb50*/  LDL R15, [R1+0x63e4] ;  /* 0x0063e400010f7983 */ /* 0x000ee80000100800 */
[----:B------:R4:W3:Y:S01]  /*6bb60*/  @!P0 LDG.E.U8 R23, desc[UR4][R2.64] ;  /* 0x0000000402178981 */ /* 0x0008e2000c1e1100 */
[----:B------:R-:W-:Y:S01]  /*6bb70*/  PRMT R21, RZ, 0x7610, R21 ;  /* 0x00007610ff157816 */ /* 0x000fe20000000015 */
[----:B----4-:R-:W-:Y:S02]  /*6bb80*/  @!P0 IMAD.MOV.U32 R2, RZ, RZ, R13 ;  /* 0x000000ffff028224 */ /* 0x010fe400078e000d */
[----:B------:R-:W-:Y:S01]  /*6bb90*/  @!P0 IMAD.MOV.U32 R3, RZ, RZ, R14 ;  /* 0x000000ffff038224 */ /* 0x000fe200078e000e */
[----:B------:R-:W4:Y:S04]  /*6bba0*/  LDL R13, [R1+0x63f4] ;  /* 0x0063f400010d7983 */ /* 0x000f280000100800 */
[----:B------:R-:W4:Y:S04]  /*6bbb0*/  LDL R14, [R1+0x6420] ;  /* 0x00642000010e7983 */ /* 0x000f280000100800 */
[----:B------:R2:W4:Y:S01]  /*6bbc0*/  @!P0 LDG.E.U8 R22, desc[UR4][R2.64] ;  /* 0x0000000402168981 */ /* 0x000522000c1e1100 */
[----:B------:R-:W-:Y:S01]  /*6bbd0*/  PRMT R20, RZ, 0x7610, R20 ;  /* 0x00007610ff147816 */ /* 0x000fe20000000014 */
[----:B--2---:R-:W-:-:S02]  /*6bbe0*/  @!P0 IMAD.MOV.U32 R2, RZ, RZ, R7 ;  /* 0x000000ffff028224 */ /* 0x004fc400078e0007 */
[----:B------:R-:W-:Y:S01]  /*6bbf0*/  @!P0 IMAD.MOV.U32 R3, RZ, RZ, R12 ;  /* 0x000000ffff038224 */ /* 0x000fe200078e000c */
        /* <DEDUP_REMOVED lines=8> */
[----:B---3--:R-:W-:-:S02]  /*6bc80*/  @!P0 IMAD.MOV.U32 R2, RZ, RZ, R5 ;  /* 0x000000ffff028224 */ /* 0x008fc400078e0005 */
[----:B------:R-:W3:Y:S01]  /*6bc90*/  LDL R5, [R1+0x6414] ;  /* 0x0064140001057983 */ /* 0x000ee20000100800 */
[----:B------:R-:W-:Y:S01]  /*6bca0*/  PRMT R19, RZ, 0x7610, R19 ;  /* 0x00007610ff137816 */ /* 0x000fe20000000013 */
[----:B------:R-:W-:Y:S01]  /*6bcb0*/  @!P0 IMAD.MOV.U32 R3, RZ, RZ, R47 ;  /* 0x000000ffff038224 */ /* 0x000fe200078e002f */
[----:B------:R-:W-:-:S04]  /*6bcc0*/  PRMT R18, RZ, 0x7610, R18 ;  /* 0x00007610ff127816 */ /* 0x000fc80000000012 */
[----:B------:R0:W3:Y:S01]  /*6bcd0*/  @!P0 LDG.E.U8 R19, desc[UR4][R2.64] ;  /* 0x0000000402138981 */ /* 0x0000e2000c1e1100 */
[----:B------:R-:W-:Y:S01]  /*6bce0*/  PRMT R17, RZ, 0x7610, R17 ;  /* 0x00007610ff117816 */ /* 0x000fe20000000011 */
[----:B0-----:R-:W-:Y:S02]  /*6bcf0*/  @!P0 IMAD.MOV.U32 R2, RZ, RZ, R45 ;  /* 0x000000ffff028224 */ /* 0x001fe400078e002d */
[----:B------:R-:W-:-:S05]  /*6bd00*/  @!P0 IMAD.MOV.U32 R3, RZ, RZ, R46 ;  /* 0x000000ffff038224 */ /* 0x000fca00078e002e */
[----:B------:R0:W3:Y:S01]  /*6bd10*/  @!P0 LDG.E.U8 R18, desc[UR4][R2.64] ;  /* 0x0000000402128981 */ /* 0x0000e2000c1e1100 */
[----:B------:R-:W-:Y:S01]  /*6bd20*/  PRMT R16, RZ, 0x7610, R16 ;  /* 0x00007610ff107816 */ /* 0x000fe20000000010 */
[----:B0-----:R-:W-:Y:S02]  /*6bd30*/  @!P0 IMAD.MOV.U32 R2, RZ, RZ, R43 ;  /* 0x000000ffff028224 */ /* 0x001fe400078e002b */
[----:B------:R-:W-:-:S05]  /*6bd40*/  @!P0 IMAD.MOV.U32 R3, RZ, RZ, R44 ;  /* 0x000000ffff038224 */ /* 0x000fca00078e002c */
[----:B------:R0:W3:Y:S01]  /*6bd50*/  @!P0 LDG.E.U8 R17, desc[UR4][R2.64] ;  /* 0x0000000402118981 */ /* 0x0000e2000c1e1100 */
[----:B------:R-:W-:Y:S01]  /*6bd60*/  PRMT R11, RZ, 0x7610, R11 ;  /* 0x00007610ff0b7816 */ /* 0x000fe2000000000b */
[----:B0-----:R-:W-:Y:S02]  /*6bd70*/  @!P0 IMAD.MOV.U32 R2, RZ, RZ, R41 ;  /* 0x000000ffff028224 */ /* 0x001fe400078e0029 */
[----:B------:R-:W-:Y:S01]  /*6bd80*/  @!P0 IMAD.MOV.U32 R3, RZ, RZ, R42 ;  /* 0x000000ffff038224 */ /* 0x000fe200078e002a */
[----:B------:R-:W-:Y:S02]  /*6bd90*/  PRMT R10, RZ, 0x7610, R10 ;  /* 0x00007610ff0a7816 */ /* 0x000fe4000000000a */
[----:B------:R-:W-:Y:S01]  /*6bda0*/  PRMT R9, RZ, 0x7610, R9 ;  /* 0x00007610ff097816 */ /* 0x000fe20000000009 */
[----:B------:R-:W-:Y:S04]  /*6bdb0*/  LDS.U8 R41, [R0+UR6+0x2610] ;  /* 0x0026100600297984 */ /* 0x000fe80008000000 */
[----:B------:R4:W3:Y:S02]  /*6bdc0*/  @!P0 LDG.E.U8 R16, desc[UR4][R2.64] ;  /* 0x0000000402108981 */ /* 0x0008e4000c1e1100 */
[----:B----4-:R-:W-:-:S02]  /*6bdd0*/  @!P0 IMAD.MOV.U32 R2, RZ, RZ, R14 ;  /* 0x000000ffff028224 */ /* 0x010fc400078e000e */
[----:B------:R-:W-:Y:S01]  /*6bde0*/  @!P0 IMAD.MOV.U32 R3, RZ, RZ, R15 ;  /* 0x000000ffff038224 */ /* 0x000fe200078e000f */
[----:B------:R-:W-:Y:S01]  /*6bdf0*/  PRMT R8, RZ, 0x7610, R8 ;  /* 0x00007610ff087816 */ /* 0x000fe20000000008 */
[----:B------:R-:W-:Y:S04]  /*6be00*/  LDS.U8 R14, [R0+UR6+0x2008] ;  /* 0x00200806000e7984 */ /* 0x000fe80008000000 */
[----:B------:R2:W4:Y:S04]  /*6be10*/  @!P0 LDG.E.U8 R11, desc[UR4][R2.64] ;  /* 0x00000004020b8981 */ /* 0x000528000c1e1100 */
[----:B------:R-:W-:Y:S01]  /*6be20*/  LDS.U8 R15, [R0+UR6+0x2200] ;  /* 0x00220006000f7984 */ /* 0x000fe20008000000 */
[----:B--2---:R-:W-:-:S02]  /*6be30*/  @!P0 IMAD.MOV.U32 R2, RZ, RZ, R12 ;  /* 0x000000ffff028224 */ /* 0x004fc400078e000c */
[----:B------:R-:W-:Y:S01]  /*6be40*/  @!P0 IMAD.MOV.U32 R3, RZ, RZ, R13 ;  /* 0x000000ffff038224 */ /* 0x000fe200078e000d */
[----:B------:R-:W-:Y:S04]  /*6be50*/  LDS.U8 R12, [R0+UR6+0x2000] ;  /* 0x00200006000c7984 */ /* 0x000fe80008000000 */
[----:B------:R-:W-:Y:S04]  /*6be60*/  LDS.U8 R13, [R0+UR6+0x2208] ;  /* 0x00220806000d7984 */ /* 0x000fe80008000000 */
[----:B------:R0:W2:Y:S02]  /*6be70*/  @!P0 LDG.E.U8 R10, desc[UR4][R2.64] ;  /* 0x00000004020a8981 */ /* 0x0000a4000c1e1100 */
[----:B0-----:R-:W-:-:S02]  /*6be80*/  @!P0 IMAD.MOV.U32 R2, RZ, RZ, R6 ;  /* 0x000000ffff028224 */ /* 0x001fc400078e0006 */
[----:B------:R-:W-:Y:S01]  /*6be90*/  @!P0 IMAD.MOV.U32 R3, RZ, RZ, R7 ;  /* 0x000000ffff038224 */ /* 0x000fe200078e0007 */
[----:B------:R-:W-:Y:S04]  /*6bea0*/  LDS.U8 R6, [R0+UR6+0x8] ;  /* 0x0000080600067984 */ /* 0x000fe80008000000 */
[----:B------:R-:W-:Y:S04]  /*6beb0*/  LDS.U8 R7, [R0+UR6+0x200] ;  /* 0x0002000600077984 */ /* 0x000fe80008000000 */
[----:B------:R0:W4:Y:S02]  /*6bec0*/  @!P0 LDG.E.U8 R9, desc[UR4][R2.64] ;  /* 0x0000000402098981 */ /* 0x000124000c1e1100 */
[----:B0-----:R-:W-:-:S02]  /*6bed0*/  @!P0 IMAD.MOV.U32 R2, RZ, RZ, R4 ;  /* 0x000000ffff028224 */ /* 0x001fc400078e0004 */
[----:B------:R-:W-:Y:S01]  /*6bee0*/  LDS.U8 R4, [R0+UR6+0x618] ;  /* 0x0006180600047984 */ /* 0x000fe20008000000 */
[----:B---3--:R-:W-:-:S03]  /*6bef0*/  @!P0 IMAD.MOV.U32 R3, RZ, RZ, R5 ;  /* 0x000000ffff038224 */ /* 0x008fc600078e0005 */
[----:B------:R-:W0:Y:S04]  /*6bf00*/  LDS.U8 R5, [R0+UR6+0x410] ;  /* 0x0004100600057984 */ /* 0x000e280008000000 */
[----:B------:R1:W3:Y:S04]  /*6bf10*/  @!P0 LDG.E.U8 R8, desc[UR4][R2.64] ;  /* 0x0000000402088981 */ /* 0x0002e8000c1e1100 */
[----:B-1----:R-:W-:Y:S04]  /*6bf20*/  LDS.U8 R3, [R0+UR6] ;  /* 0x0000000600037984 */ /* 0x002fe80008000000 */
[----:B------:R-:W-:Y:S04]  /*6bf30*/  LDS.U8 R2, [R0+UR6+0x208] ;  /* 0x0002080600027984 */ /* 0x000fe80008000000 */
[----:B0-----:R-:W-:Y:S04]  /*6bf40*/  STL [R1+0x30e4], R5 ;  /* 0x0030e40501007387 */ /* 0x001fe80000100800 */
[----:B------:R-:W-:Y:S04]  /*6bf50*/  STL [R1+0x30e0], R4 ;  /* 0x0030e00401007387 */ /* 0x000fe80000100800 */
[----:B------:R-:W0:Y:S04]  /*6bf60*/  LDS.U8 R5, [R0+UR6+0x418] ;  /* 0x0004180600057984 */ /* 0x000e280008000000 */
[----:B------:R-:W1:Y:S04]  /*6bf70*/  LDS.U8 R4, [R0+UR6+0x610] ;  /* 0x0006100600047984 */ /* 0x000e680008000000 */
[----:B0-----:R-:W-:Y:S04]  /*6bf80*/  STL [R1+0x30ec], R5 ;  /* 0x0030ec0501007387 */ /* 0x001fe80000100800 */
[----:B-1----:R-:W-:Y:S04]  /*6bf90*/  STL [R1+0x30e8], R4 ;  /* 0x0030e80401007387 */ /* 0x002fe80000100800 */
[----:B------:R-:W0:Y:S04]  /*6bfa0*/  LDS.U8 R5, [R0+UR6+0x2410] ;  /* 0x0024100600057984 */ /* 0x000e280008000000 */
[----:B------:R-:W1:Y:S04]  /*6bfb0*/  LDS.U8 R4, [R0+UR6+0x2618] ;  /* 0x0026180600047984 */ /* 0x000e680008000000 */
[----:B0-----:R-:W-:Y:S04]  /*6bfc0*/  STL [R1+0x30f4], R5 ;  /* 0x0030f40501007387 */ /* 0x001fe80000100800 */
[----:B-1----:R-:W-:Y:S04]  /*6bfd0*/  STL [R1+0x30f0], R4 ;  /* 0x0030f00401007387 */ /* 0x002fe80000100800 */
[----:B------:R-:W0:Y:S04]  /*6bfe0*/  LDS.U8 R4, [R0+UR6+0x2418] ;  /* 0x0024180600047984 */ /* 0x000e280008000000 */
[----:B------:R-:W1:Y:S04]  /*6bff0*/  LDS.U8 R5, [R0+UR6+0x4000] ;  /* 0x0040000600057984 */ /* 0x000e680008000000 */
[----:B0-----:R-:W-:Y:S04]  /*6c000*/  STL [R1+0x30fc], R4 ;  /* 0x0030fc0401007387 */ /* 0x001fe80000100800 */
[----:B------:R-:W0:Y:S04]  /*6c010*/  LDS.U8 R4, [R0+UR6+0x4208] ;  /* 0x0042080600047984 */ /* 0x000e280008000000 */
[----:B------:R-:W-:Y:S04]  /*6c020*/  STL [R1+0x30f8], R41 ;  /* 0x0030f82901007387 */ /* 0x000fe80000100800 */
[----:B------:R-:W2:Y:S04]  /*6c030*/  LDS.U8 R41, [R0+UR6+0x4410] ;  /* 0x0044100600297984 */ /* 0x000ea80008000000 */
[----:B-1----:R-:W-:Y:S04]  /*6c040*/  STL [R1+0x31a4], R5 ;  /* 0x0031a40501007387 */ /* 0x002fe80000100800 */
[----:B------:R-:W1:Y:S04]  /*6c050*/  LDS.U8 R5, [R0+UR6+0x4618] ;  /* 0x0046180600057984 */ /* 0x000e680008000000 */
[----:B0-----:R-:W-:Y:S04]  /*6c060*/  STL [R1+0x31a0], R4 ;  /* 0x0031a00401007387 */ /* 0x001fe80000100800 */
[----:B------:R-:W0:Y:S04]  /*6c070*/  LDS.U8 R4, [R0+UR6+0x4008] ;  /* 0x0040080600047984 */ /* 0x000e280008000000 */
[----:B--2---:R-:W-:Y:S04]  /*6c080*/  STL [R1+0x31ac], R41 ;  /* 0x0031ac2901007387 */ /* 0x004fe80000100800 */
        /* <DEDUP_REMOVED lines=465> */
[----:B0-----:R0:W-:Y:S04]  /*6dda0*/  STL [R1+0x3468], R4 ;  /* 0x0034680401007387 */ /* 0x0011e80000100800 */
[----:B--2---:R-:W-:Y:S04]  /*6ddb0*/  STL [R1+0x3474], R41 ;  /* 0x0034742901007387 */ /* 0x004fe80000100800 */
[----:B------:R-:W2:Y:S04]  /*6ddc0*/  LDS.U8 R41, [R0+UR6+0x6588] ;  /* 0x0065880600297984 */ /* 0x000ea80008000000 */
[----:B-1----:R-:W-:Y:S04]  /*6ddd0*/  STL [R1+0x3470], R5 ;  /* 0x0034700501007387 */ /* 0x002fe80000100800 */
[----:B------:R-:W1:Y:S04]  /*6dde0*/  LDS.U8 R5, [R0+UR6+0x6780] ;  /* 0x0067800600057984 */ /* 0x000e680008000000 */
[----:B------:R-:W-:Y:S01]  /*6ddf0*/  STL [R1+0x6570], R0 ;  /* 0x0065700001007387 */ /* 0x000fe20000100800 */
[----:B0-----:R-:W-:-:S05]  /*6de00*/  LOP3.LUT R4, R0, 0x20, RZ, 0x3c, !PT ;  /* 0x0000002000047812 */ /* 0x001fca00078e3cff */
[----:B------:R-:W0:Y:S04]  /*6de10*/  LDS.U8 R0, [R4+UR6] ;  /* 0x0000000604007984 */ /* 0x000e280008000000 */
[----:B------:R-:W-:Y:S04]  /*6de20*/  LDS.U8 R42, [R4+UR6+0x6580] ;  /* 0x00658006042a7984 */ /* 0x000fe80008000000 */
[----:B--2---:R-:W-:Y:S04]  /*6de30*/  STL [R1+0x347c], R41 ;  /* 0x00347c2901007387 */ /* 0x004fe80000100800 */
[----:B-1----:R-:W-:Y:S04]  /*6de40*/  STL [R1+0x3478], R5 ;  /* 0x0034780501007387 */ /* 0x002fe80000100800 */
[----:B------:R-:W1:Y:S04]  /*6de50*/  LDS.U8 R5, [R4+UR6+0x208] ;  /* 0x0002080604057984 */ /* 0x000e680008000000 */
[----:B------:R-:W2:Y:S04]  /*6de60*/  LDS.U8 R41, [R4+UR6+0x410] ;  /* 0x0004100604297984 */ /* 0x000ea80008000000 */
[----:B0-----:R-:W-:Y:S04]  /*6de70*/  STL [R1+0x454], R0 ;  /* 0x0004540001007387 */ /* 0x001fe80000100800 */
[----:B------:R-:W0:Y:S04]  /*6de80*/  LDS.U8 R0, [R4+UR6+0x618] ;  /* 0x0006180604007984 */ /* 0x000e280008000000 */
[----:B-1----:R-:W-:Y:S04]  /*6de90*/  STL [R1+0x450], R5 ;  /* 0x0004500501007387 */ /* 0x002fe80000100800 */
[----:B------:R-:W1:Y:S04]  /*6dea0*/  LDS.U8 R5, [R4+UR6+0x8] ;  /* 0x0000080604057984 */ /* 0x000e680008000000 */
[----:B--2---:R-:W-:Y:S04]  /*6deb0*/  STL [R1+0x3124], R41 ;  /* 0x0031242901007387 */ /* 0x004fe80000100800 */
        /* <DEDUP_REMOVED lines=489> */
[----:B-1----:R1:W-:Y:S04]  /*6fd50*/  STL [R1+0x3738], R5 ;  /* 0x0037380501007387 */ /* 0x0023e80000100800 */
[----:B--2---:R-:W-:Y:S04]  /*6fd60*/  STL [R1+0x3744], R41 ;  /* 0x0037442901007387 */ /* 0x004fe80000100800 */
[----:B------:R-:W2:Y:S04]  /*6fd70*/  LDS.U8 R41, [R4+UR6+0x6788] ;  /* 0x0067880604297984 */ /* 0x000ea80008000000 */
[----:B0-----:R-:W-:Y:S04]  /*6fd80*/  STL [R1+0x3740], R0 ;  /* 0x0037400001007387 */ /* 0x001fe80000100800 */
[----:B------:R-:W0:Y:S01]  /*6fd90*/  LDS.U8 R0, [R4+UR6+0x6198] ;  /* 0x0061980604007984 */ /* 0x000e220008000000 */
[----:B-1----:R-:W1:Y:S03]  /*6fda0*/  S2R R5, SR_TID.X ;  /* 0x0000000000057919 */ /* 0x002e660000002100 */
[----:B------:R1:W-:Y:S04]  /*6fdb0*/  STL [R1+0x374c], R42 ;  /* 0x00374c2a01007387 */ /* 0x0003e80000100800 */
[----:B--2---:R-:W-:Y:S04]  /*6fdc0*/  STL [R1+0x3748], R41 ;  /* 0x0037482901007387 */ /* 0x004fe80000100800 */
[----:B------:R-:W-:Y:S04]  /*6fdd0*/  LDS.U8 R41, [R4+UR6+0x6780] ;  /* 0x0067800604297984 */ /* 0x000fe80008000000 */
[----:B0-----:R-:W-:Y:S04]  /*6fde0*/  STL [R1+0x3754], R0 ;  /* 0x0037540001007387 */ /* 0x001fe80000100800 */
[----:B------:R-:W0:Y:S01]  /*6fdf0*/  LDS.U8 R0, [R4+UR6+0x6390] ;  /* 0x0063900604007984 */ /* 0x000e220008000000 */
[----:B-1----:R-:W-:-:S02]  /*6fe00*/  SHF.R.U32.HI R42, RZ, 0x2, R5 ;  /* 0x00000002ff2a7819 */ /* 0x002fc40000011605 */
[----:B------:R-:W-:Y:S02]  /*6fe10*/  LOP3.LUT R5, R5, 0x3, RZ, 0xc0, !PT ;  /* 0x0000000305057812 */ /* 0x000fe400078ec0ff */
[----:B------:R-:W-:-:S03]  /*6fe20*/  SGXT.U32 R42, R42, 0x3 ;  /* 0x000000032a2a781a */ /* 0x000fc60000000000 */
[----:B------:R-:W-:-:S05]  /*6fe30*/  IMAD R5, R5, 0x820, RZ ;  /* 0x0000082005057824 */ /* 0x000fca00078e02ff */
[----:B------:R-:W-:Y:S02]  /*6fe40*/  LOP3.LUT R5, R5, R42, RZ, 0xfc, !PT ;  /* 0x0000002a05057212 */ /* 0x000fe400078efcff */
[----:B------:R-:W1:Y:S02]  /*6fe50*/  LDS.U8 R42, [R4+UR6+0x6588] ;  /* 0x00658806042a7984 */ /* 0x000e640008000000 */
[----:B------:R-:W-:-:S05]  /*6fe60*/  LOP3.LUT R5, R5, 0x40, RZ, 0x3c, !PT ;  /* 0x0000004005057812 */ /* 0x000fca00078e3cff */
[----:B------:R-:W-:Y:S04]  /*6fe70*/  LDS.U8 R4, [R5+UR6+0x208] ;  /* 0x0002080605047984 */ /* 0x000fe80008000000 */
[----:B0-----:R-:W-:Y:S04]  /*6fe80*/  STL [R1+0x3750], R0 ;  /* 0x0037500001007387 */ /* 0x001fe80000100800 */
[----:B------:R-:W0:Y:S04]  /*6fe90*/  LDS.U8 R0, [R5+UR6] ;  /* 0x0000000605007984 */ /* 0x000e280008000000 */
[----:B-1----:R-:W-:Y:S04]  /*6fea0*/  STL [R1+0x375c], R42 ;  /* 0x00375c2a01007387 */ /* 0x002fe80000100800 */
[----:B------:R-:W-:Y:S04]  /*6feb0*/  STL [R1+0x3758], R41 ;  /* 0x0037582901007387 */ /* 0x000fe80000100800 */
[----:B------:R-:W1:Y:S04]  /*6fec0*/  LDS.U8 R41, [R5+UR6+0x410] ;  /* 0x0004100605297984 */ /* 0x000e680008000000 */
[----:B------:R-:W-:Y:S04]  /*6fed0*/  LDS.U8 R42, [R5+UR6+0x6788] ;  /* 0x00678806052a7984 */ /* 0x000fe80008000000 */
        /* <DEDUP_REMOVED lines=494> */
[----:B--2---:R2:W-:Y:S04]  /*71dc0*/  STL [R1+0x39f8], R4 ;  /* 0x0039f80401007387 */ /* 0x0045e80000100800 */
[----:B-1----:R-:W-:Y:S04]  /*71dd0*/  STL [R1+0x3a04], R41 ;  /* 0x003a042901007387 */ /* 0x002fe80000100800 */
[----:B------:R-:W1:Y:S01]  /*71de0*/  LDS.U8 R41, [R5+UR6+0x6580] ;  /* 0x0065800605297984 */ /* 0x000e620008000000 */
[----:B--2---:R-:W2:Y:S03]  /*71df0*/  S2R R4, SR_TID.X ;  /* 0x0000000000047919 */ /* 0x004ea60000002100 */
[----:B0-----:R-:W-:Y:S04]  /*71e00*/  STL [R1+0x3a00], R0 ;  /* 0x003a000001007387 */ /* 0x001fe80000100800 */
[----:B------:R-:W0:Y:S04]  /*71e10*/  LDS.U8 R0, [R5+UR6+0x6198] ;  /* 0x0061980605007984 */ /* 0x000e280008000000 */
[----:B-1----:R2:W-:Y:S04]  /*71e20*/  STL [R1+0x3a0c], R41 ;  /* 0x003a0c2901007387 */ /* 0x0025e80000100800 */
[----:B------:R-:W-:Y:S04]  /*71e30*/  STL [R1+0x3a08], R42 ;  /* 0x003a082a01007387 */ /* 0x000fe80000100800 */
[----:B------:R-:W1:Y:S01]  /*71e40*/  LDS.U8 R42, [R5+UR6+0x6390] ;  /* 0x00639006052a7984 */ /* 0x000e620008000000 */
[----:B--2---:R-:W-:-:S04]  /*71e50*/  SHF.R.U32.HI R41, RZ, 0x2, R4 ;  /* 0x00000002ff297819 */ /* 0x004fc80000011604 */
[----:B------:R-:W-:Y:S01]  /*71e60*/  SGXT.U32 R41, R41, 0x3 ;  /* 0x000000032929781a */ /* 0x000fe20000000000 */
[----:B0-----:R0:W-:Y:S02]  /*71e70*/  STL [R1+0x3a14], R0 ;  /* 0x003a140001007387 */ /* 0x0011e40000100800 */
[----:B0-----:R-:W-:-:S05]  /*71e80*/  LOP3.LUT R0, R4, 0x3, RZ, 0xc0, !PT ;  /* 0x0000000304007812 */ /* 0x001fca00078ec0ff */
[----:B------:R-:W-:-:S05]  /*71e90*/  IMAD R0, R0, 0x820, RZ ;  /* 0x0000082000007824 */ /* 0x000fca00078e02ff */
[----:B------:R-:W-:Y:S02]  /*71ea0*/  LOP3.LUT R0, R0, R41, RZ, 0xfc, !PT ;  /* 0x0000002900007212 */ /* 0x000fe400078efcff */
[----:B------:R-:W0:Y:S04]  /*71eb0*/  LDS.U8 R41, [R5+UR6+0x6588] ;  /* 0x0065880605297984 */ /* 0x000e280008000000 */
[----:B------:R-:W2:Y:S01]  /*71ec0*/  LDS.U8 R5, [R5+UR6+0x6780] ;  /* 0x0067800605057984 */ /* 0x000ea20008000000 */
[----:B------:R-:W-:-:S03]  /*71ed0*/  LOP3.LUT R0, R0, 0x60, RZ, 0x3c, !PT ;  /* 0x0000006000007812 */ /* 0x000fc600078e3cff */
[----:B-1----:R-:W-:Y:S04]  /*71ee0*/  STL [R1+0x3a10], R42 ;  /* 0x003a102a01007387 */ /* 0x002fe80000100800 */
[----:B------:R-:W1:Y:S04]  /*71ef0*/  LDS.U8 R42, [R0+UR6] ;  /* 0x00000006002a7984 */ /* 0x000e680008000000 */
        /* <DEDUP_REMOVED lines=491> */
[----:B------:R-:W4:Y:S04]  /*73db0*/  LDL.LU R45, [R1+0x3bc] ;  /* 0x0003bc00012d7983 */ /* 0x000f280000300800 */
[----:B------:R-:W-:Y:S04]  /*73dc0*/  LDS.U8 R42, [R0+UR6+0x6398] ;  /* 0x00639806002a7984 */ /* 0x000fe80008000000 */
[----:B0-----:R-:W-:Y:S04]  /*73dd0*/  STL [R1+0x3cb4], R41 ;  /* 0x003cb42901007387 */ /* 0x001fe80000100800 */
[----:B------:R-:W3:Y:S04]  /*73de0*/  LDL.LU R46, [R1+0x3d4] ;  /* 0x0003d400012e7983 */ /* 0x000ee80000300800 */
[----:B--2---:R-:W-:Y:S04]  /*73df0*/  STL [R1+0x3cb0], R5 ;  /* 0x003cb00501007387 */ /* 0x004fe80000100800 */
[----:B------:R-:W0:Y:S04]  /*73e00*/  LDS.U8 R5, [R0+UR6+0x4588] ;  /* 0x0045880600057984 */ /* 0x000e280008000000 */
[----:B------:R-:W2:Y:S04]  /*73e10*/  LDL.LU R47, [R1+0x3d0] ;  /* 0x0003d000012f7983 */ /* 0x000ea80000300800 */
[----:B------:R-:W2:Y:S04]  /*73e20*/  LDL.LU R60, [R1+0x17c] ;  /* 0x00017c00013c7983 */ /* 0x000ea80000300800 */
[----:B------:R-:W2:Y:S04]  /*73e30*/  LDL.LU R48, [R1+0x170] ;  /* 0x0001700001307983 */ /* 0x000ea80000300800 */
[----:B------:R-:W2:Y:S04]  /*73e40*/  LDL.LU R49, [R1+0x188] ;  /* 0x0001880001317983 */ /* 0x000ea80000300800 */
[----:B------:R-:W1:Y:S04]  /*73e50*/  LDS.U8 R41, [R0+UR6+0x4780] ;  /* 0x0047800600297984 */ /* 0x000e680008000000 */
[----:B0-----:R0:W-:Y:S04]  /*73e60*/  STL [R1+0x3cbc], R5 ;  /* 0x003cbc0501007387 */ /* 0x0011e80000100800 */
[----:B------:R-:W2:Y:S04]  /*73e70*/  LDL.LU R50, [R1+0x16c] ;  /* 0x00016c0001327983 */ /* 0x000ea80000300800 */
[----:B------:R-:W2:Y:S04]  /*73e80*/  LDL.LU R51, [R1+0x18c] ;  /* 0x00018c0001337983 */ /* 0x000ea80000300800 */
[----:B0-----:R-:W2:Y:S04]  /*73e90*/  LDL.LU R5, [R1+0x160] ;  /* 0x0001600001057983 */ /* 0x001ea80000300800 */
[----:B------:R-:W2:Y:S04]  /*73ea0*/  LDL.LU R53, [R1+0x19c] ;  /* 0x00019c0001357983 */ /* 0x000ea80000300800 */
[----:B------:R-:W2:Y:S04]  /*73eb0*/  LDL.LU R61, [R1+0x15c] ;  /* 0x00015c00013d7983 */ /* 0x000ea80000300800 */
[----:B-1----:R-:W-:Y:S04]  /*73ec0*/  STL [R1+0x3cb8], R41 ;  /* 0x003cb82901007387 */ /* 0x002fe80000100800 */
[----:B------:R-:W0:Y:S04]  /*73ed0*/  LDS.U8 R41, [R0+UR6+0x6190] ;  /* 0x0061900600297984 */ /* 0x000e280008000000 */
[----:B------:R-:W2:Y:S04]  /*73ee0*/  LDL.LU R58, [R1+0x1a0] ;  /* 0x0001a000013a7983 */ /* 0x000ea80000300800 */
[----:B0-----:R-:W-:Y:S04]  /*73ef0*/  STL [R1+0x3cc4], R41 ;  /* 0x003cc42901007387 */ /* 0x001fe80000100800 */
[----:B------:R-:W0:Y:S04]  /*73f00*/  LDS.U8 R41, [R0+UR6+0x6580] ;  /* 0x0065800600297984 */ /* 0x000e280008000000 */
[----:B------:R-:W2:Y:S04]  /*73f10*/  LDL.LU R52, [R1+0x150] ;  /* 0x0001500001347983 */ /* 0x000ea80000300800 */
[----:B------:R-:W-:Y:S04]  /*73f20*/  STL [R1+0x3cc0], R42 ;  /* 0x003cc02a01007387 */ /* 0x000fe80000100800 */
[----:B------:R-:W2:Y:S04]  /*73f30*/  LDL.LU R54, [R1+0x1ac] ;  /* 0x0001ac0001367983 */ /* 0x000ea80000300800 */
[----:B------:R-:W1:Y:S04]  /*73f40*/  LDS.U8 R42, [R0+UR6+0x6788] ;  /* 0x00678806002a7984 */ /* 0x000e680008000000 */
[----:B0-----:R-:W-:Y:S04]  /*73f50*/  STL [R1+0x3ccc], R41 ;  /* 0x003ccc2901007387 */ /* 0x001fe80000100800 */
[----:B------:R-:W0:Y:S04]  /*73f60*/  LDS.U8 R41, [R0+UR6+0x6198] ;  /* 0x0061980600297984 */ /* 0x000e280008000000 */
[----:B------:R-:W2:Y:S04]  /*73f70*/  LDL.LU R55, [R1+0x14c] ;  /* 0x00014c0001377983 */ /* 0x000ea80000300800 */
[----:B------:R-:W2:Y:S04]  /*73f80*/  LDL.LU R56, [R1+0x1b0] ;  /* 0x0001b00001387983 */ /* 0x000ea80000300800 */
[----:B-1----:R-:W-:Y:S04]  /*73f90*/  STL [R1+0x3cc8], R42 ;  /* 0x003cc82a01007387 */ /* 0x002fe80000100800 */
[----:B------:R-:W1:Y:S01]  /*73fa0*/  LDS.U8 R42, [R0+UR6+0x6390] ;  /* 0x00639006002a7984 */ /* 0x000e620008000000 */
[----:B------:R-:W-:-:S03]  /*73fb0*/  LOP3.LUT R4, R4, 0x1f, RZ, 0xc0, !PT ;  /* 0x0000001f04047812 */ /* 0x000fc600078ec0ff */
[----:B0-----:R-:W-:Y:S04]  /*73fc0*/  STL [R1+0x3cd4], R41 ;  /* 0x003cd42901007387 */ /* 0x001fe80000100800 */
[----:B------:R-:W0:Y:S04]  /*73fd0*/  LDS.U8 R41, [R0+UR6+0x6588] ;  /* 0x0065880600297984 */ /* 0x000e280008000000 */
[----:B------:R-:W0:Y:S01]  /*73fe0*/  LDS.U8 R0, [R0+UR6+0x6780] ;  /* 0x0067800600007984 */ /* 0x000e220008000000 */
[----:B------:R-:W-:Y:S06]  /*73ff0*/  BAR.SYNC.DEFER_BLOCKING 0x0 ;  /* 0x0000000000007b1d */ /* 0x000fec0000010000 */
[----:B------:R-:W2:Y:S04]  /*74000*/  LDL.LU R57, [R1+0x140] ;  /* 0x0001400001397983 */ /* 0x000ea80000300800 */
[----:B-1----:R-:W-:Y:S04]  /*74010*/  STL [R1+0x3cd0], R42 ;  /* 0x003cd02a01007387 */ /* 0x002fe80000100800 */
[----:B0-----:R-:W-:Y:S04]  /*74020*/  STL [R1+0x3cdc], R41 ;  /* 0x003cdc2901007387 */ /* 0x001fe80000100800 */
[----:B------:R-:W2:Y:S04]  /*74030*/  LDL.LU R59, [R1+0x1bc] ;  /* 0x0001bc00013b7983 */ /* 0x000ea80000300800 */
[----:B------:R-:W-:Y:S04]  /*74040*/  STL [R1+0x6620], R0 ;  /* 0x0066200001007387 */ /* 0x000fe80000100800 */
[----:B----4-:R-:W-:Y:S04]  /*74050*/  STS.U8 [R4+UR6], R45 ;  /* 0x0000002d04007988 */ /* 0x010fe80008000006 */
[----:B---3--:R-:W-:Y:S04]  /*74060*/  STS.U8 [R4+UR6+0x20], R46 ;  /* 0x0000202e04007988 */ /* 0x008fe80008000006 */
[----:B--2---:R-:W-:Y:S04]  /*74070*/  STS.U8 [R4+UR6+0x40], R47 ;  /* 0x0000402f04007988 */ /* 0x004fe80008000006 */
[----:B------:R0:W-:Y:S04]  /*74080*/  STS.U8 [R4+UR6+0x60], R60 ;  /* 0x0000603c04007988 */ /* 0x0001e80008000006 */
[----:B------:R-:W-:Y:S04]  /*74090*/  STS.U8 [R4+UR6+0x120], R48 ;  /* 0x0001203004007988 */ /* 0x000fe80008000006 */
[----:B------:R-:W-:Y:S04]  /*740a0*/  STS.U8 [R4+UR6+0x100], R49 ;  /* 0x0001003104007988 */ /* 0x000fe80008000006 */
[----:B0-----:R-:W2:Y:S04]  /*740b0*/  LDL.LU R60, [R1+0x13c] ;  /* 0x00013c00013c7983 */ /* 0x001ea80000300800 */
[----:B------:R-:W-:Y:S04]  /*740c0*/  STS.U8 [R4+UR6+0x160], R50 ;  /* 0x0001603204007988 */ /* 0x000fe80008000006 */
[----:B------:R-:W-:Y:S04]  /*740d0*/  STS.U8 [R4+UR6+0x140], R51 ;  /* 0x0001403304007988 */ /* 0x000fe80008000006 */
[----:B------:R0:W-:Y:S04]  /*740e0*/  STS.U8 [R4+UR6+0x200], R5 ;  /* 0x0002000504007988 */ /* 0x0001e80008000006 */
[----:B0-----:R-:W3:Y:S04]  /*740f0*/  LDL.LU R5, [R1+0x1c0] ;  /* 0x0001c00001057983 */ /* 0x001ee80000300800 */
[----:B------:R-:W-:Y:S04]  /*74100*/  STS.U8 [R4+UR6+0x220], R53 ;  /* 0x0002203504007988 */ /* 0x000fe80008000006 */
[----:B------:R0:W-:Y:S04]  /*74110*/  STS.U8 [R4+UR6+0x240], R61 ;  /* 0x0002403d04007988 */ /* 0x0001e80008000006 */
[----:B------:R1:W-:Y:S04]  /*74120*/  STS.U8 [R4+UR6+0x260], R58 ;  /* 0x0002603a04007988 */ /* 0x0003e80008000006 */
[----:B0-----:R-:W4:Y:S04]  /*74130*/  LDL.LU R61, [R1+0x130] ;  /* 0x00013000013d7983 */ /* 0x001f280000300800 */
[----:B------:R-:W4:Y:S04]  /*74140*/  LDL.LU R53, [R1+0x1cc] ;  /* 0x0001cc0001357983 */ /* 0x000f280000300800 */
[----:B-1----:R-:W4:Y:S04]  /*74150*/  LDL.LU R58, [R1+0x11c] ;  /* 0x00011c00013a7983 */ /* 0x002f280000300800 */
[----:B------:R-:W4:Y:S04]  /*74160*/  LDL.LU R0, [R1+0x1d0] ;  /* 0x0001d00001007983 */ /* 0x000f280000300800 */
[----:B------:R-:W-:Y:S04]  /*74170*/  STS.U8 [R4+UR6+0x320], R52 ;  /* 0x0003203404007988 */ /* 0x000fe80008000006 */
[----:B------:R0:W-:Y:S04]  /*74180*/  STS.U8 [R4+UR6+0x300], R54 ;  /* 0x0003003604007988 */ /* 0x0001e80008000006 */
[----:B0-----:R-:W4:Y:S04]  /*74190*/  LDL.LU R54, [R1+0x110] ;  /* 0x0001100001367983 */ /* 0x001f280000300800 */
[----:B------:R-:W4:Y:S04]  /*741a0*/  LDL.LU R41, [R1+0x1dc] ;  /* 0x0001dc0001297983 */ /* 0x000f280000300800 */
[----:B------:R0:W-:Y:S04]  /*741b0*/  STS.U8 [R4+UR6+0x360], R55 ;  /* 0x0003603704007988 */ /* 0x0001e80008000006 */
[----:B------:R1:W-:Y:S04]  /*741c0*/  STS.U8 [R4+UR6+0x340], R56 ;  /* 0x0003403804007988 */ /* 0x0003e80008000006 */
[----:B0-----:R-:W4:Y:S04]  /*741d0*/  LDL.LU R55, [R1+0x10c] ;  /* 0x00010c0001377983 */ /* 0x001f280000300800 */
[----:B------:R-:W4:Y:S04]  /*741e0*/  LDL.LU R42, [R1+0x1e0] ;  /* 0x0001e000012a7983 */ /* 0x000f280000300800 */
[----:B------:R-:W4:Y:S04]  /*741f0*/  LDL.LU R43, [R1+0x100] ;  /* 0x00010000012b7983 */ /* 0x000f280000300800 */
[----:B-1----:R-:W4:Y:S04]  /*74200*/  LDL.LU R56, [R1+0x1ec] ;  /* 0x0001ec0001387983 */ /* 0x002f280000300800 */
[----:B------:R-:W4:Y:S04]  /*74210*/  LDL.LU R44, [R1+0xfc] ;  /* 0x0000fc00012c7983 */ /* 0x000f280000300800 */
[----:B------:R-:W4:Y:S04]  /*74220*/  LDL.LU R45, [R1+0x1f0] ;  /* 0x0001f000012d7983 */ /* 0x000f280000300800 */
[----:B------:R-:W4:Y:S04]  /*74230*/  LDL.LU R46, [R1+0xf0] ;  /* 0x0000f000012e7983 */ /* 0x000f280000300800 */
[----:B------:R-:W4:Y:S04]  /*74240*/  LDL.LU R47, [R1+0x1fc] ;  /* 0x0001fc00012f7983 */ /* 0x000f280000300800 */
[----:B------:R-:W-:Y:S04]  /*74250*/  STS.U8 [R4+UR6+0x400], R57 ;  /* 0x0004003904007988 */ /* 0x000fe80008000006 */
[----:B------:R0:W-:Y:S04]  /*74260*/  STS.U8 [R4+UR6+0x420], R59 ;  /* 0x0004203b04007988 */ /* 0x0001e80008000006 */
[----:B0-----:R-:W4:Y:S04]  /*74270*/  LDL.LU R59, [R1+0xdc] ;  /* 0x0000dc00013b7983 */ /* 0x001f280000300800 */
[----:B------:R-:W4:Y:S04]  /*74280*/  LDL.LU R48, [R1+0x200] ;  /* 0x0002000001307983 */ /* 0x000f280000300800 */
[----:B------:R-:W4:Y:S04]  /*74290*/  LDL.LU R49, [R1+0xd0] ;  /* 0x0000d00001317983 */ /* 0x000f280000300800 */
[----:B------:R-:W4:Y:S04]  /*742a0*/  LDL.LU R50, [R1+0x20c] ;  /* 0x00020c0001327983 */ /* 0x000f280000300800 */
[----:B------:R-:W4:Y:S04]  /*742b0*/  LDL.LU R51, [R1+0xcc] ;  /* 0x0000cc0001337983 */ /* 0x000f280000300800 */
[----:B--2---:R0:W-:Y:S04]  /*742c0*/  STS.U8 [R4+UR6+0x440], R60 ;  /* 0x0004403c04007988 */ /* 0x0041e80008000006 */
[----:B0-----:R-:W2:Y:S04]  /*742d0*/  LDL.LU R60, [R1+0x210] ;  /* 0x00021000013c7983 */ /* 0x001ea80000300800 */
[----:B------:R-:W2:Y:S04]  /*742e0*/  LDL.LU R57, [R1+0xc0] ;  /* 0x0000c00001397983 */ /* 0x000ea80000300800 */
[----:B---3--:R0:W-:Y:S04]  /*742f0*/  STS.U8 [R4+UR6+0x460], R5 ;  /* 0x0004600504007988 */ /* 0x0081e80008000006 */
[----:B0-----:R-:W3:Y:S04]  /*74300*/  LDL.LU R5, [R1+0x21c] ;  /* 0x00021c0001057983 */ /* 0x001ee80000300800 */
[----:B----4-:R0:W-:Y:S04]  /*74310*/  STS.U8 [R4+UR6+0x520], R61 ;  /* 0x0005203d04007988 */ /* 0x0101e80008000006 */
[----:B------:R1:W-:Y:S04]  /*74320*/  STS.U8 [R4+UR6+0x500], R53 ;  /* 0x0005003504007988 */ /* 0x0003e80008000006 */
[----:B------:R4:W-:Y:S04]  /*74330*/  STS.U8 [R4+UR6+0x560], R58 ;  /* 0x0005603a04007988 */ /* 0x0009e80008000006 */
[----:B------:R-:W-:Y:S04]  /*74340*/  STS.U8 [R4+UR6+0x540], R0 ;  /* 0x0005400004007988 */ /* 0x000fe80008000006 */
[----:B0-----:R-:W3:Y:S04]  /*74350*/  LDL.LU R61, [R1+0xbc] ;  /* 0x0000bc00013d7983 */ /* 0x001ee80000300800 */
[----:B------:R-:W3:Y:S04]  /*74360*/  LDL.LU R52, [R1+0x220] ;  /* 0x0002200001347983 */ /* 0x000ee80000300800 */
[----:B-1----:R-:W3:Y:S04]  /*74370*/  LDL.LU R53, [R1+0xb0] ;  /* 0x0000b00001357983 */ /* 0x002ee80000300800 */
[----:B----4-:R-:W4:Y:S04]  /*74380*/  LDL.LU R58, [R1+0x22c] ;  /* 0x00022c00013a7983 */ /* 0x010f280000300800 */
[----:B------:R0:W-:Y:S04]  /*74390*/  STS.U8 [R4+UR6+0x600], R54 ;  /* 0x0006003604007988 */ /* 0x0001e80008000006 */
[----:B------:R-:W-:Y:S04]  /*743a0*/  STS.U8 [R4+UR6+0x620], R41 ;  /* 0x0006202904007988 */ /* 0x000fe80008000006 */
[----:B0-----:R-:W4:Y:S04]  /*743b0*/  LDL.LU R54, [R1+0xac] ;  /* 0x0000ac0001367983 */ /* 0x001f280000300800 */
[----:B------:R0:W-:Y:S04]  /*743c0*/  STS.U8 [R4+UR6+0x640], R55 ;  /* 0x0006403704007988 */ /* 0x0001e80008000006 */
[----:B------:R-:W-:Y:S04]  /*743d0*/  STS.U8 [R4+UR6+0x660], R42 ;  /* 0x0006602a04007988 */ /* 0x000fe80008000006 */
[----:B------:R-:W-:Y:S04]  /*743e0*/  STS.U8 [R4+UR6+0x720], R43 ;  /* 0x0007202b04007988 */ /* 0x000fe80008000006 */
[----:B------:R1:W-:Y:S04]  /*743f0*/  STS.U8 [R4+UR6+0x700], R56 ;  /* 0x0007003804007988 */ /* 0x0003e80008000006 */
[----:B------:R-:W-:Y:S04]  /*74400*/  STS.U8 [R4+UR6+0x760], R44 ;  /* 0x0007602c04007988 */ /* 0x000fe80008000006 */
[----:B------:R-:W-:Y:S04]  /*74410*/  STS.U8 [R4+UR6+0x740], R45 ;  /* 0x0007402d04007988 */ /* 0x000fe80008000006 */
[----:B------:R-:W-:Y:S04]  /*74420*/  STS.U8 [R4+UR6+0x800], R46 ;  /* 0x0008002e04007988 */ /* 0x000fe80008000006 */
[----:B0-----:R-:W4:Y:S04]  /*74430*/  LDL.LU R55, [R1+0x230] ;  /* 0x0002300001377983 */ /* 0x001f280000300800 */
[----:B------:R-:W-:Y:S04]  /*74440*/  STS.U8 [R4+UR6+0x820], R47 ;  /* 0x0008202f04007988 */ /* 0x000fe80008000006 */
[----:B-1----:R-:W4:Y:S04]  /*74450*/  LDL.LU R56, [R1+0xa0] ;  /* 0x0000a00001387983 */ /* 0x002f280000300800 */
[----:B------:R0:W-:Y:S04]  /*74460*/  STS.U8 [R4+UR6+0x840], R59 ;  /* 0x0008403b04007988 */ /* 0x0001e80008000006 */
[----:B------:R-:W-:Y:S04]  /*74470*/  STS.U8 [R4+UR6+0x860], R48 ;  /* 0x0008603004007988 */ /* 0x000fe80008000006 */
[----:B------:R-:W-:Y:S04]  /*74480*/  STS.U8 [R4+UR6+0x920], R49 ;  /* 0x0009203104007988 */ /* 0x000fe80008000006 */
[----:B------:R-:W-:Y:S04]  /*74490*/  STS.U8 [R4+UR6+0x900], R50 ;  /* 0x0009003204007988 */ /* 0x000fe80008000006 */
[----:B------:R-:W-:Y:S04]  /*744a0*/  STS.U8 [R4+UR6+0x960], R51 ;  /* 0x0009603304007988 */ /* 0x000fe80008000006 */
[----:B0-----:R-:W4:Y:S04]  /*744b0*/  LDL.LU R59, [R1+0x23c] ;  /* 0x00023c00013b7983 */ /* 0x001f280000300800 */
[----:B--2---:R0:W-:Y:S04]  /*744c0*/  STS.U8 [R4+UR6+0x940], R60 ;  /* 0x0009403c04007988 */ /* 0x0041e80008000006 */
[----:B------:R-:W-:Y:S04]  /*744d0*/  STS.U8 [R4+UR6+0xa00], R57 ;  /* 0x000a003904007988 */ /* 0x000fe80008000006 */
[----:B0-----:R-:W2:Y:S04]  /*744e0*/  LDL.LU R60, [R1+0x9c] ;  /* 0x00009c00013c7983 */ /* 0x001ea80000300800 */
[----:B---3--:R0:W-:Y:S04]  /*744f0*/  STS.U8 [R4+UR6+0xa20], R5 ;  /* 0x000a200504007988 */ /* 0x0081e80008000006 */
[----:B0-----:R-:W3:Y:S04]  /*74500*/  LDL.LU R5, [R1+0x240] ;  /* 0x0002400001057983 */ /* 0x001ee80000300800 */
[----:B------:R0:W-:Y:S04]  /*74510*/  STS.U8 [R4+UR6+0xa40], R61 ;  /* 0x000a403d04007988 */ /* 0x0001e80008000006 */
[----:B------:R-:W3:Y:S04]  /*74520*/  LDL.LU R57, [R1+0x90] ;  /* 0x0000900001397983 */ /* 0x000ee80000300800 */
[----:B------:R-:W-:Y:S04]  /*74530*/  STS.U8 [R4+UR6+0xa60], R52 ;  /* 0x000a603404007988 */ /* 0x000fe80008000006 */
[----:B------:R-:W-:Y:S04]  /*74540*/  STS.U8 [R4+UR6+0xb20], R53 ;  /* 0x000b203504007988 */ /* 0x000fe80008000006 */
[----:B----4-:R1:W-:Y:S04]  /*74550*/  STS.U8 [R4+UR6+0xb00], R58 ;  /* 0x000b003a04007988 */ /* 0x0103e80008000006 */
[----:B0-----:R-:W4:Y:S04]  /*74560*/  LDL.LU R61, [R1+0x24c] ;  /* 0x00024c00013d7983 */ /* 0x001f280000300800 */
        /* <DEDUP_REMOVED lines=16> */
[----:B------:R-:W4:Y:S04]  /*74670*/  LDL.LU R50, [R1+0x290] ;  /* 0x0002900001327983 */ /* 0x000f280000300800 */
[----:B------:R-:W4:Y:S04]  /*74680*/  LDL.LU R51, [R1+0x20] ;  /* 0x0000200001337983 */ /* 0x000f280000300800 */
[----:B------:R-:W4:Y:S04]  /*74690*/  LDL.LU R52, [R1+0x29c] ;  /* 0x00029c0001347983 */ /* 0x000f280000300800 */
[----:B------:R0:W-:Y:S04]  /*746a0*/  STS.U8 [R4+UR6+0xc20], R59 ;  /* 0x000c203b04007988 */ /* 0x0001e80008000006 */
[----:B0-----:R-:W4:Y:S04]  /*746b0*/  LDL.LU R59, [R1+0x1c] ;  /* 0x00001c00013b7983 */ /* 0x001f280000300800 */
[----:B------:R-:W4:Y:S04]  /*746c0*/  LDL.LU R53, [R1+0x2a0] ;  /* 0x0002a00001357983 */ /* 0x000f280000300800 */
[----:B--2---:R0:W-:Y:S04]  /*746d0*/  STS.U8 [R4+UR6+0xc40], R60 ;  /* 0x000c403c04007988 */ /* 0x0041e80008000006 */
[----:B0-----:R-:W2:Y:S04]  /*746e0*/  LDL.LU R60, [R1+0x10] ;  /* 0x00001000013c7983 */ /* 0x001ea80000300800 */
[----:B---3--:R0:W-:Y:S04]  /*746f0*/  STS.U8 [R4+UR6+0xc60], R5 ;  /* 0x000c600504007988 */ /* 0x0081e80008000006 */
[----:B0-----:R-:W3:Y:S04]  /*74700*/  LDL.LU R5, [R1+0x2ac] ;  /* 0x0002ac0001057983 */ /* 0x001ee80000300800 */
[----:B------:R0:W-:Y:S04]  /*74710*/  STS.U8 [R4+UR6+0xd20], R57 ;  /* 0x000d203904007988 */ /* 0x0001e80008000006 */
[----:B------:R-:W3:Y:S04]  /*74720*/  LDL.LU R54, [R1+0x2b0] ;  /* 0x0002b00001367983 */ /* 0x000ee80000300800 */
[----:B----4-:R1:W-:Y:S04]  /*74730*/  STS.U8 [R4+UR6+0xd00], R61 ;  /* 0x000d003d04007988 */ /* 0x0103e80008000006 */
[----:B------:R4:W-:Y:S04]  /*74740*/  STS.U8 [R4+UR6+0xd60], R41 ;  /* 0x000d602904007988 */ /* 0x0009e80008000006 */
[----:B------:R4:W-:Y:S04]  /*74750*/  STS.U8 [R4+UR6+0xd40], R58 ;  /* 0x000d403a04007988 */ /* 0x0009e80008000006 */
[----:B------:R4:W-:Y:S04]  /*74760*/  STS.U8 [R4+UR6+0xe00], R42 ;  /* 0x000e002a04007988 */ /* 0x0009e80008000006 */
[----:B------:R4:W-:Y:S04]  /*74770*/  STS.U8 [R4+UR6+0xe20], R0 ;  /* 0x000e200004007988 */ /* 0x0009e80008000006 */
[----:B0-----:R-:W3:Y:S04]  /*74780*/  LDL.LU R57, [R1] ;  /* 0x0000000001397983 */ /* 0x001ee80000300800 */
[----:B-1----:R-:W3:Y:S04]  /*74790*/  LDL.LU R61, [R1+0x2bc] ;  /* 0x0002bc00013d7983 */ /* 0x002ee80000300800 */
[----:B----4-:R-:W4:Y:S04]  /*747a0*/  LDL.LU R41, [R1+0x76a4] ;  /* 0x0076a40001297983 */ /* 0x010f280000300800 */
[----:B------:R-:W4:Y:S04]  /*747b0*/  LDL.LU R58, [R1+0x2c0] ;  /* 0x0002c000013a7983 */ /* 0x000f280000300800 */
[----:B------:R-:W4:Y:S04]  /*747c0*/  LDL.LU R42, [R1+0x76a0] ;  /* 0x0076a000012a7983 */ /* 0x000f280000300800 */
[----:B------:R-:W4:Y:S04]  /*747d0*/  LDL.LU R0, [R1+0x2cc] ;  /* 0x0002cc0001007983 */ /* 0x000f280000300800 */
[----:B------:R0:W-:Y:S04]  /*747e0*/  STS.U8 [R4+UR6+0xe40], R43 ;  /* 0x000e402b04007988 */ /* 0x0001e80008000006 */
[----:B------:R1:W-:Y:S04]  /*747f0*/  STS.U8 [R4+UR6+0xe60], R44 ;  /* 0x000e602c04007988 */ /* 0x0003e80008000006 */
[----:B0-----:R-:W4:Y:S04]  /*74800*/  LDL.LU R43, [R1+0x769c] ;  /* 0x00769c00012b7983 */ /* 0x001f280000300800 */
[----:B-1----:R-:W4:Y:S04]  /*74810*/  LDL.LU R44, [R1+0x7698] ;  /* 0x00769800012c7983 */ /* 0x002f280000300800 */
        /* <DEDUP_REMOVED lines=20> */
[----:B------:R0:W-:Y:S04]  /*74960*/  STS.U8 [R4+UR6+0x1160], R59 ;  /* 0x0011603b04007988 */ /* 0x0001e80008000006 */
[----:B------:R1:W-:Y:S04]  /*74970*/  STS.U8 [R4+UR6+0x1140], R53 ;  /* 0x0011403504007988 */ /* 0x0003e80008000006 */
[----:B0-----:R-:W4:Y:S04]  /*74980*/  LDL.LU R59, [R1+0x2f0] ;  /* 0x0002f000013b7983 */ /* 0x001f280000300800 */
[----:B-1----:R-:W4:Y:S04]  /*74990*/  LDL.LU R53, [R1+0x7674] ;  /* 0x0076740001357983 */ /* 0x002f280000300800 */
[----:B--2---:R0:W-:Y:S04]  /*749a0*/  STS.U8 [R4+UR6+0x1200], R60 ;  /* 0x0012003c04007988 */ /* 0x0041e80008000006 */
[----:B0-----:R-:W2:Y:S04]  /*749b0*/  LDL.LU R60, [R1+0x2fc] ;  /* 0x0002fc00013c7983 */ /* 0x001ea80000300800 */
[----:B---3--:R0:W-:Y:S04]  /*749c0*/  STS.U8 [R4+UR6+0x1220], R5 ;  /* 0x0012200504007988 */ /* 0x0081e80008000006 */
[----:B0-----:R-:W3:Y:S04]  /*749d0*/  LDL.LU R5, [R1+0x7670] ;  /* 0x0076700001057983 */ /* 0x001ee80000300800 */
[----:B---3--:R0:W-:Y:S04]  /*749e0*/  STS.U8 [R4+UR6+0x1240], R5 ;  /* 0x0012400504007988 */ /* 0x0081e80008000006 */
[----:B------:R1:W-:Y:S04]  /*749f0*/  STS.U8 [R4+UR6+0x1260], R54 ;  /* 0x0012603604007988 */ /* 0x0003e80008000006 */
[----:B------:R3:W-:Y:S04]  /*74a00*/  STS.U8 [R4+UR6+0x1320], R57 ;  /* 0x0013203904007988 */ /* 0x0007e80008000006 */
[----:B------:R4:W-:Y:S04]  /*74a10*/  STS.U8 [R4+UR6+0x1300], R61 ;  /* 0x0013003d04007988 */ /* 0x0009e80008000006 */
[----:B0-----:R-:W2:Y:S04]  /*74a20*/  LDL.LU R5, [R1+0x310] ;  /* 0x0003100001057983 */ /* 0x001ea80000300800 */
[----:B-1----:R-:W2:Y:S04]  /*74a30*/  LDL.LU R54, [R1+0x766c] ;  /* 0x00766c0001367983 */ /* 0x002ea80000300800 */
[----:B---3--:R-:W3:Y:S04]  /*74a40*/  LDL.LU R57, [R1+0x7668] ;  /* 0x0076680001397983 */ /* 0x008ee80000300800 */
[----:B----4-:R-:W4:Y:S04]  /*74a50*/  LDL.LU R61, [R1+0x7664] ;  /* 0x00766400013d7983 */ /* 0x010f280000300800 */
[----:B----4-:R0:W-:Y:S04]  /*74a60*/  STS.U8 [R4+UR6+0x1360], R61 ;  /* 0x0013603d04007988 */ /* 0x0101e80008000006 */
[----:B------:R1:W-:Y:S04]  /*74a70*/  STS.U8 [R4+UR6+0x1340], R58 ;  /* 0x0013403a04007988 */ /* 0x0003e80008000006 */
[----:B0-----:R-:W4:Y:S04]  /*74a80*/  LDL.LU R61, [R1+0x2ec] ;  /* 0x0002ec00013d7983 */ /* 0x001f280000300800 */
[----:B-1----:R-:W2:Y:S04]  /*74a90*/  LDL.LU R58, [R1+0x7660] ;  /* 0x00766000013a7983 */ /* 0x002ea80000300800 */
[----:B--2---:R0:W-:Y:S04]  /*74aa0*/  STS.U8 [R4+UR6+0x1400], R58 ;  /* 0x0014003a04007988 */ /* 0x0041e80008000006 */
[----:B0-----:R-:W2:Y:S04]  /*74ab0*/  LDL.LU R58, [R1+0x2dc] ;  /* 0x0002dc00013a7983 */ /* 0x001ea80000300800 */
[----:B------:R0:W-:Y:S04]  /*74ac0*/  STS.U8 [R4+UR6+0x1420], R0 ;  /* 0x0014200004007988 */ /* 0x0001e80008000006 */
[----:B---3--:R1:W-:Y:S04]  /*74ad0*/  STS.U8 [R4+UR6+0x1440], R57 ;  /* 0x0014403904007988 */ /* 0x0083e80008000006 */
[----:B------:R3:W-:Y:S04]  /*74ae0*/  STS.U8 [R4+UR6+0x1460], R55 ;  /* 0x0014603704007988 */ /* 0x0007e80008000006 */
[----:B------:R4:W-:Y:S04]  /*74af0*/  STS.U8 [R4+UR6+0x1520], R54 ;  /* 0x0015203604007988 */ /* 0x0009e80008000006 */
[----:B0-----:R-:W2:Y:S04]  /*74b00*/  LDL.LU R0, [R1+0x33c] ;  /* 0x00033c0001007983 */ /* 0x001ea80000300800 */
[----:B-1----:R-:W2:Y:S04]  /*74b10*/  LDL.LU R57, [R1+0x330] ;  /* 0x0003300001397983 */ /* 0x002ea80000300800 */
[----:B---3--:R-:W3:Y:S04]  /*74b20*/  LDL.LU R55, [R1+0x765c] ;  /* 0x00765c0001377983 */ /* 0x008ee80000300800 */
[----:B----4-:R-:W4:Y:S04]  /*74b30*/  LDL.LU R54, [R1+0x32c] ;  /* 0x00032c0001367983 */ /* 0x010f280000300800 */
[----:B--2---:R0:W-:Y:S04]  /*74b40*/  STS.U8 [R4+UR6+0x1500], R58 ;  /* 0x0015003a04007988 */ /* 0x0041e80008000006 */
[----:B------:R1:W-:Y:S04]  /*74b50*/  STS.U8 [R4+UR6+0x1560], R53 ;  /* 0x0015603504007988 */ /* 0x0003e80008000006 */
[----:B------:R2:W-:Y:S04]  /*74b60*/  STS.U8 [R4+UR6+0x1540], R56 ;  /* 0x0015403804007988 */ /* 0x0005e80008000006 */
[----:B------:R2:W-:Y:S04]  /*74b70*/  STS.U8 [R4+UR6+0x1600], R50 ;  /* 0x0016003204007988 */ /* 0x0005e80008000006 */
[----:B0-----:R-:W3:Y:S04]  /*74b80*/  LDL.LU R58, [R1+0x34c] ;  /* 0x00034c00013a7983 */ /* 0x001ee80000300800 */
[----:B-1----:R-:W4:Y:S04]  /*74b90*/  LDL.LU R53, [R1+0x320] ;  /* 0x0003200001357983 */ /* 0x002f280000300800 */
[----:B--2---:R-:W2:Y:S04]  /*74ba0*/  LDL.LU R56, [R1+0x7658] ;  /* 0x0076580001387983 */ /* 0x004ea80000300800 */
[----:B------:R-:W3:Y:S04]  /*74bb0*/  LDL.LU R50, [R1+0x31c] ;  /* 0x00031c0001327983 */ /* 0x000ee80000300800 */
        /* <DEDUP_REMOVED lines=10> */
[----:B------:R-:W2:Y:S01]  /*74c60*/  LDL.LU R60, [R1+0x7650] ;  /* 0x00765000013c7983 */ /* 0x000ea20000300800 */
[----:B------:R-:W0:Y:S03]  /*74c70*/  S2R R45, SR_TID.X ;  /* 0x00000000002d7919 */ /* 0x000e260000002100 */
[----:B------:R-:W2:Y:S01]  /*74c80*/  LDL.LU R4, [R1+0x764c] ;  /* 0x00764c0001047983 */ /* 0x000ea20000300800 */
[----:B0-----:R-:W-:-:S05]  /*74c90*/  LOP3.LUT R45, R45, 0x1f, RZ, 0xc0, !PT ;  /* 0x0000001f2d2d7812 */ /* 0x001fca00078ec0ff */
[----:B------:R0:W-:Y:S04]  /*74ca0*/  STS.U8 [R45+UR6+0x1740], R5 ;  /* 0x001740052d007988 */ /* 0x0001e80008000006 */
[----:B------:R-:W-:Y:S04]  /*74cb0*/  STS.U8 [R45+UR6+0x1800], R42 ;  /* 0x0018002a2d007988 */ /* 0x000fe80008000006 */
[----:B0-----:R-:W2:Y:S04]  /*74cc0*/  LDL.LU R5, [R1+0x7648] ;  /* 0x0076480001057983 */ /* 0x001ea80000300800 */
[----:B---3--:R0:W-:Y:S04]  /*74cd0*/  STS.U8 [R45+UR6+0x1820], R50 ;  /* 0x001820322d007988 */ /* 0x0081e80008000006 */
[----:B------:R-:W-:Y:S04]  /*74ce0*/  STS.U8 [R45+UR6+0x1840], R41 ;  /* 0x001840292d007988 */ /* 0x000fe80008000006 */
[----:B----4-:R1:W-:Y:S04]  /*74cf0*/  STS.U8 [R45+UR6+0x1860], R53 ;  /* 0x001860352d007988 */ /* 0x0103e80008000006 */
[----:B------:R-:W-:Y:S04]  /*74d00*/  STS.U8 [R45+UR6+0x1920], R38 ;  /* 0x001920262d007988 */ /* 0x000fe80008000006 */
[----:B0-----:R-:W3:Y:S04]  /*74d10*/  LDL.LU R50, [R1+0x360] ;  /* 0x0003600001327983 */ /* 0x001ee80000300800 */
[----:B-1----:R-:W4:Y:S04]  /*74d20*/  LDL.LU R53, [R1+0x36c] ;  /* 0x00036c0001357983 */ /* 0x002f280000300800 */
[----:B------:R0:W-:Y:S04]  /*74d30*/  STS.U8 [R45+UR6+0x1900], R54 ;  /* 0x001900362d007988 */ /* 0x0001e80008000006 */
[----:B0-----:R-:W4:Y:S04]  /*74d40*/  LDL.LU R54, [R1+0x370] ;  /* 0x0003700001367983 */ /* 0x001f280000300800 */
[----:B------:R-:W-:Y:S04]  /*74d50*/  STS.U8 [R45+UR6+0x1960], R37 ;  /* 0x001960252d007988 */ /* 0x000fe80008000006 */
[----:B------:R0:W-:Y:S04]  /*74d60*/  STS.U8 [R45+UR6+0x1940], R57 ;  /* 0x001940392d007988 */ /* 0x0001e80008000006 */
[----:B------:R-:W-:Y:S04]  /*74d70*/  STS.U8 [R45+UR6+0x1a00], R34 ;  /* 0x001a00222d007988 */ /* 0x000fe80008000006 */
[----:B------:R1:W-:Y:S04]  /*74d80*/  STS.U8 [R45+UR6+0x1a20], R0 ;  /* 0x001a20002d007988 */ /* 0x0003e80008000006 */
[----:B------:R-:W-:Y:S04]  /*74d90*/  STS.U8 [R45+UR6+0x1a40], R33 ;  /* 0x001a40212d007988 */ /* 0x000fe80008000006 */
[----:B--2---:R-:W-:Y:S04]  /*74da0*/  STS.U8 [R45+UR6+0x1a60], R46 ;  /* 0x001a602e2d007988 */ /* 0x004fe80008000006 */
[----:B------:R-:W-:Y:S04]  /*74db0*/  STS.U8 [R45+UR6+0x1b20], R30 ;  /* 0x001b201e2d007988 */ /* 0x000fe80008000006 */
[----:B0-----:R-:W2:Y:S04]  /*74dc0*/  LDL.LU R57, [R1+0x37c] ;  /* 0x00037c0001397983 */ /* 0x001ea80000300800 */
[----:B-1----:R-:W2:Y:S04]  /*74dd0*/  LDL.LU R0, [R1+0x390] ;  /* 0x0003900001007983 */ /* 0x002ea80000300800 */
[----:B------:R-:W2:Y:S04]  /*74de0*/  LDL.LU R38, [R1+0x39c] ;  /* 0x00039c0001267983 */ /* 0x000ea80000300800 */
[----:B------:R0:W-:Y:S04]  /*74df0*/  STS.U8 [R45+UR6+0x1b00], R58 ;  /* 0x001b003a2d007988 */ /* 0x0001e80008000006 */
        /* <DEDUP_REMOVED lines=10> */
[----:B-1----:R-:W2:Y:S04]  /*74ea0*/  LDL.LU R61, [R1+0x190] ;  /* 0x00019000013d7983 */ /* 0x002ea80000300800 */
[----:B------:R-:W2:Y:S04]  /*74eb0*/  LDL.LU R42, [R1+0x164] ;  /* 0x00016400012a7983 */ /* 0x000ea80000300800 */
[----:B------:R-:W2:Y:S04]  /*74ec0*/  LDL.LU R46, [R1+0x198] ;  /* 0x00019800012e7983 */ /* 0x000ea80000300800 */
[----:B------:R-:W-:Y:S04]  /*74ed0*/  STS.U8 [R45+UR6+0x1c40], R25 ;  /* 0x001c40192d007988 */ /* 0x000fe80008000006 */
[----:B------:R-:W2:Y:S04]  /*74ee0*/  LDL.LU R49, [R1+0x158] ;  /* 0x0001580001317983 */ /* 0x000ea80000300800 */
        /* <DEDUP_REMOVED lines=9> */
[----:B--2---:R0:W-:Y:S04]  /*74f80*/  STS.U8 [R45+UR6+0x1e20], R57 ;  /* 0x001e20392d007988 */ /* 0x0041e80008000006 */
[----:B------:R-:W-:Y:S04]  /*74f90*/  STS.U8 [R45+UR6+0x1e40], R17 ;  /* 0x001e40112d007988 */ /* 0x000fe80008000006 */
[----:B------:R1:W-:Y:S04]  /*74fa0*/  STS.U8 [R45+UR6+0x1e60], R0 ;  /* 0x001e60002d007988 */ /* 0x0003e80008000006 */
[----:B------:R-:W-:Y:S04]  /*74fb0*/  STS.U8 [R45+UR6+0x1f20], R10 ;  /* 0x001f200a2d007988 */ /* 0x000fe80008000006 */
[----:B------:R2:W-:Y:S04]  /*74fc0*/  STS.U8 [R45+UR6+0x1f00], R38 ;  /* 0x001f00262d007988 */ /* 0x0005e80008000006 */
[----:B------:R-:W-:Y:S04]  /*74fd0*/  STS.U8 [R45+UR6+0x1f60], R9 ;  /* 0x001f60092d007988 */ /* 0x000fe80008000006 */
[----:B0-----:R-:W4:Y:S01]  /*74fe0*/  LDL.LU R57, [R1+0x148] ;  /* 0x0001480001397983 */ /* 0x001f220000300800 */
[----:B-1----:R-:W-:-:S03]  /*74ff0*/  LOP3.LUT R0, R45, 0x10, RZ, 0x3c, !PT ;  /* 0x000000102d007812 */ /* 0x002fc600078e3cff */
[----:B------:R0:W-:Y:S04]  /*75000*/  STS.U8 [R45+UR6+0x1f40], R58 ;  /* 0x001f403a2d007988 */ /* 0x0001e80008000006 */
[----:B--2---:R-:W2:Y:S04]  /*75010*/  LDL.LU R38, [R1+0x1b4] ;  /* 0x0001b40001267983 */ /* 0x004ea80000300800 */
        /* <DEDUP_REMOVED lines=8> */
[----:B------:R-:W-:Y:S04]  /*750a0*/  STS.U8 [R0+UR6+0x1e0], R42 ;  /* 0x0001e02a00007988 */ /* 0x000fe80008000006 */
[----:B------:R0:W-:Y:S04]  /*750b0*/  STS.U8 [R0+UR6+0x1c0], R46 ;  /* 0x0001c02e00007988 */ /* 0x0001e80008000006 */
[----:B------:R0:W-:Y:S04]  /*750c0*/  STS.U8 [R0+UR6+0x280], R49 ;  /* 0x0002803100007988 */ /* 0x0001e80008000006 */
[----:B-1----:R-:W2:Y:S04]  /*750d0*/  LDL.LU R61, [R1+0x138] ;  /* 0x00013800013d7983 */ /* 0x002ea80000300800 */
[----:B------:R-:W2:Y:S04]  /*750e0*/  LDL.LU R18, [R1+0x1c4] ;  /* 0x0001c40001127983 */ /* 0x000ea80000300800 */
[----:B0-----:R-:W2:Y:S04]  /*750f0*/  LDL.LU R46, [R1+0x134] ;  /* 0x00013400012e7983 */ /* 0x001ea80000300800 */
[----:B------:R-:W2:Y:S04]  /*75100*/  LDL.LU R49, [R1+0x1c8] ;  /* 0x0001c80001317983 */ /* 0x000ea80000300800 */
[----:B---3--:R0:W-:Y:S04]  /*75110*/  STS.U8 [R0+UR6+0x2a0], R50 ;  /* 0x0002a03200007988 */ /* 0x0081e80008000006 */
[----:B----4-:R1:W-:Y:S04]  /*75120*/  STS.U8 [R0+UR6+0x2c0], R53 ;  /* 0x0002c03500007988 */ /* 0x0103e80008000006 */
[----:B0-----:R-:W3:Y:S04]  /*75130*/  LDL.LU R50, [R1+0x118] ;  /* 0x0001180001327983 */ /* 0x001ee80000300800 */
[----:B-1----:R-:W4:Y:S04]  /*75140*/  LDL.LU R53, [R1+0x1d4] ;  /* 0x0001d40001357983 */ /* 0x002f280000300800 */
[----:B------:R-:W4:Y:S04]  /*75150*/  LDL.LU R21, [R1+0x114] ;  /* 0x0001140001157983 */ /* 0x000f280000300800 */
[----:B------:R-:W4:Y:S04]  /*75160*/  LDL.LU R22, [R1+0x1d8] ;  /* 0x0001d80001167983 */ /* 0x000f280000300800 */
[----:B------:R-:W4:Y:S04]  /*75170*/  LDL.LU R25, [R1+0x108] ;  /* 0x0001080001197983 */ /* 0x000f280000300800 */
[----:B------:R-:W4:Y:S04]  /*75180*/  LDL.LU R26, [R1+0x1e4] ;  /* 0x0001e400011a7983 */ /* 0x000f280000300800 */
[----:B------:R0:W-:Y:S04]  /*75190*/  STS.U8 [R0+UR6+0x2e0], R54 ;  /* 0x0002e03600007988 */ /* 0x0001e80008000006 */
[----:B------:R-:W4:Y:S04]  /*751a0*/  LDL.LU R29, [R1+0x104] ;  /* 0x00010400011d7983 */ /* 0x000f280000300800 */
[----:B0-----:R-:W4:Y:S04]  /*751b0*/  LDL.LU R54, [R1+0x1e8] ;  /* 0x0001e80001367983 */ /* 0x001f280000300800 */
[----:B------:R-:W4:Y:S04]  /*751c0*/  LDL.LU R41, [R1+0xf8] ;  /* 0x0000f80001297983 */ /* 0x000f280000300800 */
[----:B------:R0:W-:Y:S04]  /*751d0*/  STS.U8 [R0+UR6+0x3a0], R57 ;  /* 0x0003a03900007988 */ /* 0x0001e80008000006 */
[----:B------:R-:W4:Y:S04]  /*751e0*/  LDL.LU R42, [R1+0x1f4] ;  /* 0x0001f400012a7983 */ /* 0x000f280000300800 */
[----:B--2---:R1:W-:Y:S04]  /*751f0*/  STS.U8 [R0+UR6+0x380], R38 ;  /* 0x0003802600007988 */ /* 0x0043e80008000006 */
[----:B0-----:R-:W2:Y:S04]  /*75200*/  LDL.LU R57, [R1+0xf4] ;  /* 0x0000f40001397983 */ /* 0x001ea80000300800 */
[----:B------:R-:W2:Y:S04]  /*75210*/  LDL.LU R30, [R1+0x1f8] ;  /* 0x0001f800011e7983 */ /* 0x000ea80000300800 */
[----:B------:R-:W2:Y:S04]  /*75220*/  LDL.LU R33, [R1+0xd8] ;  /* 0x0000d80001217983 */ /* 0x000ea80000300800 */
[----:B------:R-:W2:Y:S04]  /*75230*/  LDL.LU R34, [R1+0x204] ;  /* 0x0002040001227983 */ /* 0x000ea80000300800 */
[----:B------:R-:W-:Y:S04]  /*75240*/  STS.U8 [R0+UR6+0x3e0], R45 ;  /* 0x0003e02d00007988 */ /* 0x000fe80008000006 */
[----:B------:R-:W2:Y:S04]  /*75250*/  LDL.LU R37, [R1+0xd4] ;  /* 0x0000d40001257983 */ /* 0x000ea80000300800 */
[----:B------:R0:W-:Y:S04]  /*75260*/  STS.U8 [R0+UR6+0x3c0], R58 ;  /* 0x0003c03a00007988 */ /* 0x0001e80008000006 */
[----:B-1----:R-:W2:Y:S04]  /*75270*/  LDL.LU R38, [R1+0x208] ;  /* 0x0002080001267983 */ /* 0x002ea80000300800 */
[----:B------:R1:W-:Y:S04]  /*75280*/  STS.U8 [R0+UR6+0x480], R61 ;  /* 0x0004803d00007988 */ /* 0x0003e80008000006 */
[----:B------:R-:W-:Y:S04]  /*75290*/  STS.U8 [R0+UR6+0x4a0], R18 ;  /* 0x0004a01200007988 */ /* 0x000fe80008000006 */
[----:B------:R1:W-:Y:S04]  /*752a0*/  STS.U8 [R0+UR6+0x4c0], R46 ;  /* 0x0004c02e00007988 */ /* 0x0003e80008000006 */
[----:B0-----:R-:W2:Y:S04]  /*752b0*/  LDL.LU R58, [R1+0xc8] ;  /* 0x0000c800013a7983 */ /* 0x001ea80000300800 */
[----:B------:R-:W2:Y:S04]  /*752c0*/  LDL.LU R45, [R1+0x214] ;  /* 0x00021400012d7983 */ /* 0x000ea80000300800 */
[----:B-1----:R-:W2:Y:S04]  /*752d0*/  LDL.LU R61, [R1+0xc4] ;  /* 0x0000c400013d7983 */ /* 0x002ea80000300800 */
[----:B------:R0:W-:Y:S04]  /*752e0*/  STS.U8 [R0+UR6+0x4e0], R49 ;  /* 0x0004e03100007988 */ /* 0x0001e80008000006 */
[----:B------:R-:W2:Y:S04]  /*752f0*/  LDL.LU R46, [R1+0x218] ;  /* 0x00021800012e7983 */ /* 0x000ea80000300800 */
[----:B0-----:R-:W2:Y:S04]  /*75300*/  LDL.LU R49, [R1+0xb8] ;  /* 0x0000b80001317983 */ /* 0x001ea80000300800 */
[----:B---3--:R0:W-:Y:S04]  /*75310*/  STS.U8 [R0+UR6+0x5a0], R50 ;  /* 0x0005a03200007988 */ /* 0x0081e80008000006 */
[----:B----4-:R1:W-:Y:S04]  /*75320*/  STS.U8 [R0+UR6+0x580], R53 ;  /* 0x0005803500007988 */ /* 0x0103e80008000006 */
[----:B------:R-:W-:Y:S04]  /*75330*/  STS.U8 [R0+UR6+0x5e0], R21 ;  /* 0x0005e01500007988 */ /* 0x000fe80008000006 */
[----:B------:R-:W-:Y:S04]  /*75340*/  STS.U8 [R0+UR6+0x5c0], R22 ;  /* 0x0005c01600007988 */ /* 0x000fe80008000006 */
[----:B------:R-:W-:Y:S04]  /*75350*/  STS.U8 [R0+UR6+0x680], R25 ;  /* 0x0006801900007988 */ /* 0x000fe80008000006 */
[----:B------:R-:W-:Y:S04]  /*75360*/  STS.U8 [R0+UR6+0x6a0], R26 ;  /* 0x0006a01a00007988 */ /* 0x000fe80008000006 */
[----:B------:R-:W-:Y:S04]  /*75370*/  STS.U8 [R0+UR6+0x6c0], R29 ;  /* 0x0006c01d00007988 */ /* 0x000fe80008000006 */
[----:B0-----:R-:W3:Y:S04]  /*75380*/  LDL.LU R50, [R1+0x224] ;  /* 0x0002240001327983 */ /* 0x001ee80000300800 */
[----:B-1----:R-:W4:Y:S04]  /*75390*/  LDL.LU R53, [R1+0xb4] ;  /* 0x0000b40001357983 */ /* 0x002f280000300800 */
[----:B------:R0:W-:Y:S04]  /*753a0*/  STS.U8 [R0+UR6+0x6e0], R54 ;  /* 0x0006e03600007988 */ /* 0x0001e80008000006 */
[----:B0-----:R-:W4:Y:S04]  /*753b0*/  LDL.LU R54, [R1+0x228] ;  /* 0x0002280001367983 */ /* 0x001f280000300800 */
[----:B------:R0:W-:Y:S04]  /*753c0*/  STS.U8 [R0+UR6+0x7a0], R41 ;  /* 0x0007a02900007988 */ /* 0x0001e80008000006 */
[----:B------:R1:W-:Y:S04]  /*753d0*/  STS.U8 [R0+UR6+0x780], R42 ;  /* 0x0007802a00007988 */ /* 0x0003e80008000006 */
[----:B--2---:R2:W-:Y:S04]  /*753e0*/  STS.U8 [R0+UR6+0x7e0], R57 ;  /* 0x0007e03900007988 */ /* 0x0045e80008000006 */
[----:B------:R-:W-:Y:S04]  /*753f0*/  STS.U8 [R0+UR6+0x7c0], R30 ;  /* 0x0007c01e00007988 */ /* 0x000fe80008000006 */
[----:B------:R-:W-:Y:S04]  /*75400*/  STS.U8 [R0+UR6+0x880], R33 ;  /* 0x0008802100007988 */ /* 0x000fe80008000006 */
[----:B------:R-:W-:Y:S04]  /*75410*/  STS.U8 [R0+UR6+0x8a0], R34 ;  /* 0x0008a02200007988 */ /* 0x000fe80008000006 */
[----:B------:R-:W-:Y:S04]  /*75420*/  STS.U8 [R0+UR6+0x8c0], R37 ;  /* 0x0008c02500007988 */ /* 0x000fe80008000006 */
[----:B------:R-:W-:Y:S04]  /*75430*/  STS.U8 [R0+UR6+0x8e0], R38 ;  /* 0x0008e02600007988 */ /* 0x000fe80008000006 */
[----:B0-----:R-:W4:Y:S04]  /*75440*/  LDL.LU R41, [R1+0xa8] ;  /* 0x0000a80001297983 */ /* 0x001f280000300800 */
[----:B-1----:R-:W4:Y:S04]  /*75450*/  LDL.LU R42, [R1+0x234] ;  /* 0x00023400012a7983 */ /* 0x002f280000300800 */
[----:B--2---:R-:W2:Y:S04]  /*75460*/  LDL.LU R57, [R1+0xa4] ;  /* 0x0000a40001397983 */ /* 0x004ea80000300800 */
[----:B------:R0:W-:Y:S04]  /*75470*/  STS.U8 [R0+UR6+0x9a0], R58 ;  /* 0x0009a03a00007988 */ /* 0x0001e80008000006 */
[----:B------:R-:W-:Y:S04]  /*75480*/  STS.U8 [R0+UR6+0x980], R45 ;  /* 0x0009802d00007988 */ /* 0x000fe80008000006 */
[----:B------:R1:W-:Y:S04]  /*75490*/  STS.U8 [R0+UR6+0x9e0], R61 ;  /* 0x0009e03d00007988 */ /* 0x0003e80008000006 */
[----:B------:R1:W-:Y:S04]  /*754a0*/  STS.U8 [R0+UR6+0x9c0], R46 ;  /* 0x0009c02e00007988 */ /* 0x0003e80008000006 */
[----:B0-----:R-:W2:Y:S04]  /*754b0*/  LDL.LU R58, [R1+0x238] ;  /* 0x00023800013a7983 */ /* 0x001ea80000300800 */
[----:B------:R-:W2:Y:S04]  /*754c0*/  LDL.LU R18, [R1+0x98] ;  /* 0x0000980001127983 */ /* 0x000ea80000300800 */
[----:B-1----:R-:W2:Y:S04]  /*754d0*/  LDL.LU R61, [R1+0x244] ;  /* 0x00024400013d7983 */ /* 0x002ea80000300800 */
[----:B------:R-:W2:Y:S04]  /*754e0*/  LDL.LU R45, [R1+0x94] ;  /* 0x00009400012d7983 */ /* 0x000ea80000300800 */
[----:B------:R0:W-:Y:S04]  /*754f0*/  STS.U8 [R0+UR6+0xa80], R49 ;  /* 0x000a803100007988 */ /* 0x0001e80008000006 */
[----:B------:R-:W2:Y:S04]  /*75500*/  LDL.LU R46, [R1+0x248] ;  /* 0x00024800012e7983 */ /* 0x000ea80000300800 */
[----:B0-----:R-:W2:Y:S04]  /*75510*/  LDL.LU R49, [R1+0x78] ;  /* 0x0000780001317983 */ /* 0x001ea80000300800 */
[----:B------:R-:W2:Y:S04]  /*75520*/  LDL.LU R21, [R1+0x254] ;  /* 0x0002540001157983 */ /* 0x000ea80000300800 */
[----:B------:R-:W2:Y:S04]  /*75530*/  LDL.LU R22, [R1+0x74] ;  /* 0x0000740001167983 */ /* 0x000ea80000300800 */
[----:B------:R-:W2:Y:S04]  /*75540*/  LDL.LU R25, [R1+0x258] ;  /* 0x0002580001197983 */ /* 0x000ea80000300800 */
[----:B------:R-:W2:Y:S04]  /*75550*/  LDL.LU R26, [R1+0x58] ;  /* 0x00005800011a7983 */ /* 0x000ea80000300800 */
[----:B------:R-:W2:Y:S04]  /*75560*/  LDL.LU R29, [R1+0x264] ;  /* 0x00026400011d7983 */ /* 0x000ea80000300800 */
[----:B---3--:R0:W-:Y:S04]  /*75570*/  STS.U8 [R0+UR6+0xaa0], R50 ;  /* 0x000aa03200007988 */ /* 0x0081e80008000006 */
[----:B----4-:R1:W-:Y:S04]  /*75580*/  STS.U8 [R0+UR6+0xac0], R53 ;  /* 0x000ac03500007988 */ /* 0x0103e80008000006 */
[----:B0-----:R-:W3:Y:S04]  /*75590*/  LDL.LU R50, [R1+0x54] ;  /* 0x0000540001327983 */ /* 0x001ee80000300800 */
[----:B------:R-:W4:Y:S04]  /*755a0*/  LDL.LU R30, [R1+0x268] ;  /* 0x00026800011e7983 */ /* 0x000f280000300800 */
[----:B-1----:R-:W4:Y:S04]  /*755b0*/  LDL.LU R53, [R1+0x48] ;  /* 0x0000480001357983 */ /* 0x002f280000300800 */
[----:B------:R0:W-:Y:S04]  /*755c0*/  STS.U8 [R0+UR6+0xae0], R54 ;  /* 0x000ae03600007988 */ /* 0x0001e80008000006 */
[----:B0-----:R-:W4:Y:S04]  /*755d0*/  LDL.LU R54, [R1+0x284] ;  /* 0x0002840001367983 */ /* 0x001f280000300800 */
[----:B------:R0:W-:Y:S04]  /*755e0*/  STS.U8 [R0+UR6+0xba0], R41 ;  /* 0x000ba02900007988 */ /* 0x0001e80008000006 */
[----:B------:R-:W-:Y:S04]  /*755f0*/  STS.U8 [R0+UR6+0xb80], R42 ;  /* 0x000b802a00007988 */ /* 0x000fe80008000006 */
[----:B--2---:R1:W-:Y:S04]  /*75600*/  STS.U8 [R0+UR6+0xbe0], R57 ;  /* 0x000be03900007988 */ /* 0x0043e80008000006 */
[----:B------:R-:W2:Y:S04]  /*75610*/  LDL.LU R33, [R1+0x288] ;  /* 0x0002880001217983 */ /* 0x000ea80000300800 */
[----:B------:R-:W2:Y:S04]  /*75620*/  LDL.LU R34, [R1+0x28] ;  /* 0x0000280001227983 */ /* 0x000ea80000300800 */
[----:B------:R-:W2:Y:S04]  /*75630*/  LDL.LU R37, [R1+0x294] ;  /* 0x0002940001257983 */ /* 0x000ea80000300800 */
[----:B------:R-:W2:Y:S04]  /*75640*/  LDL.LU R38, [R1+0x24] ;  /* 0x0000240001267983 */ /* 0x000ea80000300800 */
[----:B0-----:R-:W2:Y:S04]  /*75650*/  LDL.LU R41, [R1+0x298] ;  /* 0x0002980001297983 */ /* 0x001ea80000300800 */
[----:B-1----:R-:W2:Y:S04]  /*75660*/  LDL.LU R57, [R1+0x18] ;  /* 0x0000180001397983 */ /* 0x002ea80000300800 */
[----:B------:R-:W2:Y:S04]  /*75670*/  LDL.LU R42, [R1+0x2a4] ;  /* 0x0002a400012a7983 */ /* 0x000ea80000300800 */
[----:B------:R0:W-:Y:S04]  /*75680*/  STS.U8 [R0+UR6+0xbc0], R58 ;  /* 0x000bc03a00007988 */ /* 0x0001e80008000006 */
[----:B------:R-:W-:Y:S04]  /*75690*/  STS.U8 [R0+UR6+0xc80], R18 ;  /* 0x000c801200007988 */ /* 0x000fe80008000006 */
[----:B------:R1:W-:Y:S04]  /*756a0*/  STS.U8 [R0+UR6+0xca0], R61 ;  /* 0x000ca03d00007988 */ /* 0x0003e80008000006 */
[----:B------:R1:W-:Y:S04]  /*756b0*/  STS.U8 [R0+UR6+0xcc0], R45 ;  /* 0x000cc02d00007988 */ /* 0x0003e80008000006 */
[----:B------:R1:W-:Y:S04]  /*756c0*/  STS.U8 [R0+UR6+0xce0], R46 ;  /* 0x000ce02e00007988 */ /* 0x0003e80008000006 */
[----:B0-----:R-:W2:Y:S04]  /*756d0*/  LDL.LU R58, [R1+0x14] ;  /* 0x00001400013a7983 */ /* 0x001ea80000300800 */
[----:B-1----:R-:W2:Y:S04]  /*756e0*/  LDL.LU R61, [R1+0x8] ;  /* 0x00000800013d7983 */ /* 0x002ea80000300800 */
[----:B------:R-:W2:Y:S04]  /*756f0*/  LDL.LU R45, [R1+0x2b4] ;  /* 0x0002b400012d7983 */ /* 0x000ea80000300800 */
[----:B------:R0:W-:Y:S04]  /*75700*/  STS.U8 [R0+UR6+0xda0], R49 ;  /* 0x000da03100007988 */ /* 0x0001e80008000006 */
[----:B------:R-:W-:Y:S04]  /*75710*/  STS.U8 [R0+UR6+0xd80], R21 ;  /* 0x000d801500007988 */ /* 0x000fe80008000006 */
[----:B------:R-:W-:Y:S04]  /*75720*/  STS.U8 [R0+UR6+0xde0], R22 ;  /* 0x000de01600007988 */ /* 0x000fe80008000006 */
[----:B------:R-:W-:Y:S04]  /*75730*/  STS.U8 [R0+UR6+0xdc0], R25 ;  /* 0x000dc01900007988 */ /* 0x000fe80008000006 */
[----:B------:R-:W-:Y:S04]  /*75740*/  STS.U8 [R0+UR6+0xe80], R26 ;  /* 0x000e801a00007988 */ /* 0x000fe80008000006 */
[----:B------:R-:W-:Y:S04]  /*75750*/  STS.U8 [R0+UR6+0xea0], R29 ;  /* 0x000ea01d00007988 */ /* 0x000fe80008000006 */
[----:B------:R-:W2:Y:S04]  /*75760*/  LDL.LU R46, [R1+0x2b8] ;  /* 0x0002b800012e7983 */ /* 0x000ea80000300800 */
[----:B0-----:R-:W2:Y:S04]  /*75770*/  LDL.LU R49, [R1+0x2c4] ;  /* 0x0002c40001317983 */ /* 0x001ea80000300800 */
[----:B---3--:R0:W-:Y:S04]  /*75780*/  STS.U8 [R0+UR6+0xec0], R50 ;  /* 0x000ec03200007988 */ /* 0x0081e80008000006 */
[----:B----4-:R-:W-:Y:S04]  /*75790*/  STS.U8 [R0+UR6+0xee0], R30 ;  /* 0x000ee01e00007988 */ /* 0x010fe80008000006 */
[----:B------:R1:W-:Y:S04]  /*757a0*/  STS.U8 [R0+UR6+0xfa0], R53 ;  /* 0x000fa03500007988 */ /* 0x0003e80008000006 */
[----:B0-----:R-:W3:Y:S04]  /*757b0*/  LDL.LU R50, [R1+0x2d4] ;  /* 0x0002d40001327983 */ /* 0x001ee80000300800 */
[----:B-1----:R-:W4:Y:S04]  /*757c0*/  LDL.LU R53, [R1+0x2d8] ;  /* 0x0002d80001357983 */ /* 0x002f280000300800 */
[----:B------:R-:W-:Y:S04]  /*757d0*/  STS.U8 [R0+UR6+0xf80], R54 ;  /* 0x000f803600007988 */ /* 0x000fe80008000006 */
[----:B------:R0:W-:Y:S04]  /*757e0*/  STS.U8 [R0+UR6+0xfe0], R5 ;  /* 0x000fe00500007988 */ /* 0x0001e80008000006 */
[----:B0-----:R-:W3:Y:S04]  /*757f0*/  LDL.LU R5, [R1+0x7644] ;  /* 0x0076440001057983 */ /* 0x001ee80000300800 */
[----:B--2---:R-:W-:Y:S04]  /*75800*/  STS.U8 [R0+UR6+0xfc0], R33 ;  /* 0x000fc02100007988 */ /* 0x004fe80008000006 */
[----:B------:R-:W-:Y:S04]  /*75810*/  STS.U8 [R0+UR6+0x1080], R34 ;  /* 0x0010802200007988 */ /* 0x000fe80008000006 */
[----:B------:R-:W-:Y:S04]  /*75820*/  STS.U8 [R0+UR6+0x10a0], R37 ;  /* 0x0010a02500007988 */ /* 0x000fe80008000006 */
[----:B------:R-:W-:Y:S04]  /*75830*/  STS.U8 [R0+UR6+0x10c0], R38 ;  /* 0x0010c02600007988 */ /* 0x000fe80008000006 */
[----:B------:R-:W-:Y:S04]  /*75840*/  STS.U8 [R0+UR6+0x10e0], R41 ;  /* 0x0010e02900007988 */ /* 0x000fe80008000006 */
[----:B------:R0:W-:Y:S04]  /*75850*/  STS.U8 [R0+UR6+0x11a0], R57 ;  /* 0x0011a03900007988 */ /* 0x0001e80008000006 */
[----:B------:R-:W2:Y:S04]  /*75860*/  LDL.LU R54, [R1+0x2e4] ;  /* 0x0002e40001367983 */ /* 0x000ea80000300800 */
[----:B------:R-:W-:Y:S04]  /*75870*/  STS.U8 [R0+UR6+0x1180], R42 ;  /* 0x0011802a00007988 */ /* 0x000fe80008000006 */
[----:B0-----:R-:W2:Y:S04]  /*75880*/  LDL.LU R57, [R1+0x2f4] ;  /* 0x0002f40001397983 */ /* 0x001ea80000300800 */
[----:B------:R0:W-:Y:S04]  /*75890*/  STS.U8 [R0+UR6+0x11e0], R58 ;  /* 0x0011e03a00007988 */ /* 0x0001e80008000006 */
[----:B0-----:R-:W2:Y:S04]  /*758a0*/  LDL.LU R58, [R1+0x2f8] ;  /* 0x0002f800013a7983 */ /* 0x001ea80000300800 */
[----:B---3--:R0:W-:Y:S04]  /*758b0*/  STS.U8 [R0+UR6+0x11c0], R5 ;  /* 0x0011c00500007988 */ /* 0x0081e80008000006 */
[----:B0-----:R-:W3:Y:S04]  /*758c0*/  LDL.LU R5, [R1+0x7640] ;  /* 0x0076400001057983 */ /* 0x001ee80000300800 */
[----:B------:R0:W-:Y:S04]  /*758d0*/  STS.U8 [R0+UR6+0x1280], R61 ;  /* 0x0012803d00007988 */ /* 0x0001e80008000006 */
[----:B------:R-:W-:Y:S04]  /*758e0*/  STS.U8 [R0+UR6+0x12a0], R45 ;  /* 0x0012a02d00007988 */ /* 0x000fe80008000006 */
[----:B------:R1:W-:Y:S04]  /*758f0*/  STS.U8 [R0+UR6+0x12c0], R4 ;  /* 0x0012c00400007988 */ /* 0x0003e80008000006 */
[----:B------:R-:W-:Y:S04]  /*75900*/  STS.U8 [R0+UR6+0x12e0], R46 ;  /* 0x0012e02e00007988 */ /* 0x000fe80008000006 */
[----:B------:R-:W-:Y:S04]  /*75910*/  STS.U8 [R0+UR6+0x13a0], R60 ;  /* 0x0013a03c00007988 */ /* 0x000fe80008000006 */
[----:B------:R-:W-:Y:S04]  /*75920*/  STS.U8 [R0+UR6+0x1380], R49 ;  /* 0x0013803100007988 */ /* 0x000fe80008000006 */
[----:B------:R-:W-:Y:S04]  /*75930*/  STS.U8 [R0+UR6+0x13e0], R59 ;  /* 0x0013e03b00007988 */ /* 0x000fe80008000006 */
[----:B0-----:R-:W2:Y:S04]  /*75940*/  LDL.LU R61, [R1+0x314] ;  /* 0x00031400013d7983 */ /* 0x001ea80000300800 */
[----:B-1----:R-:W2:Y:S04]  /*75950*/  LDL.LU R4, [R1+0x763c] ;  /* 0x00763c0001047983 */ /* 0x002ea80000300800 */
[----:B------:R-:W2:Y:S04]  /*75960*/  LDL.LU R37, [R1+0x324] ;  /* 0x0003240001257983 */ /* 0x000ea80000300800 */
[----:B---3--:R0:W-:Y:S04]  /*75970*/  STS.U8 [R0+UR6+0x13c0], R5 ;  /* 0x0013c00500007988 */ /* 0x0081e80008000006 */
[----:B0-----:R-:W3:Y:S04]  /*75980*/  LDL.LU R5, [R1+0x7638] ;  /* 0x0076380001057983 */ /* 0x001ee80000300800 */
[----:B------:R-:W-:Y:S04]  /*75990*/  STS.U8 [R0+UR6+0x1480], R56 ;  /* 0x0014803800007988 */ /* 0x000fe80008000006 */
[----:B------:R-:W-:Y:S04]  /*759a0*/  STS.U8 [R0+UR6+0x14a0], R50 ;  /* 0x0014a03200007988 */ /* 0x000fe80008000006 */
[----:B------:R-:W3:Y:S04]  /*759b0*/  LDL.LU R38, [R1+0x328] ;  /* 0x0003280001267983 */ /* 0x000ee80000300800 */
[----:B------:R-:W-:Y:S04]  /*759c0*/  STS.U8 [R0+UR6+0x14c0], R55 ;  /* 0x0014c03700007988 */ /* 0x000fe80008000006 */
[----:B------:R-:W3:Y:S04]  /*759d0*/  LDL.LU R41, [R1+0x334] ;  /* 0x0003340001297983 */ /* 0x000ee80000300800 */
[----:B----4-:R-:W-:Y:S04]  /*759e0*/  STS.U8 [R0+UR6+0x14e0], R53 ;  /* 0x0014e03500007988 */ /* 0x010fe80008000006 */
[----:B------:R-:W4:Y:S04]  /*759f0*/  LDL.LU R42, [R1+0x338] ;  /* 0x00033800012a7983 */ /* 0x000f280000300800 */
[----:B------:R-:W-:Y:S04]  /*75a00*/  STS.U8 [R0+UR6+0x15a0], R52 ;  /* 0x0015a03400007988 */ /* 0x000fe80008000006 */
[----:B------:R-:W4:Y:S04]  /*75a10*/  LDL.LU R45, [R1+0x344] ;  /* 0x00034400012d7983 */ /* 0x000f280000300800 */
[----:B--2---:R-:W-:Y:S04]  /*75a20*/  STS.U8 [R0+UR6+0x1580], R54 ;  /* 0x0015803600007988 */ /* 0x004fe80008000006 */
[----:B------:R-:W2:Y:S04]  /*75a30*/  LDL.LU R46, [R1+0x354] ;  /* 0x00035400012e7983 */ /* 0x000ea80000300800 */
[----:B------:R-:W-:Y:S04]  /*75a40*/  STS.U8 [R0+UR6+0x15e0], R51 ;  /* 0x0015e03300007988 */ /* 0x000fe80008000006 */
[----:B------:R-:W2:Y:S04]  /*75a50*/  LDL.LU R49, [R1+0x358] ;  /* 0x0003580001317983 */ /* 0x000ea80000300800 */
[----:B---3--:R0:W-:Y:S04]  /*75a60*/  STS.U8 [R0+UR6+0x15c0], R5 ;  /* 0x0015c00500007988 */ /* 0x0081e80008000006 */
[----:B0-----:R-:W3:Y:S04]  /*75a70*/  LDL.LU R5, [R1+0x7634] ;  /* 0x0076340001057983 */ /* 0x001ee80000300800 */
[----:B------:R-:W-:Y:S04]  /*75a80*/  STS.U8 [R0+UR6+0x1680], R48 ;  /* 0x0016803000007988 */ /* 0x000fe80008000006 */
[----:B------:R0:W-:Y:S04]  /*75a90*/  STS.U8 [R0+UR6+0x16a0], R57 ;  /* 0x0016a03900007988 */ /* 0x0001e80008000006 */
[----:B------:R-:W-:Y:S04]  /*75aa0*/  STS.U8 [R0+UR6+0x16c0], R47 ;  /* 0x0016c02f00007988 */ /* 0x000fe80008000006 */
[----:B------:R-:W2:Y:S04]  /*75ab0*/  LDL.LU R50, [R1+0x364] ;  /* 0x0003640001327983 */ /* 0x000ea80000300800 */
[----:B------:R1:W-:Y:S04]  /*75ac0*/  STS.U8 [R0+UR6+0x16e0], R58 ;  /* 0x0016e03a00007988 */ /* 0x0003e80008000006 */
[----:B------:R-:W2:Y:S04]  /*75ad0*/  LDL.LU R53, [R1+0x368] ;  /* 0x0003680001357983 */ /* 0x000ea80000300800 */
[----:B------:R-:W-:Y:S04]  /*75ae0*/  STS.U8 [R0+UR6+0x17a0], R44 ;  /* 0x0017a02c00007988 */ /* 0x000fe80008000006 */
[----:B------:R-:W2:Y:S04]  /*75af0*/  LDL.LU R54, [R1+0x378] ;  /* 0x0003780001367983 */ /* 0x000ea80000300800 */
[----:B------:R-:W-:Y:S04]  /*75b00*/  STS.U8 [R0+UR6+0x1780], R61 ;  /* 0x0017803d00007988 */ /* 0x000fe80008000006 */
[----:B0-----:R-:W2:Y:S04]  /*75b10*/  LDL.LU R57, [R1+0x394] ;  /* 0x0003940001397983 */ /* 0x001ea80000300800 */
[----:B------:R-:W-:Y:S04]  /*75b20*/  STS.U8 [R0+UR6+0x17e0], R43 ;  /* 0x0017e02b00007988 */ /* 0x000fe80008000006 */
[----:B-1----:R-:W2:Y:S04]  /*75b30*/  LDL.LU R58, [R1+0x398] ;  /* 0x00039800013a7983 */ /* 0x002ea80000300800 */
[----:B---3--:R0:W-:Y:S04]  /*75b40*/  STS.U8 [R0+UR6+0x17c0], R5 ;  /* 0x0017c00500007988 */ /* 0x0081e80008000006 */
[----:B0-----:R-:W3:Y:S04]  /*75b50*/  LDL.LU R5, [R1+0x7630] ;  /* 0x0076300001057983 */ /* 0x001ee80000300800 */
[----:B------:R-:W-:Y:S04]  /*75b60*/  STS.U8 [R0+UR6+0x1880], R40 ;  /* 0x0018802800007988 */ /* 0x000fe80008000006 */
[----:B------:R-:W-:Y:S04]  /*75b70*/  STS.U8 [R0+UR6+0x18a0], R37 ;  /* 0x0018a02500007988 */ /* 0x000fe80008000006 */
[----:B------:R-:W-:Y:S04]  /*75b80*/  STS.U8 [R0+UR6+0x18c0], R39 ;  /* 0x0018c02700007988 */ /* 0x000fe80008000006 */
[----:B------:R-:W-:Y:S04]  /*75b90*/  STS.U8 [R0+UR6+0x18e0], R38 ;  /* 0x0018e02600007988 */ /* 0x000fe80008000006 */
[----:B------:R-:W-:Y:S04]  /*75ba0*/  STS.U8 [R0+UR6+0x19a0], R36 ;  /* 0x0019a02400007988 */ /* 0x000fe80008000006 */
[----:B------:R-:W-:Y:S04]  /*75bb0*/  STS.U8 [R0+UR6+0x1980], R41 ;  /* 0x0019802900007988 */ /* 0x000fe80008000006 */
[----:B------:R-:W-:Y:S04]  /*75bc0*/  STS.U8 [R0+UR6+0x19e0], R35 ;  /* 0x0019e02300007988 */ /* 0x000fe80008000006 */
[----:B----4-:R-:W-:Y:S04]  /*75bd0*/  STS.U8 [R0+UR6+0x19c0], R42 ;  /* 0x0019c02a00007988 */ /* 0x010fe80008000006 */
[----:B------:R-:W-:Y:S04]  /*75be0*/  STS.U8 [R0+UR6+0x1a80], R32 ;  /* 0x001a802000007988 */ /* 0x000fe80008000006 */
[----:B------:R-:W-:Y:S04]  /*75bf0*/  STS.U8 [R0+UR6+0x1aa0], R45 ;  /* 0x001aa02d00007988 */ /* 0x000fe80008000006 */
[----:B------:R-:W-:Y:S04]  /*75c00*/  STS.U8 [R0+UR6+0x1ac0], R31 ;  /* 0x001ac01f00007988 */ /* 0x000fe80008000006 */
[----:B------:R-:W4:Y:S04]  /*75c10*/  LDL.LU R61, [R1+0x3b4] ;  /* 0x0003b400013d7983 */ /* 0x000f280000300800 */
[----:B---3--:R0:W-:Y:S04]  /*75c20*/  STS.U8 [R0+UR6+0x1ae0], R5 ;  /* 0x001ae00500007988 */ /* 0x0081e80008000006 */
[----:B0-----:R-:W3:Y:S04]  /*75c30*/  LDL.LU R5, [R1+0x762c] ;  /* 0x00762c0001057983 */ /* 0x001ee80000300800 */
[----:B------:R0:W-:Y:S04]  /*75c40*/  STS.U8 [R0+UR6+0x1ba0], R28 ;  /* 0x001ba01c00007988 */ /* 0x0001e80008000006 */
        /* <DEDUP_REMOVED lines=8> */
[----:B0-----:R-:W2:Y:S04]  /*75cd0*/  LDL R28, [R1+0x2558] ;  /* 0x00255800011c7983 */ /* 0x001ea80000100800 */
        /* <DEDUP_REMOVED lines=10> */
[----:B------:R0:W-:Y:S01]  /*75d80*/  STS.U8 [R0+UR6+0x1fe0], R4 ;  /* 0x001fe00400007988 */ /* 0x0001e20008000006 */
[----:B------:R-:W-:-:S03]  /*75d90*/  IMAD R25, R7, 0x100, R6 ;  /* 0x0000010007197824 */ /* 0x000fc600078e0206 */
[----:B0-----:R-:W4:Y:S01]  /*75da0*/  LDL.LU R4, [R1+0x7624] ;  /* 0x0076240001047983 */ /* 0x001f220000300800 */
[----:B------:R-:W-:Y:S02]  /*75db0*/  IMAD R26, R13, 0x100, R12 ;  /* 0x000001000d1a7824 */ /* 0x000fe400078e020c */
[----:B------:R-:W-:Y:S01]  /*75dc0*/  IMAD R27, R15, 0x100, R14 ;  /* 0x000001000f1b7824 */ /* 0x000fe200078e020e */
[----:B---3--:R0:W-:Y:S01]  /*75dd0*/  STS.U8 [R0+UR6+0x1fc0], R5 ;  /* 0x001fc00500007988 */ /* 0x0081e20008000006 */
[----:B------:R-:W-:Y:S06]  /*75de0*/  BAR.SYNC.DEFER_BLOCKING 0x0 ;  /* 0x0000000000007b1d */ /* 0x000fec0000010000 */
[----:B0-----:R-:W4:Y:S04]  /*75df0*/  LDL.LU R5, [R1+0x7620] ;  /* 0x0076200001057983 */ /* 0x001f280000300800 */
[----:B--2---:R-:W0:Y:S04]  /*75e00*/  LDSM.16.M88.4 R44, [R28+UR6] ;  /* 0x000000061c2c783b */ /* 0x004e280008000200 */
[----:B------:R-:W1:Y:S04]  /*75e10*/  LDSM.16.M88.4 R48, [R28+UR6+0x200] ;  /* 0x000200061c30783b */ /* 0x000e680008000200 */
[----:B------:R-:W2:Y:S04]  /*75e20*/  LDSM.16.M88.4 R56, [R28+UR6+0x400] ;  /* 0x000400061c38783b */ /* 0x000ea80008000200 */
[----:B------:R-:W3:Y:S04]  /*75e30*/  LDSM.16.M88.4 R8, [R28+UR6+0x600] ;  /* 0x000600061c08783b */ /* 0x000ee80008000200 */
[----:B0-----:R-:W-:Y:S04]  /*75e40*/  STL [R1+0x6a08], R46 ;  /* 0x006a082e01007387 */ /* 0x001fe80000100800 */
[----:B------:R-:W-:Y:S04]  /*75e50*/  STL [R1+0x6a04], R47 ;  /* 0x006a042f01007387 */ /* 0x000fe80000100800 */
[----:B------:R-:W4:Y:S04]  /*75e60*/  LDL.LU R6, [R1+0x761c] ;  /* 0x00761c0001067983 */ /* 0x000f280000300800 */
[----:B------:R-:W4:Y:S04]  /*75e70*/  LDL.LU R7, [R1+0x7618] ;  /* 0x0076180001077983 */ /* 0x000f280000300800 */
[----:B------:R-:W4:Y:S04]  /*75e80*/  LDL.LU R12, [R1+0x7614] ;  /* 0x00761400010c7983 */ /* 0x000f280000300800 */
[----:B------:R-:W4:Y:S04]  /*75e90*/  LDL.LU R13, [R1+0x7610] ;  /* 0x00761000010d7983 */ /* 0x000f280000300800 */
[----:B-1----:R-:W-:Y:S04]  /*75ea0*/  STL [R1+0x6628], R50 ;  /* 0x0066283201007387 */ /* 0x002fe80000100800 */
[----:B------:R-:W-:Y:S04]  /*75eb0*/  STL [R1+0x6624], R51 ;  /* 0x0066243301007387 */ /* 0x000fe80000100800 */
[----:B------:R-:W4:Y:S04]  /*75ec0*/  LDL.LU R14, [R1+0x760c] ;  /* 0x00760c00010e7983 */ /* 0x000f280000300800 */
[----:B------:R-:W4:Y:S04]  /*75ed0*/  LDL.LU R15, [R1+0x7608] ;  /* 0x00760800010f7983 */ /* 0x000f280000300800 */
[----:B--2---:R-:W-:Y:S04]  /*75ee0*/  STL [R1+0x6630], R58 ;  /* 0x0066303a01007387 */ /* 0x004fe80000100800 */
[----:B------:R-:W-:Y:S04]  /*75ef0*/  STL [R1+0x662c], R59 ;  /* 0x00662c3b01007387 */ /* 0x000fe80000100800 */
[----:B------:R-:W-:Y:S04]  /*75f00*/  STL [R1+0x6cb4], R44 ;  /* 0x006cb42c01007387 */ /* 0x000fe80000100800 */
[----:B------:R-:W-:Y:S04]  /*75f10*/  STL [R1+0x6cb8], R45 ;  /* 0x006cb82d01007387 */ /* 0x000fe80000100800 */
[----:B---3--:R-:W-:Y:S04]  /*75f20*/  STL.64 [R1+0x10], R8 ;  /* 0x0000100801007387 */ /* 0x008fe80000100a00 */
[----:B------:R-:W-:Y:S04]  /*75f30*/  STL.64 [R1+0x18], R10 ;  /* 0x0000180a01007387 */ /* 0x000fe80000100a00 */
[----:B------:R-:W2:Y:S04]  /*75f40*/  LDL.LU.64 R20, [R1+0x30] ;  /* 0x0000300001147983 */ /* 0x000ea80000300a00 */
[----:B------:R-:W2:Y:S01]  /*75f50*/  LDL.LU.64 R22, [R1+0x38] ;  /* 0x0000380001167983 */ /* 0x000ea20000300a00 */
[----:B------:R-:W-:-:S02]  /*75f60*/  IMAD.MOV.U32 R17, RZ, RZ, R8 ;  /* 0x000000ffff117224 */ /* 0x000fc400078e0008 */
[----:B------:R-:W-:Y:S02]  /*75f70*/  IMAD.MOV.U32 R16, RZ, RZ, R9 ;  /* 0x000000ffff107224 */ /* 0x000fe400078e0009 */
[----:B------:R-:W-:Y:S01]  /*75f80*/  IMAD R24, R2, 0x100, R3 ;  /* 0x0000010002187824 */ /* 0x000fe200078e0203 */
[----:B------:R-:W0:Y:S01]  /*75f90*/  LDSM.16.M88.4 R8, [R28+UR6+0x800] ;  /* 0x000800061c08783b */ /* 0x000e220008000200 */
[----:B------:R-:W-:Y:S02]  /*75fa0*/  F2FP.F16.E4M3.UNPACK_B R25, R25 ;  /* 0x00000019ff19723e */ /* 0x000fe400020006ff */
[----:B------:R-:W-:Y:S02]  /*75fb0*/  F2FP.F16.E4M3.UNPACK_B R26, R26 ;  /* 0x0000001aff1a723e */ /* 0x000fe400020006ff */
[----:B------:R-:W-:Y:S02]  /*75fc0*/  F2FP.F16.E4M3.UNPACK_B R27, R27 ;  /* 0x0000001bff1b723e */ /* 0x000fe400020006ff */
[----:B------:R-:W-:-:S02]  /*75fd0*/  F2FP.F16.E4M3.UNPACK_B R24, R24 ;  /* 0x00000018ff18723e */ /* 0x000fc400020006ff */
[----:B------:R-:W-:Y:S02]  /*75fe0*/  F2FP.F16.E4M3.UNPACK_B R40, R44 ;  /* 0x0000002cff28723e */ /* 0x000fe400020006ff */
[----:B------:R-:W-:Y:S02]  /*75ff0*/  F2FP.F16.E4M3.UNPACK_B R41, R45 ;  /* 0x0000002dff29723e */ /* 0x000fe400020006ff */
[----:B------:R-:W-:Y:S02]  /*76000*/  F2FP.F16.E4M3.UNPACK_B R38, R48 ;  /* 0x00000030ff26723e */ /* 0x000fe400020006ff */
[----:B------:R-:W-:Y:S02]  /*76010*/  F2FP.F16.E4M3.UNPACK_B R39, R49 ;  /* 0x00000031ff27723e */ /* 0x000fe400020006ff */
[----:B------:R-:W-:Y:S02]  /*76020*/  F2FP.F16.E4M3.UNPACK_B R36, R56 ;  /* 0x00000038ff24723e */ /* 0x000fe400020006ff */
[----:B------:R-:W-:Y:S01]  /*76030*/  F2FP.F16.E4M3.UNPACK_B R37, R57 ;  /* 0x00000039ff25723e */ /* 0x000fe200020006ff */
[----:B0-----:R-:W-:-:S02]  /*76040*/  IMAD.MOV.U32 R3, RZ, RZ, R8 ;  /* 0x000000ffff037224 */ /* 0x001fc400078e0008 */
[----:B------:R-:W-:Y:S01]  /*76050*/  IMAD.MOV.U32 R2, RZ, RZ, R9 ;  /* 0x000000ffff027224 */ /* 0x000fe200078e0009 */
[----:B------:R-:W-:Y:S02]  /*76060*/  F2FP.F16.E4M3.UNPACK_B R34, R17 ;  /* 0x00000011ff22723e */ /* 0x000fe400020006ff */
[----:B------:R-:W-:Y:S01]  /*76070*/  F2FP.F16.E4M3.UNPACK_B R35, R16 ;  /* 0x00000010ff23723e */ /* 0x000fe200020006ff */
[C---:B----4-:R-:W-:Y:S06]  /*76080*/  HMMA.16816.F32 R4, R24.reuse, R40, R4 ;  /* 0x000000281804723c */ /* 0x050fec0000001804 */
[----:B------:R-:W-:-:S15]  /*76090*/  HMMA.16816.F32 R52, R24, R38, R12 ;  /* 0x000000261834723c */ /* 0x000fde000000180c */
[----:B------:R-:W-:-:S02]  /*760a0*/  NOP ;  /* 0x0000000000007918 */ /* 0x000fc40000000000 */
[----:B------:R-:W-:Y:S04]  /*760b0*/  STL.64 [R1], R4 ;  /* 0x0000000401007387 */ /* 0x000fe80000100a00 */
[----:B------:R-:W-:Y:S04]  /*760c0*/  STL.64 [R1+0x8], R6 ;  /* 0x0000080601007387 */ /* 0x000fe80000100a00 */
[----:B------:R-:W-:Y:S04]  /*760d0*/  STL [R1+0x6cb0], R48 ;  /* 0x006cb03001007387 */ /* 0x000fe80000100800 */
[----:B------:R-:W-:Y:S04]  /*760e0*/  STL [R1+0x6ca8], R49 ;  /* 0x006ca83101007387 */ /* 0x000fe80000100800 */
[----:B------:R0:W-:Y:S04]  /*760f0*/  STL.64 [R1+0x20], R8 ;  /* 0x0000200801007387 */ /* 0x0001e80000100a00 */
[----:B------:R1:W-:Y:S01]  /*76100*/  STL.64 [R1+0x28], R10 ;  /* 0x0000280a01007387 */ /* 0x0003e20000100a00 */
[----:B--2---:R-:W-:Y:S03]  /*76110*/  HMMA.16816.F32 R12, R24, R36, R20 ;  /* 0x00000024180c723c */ /* 0x004fe60000001814 */
[----:B------:R-:W2:Y:S04]  /*76120*/  LDSM.16.M88.4 R4, [R28+UR6+0xa00] ;  /* 0x000a00061c04783b */ /* 0x000ea80008000200 */
[----:B0-----:R-:W3:Y:S04]  /*76130*/  LDL.LU.64 R8, [R1+0x60] ;  /* 0x0000600001087983 */ /* 0x001ee80000300a00 */
[----:B-1----:R-:W3:Y:S04]  /*76140*/  LDL.LU.64 R10, [R1+0x68] ;  /* 0x00006800010a7983 */ /* 0x002ee80000300a00 */
[----:B------:R0:W-:Y:S04]  /*76150*/  STL [R1+0x6cc4], R52 ;  /* 0x006cc43401007387 */ /* 0x0001e80000100800 */
[----:B------:R1:W-:Y:S04]  /*76160*/  STL [R1+0x6cc0], R53 ;  /* 0x006cc03501007387 */ /* 0x0003e80000100800 */
[----:B------:R4:W-:Y:S01]  /*76170*/  STL [R1+0x6cbc], R54 ;  /* 0x006cbc3601007387 */ /* 0x0009e20000100800 */
[----:B0-----:R-:W-:-:S02]  /*76180*/  IMAD.MOV.U32 R52, RZ, RZ, R12 ;  /* 0x000000ffff347224 */ /* 0x001fc400078e000c */
[----:B-1----:R-:W-:Y:S02]  /*76190*/  IMAD.MOV.U32 R53, RZ, RZ, R13 ;  /* 0x000000ffff357224 */ /* 0x002fe400078e000d */
[----:B----4-:R-:W-:Y:S02]  /*761a0*/  IMAD.MOV.U32 R54, RZ, RZ, R14 ;  /* 0x000000ffff367224 */ /* 0x010fe400078e000e */
[----:B------:R-:W-:Y:S02]  /*761b0*/  IMAD.MOV.U32 R45, RZ, RZ, R15 ;  /* 0x000000ffff2d7224 */ /* 0x000fe400078e000f */
[----:B------:R-:W0:Y:S04]  /*761c0*/  LDSM.16.M88.4 R12, [R28+UR6+0xc00] ;  /* 0x000c00061c0c783b */ /* 0x000e280008000200 */
[----:B------:R-:W-:Y:S04]  /*761d0*/  STL [R1+0x6cac], R55 ;  /* 0x006cac3701007387 */ /* 0x000fe80000100800 */
[----:B------:R-:W-:Y:S04]  /*761e0*/  STL.64 [R1+0x7390], R56 ;  /* 0x0073903801007387 */ /* 0x000fe80000100a00 */
[----:B--2---:R-:W-:Y:S04]  /*761f0*/  STL.64 [R1+0x40], R4 ;  /* 0x0000400401007387 */ /* 0x004fe80000100a00 */
[----:B------:R1:W-:Y:S04]  /*76200*/  STL.64 [R1+0x48], R6 ;  /* 0x0000480601007387 */ /* 0x0003e80000100a00 */
[----:B0-----:R0:W-:Y:S04]  /*76210*/  STL.64 [R1+0x50], R12 ;  /* 0x0000500c01007387 */ /* 0x0011e80000100a00 */
[----:B------:R2:W-:Y:S04]  /*76220*/  STL.64 [R1+0x58], R14 ;  /* 0x0000580e01007387 */ /* 0x0005e80000100a00 */
[----:B------:R-:W4:Y:S04]  /*76230*/  LDL.LU.64 R16, [R1+0x80] ;  /* 0x0000800001107983 */ /* 0x000f280000300a00 */
[----:B------:R-:W4:Y:S01]  /*76240*/  LDL.LU.64 R18, [R1+0x88] ;  /* 0x0000880001127983 */ /* 0x000f220000300a00 */
[----:B-1----:R-:W-:-:S02]  /*76250*/  IMAD.MOV.U32 R6, RZ, RZ, R5 ;  /* 0x000000ffff067224 */ /* 0x002fc400078e0005 */
[----:B------:R-:W-:Y:S02]  /*76260*/  IMAD.MOV.U32 R5, RZ, RZ, R12 ;  /* 0x000000ffff057224 */ /* 0x000fe400078e000c */
[----:B------:R-:W-:Y:S02]  /*76270*/  IMAD.MOV.U32 R7, RZ, RZ, R13 ;  /* 0x000000ffff077224 */ /* 0x000fe400078e000d */
[----:B0-----:R-:W4:Y:S04]  /*76280*/  LDL.LU.64 R12, [R1+0xe0] ;  /* 0x0000e000010c7983 */ /* 0x001f280000300a00 */
[----:B--2---:R-:W2:Y:S01]  /*76290*/  LDL.LU.64 R14, [R1+0xe8] ;  /* 0x0000e800010e7983 */ /* 0x004ea20000300a00 */
[----:B------:R-:W-:Y:S01]  /*762a0*/  IMAD.MOV.U32 R0, RZ, RZ, R4 ;  /* 0x000000ffff007224 */ /* 0x000fe200078e0004 */
[----:B------:R-:W-:-:S02]  /*762b0*/  F2FP.F16.E4M3.UNPACK_B R32, R3 ;  /* 0x00000003ff20723e */ /* 0x000fc400020006ff */
[----:B------:R-:W-:Y:S01]  /*762c0*/  F2FP.F16.E4M3.UNPACK_B R33, R2 ;  /* 0x00000002ff21723e */ /* 0x000fe200020006ff */
[----:B---3--:R-:W-:-:S15]  /*762d0*/  HMMA.16816.F32 R8, R24, R34, R8 ;  /* 0x000000221808723c */ /* 0x008fde0000001808 */
[----:B------:R-:W-:-:S09]  /*762e0*/  NOP ;  /* 0x0000000000007918 */ /* 0x000fd20000000000 */
[----:B------:R-:W-:Y:S02]  /*762f0*/  IMAD.MOV.U32 R44, RZ, RZ, R8 ;  /* 0x000000ffff2c7224 */ /* 0x000fe400078e0008 */
[----:B------:R-:W-:Y:S02]  /*76300*/  IMAD.MOV.U32 R48, RZ, RZ, R9 ;  /* 0x000000ffff307224 */ /* 0x000fe400078e0009 */
[----:B------:R-:W-:Y:S02]  /*76310*/  IMAD.MOV.U32 R55, RZ, RZ, R10 ;  /* 0x000000ffff377224 */ /* 0x000fe400078e000a */
[----:B------:R-:W-:Y:S02]  /*76320*/  IMAD.MOV.U32 R49, RZ, RZ, R11 ;  /* 0x000000ffff317224 */ /* 0x000fe400078e000b */
[----:B------:R-:W0:Y:S04]  /*76330*/  LDSM.16.M88.4 R8, [R28+UR6+0xe00] ;  /* 0x000e00061c08783b */ /* 0x000e280008000200 */
[----:B------:R4:W-:Y:S04]  /*76340*/  STL.64 [R1+0x7528], R44 ;  /* 0x0075282c01007387 */ /* 0x0009e80000100a00 */
[----:B------:R-:W-:Y:S04]  /*76350*/  STL.64 [R1+0x7398], R48 ;  /* 0x0073983001007387 */ /* 0x000fe80000100a00 */
[----:B------:R-:W-:Y:S04]  /*76360*/  STL.64 [R1+0x6cd0], R54 ;  /* 0x006cd03601007387 */ /* 0x000fe80000100a00 */
[----:B------:R-:W-:Y:S01]  /*76370*/  STL.64 [R1+0x6cc8], R52 ;  /* 0x006cc83401007387 */ /* 0x000fe20000100a00 */
[----:B------:R-:W-:-:S02]  /*76380*/  F2FP.F16.E4M3.UNPACK_B R22, R0 ;  /* 0x00000000ff16723e */ /* 0x000fc400020006ff */
[----:B------:R-:W-:Y:S02]  /*76390*/  F2FP.F16.E4M3.UNPACK_B R23, R6 ;  /* 0x00000006ff17723e */ /* 0x000fe400020006ff */
[----:B------:R-:W-:Y:S02]  /*763a0*/  F2FP.F16.E4M3.UNPACK_B R20, R5 ;  /* 0x00000005ff14723e */ /* 0x000fe400020006ff */
[----:B------:R-:W-:Y:S01]  /*763b0*/  F2FP.F16.E4M3.UNPACK_B R21, R7 ;  /* 0x00000007ff15723e */ /* 0x000fe200020006ff */
[----:B------:R-:W-:Y:S01]  /*763c0*/  LDSM.16.M88.4 R48, [R28+UR6+0x1400] ;  /* 0x001400061c30783b */ /* 0x000fe20008000200 */
[----:B----4-:R-:W-:Y:S03]  /*763d0*/  HMMA.16816.F32 R44, R24, R32, R16 ;  /* 0x00000020182c723c */ /* 0x010fe60000001810 */
[----:B------:R-:W1:Y:S04]  /*763e0*/  LDSM.16.M88.4 R16, [R28+UR6+0x1000] ;  /* 0x001000061c10783b */ /* 0x000e680008000200 */
[----:B0-----:R0:W-:Y:S01]  /*763f0*/  STL.64 [R1+0x70], R8 ;  /* 0x0000700801007387 */ /* 0x0011e20000100a00 */
[----:B------:R-:W-:-:S03]  /*76400*/  IMAD.MOV.U32 R4, RZ, RZ, R8 ;  /* 0x000000ffff047224 */ /* 0x000fc600078e0008 */
[----:B------:R3:W-:Y:S01]  /*76410*/  STL.64 [R1+0x78], R10 ;  /* 0x0000780a01007387 */ /* 0x0007e20000100a00 */
[----:B------:R-:W-:-:S03]  /*76420*/  IMAD.MOV.U32 R3, RZ, RZ, R9 ;  /* 0x000000ffff037224 */ /* 0x000fc600078e0009 */
[----:B0-----:R-:W4:Y:S04]  /*76430*/  LDL.LU.64 R8, [R1+0x120] ;  /* 0x0001200001087983 */ /* 0x001f280000300a00 */
[----:B---3--:R-:W4:Y:S04]  /*76440*/  LDL.LU.64 R10, [R1+0x128] ;  /* 0x00012800010a7983 */ /* 0x008f280000300a00 */
[----:B------:R0:W-:Y:S04]  /*76450*/  STL.64 [R1+0x80], R44 ;  /* 0x0000802c01007387 */ /* 0x0001e80000100a00 */
[----:B------:R3:W-:Y:S04]  /*76460*/  STL.64 [R1+0x88], R46 ;  /* 0x0000882e01007387 */ /* 0x0007e80000100a00 */
[----:B-1----:R-:W-:Y:S04]  /*76470*/  STL.64 [R1+0x90], R16 ;  /* 0x0000901001007387 */ /* 0x002fe80000100a00 */
[----:B------:R2:W-:Y:S04]  /*76480*/  STL.64 [R1+0x98], R18 ;  /* 0x0000981201007387 */ /* 0x0005e80000100a00 */
[----:B0-----:R-:W4:Y:S04]  /*76490*/  LDL.LU.64 R44, [R1+0x270] ;  /* 0x00027000012c7983 */ /* 0x001f280000300a00 */
[----:B---3--:R-:W3:Y:S01]  /*764a0*/  LDL.LU.64 R46, [R1+0x278] ;  /* 0x00027800012e7983 */ /* 0x008ee20000300a00 */
[----:B------:R-:W-:-:S02]  /*764b0*/  IMAD.MOV.U32 R2, RZ, RZ, R16 ;  /* 0x000000ffff027224 */ /* 0x000fc400078e0010 */
[----:B------:R-:W-:Y:S02]  /*764c0*/  IMAD.MOV.U32 R0, RZ, RZ, R17 ;  /* 0x000000ffff007224 */ /* 0x000fe400078e0011 */
[----:B--2---:R-:W-:Y:S01]  /*764d0*/  HMMA.16816.F32 R16, R24, R22, R12 ;  /* 0x000000161810723c */ /* 0x004fe2000000180c */
[----:B------:R-:W2:Y:S04]  /*764e0*/  LDL.LU.64 R12, [R1+0x300] ;  /* 0x00030000010c7983 */ /* 0x000ea80000300a00 */
[----:B------:R-:W2:-:S15]  /*764f0*/  LDL.LU.64 R14, [R1+0x308] ;  /* 0x00030800010e7983 */ /* 0x000e9e0000300a00 */
[----:B------:R-:W-:-:S03]  /*76500*/  NOP ;  /* 0x0000000000007918 */ /* 0x000fc60000000000 */
[----:B------:R-:W-:Y:S04]  /*76510*/  STL.64 [R1+0xa0], R16 ;  /* 0x0000a01001007387 */ /* 0x000fe80000100a00 */
[----:B------:R-:W-:Y:S04]  /*76520*/  STL.64 [R1+0xa8], R18 ;  /* 0x0000a81201007387 */ /* 0x000fe80000100a00 */
[----:B------:R-:W0:Y:S04]  /*76530*/  LDSM.16.M88.4 R16, [R28+UR6+0x1200] ;  /* 0x001200061c10783b */ /* 0x000e280008000200 */
[----:B0-----:R-:W-:Y:S01]  /*76540*/  STL.64 [R1+0xb0], R16 ;  /* 0x0000b01001007387 */ /* 0x001fe20000100a00 */
[----:B------:R-:W-:-:S03]  /*76550*/  IMAD.MOV.U32 R6, RZ, RZ, R16 ;  /* 0x000000ffff067224 */ /* 0x000fc600078e0010 */
[----:B------:R4:W-:Y:S01]  /*76560*/  STL.64 [R1+0xb8], R18 ;  /* 0x0000b81201007387 */ /* 0x0009e20000100a00 */
[----:B------:R-:W-:Y:S02]  /*76570*/  IMAD.MOV.U32 R5, RZ, RZ, R17 ;  /* 0x000000ffff057224 */ /* 0x000fe400078e0011 */
[----:B----4-:R-:W-:Y:S01]  /*76580*/  HMMA.16816.F32 R16, R24, R20, R8 ;  /* 0x000000141810723c */ /* 0x010fe20000001808 */
[----:B------:R-:W4:Y:S04]  /*76590*/  LDL.LU.64 R8, [R1+0x490] ;  /* 0x0004900001087983 */ /* 0x000f280000300a00 */
[----:B------:R-:W4:-:S15]  /*765a0*/  LDL.LU.64 R10, [R1+0x498] ;  /* 0x00049800010a7983 */ /* 0x000f1e0000300a00 */
[----:B------:R-:W-:-:S03]  /*765b0*/  NOP ;  /* 0x0000000000007918 */ /* 0x000fc60000000000 */
[----:B------:R-:W-:Y:S04]  /*765c0*/  STL.64 [R1+0xc0], R16 ;  /* 0x0000c01001007387 */ /* 0x000fe80000100a00 */
[----:B------:R0:W-:Y:S04]  /*765d0*/  STL.64 [R1+0xc8], R18 ;  /* 0x0000c81201007387 */ /* 0x0001e80000100a00 */
[----:B------:R-:W-:Y:S04]  /*765e0*/  STL.64 [R1+0xd0], R48 ;  /* 0x0000d03001007387 */ /* 0x000fe80000100a00 */
[----:B------:R3:W-:Y:S01]  /*765f0*/  STL.64 [R1+0xd8], R50 ;  /* 0x0000d83201007387 */ /* 0x0007e20000100a00 */
[----:B0-----:R-:W-:-:S02]  /*76600*/  F2FP.F16.E4M3.UNPACK_B R18, R4 ;  /* 0x00000004ff12723e */ /* 0x001fc400020006ff */
[----:B------:R-:W-:Y:S01]  /*76610*/  F2FP.F16.E4M3.UNPACK_B R19, R3 ;  /* 0x00000003ff13723e */ /* 0x000fe200020006ff */
[----:B------:R-:W-:Y:S02]  /*76620*/  IMAD.MOV.U32 R4, RZ, RZ, R48 ;  /* 0x000000ffff047224 */ /* 0x000fe400078e0030 */
[----:B------:R-:W-:-:S04]  /*76630*/  IMAD.MOV.U32 R3, RZ, RZ, R49 ;  /* 0x000000ffff037224 */ /* 0x000fc800078e0031 */
[----:B---3--:R-:W-:Y:S01]  /*76640*/  HMMA.16816.F32 R48, R24, R18, R44 ;  /* 0x000000121830723c */ /* 0x008fe2000000182c */
[----:B------:R-:W3:Y:S04]  /*76650*/  LDL.LU.64 R44, [R1+0x4c0] ;  /* 0x0004c000012c7983 */ /* 0x000ee80000300a00 */
[----:B------:R-:W3:Y:S01]  /*76660*/  LDL.LU.64 R46, [R1+0x4c8] ;  /* 0x0004c800012e7983 */ /* 0x000ee20000300a00 */
[----:B------:R-:W-:Y:S02]  /*76670*/  F2FP.F16.E4M3.UNPACK_B R16, R2 ;  /* 0x00000002ff10723e */ /* 0x000fe400020006ff */
[----:B------:R-:W-:-:S15]  /*76680*/  F2FP.F16.E4M3.UNPACK_B R17, R0 ;  /* 0x00000000ff11723e */ /* 0x000fde00020006ff */
[----:B------:R-:W-:Y:S04]  /*76690*/  STL.64 [R1+0xe0], R48 ;  /* 0x0000e03001007387 */ /* 0x000fe80000100a00 */
[----:B------:R2:W-:Y:S02]  /*766a0*/  STL.64 [R1+0xe8], R50 ;  /* 0x0000e83201007387 */ /* 0x0005e40000100a00 */
[----:B--2---:R-:W-:Y:S02]  /*766b0*/  HMMA.16816.F32 R48, R24, R16, R12 ;  /* 0x000000101830723c */ /* 0x004fe4000000180c */
[----:B------:R-:W0:-:S15]  /*766c0*/  LDSM.16.M88.4 R12, [R28+UR6+0x1600] ;  /* 0x001600061c0c783b */ /* 0x000e1e0008000200 */
[----:B------:R-:W-:-:S06]  /*766d0*/  NOP ;  /* 0x0000000000007918 */ /* 0x000fcc0000000000 */
[----:B------:R-:W-:Y:S04]  /*766e0*/  STL.64 [R1+0x110], R48 ;  /* 0x0001103001007387 */ /* 0x000fe80000100a00 */
[----:B------:R-:W-:Y:S04]  /*766f0*/  STL.64 [R1+0x118], R50 ;  /* 0x0001183201007387 */ /* 0x000fe80000100a00 */
[----:B------:R-:W1:Y:S04]  /*76700*/  LDSM.16.M88.4 R48, [R28+UR6+0x1800] ;  /* 0x001800061c30783b */ /* 0x000e680008000200 */
[----:B0-----:R-:W-:Y:S04]  /*76710*/  STL.64 [R1+0xf0], R12 ;  /* 0x0000f00c01007387 */ /* 0x001fe80000100a00 */
[----:B------:R0:W-:Y:S02]  /*76720*/  STL.64 [R1+0xf8], R14 ;  /* 0x0000f80e01007387 */ /* 0x0001e40000100a00 */
[----:B0-----:R-:W-:-:S02]  /*76730*/  F2FP.F16.E4M3.UNPACK_B R14, R6 ;  /* 0x00000006ff0e723e */ /* 0x001fc400020006ff */
[----:B------:R-:W-:Y:S01]  /*76740*/  F2FP.F16.E4M3.UNPACK_B R15, R5 ;  /* 0x00000005ff0f723e */ /* 0x000fe200020006ff */
[----:B------:R-:W-:Y:S02]  /*76750*/  IMAD.MOV.U32 R2, RZ, RZ, R12 ;  /* 0x000000ffff027224 */ /* 0x000fe400078e000c */
[----:B------:R-:W-:Y:S01]  /*76760*/  IMAD.MOV.U32 R0, RZ, RZ, R13 ;  /* 0x000000ffff007224 */ /* 0x000fe200078e000d */
[----:B------:R-:W-:Y:S02]  /*76770*/  F2FP.F16.E4M3.UNPACK_B R12, R4 ;  /* 0x00000004ff0c723e */ /* 0x000fe400020006ff */
[----:B------:R-:W-:Y:S01]  /*76780*/  F2FP.F16.E4M3.UNPACK_B R13, R3 ;  /* 0x00000003ff0d723e */ /* 0x000fe200020006ff */
[----:B----4-:R-:W-:Y:S07]  /*76790*/  HMMA.16816.F32 R52, R24, R14, R8 ;  /* 0x0000000e1834723c */ /* 0x010fee0000001808 */
[----:B-1----:R-:W-:-:S02]  /*767a0*/  IMAD.MOV.U32 R8, RZ, RZ, R48 ;  /* 0x000000ffff087224 */ /* 0x002fc400078e0030 */
[----:B------:R-:W-:-:S14]  /*767b0*/  IMAD.MOV.U32 R9, RZ, RZ, R49 ;  /* 0x000000ffff097224 */ /* 0x000fdc00078e0031 */
[----:B------:R-:W-:Y:S04]  /*767c0*/  STL.64 [R1+0x140], R52 ;  /* 0x0001403401007387 */ /* 0x000fe80000100a00 */
[----:B------:R-:W-:Y:S04]  /*767d0*/  STL.64 [R1+0x148], R54 ;  /* 0x0001483601007387 */ /* 0x000fe80000100a00 */
[----:B------:R-:W-:Y:S04]  /*767e0*/  STL.64 [R1+0x100], R48 ;  /* 0x0001003001007387 */ /* 0x000fe80000100a00 */
[----:B------:R-:W-:Y:S04]  /*767f0*/  STL.64 [R1+0x108], R50 ;  /* 0x0001083201007387 */ /* 0x000fe80000100a00 */
[----:B------:R-:W0:Y:S01]  /*76800*/  LDSM.16.M88.4 R48, [R28+UR6+0x1a00] ;  /* 0x001a00061c30783b */ /* 0x000e220008000200 */
[----:B---3--:R-:W-:Y:S03]  /*76810*/  HMMA.16816.F32 R44, R24, R12, R44 ;  /* 0x0000000c182c723c */ /* 0x008fe6000000182c */
[----:B0-----:R-:W-:Y:S04]  /*76820*/  STL.64 [R1+0x120], R48 ;  /* 0x0001203001007387 */ /* 0x001fe80000100a00 */
[----:B------:R-:W-:Y:S04]  /*76830*/  STL.64 [R1+0x128], R50 ;  /* 0x0001283201007387 */ /* 0x000fe80000100a00 */
[----:B------:R-:W-:Y:S04]  /*76840*/  STL.64 [R1+0x7600], R14 ;  /* 0x0076000e01007387 */ /* 0x000fe80000100a00 */
[----:B------:R-:W-:Y:S08]  /*76850*/  STL.64 [R1+0x75f8], R12 ;  /* 0x0075f80c01007387 */ /* 0x000ff00000100a00 */
[----:B------:R-:W-:Y:S04]  /*76860*/  STL.64 [R1+0x160], R44 ;  /* 0x0001602c01007387 */ /* 0x000fe80000100a00 */
[----:B------:R-:W-:Y:S04]  /*76870*/  STL.64 [R1+0x168], R46 ;  /* 0x0001682e01007387 */ /* 0x000fe80000100a00 */
[----:B------:R-:W0:Y:S04]  /*76880*/  LDSM.16.M88.4 R44, [R28+UR6+0x1c00] ;  /* 0x001c00061c2c783b */ /* 0x000e280008000200 */
[----:B------:R-:W1:Y:S01]  /*76890*/  LDSM.16.M88.4 R28, [R28+UR6+0x1e00] ;  /* 0x001e00061c1c783b */ /* 0x000e620008000200 */
[----:B0-----:R-:W-:-:S03]  /*768a0*/  IMAD.MOV.U32 R60, RZ, RZ, R47 ;  /* 0x000000ffff3c7224 */ /* 0x001fc600078e002f */
[----:B------:R0:W-:Y:S04]  /*768b0*/  STL.64 [R1+0x130], R44 ;  /* 0x0001302c01007387 */ /* 0x0001e80000100a00 */
[----:B------:R2:W-:Y:S04]  /*768c0*/  STL [R1+0x138], R46 ;  /* 0x0001382e01007387 */ /* 0x0005e80000100800 */
[----:B------:R-:W-:Y:S04]  /*768d0*/  STL [R1+0x6658], R60 ;  /* 0x0066583c01007387 */ /* 0x000fe80000100800 */
[----:B------:R-:W3:Y:S04]  /*768e0*/  LDL.LU.64 R12, [R1+0x4f0] ;  /* 0x0004f000010c7983 */ /* 0x000ee80000300a00 */
[----:B------:R-:W3:Y:S01]  /*768f0*/  LDL.LU.64 R14, [R1+0x4f8] ;  /* 0x0004f800010e7983 */ /* 0x000ee20000300a00 */
[----:B------:R-:W-:-:S02]  /*76900*/  IMAD.MOV.U32 R6, RZ, RZ, R48 ;  /* 0x000000ffff067224 */ /* 0x000fc400078e0030 */
[----:B------:R-:W-:Y:S02]  /*76910*/  IMAD.MOV.U32 R7, RZ, RZ, R49 ;  /* 0x000000ffff077224 */ /* 0x000fe400078e0031 */
[----:B------:R-:W4:Y:S04]  /*76920*/  LDL.LU.64 R48, [R1+0x520] ;  /* 0x0005200001307983 */ /* 0x000f280000300a00 */
[----:B------:R-:W4:Y:S04]  /*76930*/  LDL.LU.64 R50, [R1+0x528] ;  /* 0x0005280001327983 */ /* 0x000f280000300a00 */
[----:B------:R-:W4:Y:S04]  /*76940*/  LDL.LU R55, [R1+0x414] ;  /* 0x0004140001377983 */ /* 0x000f280000300800 */
[----:B------:R-:W4:Y:S04]  /*76950*/  LDL.LU R56, [R1+0x410] ;  /* 0x0004100001387983 */ /* 0x000f280000300800 */
[----:B------:R-:W4:Y:S04]  /*76960*/  LDL.LU R57, [R1+0x41c] ;  /* 0x00041c0001397983 */ /* 0x000f280000300800 */
[----:B------:R-:W4:Y:S04]  /*76970*/  LDL.LU R59, [R1+0x418] ;  /* 0x00041800013b7983 */ /* 0x000f280000300800 */
[----:B------:R-:W4:Y:S04]  /*76980*/  LDL.LU R58, [R1+0x434] ;  /* 0x00043400013a7983 */ /* 0x000f280000300800 */
[----:B------:R-:W4:Y:S01]  /*76990*/  LDL.LU R43, [R1+0x430] ;  /* 0x00043000012b7983 */ /* 0x000f220000300800 */
[----:B------:R-:W-:-:S03]  /*769a0*/  F2FP.F16.E4M3.UNPACK_B R11, R0 ;  /* 0x00000000ff0b723e */ /* 0x000fc600020006ff */
[----:B------:R-:W4:Y:S04]  /*769b0*/  LDL.LU R42, [R1+0x43c] ;  /* 0x00043c00012a7983 */ /* 0x000f280000300800 */
[----:B------:R-:W4:Y:S04]  /*769c0*/  LDL.LU R0, [R1+0x438] ;  /* 0x0004380001007983 */ /* 0x000f280000300800 */
[----:B-1----:R1:W-:Y:S01]  /*769d0*/  STL.64 [R1+0x150], R28 ;  /* 0x0001501c01007387 */ /* 0x0023e20000100a00 */
[----:B------:R-:W-:Y:S02]  /*769e0*/  IMAD.MOV.U32 R4, RZ, RZ, R44 ;  /* 0x000000ffff047224 */ /* 0x000fe400078e002c */
[----:B------:R-:W-:Y:S01]  /*769f0*/  IMAD.MOV.U32 R5, RZ, RZ, R45 ;  /* 0x000000ffff057224 */ /* 0x000fe200078e002d */
[----:B------:R1:W-:Y:S04]  /*76a00*/  STL [R1+0x15c], R31 ;  /* 0x00015c1f01007387 */ /* 0x0003e80000100800 */
[----:B0-----:R-:W4:Y:S04]  /*76a10*/  LDL.LU.64 R44, [R1+0x550] ;  /* 0x00055000012c7983 */ /* 0x001f280000300a00 */
[----:B--2---:R-:W2:Y:S01]  /*76a20*/  LDL.LU.64 R46, [R1+0x558] ;  /* 0x00055800012e7983 */ /* 0x004ea20000300a00 */
[----:B------:R-:W-:Y:S01]  /*76a30*/  F2FP.F16.E4M3.UNPACK_B R10, R2 ;  /* 0x00000002ff0a723e */ /* 0x000fe200020006ff */
[----:B------:R-:W-:-:S02]  /*76a40*/  IMAD.MOV.U32 R2, RZ, RZ, R28 ;  /* 0x000000ffff027224 */ /* 0x000fc400078e001c */
[----:B------:R-:W-:Y:S02]  /*76a50*/  IMAD.MOV.U32 R3, RZ, RZ, R29 ;  /* 0x000000ffff037224 */ /* 0x000fe400078e001d */
[----:B------:R-:W-:Y:S01]  /*76a60*/  IMAD.MOV.U32 R61, RZ, RZ, R30 ;  /* 0x000000ffff3d7224 */ /* 0x000fe200078e001e */
[----:B-1----:R-:W2:Y:S04]  /*76a70*/  LDL.LU.64 R28, [R1+0xf90] ;  /* 0x000f9000011c7983 */ /* 0x002ea80000300a00 */
[----:B------:R-:W2:Y:S04]  /*76a80*/  LDL.LU.64 R30, [R1+0xf98] ;  /* 0x000f9800011e7983 */ /* 0x000ea80000300a00 */
[----:B------:R-:W-:Y:S01]  /*76a90*/  STL [R1+0x665c], R61 ;  /* 0x00665c3d01007387 */ /* 0x000fe20000100800 */
[----:B------:R-:W-:-:S02]  /*76aa0*/  F2FP.F16.E4M3.UNPACK_B R8, R8 ;  /* 0x00000008ff08723e */ /* 0x000fc400020006ff */
[----:B------:R-:W-:Y:S02]  /*76ab0*/  F2FP.F16.E4M3.UNPACK_B R9, R9 ;  /* 0x00000009ff09723e */ /* 0x000fe400020006ff */
[----:B------:R-:W-:Y:S02]  /*76ac0*/  F2FP.F16.E4M3.UNPACK_B R6, R6 ;  /* 0x00000006ff06723e */ /* 0x000fe400020006ff */
[----:B------:R-:W-:Y:S01]  /*76ad0*/  F2FP.F16.E4M3.UNPACK_B R7, R7 ;  /* 0x00000007ff07723e */ /* 0x000fe200020006ff */
[----:B---3--:R-:W-:-:S15]  /*76ae0*/  HMMA.16816.F32 R12, R24, R10, R12 ;  /* 0x0000000a180c723c */ /* 0x008fde000000180c */
[----:B------:R-:W-:-:S08]  /*76af0*/  NOP ;  /* 0x0000000000007918 */ /* 0x000fd00000000000 */
[----:B------:R0:W-:Y:S04]  /*76b00*/  STL.64 [R1+0x170], R12 ;  /* 0x0001700c01007387 */ /* 0x0001e80000100a00 */
[----:B------:R1:W-:Y:S04]  /*76b10*/  STL.64 [R1+0x178], R14 ;  /* 0x0001780e01007387 */ /* 0x0003e80000100a00 */
[----:B0-----:R-:W3:Y:S04]  /*76b20*/  LDL.LU.64 R12, [R1+0x460] ;  /* 0x00046000010c7983 */ /* 0x001ee80000300a00 */
[----:B-1----:R-:W3:Y:S01]  /*76b30*/  LDL.LU.64 R14, [R1+0x468] ;  /* 0x00046800010e7983 */ /* 0x002ee20000300a00 */
[C---:B----4-:R-:W-:Y:S03]  /*76b40*/  HMMA.16816.F32 R48, R24.reuse, R8, R48 ;  /* 0x000000081830723c */ /* 0x050fe60000001830 */
[----:B------:R-:W-:Y:S04]  /*76b50*/  STL.64 [R1+0x75f0], R10 ;  /* 0x0075f00a01007387 */ /* 0x000fe80000100a00 */
[----:B------:R2:W-:Y:S02]  /*76b60*/  STL.64 [R1+0x75e8], R8 ;  /* 0x0075e80801007387 */ /* 0x0005e40000100a00 */
[----:B--2---:R-:W-:Y:S01]  /*76b70*/  HMMA.16816.F32 R8, R24, R6, R44 ;  /* 0x000000061808723c */ /* 0x004fe2000000182c */
[----:B------:R-:W-:-:S02]  /*76b80*/  F2FP.F16.E4M3.UNPACK_B R4, R4 ;  /* 0x00000004ff04723e */ /* 0x000fc400020006ff */
[----:B------:R-:W-:-:S11]  /*76b90*/  F2FP.F16.E4M3.UNPACK_B R5, R5 ;  /* 0x00000005ff05723e */ /* 0x000fd600020006ff */
[----:B------:R0:W-:Y:S04]  /*76ba0*/  STL.64 [R1+0x190], R48 ;  /* 0x0001903001007387 */ /* 0x0001e80000100a00 */
[----:B------:R1:W-:Y:S05]  /*76bb0*/  STL.64 [R1+0x198], R50 ;  /* 0x0001983201007387 */ /* 0x0003ea0000100a00 */
[----:B------:R-:W-:Y:S04]  /*76bc0*/  STL.64 [R1+0xb80], R8 ;  /* 0x000b800801007387 */ /* 0x000fe80000100a00 */
[----:B------:R2:W-:Y:S04]  /*76bd0*/  STL.64 [R1+0xb88], R10 ;  /* 0x000b880a01007387 */ /* 0x0005e80000100a00 */
[----:B0-----:R-:W4:Y:S04]  /*76be0*/  LDL.LU.64 R48, [R1+0x13c0] ;  /* 0x0013c00001307983 */ /* 0x001f280000300a00 */
[----:B-1----:R-:W4:Y:S01]  /*76bf0*/  LDL.LU.64 R50, [R1+0x13c8] ;  /* 0x0013c80001327983 */ /* 0x002f220000300a00 */
[----:B--2---:R-:W-:Y:S01]  /*76c00*/  HMMA.16816.F32 R8, R24, R4, R28 ;  /* 0x000000041808723c */ /* 0x004fe2000000181c */
[----:B------:R-:W-:-:S02]  /*76c10*/  F2FP.F16.E4M3.UNPACK_B R2, R2 ;  /* 0x00000002ff02723e */ /* 0x000fc400020006ff */
[----:B------:R-:W-:-:S15]  /*76c20*/  F2FP.F16.E4M3.UNPACK_B R3, R3 ;  /* 0x00000003ff03723e */ /* 0x000fde00020006ff */
[----:B------:R-:W-:-:S05]  /*76c30*/  NOP ;  /* 0x0000000000007918 */ /* 0x000fca0000000000 */
[----:B------:R0:W-:Y:S04]  /*76c40*/  STL.64 [R1+0xb70], R8 ;  /* 0x000b700801007387 */ /* 0x0001e80000100a00 */
[----:B------:R1:W-:Y:S04]  /*76c50*/  STL.64 [R1+0xb78], R10 ;  /* 0x000b780a01007387 */ /* 0x0003e80000100a00 */
[----:B0-----:R-:W2:Y:S04]  /*76c60*/  LDL.LU.64 R8, [R1+0x13a0] ;  /* 0x0013a00001087983 */ /* 0x001ea80000300a00 */
[----:B-1----:R-:W2:Y:S04]  /*76c70*/  LDL.LU.64 R10, [R1+0x13a8] ;  /* 0x0013a800010a7983 */ /* 0x002ea80000300a00 */
[----:B------:R-:W2:Y:S04]  /*76c80*/  LDL.LU.64 R44, [R1+0x1380] ;  /* 0x00138000012c7983 */ /* 0x000ea80000300a00 */
[----:B------:R-:W2:Y:S01]  /*76c90*/  LDL.LU.64 R46, [R1+0x1388] ;  /* 0x00138800012e7983 */ /* 0x000ea20000300a00 */
[----:B---3--:R-:W-:-:S15]  /*76ca0*/  HMMA.16816.F32 R12, R24, R2, R12 ;  /* 0x00000002180c723c */ /* 0x008fde000000180c */
[----:B------:R-:W-:-:S08]  /*76cb0*/  NOP ;  /* 0x0000000000007918 */ /* 0x000fd00000000000 */
[----:B------:R0:W-:Y:S04]  /*76cc0*/  STL.64 [R1+0xae0], R12 ;  /* 0x000ae00c01007387 */ /* 0x0001e80000100a00 */
[----:B------:R1:W-:Y:S04]  /*76cd0*/  STL.64 [R1+0xae8], R14 ;  /* 0x000ae80e01007387 */ /* 0x0003e80000100a00 */
[----:B------:R-:W3:Y:S04]  /*76ce0*/  LDL.LU.64 R28, [R1+0x1360] ;  /* 0x00136000011c7983 */ /* 0x000ee80000300a00 */
[----:B------:R-:W3:Y:S04]  /*76cf0*/  LDL.LU.64 R30, [R1+0x1368] ;  /* 0x00136800011e7983 */ /* 0x000ee80000300a00 */
[----:B0-----:R-:W3:Y:S04]  /*76d00*/  LDL.LU.64 R12, [R1+0x1340] ;  /* 0x00134000010c7983 */ /* 0x001ee80000300a00 */
[----:B-1----:R-:W3:Y:S01]  /*76d10*/  LDL.LU.64 R14, [R1+0x1348] ;  /* 0x00134800010e7983 */ /* 0x002ee20000300a00 */
[----:B------:R-:W-:-:S02]  /*76d20*/  IMAD R24, R56, 0x100, R55 ;  /* 0x0000010038187824 */ /* 0x000fc400078e0237 */
[----:B------:R-:W-:Y:S02]  /*76d30*/  IMAD R25, R59, 0x100, R57 ;  /* 0x000001003b197824 */ /* 0x000fe400078e0239 */
[----:B------:R-:W-:Y:S02]  /*76d40*/  IMAD R26, R43, 0x100, R58 ;  /* 0x000001002b1a7824 */ /* 0x000fe400078e023a */
[----:B------:R-:W-:Y:S01]  /*76d50*/  IMAD R27, R0, 0x100, R42 ;  /* 0x00000100001b7824 */ /* 0x000fe200078e022a */
[----:B------:R-:W-:Y:S02]  /*76d60*/  F2FP.F16.E4M3.UNPACK_B R24, R24 ;  /* 0x00000018ff18723e */ /* 0x000fe400020006ff */
[----:B------:R-:W-:Y:S02]  /*76d70*/  F2FP.F16.E4M3.UNPACK_B R25, R25 ;  /* 0x00000019ff19723e */ /* 0x000fe400020006ff */
[----:B------:R-:W-:Y:S02]  /*76d80*/  F2FP.F16.E4M3.UNPACK_B R26, R26 ;  /* 0x0000001aff1a723e */ /* 0x000fe400020006ff */
[----:B------:R-:W-:-:S07]  /*76d90*/  F2FP.F16.E4M3.UNPACK_B R27, R27 ;  /* 0x0000001bff1b723e */ /* 0x000fce00020006ff */
[C---:B----4-:R-:W-:Y:S01]  /*76da0*/  HMMA.16816.F32 R52, R24.reuse, R40, R48 ;  /* 0x000000281834723c */ /* 0x050fe20000001830 */
[----:B------:R-:W4:Y:S05]  /*76db0*/  LDL.LU.64 R48, [R1+0x1320] ;  /* 0x0013200001307983 */ /* 0x000f2a0000300a00 */
[----:B--2---:R-:W-:-:S15]  /*76dc0*/  HMMA.16816.F32 R8, R24, R38, R8 ;  /* 0x000000261808723c */ /* 0x004fde0000001808 */
[----:B------:R-:W-:-:S02]  /*76dd0*/  NOP ;  /* 0x0000000000007918 */ /* 0x000fc40000000000 */
[----:B------:R-:W-:Y:S04]  /*76de0*/  STL.64 [R1+0xad0], R52 ;  /* 0x000ad03401007387 */ /* 0x000fe80000100a00 */
[----:B------:R-:W-:Y:S04]  /*76df0*/  STL.64 [R1+0xad8], R54 ;  /* 0x000ad83601007387 */ /* 0x000fe80000100a00 */
[----:B------:R-:W4:Y:S04]  /*76e00*/  LDL.LU.64 R50, [R1+0x1328] ;  /* 0x0013280001327983 */ /* 0x000f280000300a00 */
[----:B------:R0:W-:Y:S04]  /*76e10*/  STL.64 [R1+0xac0], R8 ;  /* 0x000ac00801007387 */ /* 0x0001e80000100a00 */
[----:B------:R1:W-:Y:S04]  /*76e20*/  STL.64 [R1+0xac8], R10 ;  /* 0x000ac80a01007387 */ /* 0x0003e80000100a00 */
[----:B0-----:R-:W2:Y:S04]  /*76e30*/  LDL.LU.64 R8, [R1+0x1300] ;  /* 0x0013000001087983 */ /* 0x001ea80000300a00 */
[----:B-1----:R-:W2:Y:S01]  /*76e40*/  LDL.LU.64 R10, [R1+0x1308] ;  /* 0x00130800010a7983 */ /* 0x002ea20000300a00 */
[----:B------:R-:W-:-:S15]  /*76e50*/  HMMA.16816.F32 R52, R24, R36, R44 ;  /* 0x000000241834723c */ /* 0x000fde000000182c */
[----:B------:R-:W-:-:S08]  /*76e60*/  NOP ;  /* 0x0000000000007918 */ /* 0x000fd00000000000 */
[----:B------:R-:W-:Y:S04]  /*76e70*/  STL.64 [R1+0xab0], R52 ;  /* 0x000ab03401007387 */ /* 0x000fe80000100a00 */
[----:B------:R-:W-:Y:S01]  /*76e80*/  STL.64 [R1+0xab8], R54 ;  /* 0x000ab83601007387 */ /* 0x000fe20000100a00 */
[C---:B---3--:R-:W-:Y:S06]  /*76e90*/  HMMA.16816.F32 R44, R24.reuse, R34, R28 ;  /* 0x00000022182c723c */ /* 0x048fec000000181c */
[----:B------:R-:W-:Y:S01]  /*76ea0*/  HMMA.16816.F32 R28, R24, R32, R12 ;  /* 0x00000020181c723c */ /* 0x000fe2000000180c */
[----:B------:R-:W3:-:S15]  /*76eb0*/  LDL.LU.64 R12, [R1+0x12e0] ;  /* 0x0012e000010c7983 */ /* 0x000ede0000300a00 */
[----:B------:R-:W-:-:S01]  /*76ec0*/  NOP ;  /* 0x0000000000007918 */ /* 0x000fc20000000000 */
[----:B------:R-:W-:Y:S04]  /*76ed0*/  STL.64 [R1+0xaa0], R44 ;  /* 0x000aa02c01007387 */ /* 0x000fe80000100a00 */
[----:B------:R0:W-:Y:S04]  /*76ee0*/  STL.64 [R1+0xaa8], R46 ;  /* 0x000aa82e01007387 */ /* 0x0001e80000100a00 */
[----:B------:R-:W3:Y:S04]  /*76ef0*/  LDL.LU.64 R14, [R1+0x12e8] ;  /* 0x0012e800010e7983 */ /* 0x000ee80000300a00 */
[----:B------:R1:W-:Y:S04]  /*76f00*/  STL.64 [R1+0xa90], R28 ;  /* 0x000a901c01007387 */ /* 0x0003e80000100a00 */
[----:B------:R1:W-:Y:S04]  /*76f10*/  STL.64 [R1+0xa98], R30 ;  /* 0x000a981e01007387 */ /* 0x0003e80000100a00 */
[----:B0-----:R-:W3:Y:S04]  /*76f20*/  LDL.LU R46, [R1+0x454] ;  /* 0x00045400012e7983 */ /* 0x001ee80000300800 */
[----:B-1----:R-:W3:Y:S04]  /*76f30*/  LDL.LU R28, [R1+0x450] ;  /* 0x00045000011c7983 */ /* 0x002ee80000300800 */
[----:B------:R-:W3:Y:S04]  /*76f40*/  LDL.LU R31, [R1+0x45c] ;  /* 0x00045c00011f7983 */ /* 0x000ee80000300800 */
[----:B------:R-:W3:Y:S04]  /*76f50*/  LDL.LU R43, [R1+0x458] ;  /* 0x00045800012b7983 */ /* 0x000ee80000300800 */
[----:B------:R-:W3:Y:S04]  /*76f60*/  LDL.LU R29, [R1+0x474] ;  /* 0x00047400011d7983 */ /* 0x000ee80000300800 */
[----:B------:R-:W3:Y:S04]  /*76f70*/  LDL.LU R30, [R1+0x470] ;  /* 0x00047000011e7983 */ /* 0x000ee80000300800 */
[----:B------:R-:W3:Y:S04]  /*76f80*/  LDL.LU R42, [R1+0x47c] ;  /* 0x00047c00012a7983 */ /* 0x000ee80000300800 */
[----:B------:R-:W3:Y:S04]  /*76f90*/  LDL.LU R0, [R1+0x478] ;  /* 0x0004780001007983 */ /* 0x000ee80000300800 */
[----:B------:R-:W-:Y:S04]  /*76fa0*/  STL.64 [R1+0x75e0], R34 ;  /* 0x0075e02201007387 */ /* 0x000fe80000100a00 */
[----:B------:R2:W-:Y:S01]  /*76fb0*/  STL.64 [R1+0x75d8], R32 ;  /* 0x0075d82001007387 */ /* 0x0005e20000100a00 */
[C---:B----4-:R-:W-:Y:S06]  /*76fc0*/  HMMA.16816.F32 R48, R24.reuse, R22, R48 ;  /* 0x000000161830723c */ /* 0x050fec0000001830 */
[----:B--2---:R-:W-:Y:S01]  /*76fd0*/  HMMA.16816.F32 R32, R24, R20, R8 ;  /* 0x000000141820723c */ /* 0x004fe20000001808 */
[----:B------:R-:W2:-:S15]  /*76fe0*/  LDL.LU.64 R8, [R1+0x12b0] ;  /* 0x0012b00001087983 */ /* 0x000e9e0000300a00 */
[----:B------:R-:W-:-:S01]  /*76ff0*/  NOP ;  /* 0x0000000000007918 */ /* 0x000fc20000000000 */
[----:B------:R0:W-:Y:S04]  /*77000*/  STL.64 [R1+0xa80], R48 ;  /* 0x000a803001007387 */ /* 0x0001e80000100a00 */
[----:B------:R1:W-:Y:S04]  /*77010*/  STL.64 [R1+0xa88], R50 ;  /* 0x000a883201007387 */ /* 0x0003e80000100a00 */
[----:B------:R-:W2:Y:S04]  /*77020*/  LDL.LU.64 R10, [R1+0x12b8] ;  /* 0x0012b800010a7983 */ /* 0x000ea80000300a00 */
[----:B------:R4:W-:Y:S04]  /*77030*/  STL.64 [R1+0xa70], R32 ;  /* 0x000a702001007387 */ /* 0x0009e80000100a00 */
[----:B------:R4:W-:Y:S04]  /*77040*/  STL.64 [R1+0xa78], R34 ;  /* 0x000a782201007387 */ /* 0x0009e80000100a00 */
[----:B------:R-:W2:Y:S04]  /*77050*/  LDL.LU.64 R56, [R1+0x1270] ;  /* 0x0012700001387983 */ /* 0x000ea80000300a00 */
[----:B------:R-:W2:Y:S04]  /*77060*/  LDL.LU.64 R58, [R1+0x1278] ;  /* 0x00127800013a7983 */ /* 0x000ea80000300a00 */
[----:B------:R-:W2:Y:S04]  /*77070*/  LDL.LU.64 R52, [R1+0x1250] ;  /* 0x0012500001347983 */ /* 0x000ea80000300a00 */
[----:B------:R-:W2:Y:S04]  /*77080*/  LDL.LU.64 R54, [R1+0x1258] ;  /* 0x0012580001367983 */ /* 0x000ea80000300a00 */
[----:B0-----:R-:W2:Y:S04]  /*77090*/  LDL.LU.64 R48, [R1+0x1230] ;  /* 0x0012300001307983 */ /* 0x001ea80000300a00 */
[----:B-1----:R-:W2:Y:S04]  /*770a0*/  LDL.LU.64 R50, [R1+0x1238] ;  /* 0x0012380001327983 */ /* 0x002ea80000300a00 */
[----:B----4-:R-:W4:Y:S04]  /*770b0*/  LDL.LU.64 R32, [R1+0x1210] ;  /* 0x0012100001207983 */ /* 0x010f280000300a00 */
[----:B------:R-:W4:Y:S04]  /*770c0*/  LDL.LU.64 R34, [R1+0x1218] ;  /* 0x0012180001227983 */ /* 0x000f280000300a00 */
[----:B------:R-:W-:Y:S04]  /*770d0*/  STL.64 [R1+0x75d0], R22 ;  /* 0x0075d01601007387 */ /* 0x000fe80000100a00 */
[----:B------:R0:W-:Y:S04]  /*770e0*/  STL.64 [R1+0x75c8], R20 ;  /* 0x0075c81401007387 */ /* 0x0001e80000100a00 */
[----:B0-----:R-:W2:Y:S04]  /*770f0*/  LDL.LU.64 R20, [R1+0x12c0] ;  /* 0x0012c00001147983 */ /* 0x001ea80000300a00 */
[----:B------:R-:W2:Y:S01]  /*77100*/  LDL.LU.64 R22, [R1+0x12c8] ;  /* 0x0012c80001167983 */ /* 0x000ea20000300a00 */
[----:B---3--:R-:W-:-:S15]  /*77110*/  HMMA.16816.F32 R12, R24, R18, R12 ;  /* 0x00000012180c723c */ /* 0x008fde000000180c */
[----:B------:R-:W-:-:S08]  /*77120*/  NOP ;  /* 0x0000000000007918 */ /* 0x000fd00000000000 */
[----:B------:R-:W-:Y:S04]  /*77130*/  STL.64 [R1+0xa60], R12 ;  /* 0x000a600c01007387 */ /* 0x000fe80000100a00 */
[----:B------:R0:W-:Y:S04]  /*77140*/  STL.64 [R1+0xa68], R14 ;  /* 0x000a680e01007387 */ /* 0x0001e80000100a00 */
[----:B0-----:R-:W3:Y:S04]  /*77150*/  LDL.LU.64 R14, [R1+0x7600] ;  /* 0x00760000010e7983 */ /* 0x001ee80000300a00 */
[----:B------:R-:W4:Y:S01]  /*77160*/  LDL.LU.64 R12, [R1+0x75f8] ;  /* 0x0075f800010c7983 */ /* 0x000f220000300a00 */
[----:B--2---:R-:W-:-:S15]  /*77170*/  HMMA.16816.F32 R20, R24, R16, R20 ;  /* 0x000000101814723c */ /* 0x004fde0000001814 */
[----:B------:R-:W-:-:S08]  /*77180*/  NOP ;  /* 0x0000000000007918 */ /* 0x000fd00000000000 */
[----:B------:R0:W-:Y:S04]  /*77190*/  STL.64 [R1+0xa50], R20 ;  /* 0x000a501401007387 */ /* 0x0001e80000100a00 */
[----:B------:R1:W-:Y:S04]  /*771a0*/  STL.64 [R1+0xa58], R22 ;  /* 0x000a581601007387 */ /* 0x0003e80000100a00 */
[----:B0-----:R-:W2:Y:S04]  /*771b0*/  LDL.LU.64 R20, [R1+0x440] ;  /* 0x0004400001147983 */ /* 0x001ea80000300a00 */
[----:B-1----:R-:W2:Y:S04]  /*771c0*/  LDL.LU.64 R22, [R1+0x448] ;  /* 0x0004480001167983 */ /* 0x002ea80000300a00 */
        /* <DEDUP_REMOVED lines=9> */
[----:B------:R-:W3:Y:S04]  /*77260*/  LDL.LU.64 R8, [R1+0x75e8] ;  /* 0x0075e80001087983 */ /* 0x000ee80000300a00 */
[----:B------:R-:W-:Y:S04]  /*77270*/  STL.64 [R1+0x7598], R14 ;  /* 0x0075980e01007387 */ /* 0x000fe80000100a00 */
[----:B----4-:R-:W-:Y:S01]  /*77280*/  STL.64 [R1+0x7590], R12 ;  /* 0x0075900c01007387 */ /* 0x010fe20000100a00 */
[----:B--2---:R-:W-:-:S15]  /*77290*/  HMMA.16816.F32 R16, R24, R12, R16 ;  /* 0x0000000c1810723c */ /* 0x004fde0000001810 */
[----:B------:R-:W-:-:S08]  /*772a0*/  NOP ;  /* 0x0000000000007918 */ /* 0x000fd00000000000 */
[----:B------:R-:W-:Y:S04]  /*772b0*/  STL.64 [R1+0xa30], R16 ;  /* 0x000a301001007387 */ /* 0x000fe80000100a00 */
[----:B------:R3:W-:Y:S02]  /*772c0*/  STL.64 [R1+0xa38], R18 ;  /* 0x000a381201007387 */ /* 0x0007e40000100a00 */
[C---:B---3--:R-:W-:Y:S06]  /*772d0*/  HMMA.16816.F32 R16, R24.reuse, R10, R56 ;  /* 0x0000000a1810723c */ /* 0x048fec0000001838 */
[----:B------:R-:W-:Y:S01]  /*772e0*/  HMMA.16816.F32 R12, R24, R8, R52 ;  /* 0x00000008180c723c */ /* 0x000fe20000001834 */
[----:B------:R-:W-:-:S15]  /*772f0*/  STL.64 [R1+0x7578], R10 ;  /* 0x0075780a01007387 */ /* 0x000fde0000100a00 */
[----:B------:R-:W-:-:S01]  /*77300*/  NOP ;  /* 0x0000000000007918 */ /* 0x000fc20000000000 */
[----:B------:R-:W-:Y:S04]  /*77310*/  STL.64 [R1+0xa20], R16 ;  /* 0x000a201001007387 */ /* 0x000fe80000100a00 */
[----:B------:R0:W-:Y:S04]  /*77320*/  STL.64 [R1+0xa28], R18 ;  /* 0x000a281201007387 */ /* 0x0001e80000100a00 */
[----:B------:R-:W-:Y:S04]  /*77330*/  STL.64 [R1+0x7570], R8 ;  /* 0x0075700801007387 */ /* 0x000fe80000100a00 */
[----:B------:R-:W-:Y:S04]  /*77340*/  STL.64 [R1+0xa10], R12 ;  /* 0x000a100c01007387 */ /* 0x000fe80000100a00 */
[----:B------:R1:W-:Y:S01]  /*77350*/  STL.64 [R1+0xa18], R14 ;  /* 0x000a180e01007387 */ /* 0x0003e20000100a00 */
[C---:B0-----:R-:W-:Y:S06]  /*77360*/  HMMA.16816.F32 R16, R24.reuse, R6, R48 ;  /* 0x000000061810723c */ /* 0x041fec0000001830 */
[----:B-1----:R-:W-:Y:S01]  /*77370*/  HMMA.16816.F32 R12, R24, R4, R32 ;  /* 0x00000004180c723c */ /* 0x002fe20000001820 */
[----:B------:R-:W2:-:S15]  /*77380*/  LDL.LU.64 R8, [R1+0x11f0] ;  /* 0x0011f00001087983 */ /* 0x000e9e0000300a00 */
[----:B------:R-:W-:-:S01]  /*77390*/  NOP ;  /* 0x0000000000007918 */ /* 0x000fc20000000000 */
[----:B------:R-:W-:Y:S04]  /*773a0*/  STL.64 [R1+0xb60], R16 ;  /* 0x000b601001007387 */ /* 0x000fe80000100a00 */
[----:B------:R-:W-:Y:S04]  /*773b0*/  STL.64 [R1+0xb68], R18 ;  /* 0x000b681201007387 */ /* 0x000fe80000100a00 */
[----:B------:R-:W2:Y:S04]  /*773c0*/  LDL.LU.64 R10, [R1+0x11f8] ;  /* 0x0011f800010a7983 */ /* 0x000ea80000300a00 */
[----:B------:R-:W-:Y:S04]  /*773d0*/  STL.64 [R1+0xb50], R12 ;  /* 0x000b500c01007387 */ /* 0x000fe80000100a00 */
[----:B------:R0:W-:Y:S02]  /*773e0*/  STL.64 [R1+0xb58], R14 ;  /* 0x000b580e01007387 */ /* 0x0001e40000100a00 */
[----:B0-----:R-:W-:Y:S02]  /*773f0*/  HMMA.16816.F32 R12, R24, R2, R20 ;  /* 0x00000002180c723c */ /* 0x001fe40000001814 */
[----:B------:R-:W-:Y:S04]  /*77400*/  STL.64 [R1+0x7568], R6 ;  /* 0x0075680601007387 */ /* 0x000fe80000100a00 */
[----:B------:R0:W-:Y:S01]  /*77410*/  STL.64 [R1+0x7560], R4 ;  /* 0x0075600401007387 */ /* 0x0001e20000100a00 */
[----:B------:R-:W-:-:S02]  /*77420*/  IMAD R24, R28, 0x100, R46 ;  /* 0x000001001c187824 */ /* 0x000fc400078e022e */
[----:B------:R-:W-:Y:S02]  /*77430*/  IMAD R25, R43, 0x100, R31 ;  /* 0x000001002b197824 */ /* 0x000fe400078e021f */
[----:B------:R-:W-:Y:S01]  /*77440*/  IMAD R26, R30, 0x100, R29 ;  /* 0x000001001e1a7824 */ /* 0x000fe200078e021d */
[----:B0-----:R-:W3:Y:S04]  /*77450*/  LDL.LU.64 R4, [R1+0x11d0] ;  /* 0x0011d00001047983 */ /* 0x001ee80000300a00 */
[----:B------:R-:W3:Y:S07]  /*77460*/  LDL.LU.64 R6, [R1+0x11d8] ;  /* 0x0011d80001067983 */ /* 0x000eee0000300a00 */
[----:B------:R-:W-:Y:S04]  /*77470*/  STL.64 [R1+0xa00], R12 ;  /* 0x000a000c01007387 */ /* 0x000fe80000100a00 */
[----:B------:R-:W-:Y:S04]  /*77480*/  STL.64 [R1+0xa08], R14 ;  /* 0x000a080e01007387 */ /* 0x000fe80000100a00 */
[----:B------:R-:W4:Y:S04]  /*77490*/  LDL.LU R28, [R1+0x4a4] ;  /* 0x0004a400011c7983 */ /* 0x000f280000300800 */
[----:B------:R-:W2:Y:S04]  /*774a0*/  LDL.LU R31, [R1+0x4a0] ;  /* 0x0004a000011f7983 */ /* 0x000ea80000300800 */
[----:B------:R-:W4:Y:S04]  /*774b0*/  LDL.LU R29, [R1+0x4ac] ;  /* 0x0004ac00011d7983 */ /* 0x000f280000300800 */
[----:B------:R-:W2:Y:S01]  /*774c0*/  LDL.LU R30, [R1+0x4a8] ;  /* 0x0004a800011e7983 */ /* 0x000ea20000300800 */
[----:B------:R-:W-:Y:S01]  /*774d0*/  IMAD R27, R0, 0x100, R42 ;  /* 0x00000100001b7824 */ /* 0x000fe200078e022a */
[----:B------:R-:W-:-:S02]  /*774e0*/  F2FP.F16.E4M3.UNPACK_B R24, R24 ;  /* 0x00000018ff18723e */ /* 0x000fc400020006ff */
[----:B------:R-:W-:Y:S02]  /*774f0*/  F2FP.F16.E4M3.UNPACK_B R25, R25 ;  /* 0x00000019ff19723e */ /* 0x000fe400020006ff */
[----:B------:R-:W-:Y:S02]  /*77500*/  F2FP.F16.E4M3.UNPACK_B R26, R26 ;  /* 0x0000001aff1a723e */ /* 0x000fe400020006ff */
[----:B------:R-:W-:Y:S01]  /*77510*/  F2FP.F16.E4M3.UNPACK_B R27, R27 ;  /* 0x0000001bff1b723e */ /* 0x000fe200020006ff */
[----:B--2---:R-:W-:Y:S04]  /*77520*/  STL.64 [R1+0x7588], R30 ;  /* 0x0075881e01007387 */ /* 0x004fe80000100a00 */
[----:B----4-:R-:W-:Y:S04]  /*77530*/  STL.64 [R1+0x7580], R28 ;  /* 0x0075801c01007387 */ /* 0x010fe80000100a00 */
[----:B------:R-:W2:Y:S01]  /*77540*/  LDL.LU R58, [R1+0x4d4] ;  /* 0x0004d400013a7983 */ /* 0x000ea20000300800 */
[----:B------:R-:W-:Y:S03]  /*77550*/  HMMA.16816.F32 R8, R24, R40, R8 ;  /* 0x000000281808723c */ /* 0x000fe60000001808 */
[----:B--2---:R-:W-:-:S15]  /*77560*/  STL [R1+0x75a0], R58 ;  /* 0x0075a03a01007387 */ /* 0x004fde0000100800 */
[----:B------:R-:W-:-:S05]  /*77570*/  NOP ;  /* 0x0000000000007918 */ /* 0x000fca0000000000 */
[----:B------:R-:W-:Y:S04]  /*77580*/  STL.64 [R1+0x9f0], R8 ;  /* 0x0009f00801007387 */ /* 0x000fe80000100a00 */
[----:B------:R-:W-:Y:S04]  /*77590*/  STL.64 [R1+0x9f8], R10 ;  /* 0x0009f80a01007387 */ /* 0x000fe80000100a00 */
[----:B------:R-:W2:Y:S04]  /*775a0*/  LDL.LU R43, [R1+0x4d0] ;  /* 0x0004d000012b7983 */ /* 0x000ea80000300800 */
[----:B------:R-:W2:Y:S01]  /*775b0*/  LDL.LU R42, [R1+0x4dc] ;  /* 0x0004dc00012a7983 */ /* 0x000ea20000300800 */
[C---:B---3--:R-:W-:Y:S03]  /*775c0*/  HMMA.16816.F32 R4, R24.reuse, R38, R4 ;  /* 0x000000261804723c */ /* 0x048fe60000001804 */
[----:B--2---:R-:W-:Y:S04]  /*775d0*/  STL.64 [R1+0x75c0], R42 ;  /* 0x0075c02a01007387 */ /* 0x004fe80000100a00 */
[----:B------:R0:W-:Y:S04]  /*775e0*/  STL.64 [R1+0x75b8], R40 ;  /* 0x0075b82801007387 */ /* 0x0001e80000100a00 */
[----:B------:R-:W2:Y:S04]  /*775f0*/  LDL.LU R0, [R1+0x4d8] ;  /* 0x0004d80001007983 */ /* 0x000ea80000300800 */
[----:B------:R-:W3:Y:S04]  /*77600*/  LDL.LU.64 R32, [R1+0x11b0] ;  /* 0x0011b00001207983 */ /* 0x000ee80000300a00 */
[----:B------:R-:W3:Y:S04]  /*77610*/  LDL.LU.64 R34, [R1+0x11b8] ;  /* 0x0011b80001227983 */ /* 0x000ee80000300a00 */
[----:B------:R1:W-:Y:S04]  /*77620*/  STL.64 [R1+0x9e0], R4 ;  /* 0x0009e00401007387 */ /* 0x0003e80000100a00 */
[----:B------:R4:W-:Y:S04]  /*77630*/  STL.64 [R1+0x9e8], R6 ;  /* 0x0009e80601007387 */ /* 0x0009e80000100a00 */
[----:B------:R-:W2:Y:S04]  /*77640*/  LDL.LU.64 R20, [R1+0x1190] ;  /* 0x0011900001147983 */ /* 0x000ea80000300a00 */
[----:B------:R-:W2:Y:S04]  /*77650*/  LDL.LU.64 R22, [R1+0x1198] ;  /* 0x0011980001167983 */ /* 0x000ea80000300a00 */
[----:B------:R-:W2:Y:S04]  /*77660*/  LDL.LU.64 R52, [R1+0x1170] ;  /* 0x0011700001347983 */ /* 0x000ea80000300a00 */
[----:B------:R-:W2:Y:S04]  /*77670*/  LDL.LU.64 R54, [R1+0x1178] ;  /* 0x0011780001367983 */ /* 0x000ea80000300a00 */
[----:B0-----:R-:W2:Y:S04]  /*77680*/  LDL.LU.64 R40, [R1+0x1150] ;  /* 0x0011500001287983 */ /* 0x001ea80000300a00 */
[----:B------:R-:W2:Y:S04]  /*77690*/  LDL.LU.64 R42, [R1+0x1158] ;  /* 0x00115800012a7983 */ /* 0x000ea80000300a00 */
        /* <DEDUP_REMOVED lines=10> */
[----:B-1----:R-:W2:Y:S04]  /*77740*/  LDL.LU.64 R4, [R1+0x10a0] ;  /* 0x0010a00001047983 */ /* 0x002ea80000300a00 */
[----:B----4-:R-:W4:Y:S04]  /*77750*/  LDL.LU.64 R6, [R1+0x10a8] ;  /* 0x0010a80001067983 */ /* 0x010f280000300a00 */
[----:B------:R-:W4:Y:S04]  /*77760*/  LDL.LU.64 R48, [R1+0x1060] ;  /* 0x0010600001307983 */ /* 0x000f280000300a00 */
[----:B------:R-:W4:Y:S04]  /*77770*/  LDL.LU.64 R50, [R1+0x1068] ;  /* 0x0010680001327983 */ /* 0x000f280000300a00 */
[----:B------:R-:W4:Y:S04]  /*77780*/  LDL.LU.64 R44, [R1+0x1040] ;  /* 0x00104000012c7983 */ /* 0x000f280000300a00 */
[----:B------:R-:W4:Y:S01]  /*77790*/  LDL.LU.64 R46, [R1+0x1048] ;  /* 0x00104800012e7983 */ /* 0x000f220000300a00 */
[----:B---3--:R-:W-:-:S15]  /*777a0*/  HMMA.16816.F32 R32, R24, R36, R32 ;  /* 0x000000241820723c */ /* 0x008fde0000001820 */
[----:B------:R-:W-:-:S08]  /*777b0*/  NOP ;  /* 0x0000000000007918 */ /* 0x000fd00000000000 */
[----:B------:R-:W-:Y:S04]  /*777c0*/  STL.64 [R1+0x9d0], R32 ;  /* 0x0009d02001007387 */ /* 0x000fe80000100a00 */
[----:B------:R0:W-:Y:S04]  /*777d0*/  STL.64 [R1+0x9d8], R34 ;  /* 0x0009d82201007387 */ /* 0x0001e80000100a00 */
[----:B0-----:R-:W2:Y:S04]  /*777e0*/  LDL.LU.64 R34, [R1+0x75e0] ;  /* 0x0075e00001227983 */ /* 0x001ea80000300a00 */
[----:B------:R-:W3:Y:S01]  /*777f0*/  LDL.LU.64 R32, [R1+0x75d8] ;  /* 0x0075d80001207983 */ /* 0x000ee20000300a00 */
[----:B--2---:R-:W-:-:S15]  /*77800*/  HMMA.16816.F32 R20, R24, R34, R20 ;  /* 0x000000221814723c */ /* 0x004fde0000001814 */
[----:B------:R-:W-:-:S08]  /*77810*/  NOP ;  /* 0x0000000000007918 */ /* 0x000fd00000000000 */
[----:B------:R-:W-:Y:S04]  /*77820*/  STL.64 [R1+0x9c0], R20 ;  /* 0x0009c01401007387 */ /* 0x000fe80000100a00 */
[----:B------:R0:W-:Y:S04]  /*77830*/  STL.64 [R1+0x9c8], R22 ;  /* 0x0009c81601007387 */ /* 0x0001e80000100a00 */
[----:B0-----:R-:W2:Y:S04]  /*77840*/  LDL.LU.64 R22, [R1+0x75d0] ;  /* 0x0075d00001167983 */ /* 0x001ea80000300a00 */
[----:B------:R-:W4:Y:S01]  /*77850*/  LDL.LU.64 R20, [R1+0x75c8] ;  /* 0x0075c80001147983 */ /* 0x000f220000300a00 */
[----:B---3--:R-:W-:-:S15]  /*77860*/  HMMA.16816.F32 R52, R24, R32, R52 ;  /* 0x000000201834723c */ /* 0x008fde0000001834 */
[----:B------:R-:W-:-:S08]  /*77870*/  NOP ;  /* 0x0000000000007918 */ /* 0x000fd00000000000 */
[----:B------:R0:W-:Y:S04]  /*77880*/  STL.64 [R1+0x9b0], R52 ;  /* 0x0009b03401007387 */ /* 0x0001e80000100a00 */
[----:B------:R1:W-:Y:S04]  /*77890*/  STL.64 [R1+0x9b8], R54 ;  /* 0x0009b83601007387 */ /* 0x0003e80000100a00 */
[----:B0-----:R-:W3:Y:S04]  /*778a0*/  LDL.LU.64 R52, [R1+0x420] ;  /* 0x0004200001347983 */ /* 0x001ee80000300a00 */
[----:B-1----:R-:W3:Y:S01]  /*778b0*/  LDL.LU.64 R54, [R1+0x428] ;  /* 0x0004280001367983 */ /* 0x002ee20000300a00 */
[C---:B--2---:R-:W-:Y:S06]  /*778c0*/  HMMA.16816.F32 R40, R24.reuse, R22, R40 ;  /* 0x000000161828723c */ /* 0x044fec0000001828 */
[----:B----4-:R-:W-:-:S15]  /*778d0*/  HMMA.16816.F32 R16, R24, R20, R16 ;  /* 0x000000141810723c */ /* 0x010fde0000001810 */
[----:B------:R-:W-:-:S02]  /*778e0*/  NOP ;  /* 0x0000000000007918 */ /* 0x000fc40000000000 */
[----:B------:R-:W-:Y:S04]  /*778f0*/  STL.64 [R1+0x9a0], R40 ;  /* 0x0009a02801007387 */ /* 0x000fe80000100a00 */
[----:B------:R0:W-:Y:S04]  /*77900*/  STL.64 [R1+0x9a8], R42 ;  /* 0x0009a82a01007387 */ /* 0x0001e80000100a00 */
[----:B0-----:R-:W2:Y:S04]  /*77910*/  LDL.LU.64 R42, [R1+0x75c0] ;  /* 0x0075c000012a7983 */ /* 0x001ea80000300a00 */
[----:B------:R-:W4:Y:S04]  /*77920*/  LDL.LU.64 R40, [R1+0x75b8] ;  /* 0x0075b80001287983 */ /* 0x000f280000300a00 */
[----:B------:R-:W-:Y:S04]  /*77930*/  STL.64 [R1+0x990], R16 ;  /* 0x0009901001007387 */ /* 0x000fe80000100a00 */
[----:B------:R0:W-:Y:S04]  /*77940*/  STL.64 [R1+0x998], R18 ;  /* 0x0009981201007387 */ /* 0x0001e80000100a00 */
[----:B0-----:R-:W3:Y:S04]  /*77950*/  LDL.LU.64 R18, [R1+0x75b0] ;  /* 0x0075b00001127983 */ /* 0x001ee80000300a00 */
[----:B------:R-:W2:Y:S01]  /*77960*/  LDL.LU.64 R16, [R1+0x75a8] ;  /* 0x0075a80001107983 */ /* 0x000ea20000300a00 */
[C---:B---3--:R-:W-:Y:S06]  /*77970*/  HMMA.16816.F32 R56, R24.reuse, R18, R56 ;  /* 0x000000121838723c */ /* 0x048fec0000001838 */
[----:B--2---:R-:W-:-:S15]  /*77980*/  HMMA.16816.F32 R12, R24, R16, R12 ;  /* 0x00000010180c723c */ /* 0x004fde000000180c */
[----:B------:R-:W-:-:S02]  /*77990*/  NOP ;  /* 0x0000000000007918 */ /* 0x000fc40000000000 */
[----:B------:R-:W-:Y:S04]  /*779a0*/  STL.64 [R1+0x980], R56 ;  /* 0x0009803801007387 */ /* 0x000fe80000100a00 */
[----:B------:R0:W-:Y:S04]  /*779b0*/  STL.64 [R1+0x988], R58 ;  /* 0x0009883a01007387 */ /* 0x0001e80000100a00 */
[----:B0-----:R-:W2:Y:S04]  /*779c0*/  LDL.LU R58, [R1+0x75a0] ;  /* 0x0075a000013a7983 */ /* 0x001ea80000300800 */
[----:B------:R-:W-:Y:S04]  /*779d0*/  STL.64 [R1+0x970], R12 ;  /* 0x0009700c01007387 */ /* 0x000fe80000100a00 */
[----:B------:R0:W-:Y:S04]  /*779e0*/  STL.64 [R1+0x978], R14 ;  /* 0x0009780e01007387 */ /* 0x0001e80000100a00 */
[----:B0-----:R-:W3:Y:S04]  /*779f0*/  LDL.LU.64 R14, [R1+0x7598] ;  /* 0x00759800010e7983 */ /* 0x001ee80000300a00 */
[----:B------:R-:W4:Y:S01]  /*77a00*/  LDL.LU.64 R12, [R1+0x7590] ;  /* 0x00759000010c7983 */ /* 0x000f220000300a00 */
[C---:B---3--:R-:W-:Y:S06]  /*77a10*/  HMMA.16816.F32 R28, R24.reuse, R14, R28 ;  /* 0x0000000e181c723c */ /* 0x048fec000000181c */
[----:B----4-:R-:W-:-:S15]  /*77a20*/  HMMA.16816.F32 R8, R24, R12, R8 ;  /* 0x0000000c1808723c */ /* 0x010fde0000001808 */
[----:B------:R-:W-:-:S02]  /*77a30*/  NOP ;  /* 0x0000000000007918 */ /* 0x000fc40000000000 */
[----:B------:R-:W-:Y:S04]  /*77a40*/  STL.64 [R1+0x960], R28 ;  /* 0x0009601c01007387 */ /* 0x000fe80000100a00 */
[----:B------:R0:W-:Y:S04]  /*77a50*/  STL.64 [R1+0x968], R30 ;  /* 0x0009681e01007387 */ /* 0x0001e80000100a00 */
[----:B0-----:R-:W3:Y:S04]  /*77a60*/  LDL.LU.64 R30, [R1+0x7588] ;  /* 0x00758800011e7983 */ /* 0x001ee80000300a00 */
[----:B------:R-:W3:Y:S04]  /*77a70*/  LDL.LU.64 R28, [R1+0x7580] ;  /* 0x00758000011c7983 */ /* 0x000ee80000300a00 */
[----:B------:R-:W-:Y:S04]  /*77a80*/  STL.64 [R1+0x950], R8 ;  /* 0x0009500801007387 */ /* 0x000fe80000100a00 */
[----:B------:R0:W-:Y:S04]  /*77a90*/  STL.64 [R1+0x958], R10 ;  /* 0x0009580a01007387 */ /* 0x0001e80000100a00 */
[----:B0-----:R-:W4:Y:S04]  /*77aa0*/  LDL.LU.64 R10, [R1+0x7578] ;  /* 0x00757800010a7983 */ /* 0x001f280000300a00 */
[----:B------:R-:W2:Y:S04]  /*77ab0*/  LDL.LU.64 R8, [R1+0x7570] ;  /* 0x0075700001087983 */ /* 0x000ea80000300a00 */
[----:B------:R-:W-:Y:S04]  /*77ac0*/  STL.64 [R1+0x7558], R14 ;  /* 0x0075580e01007387 */ /* 0x000fe80000100a00 */
[----:B------:R0:W-:Y:S04]  /*77ad0*/  STL.64 [R1+0x7550], R12 ;  /* 0x0075500c01007387 */ /* 0x0001e80000100a00 */
[----:B0-----:R-:W2:Y:S04]  /*77ae0*/  LDL.LU.64 R12, [R1+0x1080] ;  /* 0x00108000010c7983 */ /* 0x001ea80000300a00 */
[----:B------:R-:W2:Y:S01]  /*77af0*/  LDL.LU.64 R14, [R1+0x1088] ;  /* 0x00108800010e7983 */ /* 0x000ea20000300a00 */
[----:B----4-:R-:W-:-:S15]  /*77b00*/  HMMA.16816.F32 R4, R24, R10, R4 ;  /* 0x0000000a1804723c */ /* 0x010fde0000001804 */
[----:B------:R-:W-:-:S08]  /*77b10*/  NOP ;  /* 0x0000000000007918 */ /* 0x000fd00000000000 */
[----:B------:R-:W-:Y:S04]  /*77b20*/  STL.64 [R1+0x940], R4 ;  /* 0x0009400401007387 */ /* 0x000fe80000100a00 */
[----:B------:R0:W-:Y:S04]  /*77b30*/  STL.64 [R1+0x948], R6 ;  /* 0x0009480601007387 */ /* 0x0001e80000100a00 */
[----:B0-----:R-:W4:Y:S04]  /*77b40*/  LDL.LU.64 R6, [R1+0x7568] ;  /* 0x0075680001067983 */ /* 0x001f280000300a00 */
[----:B------:R-:W3:Y:S01]  /*77b50*/  LDL.LU.64 R4, [R1+0x7560] ;  /* 0x0075600001047983 */ /* 0x000ee20000300a00 */
[----:B--2---:R-:W-:-:S15]  /*77b60*/  HMMA.16816.F32 R12, R24, R8, R12 ;  /* 0x00000008180c723c */ /* 0x004fde000000180c */
[----:B------:R-:W-:-:S08]  /*77b70*/  NOP ;  /* 0x0000000000007918 */ /* 0x000fd00000000000 */
[----:B------:R-:W-:Y:S04]  /*77b80*/  STL.64 [R1+0x930], R12 ;  /* 0x0009300c01007387 */ /* 0x000fe80000100a00 */
[----:B------:R3:W-:Y:S01]  /*77b90*/  STL.64 [R1+0x938], R14 ;  /* 0x0009380e01007387 */ /* 0x0007e20000100a00 */
[C---:B----4-:R-:W-:Y:S06]  /*77ba0*/  HMMA.16816.F32 R48, R24.reuse, R6, R48 ;  /* 0x000000061830723c */ /* 0x050fec0000001830 */
[----:B---3--:R-:W-:-:S15]  /*77bb0*/  HMMA.16816.F32 R12, R24, R4, R44 ;  /* 0x00000004180c723c */ /* 0x008fde000000182c */
[----:B------:R-:W-:-:S02]  /*77bc0*/  NOP ;  /* 0x0000000000007918 */ /* 0x000fc40000000000 */
[----:B------:R0:W-:Y:S04]  /*77bd0*/  STL.64 [R1+0xb40], R48 ;  /* 0x000b403001007387 */ /* 0x0001e80000100a00 */
[----:B------:R1:W-:Y:S04]  /*77be0*/  STL.64 [R1+0xb48], R50 ;  /* 0x000b483201007387 */ /* 0x0003e80000100a00 */
[----:B0-----:R-:W2:Y:S04]  /*77bf0*/  LDL.LU.64 R48, [R1+0x1020] ;  /* 0x0010200001307983 */ /* 0x001ea80000300a00 */
[----:B-1----:R-:W2:Y:S04]  /*77c00*/  LDL.LU.64 R50, [R1+0x1028] ;  /* 0x0010280001327983 */ /* 0x002ea80000300a00 */
[----:B------:R-:W-:Y:S04]  /*77c10*/  STL.64 [R1+0xb30], R12 ;  /* 0x000b300c01007387 */ /* 0x000fe80000100a00 */
[----:B------:R0:W-:Y:S04]  /*77c20*/  STL.64 [R1+0xb38], R14 ;  /* 0x000b380e01007387 */ /* 0x0001e80000100a00 */
[----:B------:R-:W3:Y:S04]  /*77c30*/  LDL.LU.64 R44, [R1+0x1000] ;  /* 0x00100000012c7983 */ /* 0x000ee80000300a00 */
[----:B------:R-:W3:Y:S01]  /*77c40*/  LDL.LU.64 R46, [R1+0x1008] ;  /* 0x00100800012e7983 */ /* 0x000ee20000300a00 */
[----:B0-----:R-:W-:Y:S07]  /*77c50*/  HMMA.16816.F32 R12, R24, R2, R52 ;  /* 0x00000002180c723c */ /* 0x001fee0000001834 */
[----:B------:R-:W-:-:S02]  /*77c60*/  IMAD R24, R31, 0x100, R28 ;  /* 0x000001001f187824 */ /* 0x000fc400078e021c */
[----:B------:R-:W-:-:S14]  /*77c70*/  IMAD R25, R30, 0x100, R29 ;  /* 0x000001001e197824 */ /* 0x000fdc00078e021d */
[----:B------:R0:W-:Y:S04]  /*77c80*/  STL.64 [R1+0x920], R12 ;  /* 0x0009200c01007387 */ /* 0x0001e80000100a00 */
[----:B------:R1:W-:Y:S04]  /*77c90*/  STL.64 [R1+0x928], R14 ;  /* 0x0009280e01007387 */ /* 0x0003e80000100a00 */
[----:B------:R-:W4:Y:S04]  /*77ca0*/  LDL.LU.64 R52, [R1+0xfe0] ;  /* 0x000fe00001347983 */ /* 0x000f280000300a00 */
[----:B------:R-:W4:Y:S04]  /*77cb0*/  LDL.LU.64 R54, [R1+0xfe8] ;  /* 0x000fe80001367983 */ /* 0x000f280000300a00 */
[----:B------:R-:W4:Y:S04]  /*77cc0*/  LDL.LU.64 R28, [R1+0xfc0] ;  /* 0x000fc000011c7983 */ /* 0x000f280000300a00 */
[----:B------:R-:W4:Y:S04]  /*77cd0*/  LDL.LU.64 R30, [R1+0xfc8] ;  /* 0x000fc800011e7983 */ /* 0x000f280000300a00 */
[----:B0-----:R-:W4:Y:S04]  /*77ce0*/  LDL.LU.64 R12, [R1+0xfa0] ;  /* 0x000fa000010c7983 */ /* 0x001f280000300a00 */
[----:B-1----:R-:W4:Y:S01]  /*77cf0*/  LDL.LU.64 R14, [R1+0xfa8] ;  /* 0x000fa800010e7983 */ /* 0x002f220000300a00 */
[----:B------:R-:W-:-:S02]  /*77d00*/  IMAD R26, R43, 0x100, R58 ;  /* 0x000001002b1a7824 */ /* 0x000fc400078e023a */
[----:B------:R-:W-:Y:S01]  /*77d10*/  IMAD R27, R0, 0x100, R42 ;  /* 0x00000100001b7824 */ /* 0x000fe200078e022a */
[----:B------:R-:W-:Y:S02]  /*77d20*/  F2FP.F16.E4M3.UNPACK_B R24, R24 ;  /* 0x00000018ff18723e */ /* 0x000fe400020006ff */
[----:B------:R-:W-:Y:S02]  /*77d30*/  F2FP.F16.E4M3.UNPACK_B R25, R25 ;  /* 0x00000019ff19723e */ /* 0x000fe400020006ff */
[----:B------:R-:W-:Y:S02]  /*77d40*/  F2FP.F16.E4M3.UNPACK_B R26, R26 ;  /* 0x0000001aff1a723e */ /* 0x000fe400020006ff */
[----:B------:R-:W-:-:S07]  /*77d50*/  F2FP.F16.E4M3.UNPACK_B R27, R27 ;  /* 0x0000001bff1b723e */ /* 0x000fce00020006ff */
[C---:B--2---:R-:W-:Y:S06]  /*77d60*/  HMMA.16816.F32 R56, R24.reuse, R40, R48 ;  /* 0x000000281838723c */ /* 0x044fec0000001830 */
[----:B---3--:R-:W-:Y:S01]  /*77d70*/  HMMA.16816.F32 R44, R24, R38, R44 ;  /* 0x00000026182c723c */ /* 0x008fe2000000182c */
[----:B------:R-:W2:-:S15]  /*77d80*/  LDL.LU.64 R48, [R1+0x2b50] ;  /* 0x002b500001307983 */ /* 0x000e9e0000300a00 */
[----:B------:R-:W-:-:S01]  /*77d90*/  NOP ;  /* 0x0000000000007918 */ /* 0x000fc20000000000 */
[----:B------:R-:W-:Y:S04]  /*77da0*/  STL.64 [R1+0x910], R56 ;  /* 0x0009103801007387 */ /* 0x000fe80000100a00 */
[----:B------:R-:W-:Y:S04]  /*77db0*/  STL.64 [R1+0x918], R58 ;  /* 0x0009183a01007387 */ /* 0x000fe80000100a00 */
[----:B------:R-:W2:Y:S04]  /*77dc0*/  LDL.LU.64 R50, [R1+0x2b58] ;  /* 0x002b580001327983 */ /* 0x000ea80000300a00 */
[----:B------:R0:W-:Y:S04]  /*77dd0*/  STL.64 [R1+0x900], R44 ;  /* 0x0009002c01007387 */ /* 0x0001e80000100a00 */
[----:B------:R1:W-:Y:S04]  /*77de0*/  STL.64 [R1+0x908], R46 ;  /* 0x0009082e01007387 */ /* 0x0003e80000100a00 */
[----:B0-----:R-:W3:Y:S04]  /*77df0*/  LDL.LU.64 R44, [R1+0x2b40] ;  /* 0x002b4000012c7983 */ /* 0x001ee80000300a00 */
[----:B-1----:R-:W3:Y:S01]  /*77e00*/  LDL.LU.64 R46, [R1+0x2b48] ;  /* 0x002b4800012e7983 */ /* 0x002ee20000300a00 */
[C---:B----4-:R-:W-:Y:S03]  /*77e10*/  HMMA.16816.F32 R52, R24.reuse, R36, R52 ;  /* 0x000000241834723c */ /* 0x050fe60000001834 */
[----:B------:R-:W-:Y:S04]  /*77e20*/  STL.64 [R1+0x7548], R38 ;  /* 0x0075482601007387 */ /* 0x000fe80000100a00 */
[----:B------:R0:W-:Y:S01]  /*77e30*/  STL.64 [R1+0x7540], R36 ;  /* 0x0075402401007387 */ /* 0x0001e20000100a00 */
[C---:B------:R-:W-:Y:S06]  /*77e40*/  HMMA.16816.F32 R12, R24.reuse, R32, R12 ;  /* 0x00000020180c723c */ /* 0x040fec000000180c */
[C---:B0-----:R-:W-:Y:S09]  /*77e50*/  HMMA.16816.F32 R36, R24.reuse, R34, R28 ;  /* 0x000000221824723c */ /* 0x041ff2000000181c */
[----:B------:R-:W-:Y:S04]  /*77e60*/  STL.64 [R1+0x8f0], R52 ;  /* 0x0008f03401007387 */ /* 0x000fe80000100a00 */
[----:B------:R-:W-:Y:S04]  /*77e70*/  STL.64 [R1+0x8f8], R54 ;  /* 0x0008f83601007387 */ /* 0x000fe80000100a00 */
[----:B------:R-:W4:Y:S06]  /*77e80*/  LDL.LU.64 R28, [R1+0x2b30] ;  /* 0x002b3000011c7983 */ /* 0x000f2c0000300a00 */
[----:B------:R-:W-:Y:S04]  /*77e90*/  STL.64 [R1+0x8e0], R36 ;  /* 0x0008e02401007387 */ /* 0x000fe80000100a00 */
[----:B------:R-:W-:Y:S04]  /*77ea0*/  STL.64 [R1+0x8e8], R38 ;  /* 0x0008e82601007387 */ /* 0x000fe80000100a00 */
[----:B------:R-:W4:Y:S04]  /*77eb0*/  LDL.LU.64 R30, [R1+0x2b38] ;  /* 0x002b3800011e7983 */ /* 0x000f280000300a00 */
[----:B------:R0:W-:Y:S04]  /*77ec0*/  STL.64 [R1+0x8d0], R12 ;  /* 0x0008d00c01007387 */ /* 0x0001e80000100a00 */
[----:B------:R1:W-:Y:S04]  /*77ed0*/  STL.64 [R1+0x8d8], R14 ;  /* 0x0008d80e01007387 */ /* 0x0003e80000100a00 */
[----:B0-----:R-:W4:Y:S04]  /*77ee0*/  LDL.LU.64 R12, [R1+0x2b20] ;  /* 0x002b2000010c7983 */ /* 0x001f280000300a00 */
[----:B-1----:R-:W4:Y:S04]  /*77ef0*/  LDL.LU.64 R14, [R1+0x2b28] ;  /* 0x002b2800010e7983 */ /* 0x002f280000300a00 */
[----:B------:R-:W4:Y:S04]  /*77f00*/  LDL.LU.64 R56, [R1+0x2b10] ;  /* 0x002b100001387983 */ /* 0x000f280000300a00 */
[----:B------:R-:W4:Y:S04]  /*77f10*/  LDL.LU.64 R58, [R1+0x2b18] ;  /* 0x002b1800013a7983 */ /* 0x000f280000300a00 */
[----:B------:R-:W4:Y:S04]  /*77f20*/  LDL.LU.64 R52, [R1+0x2b00] ;  /* 0x002b000001347983 */ /* 0x000f280000300a00 */
[----:B------:R-:W4:Y:S04]  /*77f30*/  LDL.LU.64 R54, [R1+0x2b08] ;  /* 0x002b080001367983 */ /* 0x000f280000300a00 */
[----:B------:R-:W-:Y:S04]  /*77f40*/  STL.64 [R1+0x7538], R34 ;  /* 0x0075382201007387 */ /* 0x000fe80000100a00 */
[----:B------:R3:W-:Y:S01]  /*77f50*/  STL.64 [R1+0x7530], R32 ;  /* 0x0075302001007387 */ /* 0x0007e20000100a00 */
[C---:B--2---:R-:W-:Y:S03]  /*77f60*/  HMMA.16816.F32 R36, R24.reuse, R22, R48 ;  /* 0x000000161824723c */ /* 0x044fe60000001830 */
[----:B------:R-:W2:Y:S03]  /*77f70*/  LDL.LU.64 R48, [R1+0x2af0] ;  /* 0x002af00001307983 */ /* 0x000ea60000300a00 */
[----:B---3--:R-:W-:-:S15]  /*77f80*/  HMMA.16816.F32 R32, R24, R20, R44 ;  /* 0x000000141820723c */ /* 0x008fde000000182c */
[----:B------:R-:W-:-:S02]  /*77f90*/  NOP ;  /* 0x0000000000007918 */ /* 0x000fc40000000000 */
[----:B------:R0:W-:Y:S04]  /*77fa0*/  STL.64 [R1+0x8c0], R36 ;  /* 0x0008c02401007387 */ /* 0x0001e80000100a00 */
[----:B------:R1:W-:Y:S04]  /*77fb0*/  STL.64 [R1+0x8c8], R38 ;  /* 0x0008c82601007387 */ /* 0x0003e80000100a00 */
[----:B------:R-:W2:Y:S01]  /*77fc0*/  LDL.LU.64 R50, [R1+0x2af8] ;  /* 0x002af80001327983 */ /* 0x000ea20000300a00 */
[C---:B----4-:R-:W-:Y:S03]  /*77fd0*/  HMMA.16816.F32 R28, R24.reuse, R18, R28 ;  /* 0x00000012181c723c */ /* 0x050fe6000000181c */
[----:B------:R3:W-:Y:S04]  /*77fe0*/  STL.64 [R1+0x8b0], R32 ;  /* 0x0008b02001007387 */ /* 0x0007e80000100a00 */
[----:B------:R4:W-:Y:S04]  /*77ff0*/  STL.64 [R1+0x8b8], R34 ;  /* 0x0008b82201007387 */ /* 0x0009e80000100a00 */
[----:B------:R-:W2:Y:S04]  /*78000*/  LDL.LU.64 R44, [R1+0x2ae0] ;  /* 0x002ae000012c7983 */ /* 0x000ea80000300a00 */
[----:B------:R-:W2:Y:S04]  /*78010*/  LDL.LU.64 R46, [R1+0x2ae8] ;  /* 0x002ae800012e7983 */ /* 0x000ea80000300a00 */
[----:B0-----:R-:W2:Y:S04]  /*78020*/  LDL.LU.64 R36, [R1+0x2ad0] ;  /* 0x002ad00001247983 */ /* 0x001ea80000300a00 */
[----:B-1----:R-:W2:Y:S04]  /*78030*/  LDL.LU.64 R38, [R1+0x2ad8] ;  /* 0x002ad80001267983 */ /* 0x002ea80000300a00 */
[----:B---3--:R-:W3:Y:S01]  /*78040*/  LDL.LU.64 R32, [R1+0x2ab0] ;  /* 0x002ab00001207983 */ /* 0x008ee20000300a00 */
[C---:B------:R-:W-:Y:S03]  /*78050*/  HMMA.16816.F32 R12, R24.reuse, R16, R12 ;  /* 0x00000010180c723c */ /* 0x040fe6000000180c */
[----:B----4-:R-:W3:Y:S04]  /*78060*/  LDL.LU.64 R34, [R1+0x2ab8] ;  /* 0x002ab80001227983 */ /* 0x010ee80000300a00 */
[----:B------:R0:W-:Y:S04]  /*78070*/  STL.64 [R1+0x8a0], R28 ;  /* 0x0008a01c01007387 */ /* 0x0001e80000100a00 */
[----:B------:R1:W-:Y:S04]  /*78080*/  STL.64 [R1+0x8a8], R30 ;  /* 0x0008a81e01007387 */ /* 0x0003e80000100a00 */
[----:B0-----:R-:W4:Y:S04]  /*78090*/  LDL.LU.64 R28, [R1+0x400] ;  /* 0x00040000011c7983 */ /* 0x001f280000300a00 */
[----:B-1----:R-:W4:Y:S04]  /*780a0*/  LDL.LU.64 R30, [R1+0x408] ;  /* 0x00040800011e7983 */ /* 0x002f280000300a00 */
[----:B------:R-:W-:Y:S04]  /*780b0*/  STL.64 [R1+0x890], R12 ;  /* 0x0008900c01007387 */ /* 0x000fe80000100a00 */
[----:B------:R0:W-:Y:S04]  /*780c0*/  STL.64 [R1+0x898], R14 ;  /* 0x0008980e01007387 */ /* 0x0001e80000100a00 */
[----:B0-----:R-:W3:Y:S04]  /*780d0*/  LDL.LU.64 R14, [R1+0x7558] ;  /* 0x00755800010e7983 */ /* 0x001ee80000300a00 */
[----:B------:R-:W4:Y:S04]  /*780e0*/  LDL.LU.64 R12, [R1+0x7550] ;  /* 0x00755000010c7983 */ /* 0x000f280000300a00 */
[----:B------:R-:W4:Y:S01]  /*780f0*/  LDL.LU R61, [R1+0x508] ;  /* 0x00050800013d7983 */ /* 0x000f220000300800 */
[C---:B--2---:R-:W-:Y:S06]  /*78100*/  HMMA.16816.F32 R48, R24.reuse, R10, R48 ;  /* 0x0000000a1830723c */ /* 0x044fec0000001830 */
[C---:B------:R-:W-:Y:S06]  /*78110*/  HMMA.16816.F32 R44, R24.reuse, R8, R44 ;  /* 0x00000008182c723c */ /* 0x040fec000000182c */
[C---:B------:R-:W-:Y:S06]  /*78120*/  HMMA.16816.F32 R36, R24.reuse, R6, R36 ;  /* 0x000000061824723c */ /* 0x040fec0000001824 */
[C---:B---3--:R-:W-:Y:S06]  /*78130*/  HMMA.16816.F32 R56, R24.reuse, R14, R56 ;  /* 0x0000000e1838723c */ /* 0x048fec0000001838 */
[----:B----4-:R-:W-:-:S15]  /*78140*/  HMMA.16816.F32 R52, R24, R12, R52 ;  /* 0x0000000c1834723c */ /* 0x010fde0000001834 */
[----:B------:R-:W-:-:S02]  /*78150*/  NOP ;  /* 0x0000000000007918 */ /* 0x000fc40000000000 */
[----:B------:R-:W-:Y:S04]  /*78160*/  STL.64 [R1+0x880], R56 ;  /* 0x0008803801007387 */ /* 0x000fe80000100a00 */
[----:B------:R-:W-:Y:S04]  /*78170*/  STL.64 [R1+0x888], R58 ;  /* 0x0008883a01007387 */ /* 0x000fe80000100a00 */
[----:B------:R-:W2:Y:S04]  /*78180*/  LDL.LU R60, [R1+0x534] ;  /* 0x00053400013c7983 */ /* 0x000ea80000300800 */
[----:B------:R-:W-:Y:S04]  /*78190*/  STL.64 [R1+0x870], R52 ;  /* 0x0008703401007387 */ /* 0x000fe80000100a00 */
[----:B------:R-:W-:Y:S04]  /*781a0*/  STL.64 [R1+0x878], R54 ;  /* 0x0008783601007387 */ /* 0x000fe80000100a00 */
[----:B------:R-:W2:Y:S04]  /*781b0*/  LDL.LU R43, [R1+0x530] ;  /* 0x00053000012b7983 */ /* 0x000ea80000300800 */
[----:B------:R-:W3:Y:S04]  /*781c0*/  LDL.LU R42, [R1+0x53c] ;  /* 0x00053c00012a7983 */ /* 0x000ee80000300800 */
[----:B------:R-:W3:Y:S04]  /*781d0*/  LDL.LU R0, [R1+0x538] ;  /* 0x0005380001007983 */ /* 0x000ee80000300800 */
[----:B------:R-:W-:Y:S04]  /*781e0*/  STL.64 [R1+0x7510], R10 ;  /* 0x0075100a01007387 */ /* 0x000fe80000100a00 */
[----:B------:R-:W-:Y:S04]  /*781f0*/  STL.64 [R1+0x860], R48 ;  /* 0x0008603001007387 */ /* 0x000fe80000100a00 */
[----:B------:R-:W-:Y:S04]  /*78200*/  STL.64 [R1+0x868], R50 ;  /* 0x0008683201007387 */ /* 0x000fe80000100a00 */
[----:B------:R0:W-:Y:S04]  /*78210*/  STL.64 [R1+0x7508], R8 ;  /* 0x0075080801007387 */ /* 0x0001e80000100a00 */
[----:B------:R-:W-:Y:S04]  /*78220*/  STL.64 [R1+0x850], R44 ;  /* 0x0008502c01007387 */ /* 0x000fe80000100a00 */
[----:B------:R-:W-:Y:S04]  /*78230*/  STL.64 [R1+0x858], R46 ;  /* 0x0008582e01007387 */ /* 0x000fe80000100a00 */
[----:B------:R-:W-:Y:S04]  /*78240*/  STL.64 [R1+0x7520], R6 ;  /* 0x0075200601007387 */ /* 0x000fe80000100a00 */
[----:B------:R-:W-:Y:S04]  /*78250*/  STL.64 [R1+0xb20], R36 ;  /* 0x000b202401007387 */ /* 0x000fe80000100a00 */
[----:B------:R-:W-:Y:S04]  /*78260*/  STL.64 [R1+0xb28], R38 ;  /* 0x000b282601007387 */ /* 0x000fe80000100a00 */
[----:B------:R1:W-:Y:S01]  /*78270*/  STL.64 [R1+0x7518], R4 ;  /* 0x0075180401007387 */ /* 0x0003e20000100a00 */
[C---:B0-----:R-:W-:Y:S06]  /*78280*/  HMMA.16816.F32 R8, R24.reuse, R4, R32 ;  /* 0x000000041808723c */ /* 0x041fec0000001820 */
[----:B-1----:R-:W-:-:S15]  /*78290*/  HMMA.16816.F32 R4, R24, R2, R28 ;  /* 0x000000021804723c */ /* 0x002fde000000181c */
[----:B------:R-:W-:-:S02]  /*782a0*/  NOP ;  /* 0x0000000000007918 */ /* 0x000fc40000000000 */
[----:B------:R0:W-:Y:S04]  /*782b0*/  STL.64 [R1+0xb10], R8 ;  /* 0x000b100801007387 */ /* 0x0001e80000100a00 */
[----:B------:R1:W-:Y:S04]  /*782c0*/  STL.64 [R1+0xb18], R10 ;  /* 0x000b180a01007387 */ /* 0x0003e80000100a00 */
[----:B------:R-:W4:Y:S04]  /*782d0*/  LDL.LU R25, [R1+0x504] ;  /* 0x0005040001197983 */ /* 0x000f280000300800 */
[----:B------:R-:W4:Y:S04]  /*782e0*/  LDL.LU R26, [R1+0x500] ;  /* 0x00050000011a7983 */ /* 0x000f280000300800 */
[----:B------:R1:W-:Y:S04]  /*782f0*/  STL.64 [R1+0x840], R4 ;  /* 0x0008400401007387 */ /* 0x0003e80000100a00 */
[----:B------:R1:W-:Y:S04]  /*78300*/  STL.64 [R1+0x848], R6 ;  /* 0x0008480601007387 */ /* 0x0003e80000100a00 */
[----:B------:R-:W3:Y:S04]  /*78310*/  LDL.LU R27, [R1+0x50c] ;  /* 0x00050c00011b7983 */ /* 0x000ee80000300800 */
[----:B------:R-:W3:Y:S04]  /*78320*/  LDL.LU.64 R36, [R1+0x2a90] ;  /* 0x002a900001247983 */ /* 0x000ee80000300a00 */
        /* <DEDUP_REMOVED lines=13> */
[----:B0-----:R-:W3:Y:S04]  /*78400*/  LDL.LU.64 R8, [R1+0x2a20] ;  /* 0x002a200001087983 */ /* 0x001ee80000300a00 */
[----:B-1----:R-:W3:Y:S04]  /*78410*/  LDL.LU.64 R10, [R1+0x2a28] ;  /* 0x002a2800010a7983 */ /* 0x002ee80000300a00 */
[----:B------:R-:W3:Y:S04]  /*78420*/  LDL.LU.64 R4, [R1+0x2a10] ;  /* 0x002a100001047983 */ /* 0x000ee80000300a00 */
[----:B------:R-:W3:Y:S01]  /*78430*/  LDL.LU.64 R6, [R1+0x2a18] ;  /* 0x002a180001067983 */ /* 0x000ee20000300a00 */
[----:B----4-:R-:W-:-:S02]  /*78440*/  IMAD R24, R26, 0x100, R25 ;  /* 0x000001001a187824 */ /* 0x010fc400078e0219 */
[----:B--2---:R-:W-:Y:S02]  /*78450*/  IMAD R26, R43, 0x100, R60 ;  /* 0x000001002b1a7824 */ /* 0x004fe400078e023c */
[----:B---3--:R-:W-:Y:S02]  /*78460*/  IMAD R25, R61, 0x100, R27 ;  /* 0x000001003d197824 */ /* 0x008fe400078e021b */
[----:B------:R-:W-:Y:S01]  /*78470*/  IMAD R27, R0, 0x100, R42 ;  /* 0x00000100001b7824 */ /* 0x000fe200078e022a */
[----:B------:R-:W-:Y:S02]  /*78480*/  F2FP.F16.E4M3.UNPACK_B R24, R24 ;  /* 0x00000018ff18723e */ /* 0x000fe400020006ff */
[----:B------:R-:W-:Y:S02]  /*78490*/  F2FP.F16.E4M3.UNPACK_B R26, R26 ;  /* 0x0000001aff1a723e */ /* 0x000fe400020006ff */
[----:B------:R-:W-:Y:S02]  /*784a0*/  F2FP.F16.E4M3.UNPACK_B R25, R25 ;  /* 0x00000019ff19723e */ /* 0x000fe400020006ff */
[----:B------:R-:W-:-:S07]  /*784b0*/  F2FP.F16.E4M3.UNPACK_B R27, R27 ;  /* 0x0000001bff1b723e */ /* 0x000fce00020006ff */
[----:B------:R-:W-:-:S15]  /*784c0*/  HMMA.16816.F32 R36, R24, R40, R36 ;  /* 0x000000281824723c */ /* 0x000fde0000001824 */
        /* <DEDUP_REMOVED lines=14> */
[----:B------:R-:W-:Y:S04]  /*785b0*/  STL.64 [R1+0x818], R46 ;  /* 0x0008182e01007387 */ /* 0x000fe80000100a00 */
[----:B0-----:R-:W3:Y:S01]  /*785c0*/  LDL.LU.64 R44, [R1+0x7528] ;  /* 0x00752800012c7983 */ /* 0x001ee20000300a00 */
[----:B--2---:R-:W-:-:S15]  /*785d0*/  HMMA.16816.F32 R56, R24, R34, R56 ;  /* 0x000000221838723c */ /* 0x004fde0000001838 */
[----:B------:R-:W-:-:S08]  /*785e0*/  NOP ;  /* 0x0000000000007918 */ /* 0x000fd00000000000 */
[----:B------:R-:W-:Y:S04]  /*785f0*/  STL.64 [R1+0x800], R56 ;  /* 0x0008003801007387 */ /* 0x000fe80000100a00 */
[----:B------:R4:W-:Y:S02]  /*78600*/  STL.64 [R1+0x808], R58 ;  /* 0x0008083a01007387 */ /* 0x0009e40000100a00 */
[C---:B----4-:R-:W-:Y:S06]  /*78610*/  HMMA.16816.F32 R56, R24.reuse, R32, R52 ;  /* 0x000000201838723c */ /* 0x050fec0000001834 */
[C---:B------:R-:W-:Y:S06]  /*78620*/  HMMA.16816.F32 R52, R24.reuse, R22, R48 ;  /* 0x000000161834723c */ /* 0x040fec0000001830 */
[C---:B------:R-:W-:Y:S06]  /*78630*/  HMMA.16816.F32 R48, R24.reuse, R20, R28 ;  /* 0x000000141830723c */ /* 0x040fec000000181c */
[C---:B------:R-:W-:Y:S06]  /*78640*/  HMMA.16816.F32 R28, R24.reuse, R18, R8 ;  /* 0x00000012181c723c */ /* 0x040fec0000001808 */
[C---:B------:R-:W-:Y:S01]  /*78650*/  HMMA.16816.F32 R8, R24.reuse, R16, R4 ;  /* 0x000000101808723c */ /* 0x040fe20000001804 */
[----:B------:R-:W-:Y:S04]  /*78660*/  STL.64 [R1+0x7f0], R56 ;  /* 0x0007f03801007387 */ /* 0x000fe80000100a00 */
[----:B------:R-:W-:Y:S04]  /*78670*/  STL.64 [R1+0x7f8], R58 ;  /* 0x0007f83a01007387 */ /* 0x000fe80000100a00 */
[----:B------:R-:W-:Y:S04]  /*78680*/  STL.64 [R1+0x7e0], R52 ;  /* 0x0007e03401007387 */ /* 0x000fe80000100a00 */
[----:B------:R-:W-:Y:S04]  /*78690*/  STL.64 [R1+0x7e8], R54 ;  /* 0x0007e83601007387 */ /* 0x000fe80000100a00 */
[----:B------:R-:W-:Y:S04]  /*786a0*/  STL.64 [R1+0x7d0], R48 ;  /* 0x0007d03001007387 */ /* 0x000fe80000100a00 */
[----:B------:R-:W-:Y:S04]  /*786b0*/  STL.64 [R1+0x7d8], R50 ;  /* 0x0007d83201007387 */ /* 0x000fe80000100a00 */
[----:B------:R-:W2:Y:S04]  /*786c0*/  LDL.LU.64 R4, [R1+0x2a00] ;  /* 0x002a000001047983 */ /* 0x000ea80000300a00 */
[----:B------:R-:W-:Y:S04]  /*786d0*/  STL.64 [R1+0x7c0], R28 ;  /* 0x0007c01c01007387 */ /* 0x000fe80000100a00 */
[----:B------:R-:W-:Y:S04]  /*786e0*/  STL.64 [R1+0x7c8], R30 ;  /* 0x0007c81e01007387 */ /* 0x000fe80000100a00 */
[----:B------:R-:W2:Y:S04]  /*786f0*/  LDL.LU.64 R6, [R1+0x2a08] ;  /* 0x002a080001067983 */ /* 0x000ea80000300a00 */
[----:B------:R0:W-:Y:S04]  /*78700*/  STL.64 [R1+0x7b0], R8 ;  /* 0x0007b00801007387 */ /* 0x0001e80000100a00 */
[----:B------:R1:W-:Y:S04]  /*78710*/  STL.64 [R1+0x7b8], R10 ;  /* 0x0007b80a01007387 */ /* 0x0003e80000100a00 */
[----:B0-----:R-:W4:Y:S04]  /*78720*/  LDL.LU.64 R8, [R1+0x29f0] ;  /* 0x0029f00001087983 */ /* 0x001f280000300a00 */
[----:B-1----:R-:W4:Y:S04]  /*78730*/  LDL.LU.64 R10, [R1+0x29f8] ;  /* 0x0029f800010a7983 */ /* 0x002f280000300a00 */
        /* <DEDUP_REMOVED lines=8> */
[----:B------:R-:W3:Y:S04]  /*787c0*/  LDL.LU R61, [R1+0x560] ;  /* 0x00056000013d7983 */ /* 0x000ee80000300800 */
[----:B------:R-:W3:Y:S04]  /*787d0*/  LDL.LU R60, [R1+0x56c] ;  /* 0x00056c00013c7983 */ /* 0x000ee80000300800 */
[----:B------:R-:W3:Y:S04]  /*787e0*/  LDL.LU R47, [R1+0x568] ;  /* 0x00056800012f7983 */ /* 0x000ee80000300800 */
[----:B------:R-:W3:Y:S04]  /*787f0*/  LDL.LU R46, [R1+0x574] ;  /* 0x00057400012e7983 */ /* 0x000ee80000300800 */
[----:B------:R-:W3:Y:S04]  /*78800*/  LDL.LU R43, [R1+0x570] ;  /* 0x00057000012b7983 */ /* 0x000ee80000300800 */
[----:B------:R-:W3:Y:S04]  /*78810*/  LDL.LU R42, [R1+0x57c] ;  /* 0x00057c00012a7983 */ /* 0x000ee80000300800 */
[----:B------:R-:W3:Y:S01]  /*78820*/  LDL.LU R0, [R1+0x578] ;  /* 0x0005780001007983 */ /* 0x000ee20000300800 */
        /* <DEDUP_REMOVED lines=10> */
[----:B------:R-:W2:Y:S04]  /*788d0*/  LDL.LU.64 R8, [R1+0x7508] ;  /* 0x0075080001087983 */ /* 0x000ea80000300a00 */
[----:B------:R-:W-:Y:S04]  /*788e0*/  STL.64 [R1+0x74f0], R14 ;  /* 0x0074f00e01007387 */ /* 0x000fe80000100a00 */
[----:B------:R0:W-:Y:S04]  /*788f0*/  STL.64 [R1+0x74e8], R12 ;  /* 0x0074e80c01007387 */ /* 0x0001e80000100a00 */
[----:B0-----:R-:W3:Y:S04]  /*78900*/  LDL.LU.64 R12, [R1+0x29e0] ;  /* 0x0029e000010c7983 */ /* 0x001ee80000300a00 */
[----:B------:R-:W3:Y:S02]  /*78910*/  LDL.LU.64 R14, [R1+0x29e8] ;  /* 0x0029e800010e7983 */ /* 0x000ee40000300a00 */
[----:B---3--:R-:W-:-:S15]  /*78920*/  HMMA.16816.F32 R12, R24, R10, R12 ;  /* 0x0000000a180c723c */ /* 0x008fde000000180c */
[----:B------:R-:W-:-:S08]  /*78930*/  NOP ;  /* 0x0000000000007918 */ /* 0x000fd00000000000 */
[----:B------:R-:W-:Y:S04]  /*78940*/  STL.64 [R1+0x780], R12 ;  /* 0x0007800c01007387 */ /* 0x000fe80000100a00 */
[----:B------:R2:W-:Y:S02]  /*78950*/  STL.64 [R1+0x788], R14 ;  /* 0x0007880e01007387 */ /* 0x0005e40000100a00 */
[----:B--2---:R-:W-:Y:S02]  /*78960*/  HMMA.16816.F32 R12, R24, R8, R56 ;  /* 0x00000008180c723c */ /* 0x004fe40000001838 */
[----:B------:R-:W-:Y:S04]  /*78970*/  STL.64 [R1+0x74e0], R10 ;  /* 0x0074e00a01007387 */ /* 0x000fe80000100a00 */
[----:B------:R-:W-:-:S15]  /*78980*/  STL.64 [R1+0x74d8], R8 ;  /* 0x0074d80801007387 */ /* 0x000fde0000100a00 */
[----:B------:R-:W-:-:S02]  /*78990*/  NOP ;  /* 0x0000000000007918 */ /* 0x000fc40000000000 */
[----:B------:R-:W-:Y:S04]  /*789a0*/  STL.64 [R1+0x770], R12 ;  /* 0x0007700c01007387 */ /* 0x000fe80000100a00 */
[----:B------:R0:W-:Y:S02]  /*789b0*/  STL.64 [R1+0x778], R14 ;  /* 0x0007780e01007387 */ /* 0x0001e40000100a00 */
[C---:B0-----:R-:W-:Y:S06]  /*789c0*/  HMMA.16816.F32 R12, R24.reuse, R6, R52 ;  /* 0x00000006180c723c */ /* 0x041fec0000001834 */
[----:B----4-:R-:W-:Y:S01]  /*789d0*/  HMMA.16816.F32 R8, R24, R4, R48 ;  /* 0x000000041808723c */ /* 0x010fe20000001830 */
[----:B------:R-:W-:-:S15]  /*789e0*/  STL.64 [R1+0x74d0], R6 ;  /* 0x0074d00601007387 */ /* 0x000fde0000100a00 */
[----:B------:R-:W-:-:S01]  /*789f0*/  NOP ;  /* 0x0000000000007918 */ /* 0x000fc20000000000 */
[----:B------:R-:W-:Y:S04]  /*78a00*/  STL.64 [R1+0xb00], R12 ;  /* 0x000b000c01007387 */ /* 0x000fe80000100a00 */
[----:B------:R-:W-:Y:S04]  /*78a10*/  STL.64 [R1+0xb08], R14 ;  /* 0x000b080e01007387 */ /* 0x000fe80000100a00 */
[----:B------:R0:W-:Y:S04]  /*78a20*/  STL.64 [R1+0x74c8], R4 ;  /* 0x0074c80401007387 */ /* 0x0001e80000100a00 */
[----:B------:R1:W-:Y:S01]  /*78a30*/  STL.64 [R1+0xaf0], R8 ;  /* 0x000af00801007387 */ /* 0x0003e20000100a00 */
[----:B0-----:R-:W-:Y:S03]  /*78a40*/  HMMA.16816.F32 R4, R24, R2, R28 ;  /* 0x000000021804723c */ /* 0x001fe6000000181c */
[----:B------:R0:W-:Y:S04]  /*78a50*/  STL.64 [R1+0xaf8], R10 ;  /* 0x000af80a01007387 */ /* 0x0001e80000100a00 */
[----:B------:R-:W2:Y:S04]  /*78a60*/  LDL.LU R27, [R1+0x564] ;  /* 0x00056400011b7983 */ /* 0x000ea80000300800 */
[----:B------:R-:W3:-:S12]  /*78a70*/  LDL.LU.64 R56, [R1+0x2980] ;  /* 0x0029800001387983 */ /* 0x000ed80000300a00 */
[----:B------:R4:W-:Y:S04]  /*78a80*/  STL.64 [R1+0x760], R4 ;  /* 0x0007600401007387 */ /* 0x0009e80000100a00 */
[----:B------:R4:W-:Y:S04]  /*78a90*/  STL.64 [R1+0x768], R6 ;  /* 0x0007680601007387 */ /* 0x0009e80000100a00 */
        /* <DEDUP_REMOVED lines=9> */
[----:B-1----:R-:W3:Y:S04]  /*78b30*/  LDL.LU.64 R8, [R1+0x2930] ;  /* 0x0029300001087983 */ /* 0x002ee80000300a00 */
[----:B0-----:R-:W3:Y:S04]  /*78b40*/  LDL.LU.64 R10, [R1+0x2938] ;  /* 0x00293800010a7983 */ /* 0x001ee80000300a00 */
[----:B----4-:R-:W4:Y:S04]  /*78b50*/  LDL.LU.64 R4, [R1+0x2920] ;  /* 0x0029200001047983 */ /* 0x010f280000300a00 */
[----:B------:R-:W4:Y:S01]  /*78b60*/  LDL.LU.64 R6, [R1+0x2928] ;  /* 0x0029280001067983 */ /* 0x000f220000300a00 */
[----:B------:R-:W-:-:S02]  /*78b70*/  IMAD R25, R47, 0x100, R60 ;  /* 0x000001002f197824 */ /* 0x000fc400078e023c */
[----:B------:R-:W-:-:S03]  /*78b80*/  IMAD R26, R43, 0x100, R46 ;  /* 0x000001002b1a7824 */ /* 0x000fc600078e022e */
[----:B------:R-:W-:Y:S02]  /*78b90*/  F2FP.F16.E4M3.UNPACK_B R25, R25 ;  /* 0x00000019ff19723e */ /* 0x000fe400020006ff */
[----:B------:R-:W-:Y:S01]  /*78ba0*/  F2FP.F16.E4M3.UNPACK_B R26, R26 ;  /* 0x0000001aff1a723e */ /* 0x000fe200020006ff */
[----:B--2---:R-:W-:Y:S02]  /*78bb0*/  IMAD R24, R61, 0x100, R27 ;  /* 0x000001003d187824 */ /* 0x004fe400078e021b */
[----:B------:R-:W-:-:S03]  /*78bc0*/  IMAD R27, R0, 0x100, R42 ;  /* 0x00000100001b7824 */ /* 0x000fc600078e022a */
[----:B------:R-:W-:Y:S02]  /*78bd0*/  F2FP.F16.E4M3.UNPACK_B R24, R24 ;  /* 0x00000018ff18723e */ /* 0x000fe400020006ff */
[----:B------:R-:W-:-:S07]  /*78be0*/  F2FP.F16.E4M3.UNPACK_B R27, R27 ;  /* 0x0000001bff1b723e */ /* 0x000fce00020006ff */
[C---:B---3--:R-:W-:Y:S06]  /*78bf0*/  HMMA.16816.F32 R56, R24.reuse, R40, R56 ;  /* 0x000000281838723c */ /* 0x048fec0000001838 */
[C---:B------:R-:W-:Y:S06]  /*78c00*/  HMMA.16816.F32 R52, R24.reuse, R38, R52 ;  /* 0x000000261834723c */ /* 0x040fec0000001834 */
[C---:B------:R-:W-:Y:S06]  /*78c10*/  HMMA.16816.F32 R48, R24.reuse, R36, R48 ;  /* 0x000000241830723c */ /* 0x040fec0000001830 */
[C---:B------:R-:W-:Y:S06]  /*78c20*/  HMMA.16816.F32 R28, R24.reuse, R34, R28 ;  /* 0x00000022181c723c */ /* 0x040fec000000181c */
[C---:B------:R-:W-:Y:S06]  /*78c30*/  HMMA.16816.F32 R12, R24.reuse, R32, R12 ;  /* 0x00000020180c723c */ /* 0x040fec000000180c */
[C---:B------:R-:W-:Y:S06]  /*78c40*/  HMMA.16816.F32 R8, R24.reuse, R22, R8 ;  /* 0x000000161808723c */ /* 0x040fec0000001808 */
[C---:B----4-:R-:W-:Y:S01]  /*78c50*/  HMMA.16816.F32 R4, R24.reuse, R20, R4 ;  /* 0x000000141804723c */ /* 0x050fe20000001804 */
[----:B------:R-:W-:Y:S04]  /*78c60*/  STL.64 [R1+0x750], R56 ;  /* 0x0007503801007387 */ /* 0x000fe80000100a00 */
[----:B------:R-:W-:Y:S04]  /*78c70*/  STL.64 [R1+0x758], R58 ;  /* 0x0007583a01007387 */ /* 0x000fe80000100a00 */
        /* <DEDUP_REMOVED lines=8> */
[----:B------:R1:W-:Y:S04]  /*78d00*/  STL.64 [R1+0x710], R12 ;  /* 0x0007100c01007387 */ /* 0x0003e80000100a00 */
[----:B------:R2:W-:Y:S04]  /*78d10*/  STL.64 [R1+0x718], R14 ;  /* 0x0007180e01007387 */ /* 0x0005e80000100a00 */
[----:B0-----:R-:W3:Y:S04]  /*78d20*/  LDL.LU.64 R36, [R1+0x2910] ;  /* 0x0029100001247983 */ /* 0x001ee80000300a00 */
[----:B------:R0:W-:Y:S04]  /*78d30*/  STL.64 [R1+0x700], R8 ;  /* 0x0007000801007387 */ /* 0x0001e80000100a00 */
[----:B------:R4:W-:Y:S04]  /*78d40*/  STL.64 [R1+0x708], R10 ;  /* 0x0007080a01007387 */ /* 0x0009e80000100a00 */
[----:B------:R-:W3:Y:S04]  /*78d50*/  LDL.LU.64 R38, [R1+0x2918] ;  /* 0x0029180001267983 */ /* 0x000ee80000300a00 */
[----:B------:R4:W-:Y:S04]  /*78d60*/  STL.64 [R1+0x6f0], R4 ;  /* 0x0006f00401007387 */ /* 0x0009e80000100a00 */
[----:B------:R4:W-:Y:S04]  /*78d70*/  STL.64 [R1+0x6f8], R6 ;  /* 0x0006f80601007387 */ /* 0x0009e80000100a00 */
[----:B-1----:R-:W3:Y:S04]  /*78d80*/  LDL.LU.64 R12, [R1+0x2900] ;  /* 0x00290000010c7983 */ /* 0x002ee80000300a00 */
[----:B--2---:R-:W2:Y:S04]  /*78d90*/  LDL.LU.64 R14, [R1+0x2908] ;  /* 0x00290800010e7983 */ /* 0x004ea80000300a00 */
[----:B0-----:R-:W2:Y:S04]  /*78da0*/  LDL.LU.64 R8, [R1+0x28f0] ;  /* 0x0028f00001087983 */ /* 0x001ea80000300a00 */
[----:B----4-:R-:W4:Y:S04]  /*78db0*/  LDL.LU.64 R10, [R1+0x28f8] ;  /* 0x0028f800010a7983 */ /* 0x010f280000300a00 */
[----:B------:R-:W4:Y:S04]  /*78dc0*/  LDL.LU.64 R52, [R1+0x28e0] ;  /* 0x0028e00001347983 */ /* 0x000f280000300a00 */
[----:B------:R-:W4:Y:S04]  /*78dd0*/  LDL.LU.64 R54, [R1+0x28e8] ;  /* 0x0028e80001367983 */ /* 0x000f280000300a00 */
[----:B------:R-:W4:Y:S04]  /*78de0*/  LDL.LU.64 R4, [R1+0x28d0] ;  /* 0x0028d00001047983 */ /* 0x000f280000300a00 */
[----:B------:R-:W4:Y:S04]  /*78df0*/  LDL.LU.64 R6, [R1+0x28d8] ;  /* 0x0028d80001067983 */ /* 0x000f280000300a00 */
[----:B------:R-:W4:Y:S04]  /*78e00*/  LDL.LU.64 R28, [R1+0x2890] ;  /* 0x00289000011c7983 */ /* 0x000f280000300a00 */
[----:B------:R-:W4:Y:S04]  /*78e10*/  LDL.LU.64 R30, [R1+0x2898] ;  /* 0x00289800011e7983 */ /* 0x000f280000300a00 */
[----:B------:R-:W4:Y:S04]  /*78e20*/  LDL.LU R58, [R1+0x584] ;  /* 0x00058400013a7983 */ /* 0x000f280000300800 */
[----:B------:R-:W4:Y:S04]  /*78e30*/  LDL.LU R51, [R1+0x580] ;  /* 0x0005800001337983 */ /* 0x000f280000300800 */
[----:B------:R-:W4:Y:S04]  /*78e40*/  LDL.LU R50, [R1+0x58c] ;  /* 0x00058c0001327983 */ /* 0x000f280000300800 */
[----:B------:R-:W4:Y:S04]  /*78e50*/  LDL.LU R47, [R1+0x588] ;  /* 0x00058800012f7983 */ /* 0x000f280000300800 */
[----:B------:R-:W4:Y:S04]  /*78e60*/  LDL.LU R46, [R1+0x594] ;  /* 0x00059400012e7983 */ /* 0x000f280000300800 */
[----:B------:R-:W4:Y:S04]  /*78e70*/  LDL.LU R43, [R1+0x590] ;  /* 0x00059000012b7983 */ /* 0x000f280000300800 */
[----:B------:R-:W4:Y:S04]  /*78e80*/  LDL.LU R42, [R1+0x59c] ;  /* 0x00059c00012a7983 */ /* 0x000f280000300800 */
[----:B------:R-:W4:Y:S01]  /*78e90*/  LDL.LU R0, [R1+0x598] ;  /* 0x0005980001007983 */ /* 0x000f220000300800 */
[C---:B---3--:R-:W-:Y:S06]  /*78ea0*/  HMMA.16816.F32 R36, R24.reuse, R18, R36 ;  /* 0x000000121824723c */ /* 0x048fec0000001824 */
[----:B--2---:R-:W-:-:S15]  /*78eb0*/  HMMA.16816.F32 R12, R24, R16, R12 ;  /* 0x00000010180c723c */ /* 0x004fde000000180c */
[----:B------:R-:W-:-:S02]  /*78ec0*/  NOP ;  /* 0x0000000000007918 */ /* 0x000fc40000000000 */
[----:B------:R-:W-:Y:S04]  /*78ed0*/  STL.64 [R1+0x6e0], R36 ;  /* 0x0006e02401007387 */ /* 0x000fe80000100a00 */
[----:B------:R0:W-:Y:S04]  /*78ee0*/  STL.64 [R1+0x6e8], R38 ;  /* 0x0006e82601007387 */ /* 0x0001e80000100a00 */
[----:B0-----:R-:W2:Y:S04]  /*78ef0*/  LDL.LU.64 R38, [R1+0x7500] ;  /* 0x0075000001267983 */ /* 0x001ea80000300a00 */
[----:B------:R-:W3:Y:S04]  /*78f00*/  LDL.LU.64 R36, [R1+0x74f8] ;  /* 0x0074f80001247983 */ /* 0x000ee80000300a00 */
[----:B------:R-:W-:Y:S04]  /*78f10*/  STL.64 [R1+0x6d0], R12 ;  /* 0x0006d00c01007387 */ /* 0x000fe80000100a00 */
[----:B------:R0:W-:Y:S04]  /*78f20*/  STL.64 [R1+0x6d8], R14 ;  /* 0x0006d80e01007387 */ /* 0x0001e80000100a00 */
[----:B0-----:R-:W4:Y:S04]  /*78f30*/  LDL.LU.64 R14, [R1+0x74f0] ;  /* 0x0074f000010e7983 */ /* 0x001f280000300a00 */
[----:B------:R-:W2:Y:S04]  /*78f40*/  LDL.LU.64 R12, [R1+0x74e8] ;  /* 0x0074e800010c7983 */ /* 0x000ea80000300a00 */
[----:B------:R-:W-:Y:S04]  /*78f50*/  STL.64 [R1+0x74c0], R18 ;  /* 0x0074c01201007387 */ /* 0x000fe80000100a00 */
[----:B------:R0:W-:Y:S04]  /*78f60*/  STL.64 [R1+0x74b8], R16 ;  /* 0x0074b81001007387 */ /* 0x0001e80000100a00 */
[----:B0-----:R-:W3:Y:S04]  /*78f70*/  LDL.LU.64 R16, [R1+0x28b0] ;  /* 0x0028b00001107983 */ /* 0x001ee80000300a00 */
[----:B------:R-:W3:Y:S01]  /*78f80*/  LDL.LU.64 R18, [R1+0x28b8] ;  /* 0x0028b80001127983 */ /* 0x000ee20000300a00 */
[----:B----4-:R-:W-:-:S15]  /*78f90*/  HMMA.16816.F32 R8, R24, R14, R8 ;  /* 0x0000000e1808723c */ /* 0x010fde0000001808 */
[----:B------:R-:W-:-:S08]  /*78fa0*/  NOP ;  /* 0x0000000000007918 */ /* 0x000fd00000000000 */
[----:B------:R-:W-:Y:S04]  /*78fb0*/  STL.64 [R1+0x6c0], R8 ;  /* 0x0006c00801007387 */ /* 0x000fe80000100a00 */
[----:B------:R0:W-:Y:S04]  /*78fc0*/  STL.64 [R1+0x6c8], R10 ;  /* 0x0006c80a01007387 */ /* 0x0001e80000100a00 */
[----:B0-----:R-:W4:Y:S01]  /*78fd0*/  LDL.LU.64 R10, [R1+0x74e0] ;  /* 0x0074e000010a7983 */ /* 0x001f220000300a00 */
[----:B--2---:R-:W-:Y:S03]  /*78fe0*/  HMMA.16816.F32 R52, R24, R12, R52 ;  /* 0x0000000c1834723c */ /* 0x004fe60000001834 */
[----:B------:R-:W2:-:S15]  /*78ff0*/  LDL.LU.64 R8, [R1+0x74d8] ;  /* 0x0074d80001087983 */ /* 0x000e9e0000300a00 */
[----:B------:R-:W-:-:S05]  /*79000*/  NOP ;  /* 0x0000000000007918 */ /* 0x000fca0000000000 */
[----:B------:R0:W-:Y:S04]  /*79010*/  STL.64 [R1+0x6b0], R52 ;  /* 0x0006b03401007387 */ /* 0x0001e80000100a00 */
[----:B------:R1:W-:Y:S04]  /*79020*/  STL.64 [R1+0x6b8], R54 ;  /* 0x0006b83601007387 */ /* 0x0003e80000100a00 */
[----:B0-----:R-:W3:Y:S04]  /*79030*/  LDL.LU.64 R52, [R1+0x3c0] ;  /* 0x0003c00001347983 */ /* 0x001ee80000300a00 */
[----:B-1----:R-:W3:Y:S04]  /*79040*/  LDL.LU.64 R54, [R1+0x3c8] ;  /* 0x0003c80001367983 */ /* 0x002ee80000300a00 */
        /* <DEDUP_REMOVED lines=9> */
[----:B------:R-:W4:Y:S01]  /*790e0*/  LDL.LU.64 R4, [R1+0x74c8] ;  /* 0x0074c80001047983 */ /* 0x000f220000300a00 */
[----:B--2---:R-:W-:Y:S03]  /*790f0*/  HMMA.16816.F32 R12, R24, R8, R12 ;  /* 0x00000008180c723c */ /* 0x004fe6000000180c */
[----:B------:R-:W-:Y:S04]  /*79100*/  STL.64 [R1+0x7490], R10 ;  /* 0x0074900a01007387 */ /* 0x000fe80000100a00 */
[----:B------:R-:W-:-:S15]  /*79110*/  STL.64 [R1+0x7488], R8 ;  /* 0x0074880801007387 */ /* 0x000fde0000100a00 */
[----:B------:R-:W-:-:S01]  /*79120*/  NOP ;  /* 0x0000000000007918 */ /* 0x000fc20000000000 */
[----:B------:R-:W-:Y:S04]  /*79130*/  STL.64 [R1+0x690], R12 ;  /* 0x0006900c01007387 */ /* 0x000fe80000100a00 */
[----:B------:R4:W-:Y:S01]  /*79140*/  STL.64 [R1+0x698], R14 ;  /* 0x0006980e01007387 */ /* 0x0009e20000100a00 */
[C---:B---3--:R-:W-:Y:S06]  /*79150*/  HMMA.16816.F32 R52, R24.reuse, R2, R52 ;  /* 0x000000021834723c */ /* 0x048fec0000001834 */
[C---:B----4-:R-:W-:Y:S06]  /*79160*/  HMMA.16816.F32 R12, R24.reuse, R6, R16 ;  /* 0x00000006180c723c */ /* 0x050fec0000001810 */
[----:B------:R-:W-:Y:S01]  /*79170*/  HMMA.16816.F32 R8, R24, R4, R28 ;  /* 0x000000041808723c */ /* 0x000fe2000000181c */
        /* <DEDUP_REMOVED lines=9> */
[----:B0-----:R-:W2:Y:S04]  /*79210*/  LDL.LU.64 R12, [R1+0x2850] ;  /* 0x00285000010c7983 */ /* 0x001ea80000300a00 */
[----:B-1----:R-:W2:Y:S04]  /*79220*/  LDL.LU.64 R14, [R1+0x2858] ;  /* 0x00285800010e7983 */ /* 0x002ea80000300a00 */
[----:B---3--:R-:W3:Y:S04]  /*79230*/  LDL.LU.64 R8, [R1+0x2840] ;  /* 0x0028400001087983 */ /* 0x008ee80000300a00 */
[----:B----4-:R-:W3:Y:S04]  /*79240*/  LDL.LU.64 R10, [R1+0x2848] ;  /* 0x00284800010a7983 */ /* 0x010ee80000300a00 */
[----:B------:R-:W-:Y:S04]  /*79250*/  STL.64 [R1+0x74a0], R6 ;  /* 0x0074a00601007387 */ /* 0x000fe80000100a00 */
[----:B------:R0:W-:Y:S04]  /*79260*/  STL.64 [R1+0x7498], R4 ;  /* 0x0074980401007387 */ /* 0x0001e80000100a00 */
[----:B0-----:R-:W4:Y:S04]  /*79270*/  LDL.LU.64 R4, [R1+0x2830] ;  /* 0x0028300001047983 */ /* 0x001f280000300a00 */
[----:B------:R-:W-:Y:S04]  /*79280*/  STL.64 [R1+0x660], R52 ;  /* 0x0006603401007387 */ /* 0x000fe80000100a00 */
[----:B------:R-:W-:Y:S04]  /*79290*/  STL.64 [R1+0x668], R54 ;  /* 0x0006683601007387 */ /* 0x000fe80000100a00 */
[----:B------:R-:W4:Y:S01]  /*792a0*/  LDL.LU.64 R6, [R1+0x2838] ;  /* 0x0028380001067983 */ /* 0x000f220000300a00 */
        /* <DEDUP_REMOVED lines=8> */
[C---:B--2---:R-:W-:Y:S06]  /*79330*/  HMMA.16816.F32 R28, R24.reuse, R40, R28 ;  /* 0x00000028181c723c */ /* 0x044fec000000181c */
[C---:B------:R-:W-:Y:S06]  /*79340*/  HMMA.16816.F32 R16, R24.reuse, R38, R16 ;  /* 0x000000261810723c */ /* 0x040fec0000001810 */
[C---:B------:R-:W-:Y:S06]  /*79350*/  HMMA.16816.F32 R12, R24.reuse, R36, R12 ;  /* 0x00000024180c723c */ /* 0x040fec000000180c */
[C---:B---3--:R-:W-:Y:S06]  /*79360*/  HMMA.16816.F32 R8, R24.reuse, R34, R8 ;  /* 0x000000221808723c */ /* 0x048fec0000001808 */
[----:B----4-:R-:W-:Y:S01]  /*79370*/  HMMA.16816.F32 R4, R24, R32, R4 ;  /* 0x000000201804723c */ /* 0x010fe20000001804 */
[----:B------:R-:W-:Y:S04]  /*79380*/  STL.64 [R1+0x650], R28 ;  /* 0x0006501c01007387 */ /* 0x000fe80000100a00 */
[----:B------:R-:W-:Y:S04]  /*79390*/  STL.64 [R1+0x658], R30 ;  /* 0x0006581e01007387 */ /* 0x000fe80000100a00 */
[----:B------:R-:W-:Y:S09]  /*793a0*/  STL.64 [R1+0x640], R16 ;  /* 0x0006401001007387 */ /* 0x000ff20000100a00 */
[----:B------:R-:W-:Y:S01]  /*793b0*/  IMAD.MOV.U32 R47, RZ, RZ, R11 ;  /* 0x000000ffff2f7224 */ /* 0x000fe200078e000b */
[----:B------:R-:W-:Y:S01]  /*793c0*/  STL.64 [R1+0x648], R18 ;  /* 0x0006481201007387 */ /* 0x000fe20000100a00 */
[----:B------:R-:W-:-:S03]  /*793d0*/  IMAD.MOV.U32 R46, RZ, RZ, R10 ;  /* 0x000000ffff2e7224 */ /* 0x000fc600078e000a */
[----:B------:R-:W-:Y:S04]  /*793e0*/  STL.64 [R1+0x630], R12 ;  /* 0x0006300c01007387 */ /* 0x000fe80000100a00 */
[----:B------:R-:W-:Y:S04]  /*793f0*/  STL.64 [R1+0x638], R14 ;  /* 0x0006380e01007387 */ /* 0x000fe80000100a00 */
[----:B------:R-:W-:Y:S04]  /*79400*/  STL.64 [R1+0x620], R8 ;  /* 0x0006200801007387 */ /* 0x000fe80000100a00 */
[----:B------:R-:W-:Y:S04]  /*79410*/  STL [R1+0x6a10], R47 ;  /* 0x006a102f01007387 */ /* 0x000fe80000100800 */
[----:B------:R-:W-:Y:S04]  /*79420*/  STL [R1+0x6a0c], R46 ;  /* 0x006a0c2e01007387 */ /* 0x000fe80000100800 */
[----:B------:R0:W-:Y:S04]  /*79430*/  STL.64 [R1+0x6f80], R44 ;  /* 0x006f802c01007387 */ /* 0x0001e80000100a00 */
[----:B0-----:R-:W2:Y:S04]  /*79440*/  LDL.LU.64 R44, [R1+0x2820] ;  /* 0x00282000012c7983 */ /* 0x001ea80000300a00 */
[----:B------:R-:W2:Y:S04]  /*79450*/  LDL.LU.64 R46, [R1+0x2828] ;  /* 0x00282800012e7983 */ /* 0x000ea80000300a00 */
[----:B------:R0:W-:Y:S04]  /*79460*/  STL.64 [R1+0x610], R4 ;  /* 0x0006100401007387 */ /* 0x0001e80000100a00 */
[----:B------:R1:W-:Y:S04]  /*79470*/  STL.64 [R1+0x618], R6 ;  /* 0x0006180601007387 */ /* 0x0003e80000100a00 */
[----:B------:R-:W3:Y:S04]  /*79480*/  LDL.LU.64 R16, [R1+0x2810] ;  /* 0x0028100001107983 */ /* 0x000ee80000300a00 */
[----:B------:R-:W3:Y:S04]  /*79490*/  LDL.LU.64 R18, [R1+0x2818] ;  /* 0x0028180001127983 */ /* 0x000ee80000300a00 */
[----:B------:R-:W4:Y:S04]  /*794a0*/  LDL.LU.64 R12, [R1+0x2800] ;  /* 0x00280000010c7983 */ /* 0x000f280000300a00 */
[----:B------:R-:W4:Y:S04]  /*794b0*/  LDL.LU.64 R14, [R1+0x2808] ;  /* 0x00280800010e7983 */ /* 0x000f280000300a00 */
[----:B0-----:R-:W4:Y:S04]  /*794c0*/  LDL.LU.64 R4, [R1+0x27e0] ;  /* 0x0027e00001047983 */ /* 0x001f280000300a00 */
[----:B-1----:R-:W4:Y:S04]  /*794d0*/  LDL.LU.64 R6, [R1+0x27e8] ;  /* 0x0027e80001067983 */ /* 0x002f280000300a00 */
        /* <DEDUP_REMOVED lines=10> */
[----:B------:R-:W-:Y:S04]  /*79580*/  STL.64 [R1+0x7480], R34 ;  /* 0x0074802201007387 */ /* 0x000fe80000100a00 */
[----:B------:R2:W-:Y:S04]  /*79590*/  STL.64 [R1+0x7478], R32 ;  /* 0x0074782001007387 */ /* 0x0005e80000100a00 */
[----:B------:R-:W4:Y:S04]  /*795a0*/  LDL.LU.64 R52, [R1+0x27b0] ;  /* 0x0027b00001347983 */ /* 0x000f280000300a00 */
[----:B------:R-:W4:Y:S01]  /*795b0*/  LDL.LU.64 R54, [R1+0x27b8] ;  /* 0x0027b80001367983 */ /* 0x000f220000300a00 */
[C---:B--2---:R-:W-:Y:S06]  /*795c0*/  HMMA.16816.F32 R32, R24.reuse, R22, R44 ;  /* 0x000000161820723c */ /* 0x044fec000000182c */
[----:B---3--:R-:W-:-:S15]  /*795d0*/  HMMA.16816.F32 R16, R24, R20, R16 ;  /* 0x000000141810723c */ /* 0x008fde0000001810 */
[----:B------:R-:W-:-:S02]  /*795e0*/  NOP ;  /* 0x0000000000007918 */ /* 0x000fc40000000000 */
[----:B------:R0:W-:Y:S04]  /*795f0*/  STL.64 [R1+0x600], R32 ;  /* 0x0006002001007387 */ /* 0x0001e80000100a00 */
[----:B------:R1:W-:Y:S04]  /*79600*/  STL.64 [R1+0x608], R34 ;  /* 0x0006082201007387 */ /* 0x0003e80000100a00 */
[----:B------:R-:W2:Y:S04]  /*79610*/  LDL.LU.64 R44, [R1+0x27a0] ;  /* 0x0027a000012c7983 */ /* 0x000ea80000300a00 */
[----:B------:R-:W2:Y:S04]  /*79620*/  LDL.LU.64 R46, [R1+0x27a8] ;  /* 0x0027a800012e7983 */ /* 0x000ea80000300a00 */
[----:B0-----:R-:W3:Y:S04]  /*79630*/  LDL.LU.64 R32, [R1+0x2780] ;  /* 0x0027800001207983 */ /* 0x001ee80000300a00 */
[----:B-1----:R-:W3:Y:S04]  /*79640*/  LDL.LU.64 R34, [R1+0x2788] ;  /* 0x0027880001227983 */ /* 0x002ee80000300a00 */
        /* <DEDUP_REMOVED lines=16> */
[----:B------:R0:W-:Y:S04]  /*79750*/  STL.64 [R1+0x5a0], R20 ;  /* 0x0005a01401007387 */ /* 0x0001e80000100a00 */
[----:B------:R1:W-:Y:S04]  /*79760*/  STL.64 [R1+0x5a8], R22 ;  /* 0x0005a81601007387 */ /* 0x0003e80000100a00 */
[----:B0-----:R-:W2:Y:S04]  /*79770*/  LDL.LU.64 R20, [R1+0x3a0] ;  /* 0x0003a00001147983 */ /* 0x001ea80000300a00 */
[----:B-1----:R-:W2:Y:S01]  /*79780*/  LDL.LU.64 R22, [R1+0x3a8] ;  /* 0x0003a80001167983 */ /* 0x002ea20000300a00 */
[C---:B----4-:R-:W-:Y:S06]  /*79790*/  HMMA.16816.F32 R4, R24.reuse, R14, R4 ;  /* 0x0000000e1804723c */ /* 0x050fec0000001804 */
[----:B---3--:R-:W-:-:S15]  /*797a0*/  HMMA.16816.F32 R8, R24, R12, R8 ;  /* 0x0000000c1808723c */ /* 0x008fde0000001808 */
[----:B------:R-:W-:-:S02]  /*797b0*/  NOP ;  /* 0x0000000000007918 */ /* 0x000fc40000000000 */
[----:B------:R-:W-:Y:S04]  /*797c0*/  STL.64 [R1+0x590], R4 ;  /* 0x0005900401007387 */ /* 0x000fe80000100a00 */
[----:B------:R0:W-:Y:S04]  /*797d0*/  STL.64 [R1+0x598], R6 ;  /* 0x0005980601007387 */ /* 0x0001e80000100a00 */
[----:B0-----:R-:W3:Y:S04]  /*797e0*/  LDL.LU.64 R6, [R1+0x74a0] ;  /* 0x0074a00001067983 */ /* 0x001ee80000300a00 */
[----:B------:R-:W4:Y:S04]  /*797f0*/  LDL.LU.64 R4, [R1+0x7498] ;  /* 0x0074980001047983 */ /* 0x000f280000300a00 */
[----:B------:R-:W-:Y:S04]  /*79800*/  STL.64 [R1+0x580], R8 ;  /* 0x0005800801007387 */ /* 0x000fe80000100a00 */
[----:B------:R0:W-:Y:S04]  /*79810*/  STL.64 [R1+0x588], R10 ;  /* 0x0005880a01007387 */ /* 0x0001e80000100a00 */
[----:B0-----:R-:W4:Y:S04]  /*79820*/  LDL.LU.64 R10, [R1+0x7490] ;  /* 0x00749000010a7983 */ /* 0x001f280000300a00 */
[----:B------:R-:W4:Y:S04]  /*79830*/  LDL.LU.64 R8, [R1+0x7488] ;  /* 0x0074880001087983 */ /* 0x000f280000300a00 */
[----:B------:R-:W-:Y:S04]  /*79840*/  STL.64 [R1+0x7458], R14 ;  /* 0x0074580e01007387 */ /* 0x000fe80000100a00 */
[----:B------:R0:W-:Y:S04]  /*79850*/  STL.64 [R1+0x7450], R12 ;  /* 0x0074500c01007387 */ /* 0x0001e80000100a00 */
[----:B0-----:R-:W4:Y:S04]  /*79860*/  LDL.LU.64 R12, [R1+0x27c0] ;  /* 0x0027c000010c7983 */ /* 0x001f280000300a00 */
[----:B------:R-:W4:Y:S01]  /*79870*/  LDL.LU.64 R14, [R1+0x27c8] ;  /* 0x0027c800010e7983 */ /* 0x000f220000300a00 */
[----:B--2---:R-:W-:-:S15]  /*79880*/  HMMA.16816.F32 R20, R24, R2, R20 ;  /* 0x000000021814723c */ /* 0x004fde0000001814 */
[----:B------:R-:W-:-:S09]  /*79890*/  NOP ;  /* 0x0000000000007918 */ /* 0x000fd20000000000 */
[----:B------:R-:W-:Y:S02]  /*798a0*/  IMAD.MOV.U32 R42, RZ, RZ, R23 ;  /* 0x000000ffff2a7224 */ /* 0x000fe400078e0017 */
[----:B------:R-:W-:Y:S01]  /*798b0*/  IMAD.MOV.U32 R43, RZ, RZ, R22 ;  /* 0x000000ffff2b7224 */ /* 0x000fe200078e0016 */
[C---:B---3--:R-:W-:Y:S06]  /*798c0*/  HMMA.16816.F32 R44, R24.reuse, R6, R44 ;  /* 0x00000006182c723c */ /* 0x048fec000000182c */
[----:B----4-:R-:W-:-:S15]  /*798d0*/  HMMA.16816.F32 R12, R24, R10, R12 ;  /* 0x0000000a180c723c */ /* 0x010fde000000180c */
[----:B------:R-:W-:-:S08]  /*798e0*/  NOP ;  /* 0x0000000000007918 */ /* 0x000fd00000000000 */
[----:B------:R-:W-:Y:S04]  /*798f0*/  STL.64 [R1+0x570], R12 ;  /* 0x0005700c01007387 */ /* 0x000fe80000100a00 */
[----:B------:R0:W-:Y:S04]  /*79900*/  STL.64 [R1+0x578], R14 ;  /* 0x0005780e01007387 */ /* 0x0001e80000100a00 */
[----:B------:R-:W-:Y:S04]  /*79910*/  STL.64 [R1+0x7440], R10 ;  /* 0x0074400a01007387 */ /* 0x000fe80000100a00 */
[----:B------:R1:W-:Y:S01]  /*79920*/  STL.64 [R1+0x7438], R8 ;  /* 0x0074380801007387 */ /* 0x0003e20000100a00 */
[C---:B0-----:R-:W-:Y:S06]  /*79930*/  HMMA.16816.F32 R12, R24.reuse, R8, R52 ;  /* 0x00000008180c723c */ /* 0x041fec0000001834 */
[----:B-1----:R-:W-:Y:S07]  /*79940*/  HMMA.16816.F32 R8, R24, R4, R32 ;  /* 0x000000041808723c */ /* 0x002fee0000001820 */
[----:B------:R-:W-:-:S10]  /*79950*/  IMAD R24, R51, 0x100, R58 ;  /* 0x0000010033187824 */ /* 0x000fd400078e023a */
[----:B------:R0:W-:Y:S04]  /*79960*/  STL.64 [R1+0x560], R12 ;  /* 0x0005600c01007387 */ /* 0x0001e80000100a00 */
[----:B------:R1:W-:Y:S04]  /*79970*/  STL.64 [R1+0x568], R14 ;  /* 0x0005680e01007387 */ /* 0x0003e80000100a00 */
[----:B0-----:R-:W2:Y:S04]  /*79980*/  LDL.LU.64 R12, [R1+0x2760] ;  /* 0x00276000010c7983 */ /* 0x001ea80000300a00 */
[----:B------:R-:W-:Y:S04]  /*79990*/  STL.64 [R1+0x530], R44 ;  /* 0x0005302c01007387 */ /* 0x000fe80000100a00 */
[----:B------:R-:W-:Y:S04]  /*799a0*/  STL.64 [R1+0x538], R46 ;  /* 0x0005382e01007387 */ /* 0x000fe80000100a00 */
[----:B-1----:R-:W2:Y:S04]  /*799b0*/  LDL.LU.64 R14, [R1+0x2768] ;  /* 0x00276800010e7983 */ /* 0x002ea80000300a00 */
[----:B------:R0:W-:Y:S04]  /*799c0*/  STL.64 [R1+0x500], R8 ;  /* 0x0005000801007387 */ /* 0x0001e80000100a00 */
[----:B------:R1:W-:Y:S04]  /*799d0*/  STL.64 [R1+0x508], R10 ;  /* 0x0005080a01007387 */ /* 0x0003e80000100a00 */
[----:B0-----:R-:W3:Y:S04]  /*799e0*/  LDL.LU.64 R8, [R1+0x2750] ;  /* 0x0027500001087983 */ /* 0x001ee80000300a00 */
[----:B-1----:R-:W3:Y:S04]  /*799f0*/  LDL.LU.64 R10, [R1+0x2758] ;  /* 0x00275800010a7983 */ /* 0x002ee80000300a00 */
[----:B------:R-:W-:Y:S04]  /*79a00*/  STL.64 [R1+0x7430], R6 ;  /* 0x0074300601007387 */ /* 0x000fe80000100a00 */
[----:B------:R3:W-:Y:S04]  /*79a10*/  STL.64 [R1+0x7428], R4 ;  /* 0x0074280401007387 */ /* 0x0007e80000100a00 */
[----:B------:R-:W-:Y:S04]  /*79a20*/  STL.64 [R1+0x4d0], R20 ;  /* 0x0004d01401007387 */ /* 0x000fe80000100a00 */
[----:B------:R0:W-:Y:S04]  /*79a30*/  STL [R1+0x6954], R42 ;  /* 0x0069542a01007387 */ /* 0x0001e80000100800 */
[----:B------:R1:W-:Y:S04]  /*79a40*/  STL [R1+0x6950], R43 ;  /* 0x0069502b01007387 */ /* 0x0003e80000100800 */
[----:B------:R-:W4:Y:S01]  /*79a50*/  LDL.LU R58, [R1+0xbb4] ;  /* 0x000bb400013a7983 */ /* 0x000f220000300800 */
[----:B------:R-:W-:-:S02]  /*79a60*/  IMAD R25, R28, 0x100, R50 ;  /* 0x000001001c197824 */ /* 0x000fc400078e0232 */
[----:B------:R-:W-:Y:S02]  /*79a70*/  IMAD R26, R29, 0x100, R31 ;  /* 0x000001001d1a7824 */ /* 0x000fe400078e021f */
[----:B------:R-:W-:Y:S01]  /*79a80*/  IMAD R27, R0, 0x100, R30 ;  /* 0x00000100001b7824 */ /* 0x000fe200078e021e */
[----:B------:R-:W-:Y:S02]  /*79a90*/  F2FP.F16.E4M3.UNPACK_B R24, R24 ;  /* 0x00000018ff18723e */ /* 0x000fe400020006ff */
[----:B------:R-:W-:Y:S02]  /*79aa0*/  F2FP.F16.E4M3.UNPACK_B R25, R25 ;  /* 0x00000019ff19723e */ /* 0x000fe400020006ff */
[----:B------:R-:W-:Y:S02]  /*79ab0*/  F2FP.F16.E4M3.UNPACK_B R26, R26 ;  /* 0x0000001aff1a723e */ /* 0x000fe400020006ff */
[----:B------:R-:W-:Y:S01]  /*79ac0*/  F2FP.F16.E4M3.UNPACK_B R27, R27 ;  /* 0x0000001bff1b723e */ /* 0x000fe200020006ff */
[----:B----4-:R-:W-:Y:S04]  /*79ad0*/  STL [R1+0x7448], R58 ;  /* 0x0074483a01007387 */ /* 0x010fe80000100800 */
[----:B------:R-:W4:Y:S04]  /*79ae0*/  LDL.LU R51, [R1+0xbb0] ;  /* 0x000bb00001337983 */ /* 0x000f280000300800 */
[----:B------:R-:W4:Y:S01]  /*79af0*/  LDL.LU R50, [R1+0xbbc] ;  /* 0x000bbc0001327983 */ /* 0x000f220000300800 */
[C---:B--2---:R-:W-:Y:S06]  /*79b00*/  HMMA.16816.F32 R12, R24.reuse, R40, R12 ;  /* 0x00000028180c723c */ /* 0x044fec000000180c */
[----:B---3--:R-:W-:Y:S01]  /*79b10*/  HMMA.16816.F32 R4, R24, R38, R8 ;  /* 0x000000261804723c */ /* 0x008fe20000001808 */
[----:B----4-:R-:W-:Y:S04]  /*79b20*/  STL.64 [R1+0x7460], R50 ;  /* 0x0074603201007387 */ /* 0x010fe80000100a00 */
[----:B------:R-:W2:Y:S04]  /*79b30*/  LDL.LU R28, [R1+0xbb8] ;  /* 0x000bb800011c7983 */ /* 0x000ea80000300800 */
[----:B------:R-:W3:Y:S04]  /*79b40*/  LDL.LU R31, [R1+0xbc4] ;  /* 0x000bc400011f7983 */ /* 0x000ee80000300800 */
[----:B------:R-:W3:Y:S04]  /*79b50*/  LDL.LU R29, [R1+0xbc0] ;  /* 0x000bc000011d7983 */ /* 0x000ee80000300800 */
[----:B------:R-:W4:Y:S04]  /*79b60*/  LDL.LU R30, [R1+0xbcc] ;  /* 0x000bcc00011e7983 */ /* 0x000f280000300800 */
[----:B------:R-:W4:Y:S04]  /*79b70*/  LDL.LU R0, [R1+0xbc8] ;  /* 0x000bc80001007983 */ /* 0x000f280000300800 */
[----:B------:R-:W-:Y:S04]  /*79b80*/  STL.64 [R1+0x4a0], R12 ;  /* 0x0004a00c01007387 */ /* 0x000fe80000100a00 */
[----:B------:R-:W-:Y:S04]  /*79b90*/  STL.64 [R1+0x4a8], R14 ;  /* 0x0004a80e01007387 */ /* 0x000fe80000100a00 */
[----:B------:R1:W-:Y:S04]  /*79ba0*/  STL.64 [R1+0x478], R6 ;  /* 0x0004780601007387 */ /* 0x0003e80000100a00 */
[----:B------:R-:W2:Y:S04]  /*79bb0*/  LDL.LU.64 R32, [R1+0x2740] ;  /* 0x0027400001207983 */ /* 0x000ea80000300a00 */
[----:B------:R-:W2:Y:S01]  /*79bc0*/  LDL.LU.64 R34, [R1+0x2748] ;  /* 0x0027480001227983 */ /* 0x000ea20000300a00 */
[----:B0-----:R-:W-:-:S02]  /*79bd0*/  IMAD.MOV.U32 R42, RZ, RZ, R4 ;  /* 0x000000ffff2a7224 */ /* 0x001fc400078e0004 */
[----:B-1----:R-:W-:Y:S02]  /*79be0*/  IMAD.MOV.U32 R43, RZ, RZ, R5 ;  /* 0x000000ffff2b7224 */ /* 0x002fe400078e0005 */
[----:B------:R-:W3:Y:S04]  /*79bf0*/  LDL.LU.64 R4, [R1+0x2730] ;  /* 0x0027300001047983 */ /* 0x000ee80000300a00 */
[----:B------:R-:W3:Y:S04]  /*79c00*/  LDL.LU.64 R6, [R1+0x2738] ;  /* 0x0027380001067983 */ /* 0x000ee80000300a00 */
[----:B------:R-:W4:Y:S04]  /*79c10*/  LDL.LU.64 R20, [R1+0x2720] ;  /* 0x0027200001147983 */ /* 0x000f280000300a00 */
        /* <DEDUP_REMOVED lines=13> */
[----:B------:R-:W-:Y:S01]  /*79cf0*/  STL.64 [R1+0x6958], R42 ;  /* 0x0069582a01007387 */ /* 0x000fe20000100a00 */
[----:B--2---:R-:W-:-:S15]  /*79d00*/  HMMA.16816.F32 R32, R24, R36, R32 ;  /* 0x000000241820723c */ /* 0x004fde0000001820 */
[----:B------:R-:W-:-:S08]  /*79d10*/  NOP ;  /* 0x0000000000007918 */ /* 0x000fd00000000000 */
[----:B------:R-:W-:Y:S04]  /*79d20*/  STL.64 [R1+0x460], R32 ;  /* 0x0004602001007387 */ /* 0x000fe80000100a00 */
[----:B------:R0:W-:Y:S04]  /*79d30*/  STL.64 [R1+0x468], R34 ;  /* 0x0004682201007387 */ /* 0x0001e80000100a00 */
[----:B0-----:R-:W3:Y:S04]  /*79d40*/  LDL.LU.64 R34, [R1+0x7480] ;  /* 0x0074800001227983 */ /* 0x001ee80000300a00 */
[----:B------:R-:W4:Y:S01]  /*79d50*/  LDL.LU.64 R32, [R1+0x7478] ;  /* 0x0074780001207983 */ /* 0x000f220000300a00 */
[C---:B---3--:R-:W-:Y:S06]  /*79d60*/  HMMA.16816.F32 R4, R24.reuse, R34, R4 ;  /* 0x000000221804723c */ /* 0x048fec0000001804 */
[----:B----4-:R-:W-:-:S15]  /*79d70*/  HMMA.16816.F32 R20, R24, R32, R20 ;  /* 0x000000201814723c */ /* 0x010fde0000001814 */
[----:B------:R-:W-:-:S02]  /*79d80*/  NOP ;  /* 0x0000000000007918 */ /* 0x000fc40000000000 */
[----:B------:R0:W-:Y:S04]  /*79d90*/  STL.64 [R1+0x450], R4 ;  /* 0x0004500401007387 */ /* 0x0001e80000100a00 */
[----:B------:R1:W-:Y:S04]  /*79da0*/  STL.64 [R1+0x458], R6 ;  /* 0x0004580601007387 */ /* 0x0003e80000100a00 */
[----:B0-----:R-:W2:Y:S04]  /*79db0*/  LDL.LU.64 R4, [R1+0x26a0] ;  /* 0x0026a00001047983 */ /* 0x001ea80000300a00 */
[----:B-1----:R-:W2:Y:S04]  /*79dc0*/  LDL.LU.64 R6, [R1+0x26a8] ;  /* 0x0026a80001067983 */ /* 0x002ea80000300a00 */
[----:B------:R-:W-:Y:S04]  /*79dd0*/  STL.64 [R1+0x440], R20 ;  /* 0x0004401401007387 */ /* 0x000fe80000100a00 */
[----:B------:R0:W-:Y:S04]  /*79de0*/  STL.64 [R1+0x448], R22 ;  /* 0x0004481601007387 */ /* 0x0001e80000100a00 */
[----:B0-----:R-:W3:Y:S04]  /*79df0*/  LDL.LU.64 R22, [R1+0x7470] ;  /* 0x0074700001167983 */ /* 0x001ee80000300a00 */
[----:B------:R-:W4:Y:S01]  /*79e00*/  LDL.LU.64 R20, [R1+0x7468] ;  /* 0x0074680001147983 */ /* 0x000f220000300a00 */
[C---:B------:R-:W-:Y:S06]  /*79e10*/  HMMA.16816.F32 R48, R24.reuse, R18, R48 ;  /* 0x000000121830723c */ /* 0x040fec0000001830 */
[C---:B------:R-:W-:Y:S06]  /*79e20*/  HMMA.16816.F32 R12, R24.reuse, R16, R12 ;  /* 0x00000010180c723c */ /* 0x040fec000000180c */
[C---:B---3--:R-:W-:Y:S06]  /*79e30*/  HMMA.16816.F32 R52, R24.reuse, R22, R52 ;  /* 0x000000161834723c */ /* 0x048fec0000001834 */
[----:B----4-:R-:W-:-:S15]  /*79e40*/  HMMA.16816.F32 R44, R24, R20, R44 ;  /* 0x00000014182c723c */ /* 0x010fde000000182c */
[----:B------:R-:W-:-:S02]  /*79e50*/  NOP ;  /* 0x0000000000007918 */ /* 0x000fc40000000000 */
[----:B------:R0:W-:Y:S04]  /*79e60*/  STL.64 [R1+0x430], R52 ;  /* 0x0004303401007387 */ /* 0x0001e80000100a00 */
[----:B------:R1:W-:Y:S04]  /*79e70*/  STL.64 [R1+0x438], R54 ;  /* 0x0004383601007387 */ /* 0x0003e80000100a00 */
[----:B0-----:R-:W3:Y:S04]  /*79e80*/  LDL.LU.64 R52, [R1+0x2670] ;  /* 0x0026700001347983 */ /* 0x001ee80000300a00 */
[----:B-1----:R-:W3:Y:S04]  /*79e90*/  LDL.LU.64 R54, [R1+0x2678] ;  /* 0x0026780001367983 */ /* 0x002ee80000300a00 */
[----:B------:R0:W-:Y:S04]  /*79ea0*/  STL.64 [R1+0x420], R44 ;  /* 0x0004202c01007387 */ /* 0x0001e80000100a00 */
[----:B------:R1:W-:Y:S04]  /*79eb0*/  STL.64 [R1+0x428], R46 ;  /* 0x0004282e01007387 */ /* 0x0003e80000100a00 */
[----:B0-----:R-:W4:Y:S04]  /*79ec0*/  LDL.LU.64 R44, [R1+0x380] ;  /* 0x00038000012c7983 */ /* 0x001f280000300a00 */
[----:B-1----:R-:W4:Y:S04]  /*79ed0*/  LDL.LU.64 R46, [R1+0x388] ;  /* 0x00038800012e7983 */ /* 0x002f280000300a00 */
[----:B------:R-:W-:Y:S04]  /*79ee0*/  STL.64 [R1+0x410], R48 ;  /* 0x0004103001007387 */ /* 0x000fe80000100a00 */
[----:B------:R0:W-:Y:S04]  /*79ef0*/  STL.64 [R1+0x418], R50 ;  /* 0x0004183201007387 */ /* 0x0001e80000100a00 */
[----:B0-----:R-:W4:Y:S04]  /*79f00*/  LDL.LU.64 R50, [R1+0x7460] ;  /* 0x0074600001327983 */ /* 0x001f280000300a00 */
[----:B------:R-:W-:Y:S04]  /*79f10*/  STL.64 [R1+0x400], R12 ;  /* 0x0004000c01007387 */ /* 0x000fe80000100a00 */
[----:B------:R0:W-:Y:S04]  /*79f20*/  STL.64 [R1+0x408], R14 ;  /* 0x0004080e01007387 */ /* 0x0001e80000100a00 */
[----:B0-----:R-:W2:Y:S04]  /*79f30*/  LDL.LU.64 R14, [R1+0x7458] ;  /* 0x00745800010e7983 */ /* 0x001ea80000300a00 */
[----:B------:R-:W3:Y:S01]  /*79f40*/  LDL.LU.64 R12, [R1+0x7450] ;  /* 0x00745000010c7983 */ /* 0x000ee20000300a00 */
[C---:B--2---:R-:W-:Y:S06]  /*79f50*/  HMMA.16816.F32 R56, R24.reuse, R14, R56 ;  /* 0x0000000e1838723c */ /* 0x044fec0000001838 */
[----:B---3--:R-:W-:-:S15]  /*79f60*/  HMMA.16816.F32 R8, R24, R12, R8 ;  /* 0x0000000c1808723c */ /* 0x008fde0000001808 */
[----:B------:R-:W-:-:S02]  /*79f70*/  NOP ;  /* 0x0000000000007918 */ /* 0x000fc40000000000 */
[----:B------:R-:W-:Y:S04]  /*79f80*/  STL.64 [R1+0x3f0], R56 ;  /* 0x0003f03801007387 */ /* 0x000fe80000100a00 */
[----:B------:R0:W-:Y:S04]  /*79f90*/  STL.64 [R1+0x3f8], R58 ;  /* 0x0003f83a01007387 */ /* 0x0001e80000100a00 */
[----:B0-----:R-:W2:Y:S04]  /*79fa0*/  LDL.LU R58, [R1+0x7448] ;  /* 0x00744800013a7983 */ /* 0x001ea80000300800 */
[----:B------:R-:W-:Y:S04]  /*79fb0*/  STL.64 [R1+0x3e0], R8 ;  /* 0x0003e00801007387 */ /* 0x000fe80000100a00 */
[----:B------:R0:W-:Y:S04]  /*79fc0*/  STL.64 [R1+0x3e8], R10 ;  /* 0x0003e80a01007387 */ /* 0x0001e80000100a00 */
[----:B0-----:R-:W3:Y:S04]  /*79fd0*/  LDL.LU.64 R10, [R1+0x7440] ;  /* 0x00744000010a7983 */ /* 0x001ee80000300a00 */
[----:B------:R-:W4:Y:S04]  /*79fe0*/  LDL.LU.64 R8, [R1+0x7438] ;  /* 0x0074380001087983 */ /* 0x000f280000300a00 */
[----:B------:R-:W-:Y:S04]  /*79ff0*/  STL.64 [R1+0x7418], R14 ;  /* 0x0074180e01007387 */ /* 0x000fe80000100a00 */
[----:B------:R0:W-:Y:S04]  /*7a000*/  STL.64 [R1+0x7410], R12 ;  /* 0x0074100c01007387 */ /* 0x0001e80000100a00 */
[----:B0-----:R-:W3:Y:S04]  /*7a010*/  LDL.LU.64 R12, [R1+0x26b0] ;  /* 0x0026b000010c7983 */ /* 0x001ee80000300a00 */
[----:B------:R-:W3:Y:S01]  /*7a020*/  LDL.LU.64 R14, [R1+0x26b8] ;  /* 0x0026b800010e7983 */ /* 0x000ee20000300a00 */
[C---:B----4-:R-:W-:Y:S06]  /*7a030*/  HMMA.16816.F32 R4, R24.reuse, R8, R4 ;  /* 0x000000081804723c */ /* 0x050fec0000001804 */
[----:B---3--:R-:W-:-:S15]  /*7a040*/  HMMA.16816.F32 R12, R24, R10, R12 ;  /* 0x0000000a180c723c */ /* 0x008fde000000180c */
[----:B------:R-:W-:-:S08]  /*7a050*/  NOP ;  /* 0x0000000000007918 */ /* 0x000fd00000000000 */
[----:B------:R0:W-:Y:S04]  /*7a060*/  STL.64 [R1+0x3d0], R12 ;  /* 0x0003d00c01007387 */ /* 0x0001e80000100a00 */
[----:B------:R1:W-:Y:S04]  /*7a070*/  STL.64 [R1+0x3d8], R14 ;  /* 0x0003d80e01007387 */ /* 0x0003e80000100a00 */
        /* <DEDUP_REMOVED lines=8> */
[----:B0-----:R-:W4:Y:S04]  /*7a100*/  LDL.LU.64 R8, [R1+0x2690] ;  /* 0x0026900001087983 */ /* 0x001f280000300a00 */
[----:B------:R-:W4:Y:S02]  /*7a110*/  LDL.LU.64 R10, [R1+0x2698] ;  /* 0x00269800010a7983 */ /* 0x000f240000300a00 */
[----:B----4-:R-:W-:-:S15]  /*7a120*/  HMMA.16816.F32 R8, R24, R6, R8 ;  /* 0x000000061808723c */ /* 0x010fde0000001808 */
[----:B------:R-:W-:-:S08]  /*7a130*/  NOP ;  /* 0x0000000000007918 */ /* 0x000fd00000000000 */
[----:B------:R-:W-:Y:S04]  /*7a140*/  STL.64 [R1+0x3b0], R8 ;  /* 0x0003b00801007387 */ /* 0x000fe80000100a00 */
[----:B------:R0:W-:Y:S04]  /*7a150*/  STL.64 [R1+0x3b8], R10 ;  /* 0x0003b80a01007387 */ /* 0x0001e80000100a00 */
[----:B------:R-:W-:Y:S04]  /*7a160*/  STL.64 [R1+0x7408], R6 ;  /* 0x0074080601007387 */ /* 0x000fe80000100a00 */
[----:B--2---:R1:W-:Y:S01]  /*7a170*/  STL.64 [R1+0x7400], R4 ;  /* 0x0074000401007387 */ /* 0x0043e20000100a00 */
[C---:B0-----:R-:W-:Y:S06]  /*7a180*/  HMMA.16816.F32 R8, R24.reuse, R4, R52 ;  /* 0x000000041808723c */ /* 0x041fec0000001834 */
[----:B-1----:R-:W-:Y:S07]  /*7a190*/  HMMA.16816.F32 R4, R24, R2, R44 ;  /* 0x000000021804723c */ /* 0x002fee000000182c */
[----:B------:R-:W-:-:S02]  /*7a1a0*/  IMAD R24, R51, 0x100, R58 ;  /* 0x0000010033187824 */ /* 0x000fc400078e023a */
[----:B------:R-:W-:Y:S02]  /*7a1b0*/  IMAD R25, R28, 0x100, R50 ;  /* 0x000001001c197824 */ /* 0x000fe400078e0232 */
[----:B------:R-:W-:Y:S02]  /*7a1c0*/  IMAD R26, R29, 0x100, R31 ;  /* 0x000001001d1a7824 */ /* 0x000fe400078e021f */
[----:B------:R-:W-:Y:S01]  /*7a1d0*/  IMAD R27, R0, 0x100, R30 ;  /* 0x00000100001b7824 */ /* 0x000fe200078e021e */
[----:B------:R-:W-:Y:S02]  /*7a1e0*/  F2FP.F16.E4M3.UNPACK_B R24, R24 ;  /* 0x00000018ff18723e */ /* 0x000fe400020006ff */
[----:B------:R-:W-:Y:S02]  /*7a1f0*/  F2FP.F16.E4M3.UNPACK_B R25, R25 ;  /* 0x00000019ff19723e */ /* 0x000fe400020006ff */
[----:B------:R-:W-:Y:S02]  /*7a200*/  F2FP.F16.E4M3.UNPACK_B R26, R26 ;  /* 0x0000001aff1a723e */ /* 0x000fe400020006ff */
[----:B------:R-:W-:Y:S01]  /*7a210*/  F2FP.F16.E4M3.UNPACK_B R27, R27 ;  /* 0x0000001bff1b723e */ /* 0x000fe200020006ff */
[----:B------:R-:W-:Y:S04]  /*7a220*/  STL.64 [R1+0x3a0], R8 ;  /* 0x0003a00801007387 */ /* 0x000fe80000100a00 */
[----:B------:R-:W-:Y:S04]  /*7a230*/  STL.64 [R1+0x3a8], R10 ;  /* 0x0003a80a01007387 */ /* 0x000fe80000100a00 */
[----:B------:R-:W-:Y:S04]  /*7a240*/  STL.64 [R1+0x390], R4 ;  /* 0x0003900401007387 */ /* 0x000fe80000100a00 */
[----:B------:R3:W-:Y:S04]  /*7a250*/  STL.64 [R1+0x398], R6 ;  /* 0x0003980601007387 */ /* 0x0007e80000100a00 */
        /* <DEDUP_REMOVED lines=8> */
[----:B------:R-:W4:Y:S04]  /*7a2e0*/  LDL.LU.64 R12, [R1+0x2610] ;  /* 0x00261000010c7983 */ /* 0x000f280000300a00 */
[----:B------:R-:W4:Y:S04]  /*7a2f0*/  LDL.LU.64 R14, [R1+0x2618] ;  /* 0x00261800010e7983 */ /* 0x000f280000300a00 */
[----:B------:R-:W3:Y:S04]  /*7a300*/  LDL.LU.64 R8, [R1+0x2560] ;  /* 0x0025600001087983 */ /* 0x000ee80000300a00 */
[----:B------:R-:W3:Y:S04]  /*7a310*/  LDL.LU.64 R10, [R1+0x2568] ;  /* 0x00256800010a7983 */ /* 0x000ee80000300a00 */
[----:B0-----:R-:W3:Y:S04]  /*7a320*/  LDL.LU.64 R4, [R1+0x2440] ;  /* 0x0024400001047983 */ /* 0x001ee80000300a00 */
[----:B-1----:R-:W3:Y:S04]  /*7a330*/  LDL.LU.64 R6, [R1+0x2448] ;  /* 0x0024480001067983 */ /* 0x002ee80000300a00 */
[----:B------:R0:W-:Y:S04]  /*7a340*/  STL.64 [R1+0x7420], R40 ;  /* 0x0074202801007387 */ /* 0x0001e80000100a00 */
[----:B0-----:R-:W4:Y:S04]  /*7a350*/  LDL.LU.64 R40, [R1+0x2640] ;  /* 0x0026400001287983 */ /* 0x001f280000300a00 */
[----:B------:R-:W4:Y:S04]  /*7a360*/  LDL.LU.64 R42, [R1+0x2648] ;  /* 0x00264800012a7983 */ /* 0x000f280000300a00 */
[----:B------:R-:W3:Y:S04]  /*7a370*/  LDL.LU R58, [R1+0xbd4] ;  /* 0x000bd400013a7983 */ /* 0x000ee80000300800 */
        /* <DEDUP_REMOVED lines=8> */
[C---:B----4-:R-:W-:Y:S06]  /*7a400*/  HMMA.16816.F32 R40, R24.reuse, R38, R40 ;  /* 0x000000261828723c */ /* 0x050fec0000001828 */
[C---:B------:R-:W-:Y:S06]  /*7a410*/  HMMA.16816.F32 R12, R24.reuse, R32, R12 ;  /* 0x00000020180c723c */ /* 0x040fec000000180c */
[C---:B---3--:R-:W-:Y:S11]  /*7a420*/  HMMA.16816.F32 R8, R24.reuse, R22, R8 ;  /* 0x000000161808723c */ /* 0x048ff60000001808 */
[----:B------:R-:W-:Y:S04]  /*7a430*/  STL.64 [R1+0x370], R40 ;  /* 0x0003702801007387 */ /* 0x000fe80000100a00 */
[----:B------:R0:W-:Y:S02]  /*7a440*/  STL.64 [R1+0x378], R42 ;  /* 0x0003782a01007387 */ /* 0x0001e40000100a00 */
[----:B0-----:R-:W-:Y:S02]  /*7a450*/  HMMA.16816.F32 R40, R24, R34, R44 ;  /* 0x000000221828723c */ /* 0x001fe4000000182c */
[----:B------:R-:W-:Y:S04]  /*7a460*/  STL.64 [R1+0x360], R52 ;  /* 0x0003603401007387 */ /* 0x000fe80000100a00 */
[----:B------:R-:W-:Y:S04]  /*7a470*/  STL.64 [R1+0x368], R54 ;  /* 0x0003683601007387 */ /* 0x000fe80000100a00 */
[----:B------:R-:W-:-:S13]  /*7a480*/  STL.64 [R1+0x73d8], R34 ;  /* 0x0073d82201007387 */ /* 0x000fda0000100a00 */
[----:B------:R0:W-:Y:S04]  /*7a490*/  STL.64 [R1+0x350], R40 ;  /* 0x0003502801007387 */ /* 0x0001e80000100a00 */
[----:B------:R1:W-:Y:S04]  /*7a4a0*/  STL.64 [R1+0x358], R42 ;  /* 0x0003582a01007387 */ /* 0x0003e80000100a00 */
[----:B------:R-:W-:Y:S04]  /*7a4b0*/  STL.64 [R1+0x73d0], R32 ;  /* 0x0073d02001007387 */ /* 0x000fe80000100a00 */
[----:B------:R2:W-:Y:S04]  /*7a4c0*/  STL.64 [R1+0x340], R12 ;  /* 0x0003400c01007387 */ /* 0x0005e80000100a00 */
[----:B------:R3:W-:Y:S04]  /*7a4d0*/  STL.64 [R1+0x348], R14 ;  /* 0x0003480e01007387 */ /* 0x0007e80000100a00 */
[----:B0-----:R-:W4:Y:S04]  /*7a4e0*/  LDL.LU.64 R40, [R1+0x2420] ;  /* 0x0024200001287983 */ /* 0x001f280000300a00 */
[----:B-1----:R-:W4:Y:S04]  /*7a4f0*/  LDL.LU.64 R42, [R1+0x2428] ;  /* 0x00242800012a7983 */ /* 0x002f280000300a00 */
[----:B------:R-:W-:Y:S04]  /*7a500*/  STL.64 [R1+0x330], R8 ;  /* 0x0003300801007387 */ /* 0x000fe80000100a00 */
[----:B------:R0:W-:Y:S04]  /*7a510*/  STL.64 [R1+0x338], R10 ;  /* 0x0003380a01007387 */ /* 0x0001e80000100a00 */
[----:B--2---:R-:W2:Y:S04]  /*7a520*/  LDL.LU.64 R12, [R1+0x2410] ;  /* 0x00241000010c7983 */ /* 0x004ea80000300a00 */
[----:B---3--:R-:W2:Y:S01]  /*7a530*/  LDL.LU.64 R14, [R1+0x2418] ;  /* 0x00241800010e7983 */ /* 0x008ea20000300a00 */
[----:B0-----:R-:W-:Y:S03]  /*7a540*/  HMMA.16816.F32 R8, R24, R20, R4 ;  /* 0x000000141808723c */ /* 0x001fe60000001804 */
[----:B------:R-:W3:Y:S04]  /*7a550*/  LDL.LU.64 R4, [R1+0x2400] ;  /* 0x0024000001047983 */ /* 0x000ee80000300a00 */
[----:B------:R-:W3:-:S15]  /*7a560*/  LDL.LU.64 R6, [R1+0x2408] ;  /* 0x0024080001067983 */ /* 0x000ede0000300a00 */
[----:B------:R-:W-:-:S01]  /*7a570*/  NOP ;  /* 0x0000000000007918 */ /* 0x000fc20000000000 */
[----:B------:R0:W-:Y:S04]  /*7a580*/  STL.64 [R1+0x320], R8 ;  /* 0x0003200801007387 */ /* 0x0001e80000100a00 */
[----:B------:R1:W-:Y:S04]  /*7a590*/  STL.64 [R1+0x328], R10 ;  /* 0x0003280a01007387 */ /* 0x0003e80000100a00 */
[----:B0-----:R-:W3:Y:S04]  /*7a5a0*/  LDL.LU.64 R8, [R1+0x23f0] ;  /* 0x0023f00001087983 */ /* 0x001ee80000300a00 */
[----:B-1----:R-:W3:Y:S04]  /*7a5b0*/  LDL.LU.64 R10, [R1+0x23f8] ;  /* 0x0023f800010a7983 */ /* 0x002ee80000300a00 */
[----:B------:R-:W3:Y:S04]  /*7a5c0*/  LDL.LU.64 R52, [R1+0x23c0] ;  /* 0x0023c00001347983 */ /* 0x000ee80000300a00 */
[----:B------:R-:W3:Y:S04]  /*7a5d0*/  LDL.LU.64 R54, [R1+0x23c8] ;  /* 0x0023c80001367983 */ /* 0x000ee80000300a00 */
[----:B------:R-:W3:Y:S04]  /*7a5e0*/  LDL.LU.64 R44, [R1+0x23b0] ;  /* 0x0023b000012c7983 */ /* 0x000ee80000300a00 */
[----:B------:R-:W3:Y:S04]  /*7a5f0*/  LDL.LU.64 R46, [R1+0x23b8] ;  /* 0x0023b800012e7983 */ /* 0x000ee80000300a00 */
[----:B------:R-:W3:Y:S04]  /*7a600*/  LDL.LU.64 R32, [R1+0x14d0] ;  /* 0x0014d00001207983 */ /* 0x000ee80000300a00 */
[----:B------:R-:W3:Y:S04]  /*7a610*/  LDL.LU.64 R34, [R1+0x14d8] ;  /* 0x0014d80001227983 */ /* 0x000ee80000300a00 */
[----:B------:R-:W-:Y:S04]  /*7a620*/  STL.64 [R1+0x73b8], R22 ;  /* 0x0073b81601007387 */ /* 0x000fe80000100a00 */
[----:B------:R0:W-:Y:S04]  /*7a630*/  STL.64 [R1+0x73b0], R20 ;  /* 0x0073b01401007387 */ /* 0x0001e80000100a00 */
[----:B0-----:R-:W3:Y:S04]  /*7a640*/  LDL.LU.64 R20, [R1+0x23d0] ;  /* 0x0023d00001147983 */ /* 0x001ee80000300a00 */
[----:B------:R-:W3:Y:S01]  /*7a650*/  LDL.LU.64 R22, [R1+0x23d8] ;  /* 0x0023d80001167983 */ /* 0x000ee20000300a00 */
[C---:B----4-:R-:W-:Y:S06]  /*7a660*/  HMMA.16816.F32 R40, R24.reuse, R18, R40 ;  /* 0x000000121828723c */ /* 0x050fec0000001828 */
[----:B--2---:R-:W-:-:S15]  /*7a670*/  HMMA.16816.F32 R12, R24, R16, R12 ;  /* 0x00000010180c723c */ /* 0x004fde000000180c */
[----:B------:R-:W-:-:S02]  /*7a680*/  NOP ;  /* 0x0000000000007918 */ /* 0x000fc40000000000 */
[----:B------:R0:W-:Y:S04]  /*7a690*/  STL.64 [R1+0x310], R40 ;  /* 0x0003102801007387 */ /* 0x0001e80000100a00 */
[----:B------:R-:W-:Y:S04]  /*7a6a0*/  STL.64 [R1+0x318], R42 ;  /* 0x0003182a01007387 */ /* 0x000fe80000100a00 */
[----:B0-----:R-:W2:Y:S04]  /*7a6b0*/  LDL.LU.64 R40, [R1+0x7420] ;  /* 0x0074200001287983 */ /* 0x001ea80000300a00 */
[----:B------:R-:W-:Y:S04]  /*7a6c0*/  STL.64 [R1+0x300], R12 ;  /* 0x0003000c01007387 */ /* 0x000fe80000100a00 */
[----:B------:R0:W-:Y:S04]  /*7a6d0*/  STL.64 [R1+0x308], R14 ;  /* 0x0003080e01007387 */ /* 0x0001e80000100a00 */
[----:B0-----:R-:W3:Y:S04]  /*7a6e0*/  LDL.LU.64 R14, [R1+0x7418] ;  /* 0x00741800010e7983 */ /* 0x001ee80000300a00 */
[----:B------:R-:W4:Y:S04]  /*7a6f0*/  LDL.LU.64 R12, [R1+0x7410] ;  /* 0x00741000010c7983 */ /* 0x000f280000300a00 */
[----:B------:R-:W-:Y:S04]  /*7a700*/  STL.64 [R1+0x73a8], R18 ;  /* 0x0073a81201007387 */ /* 0x000fe80000100a00 */
[----:B------:R0:W-:Y:S04]  /*7a710*/  STL.64 [R1+0x73a0], R16 ;  /* 0x0073a01001007387 */ /* 0x0001e80000100a00 */
[----:B0-----:R-:W2:Y:S04]  /*7a720*/  LDL.LU.64 R16, [R1+0x23e0] ;  /* 0x0023e00001107983 */ /* 0x001ea80000300a00 */
[----:B------:R-:W2:Y:S01]  /*7a730*/  LDL.LU.64 R18, [R1+0x23e8] ;  /* 0x0023e80001127983 */ /* 0x000ea20000300a00 */
[C---:B---3--:R-:W-:Y:S06]  /*7a740*/  HMMA.16816.F32 R4, R24.reuse, R14, R4 ;  /* 0x0000000e1804723c */ /* 0x048fec0000001804 */
[----:B----4-:R-:W-:-:S15]  /*7a750*/  HMMA.16816.F32 R8, R24, R12, R8 ;  /* 0x0000000c1808723c */ /* 0x010fde0000001808 */
[----:B------:R-:W-:-:S02]  /*7a760*/  NOP ;  /* 0x0000000000007918 */ /* 0x000fc40000000000 */
[----:B------:R-:W-:Y:S04]  /*7a770*/  STL.64 [R1+0x2f0], R4 ;  /* 0x0002f00401007387 */ /* 0x000fe80000100a00 */
[----:B------:R0:W-:Y:S04]  /*7a780*/  STL.64 [R1+0x2f8], R6 ;  /* 0x0002f80601007387 */ /* 0x0001e80000100a00 */
[----:B0-----:R-:W3:Y:S04]  /*7a790*/  LDL.LU.64 R6, [R1+0x7408] ;  /* 0x0074080001067983 */ /* 0x001ee80000300a00 */
[----:B------:R-:W4:Y:S04]  /*7a7a0*/  LDL.LU.64 R4, [R1+0x7400] ;  /* 0x0074000001047983 */ /* 0x000f280000300a00 */
[----:B------:R-:W-:Y:S04]  /*7a7b0*/  STL.64 [R1+0x2e0], R8 ;  /* 0x0002e00801007387 */ /* 0x000fe80000100a00 */
[----:B------:R0:W-:Y:S04]  /*7a7c0*/  STL.64 [R1+0x2e8], R10 ;  /* 0x0002e80a01007387 */ /* 0x0001e80000100a00 */
[----:B0-----:R-:W2:Y:S04]  /*7a7d0*/  LDL.LU.64 R10, [R1+0x73f8] ;  /* 0x0073f800010a7983 */ /* 0x001ea80000300a00 */
[----:B------:R-:W3:Y:S04]  /*7a7e0*/  LDL.LU.64 R8, [R1+0x73f0] ;  /* 0x0073f00001087983 */ /* 0x000ee80000300a00 */
[----:B------:R-:W-:Y:S04]  /*7a7f0*/  STL.64 [R1+0x73c8], R14 ;  /* 0x0073c80e01007387 */ /* 0x000fe80000100a00 */
[----:B------:R3:W-:Y:S01]  /*7a800*/  STL.64 [R1+0x73c0], R12 ;  /* 0x0073c00c01007387 */ /* 0x0007e20000100a00 */
[C---:B--2---:R-:W-:Y:S06]  /*7a810*/  HMMA.16816.F32 R16, R24.reuse, R10, R16 ;  /* 0x0000000a1810723c */ /* 0x044fec0000001810 */
[----:B---3--:R-:W-:Y:S01]  /*7a820*/  HMMA.16816.F32 R12, R24, R8, R20 ;  /* 0x00000008180c723c */ /* 0x008fe20000001814 */
        /* <DEDUP_REMOVED lines=8> */
[C---:B----4-:R-:W-:Y:S06]  /*7a8b0*/  HMMA.16816.F32 R12, R24.reuse, R4, R44 ;  /* 0x00000004180c723c */ /* 0x050fec000000182c */
[----:B------:R-:W-:Y:S11]  /*7a8c0*/  HMMA.16816.F32 R8, R24, R2, R32 ;  /* 0x000000021808723c */ /* 0x000ff60000001820 */
[----:B------:R-:W-:Y:S04]  /*7a8d0*/  STL.64 [R1+0x2b0], R16 ;  /* 0x0002b01001007387 */ /* 0x000fe80000100a00 */
[----:B------:R-:W-:Y:S04]  /*7a8e0*/  STL.64 [R1+0x2b8], R18 ;  /* 0x0002b81201007387 */ /* 0x000fe80000100a00 */
[----:B------:R-:W-:Y:S04]  /*7a8f0*/  STL.64 [R1+0x2a0], R12 ;  /* 0x0002a00c01007387 */ /* 0x000fe80000100a00 */
[----:B------:R-:W-:Y:S04]  /*7a900*/  STL.64 [R1+0x2a8], R14 ;  /* 0x0002a80e01007387 */ /* 0x000fe80000100a00 */
[----:B------:R0:W-:Y:S04]  /*7a910*/  STL.64 [R1+0x290], R8 ;  /* 0x0002900801007387 */ /* 0x0001e80000100a00 */
[----:B------:R1:W-:Y:S04]  /*7a920*/  STL.64 [R1+0x298], R10 ;  /* 0x0002980a01007387 */ /* 0x0003e80000100a00 */
[----:B------:R-:W2:Y:S04]  /*7a930*/  LDL.LU.64 R44, [R1+0x23a0] ;  /* 0x0023a000012c7983 */ /* 0x000ea80000300a00 */
[----:B------:R-:W2:Y:S04]  /*7a940*/  LDL.LU.64 R46, [R1+0x23a8] ;  /* 0x0023a800012e7983 */ /* 0x000ea80000300a00 */
[----:B0-----:R-:W3:Y:S04]  /*7a950*/  LDL.LU.64 R8, [R1+0x2390] ;  /* 0x0023900001087983 */ /* 0x001ee80000300a00 */
[----:B-1----:R-:W3:Y:S04]  /*7a960*/  LDL.LU.64 R10, [R1+0x2398] ;  /* 0x00239800010a7983 */ /* 0x002ee80000300a00 */
[----:B------:R-:W4:Y:S04]  /*7a970*/  LDL.LU.64 R32, [R1+0x2380] ;  /* 0x0023800001207983 */ /* 0x000f280000300a00 */
[----:B------:R-:W4:Y:S01]  /*7a980*/  LDL.LU.64 R34, [R1+0x2388] ;  /* 0x0023880001227983 */ /* 0x000f220000300a00 */
[----:B------:R-:W-:-:S02]  /*7a990*/  IMAD R24, R51, 0x100, R58 ;  /* 0x0000010033187824 */ /* 0x000fc400078e023a */
[----:B------:R-:W-:Y:S02]  /*7a9a0*/  IMAD R25, R28, 0x100, R50 ;  /* 0x000001001c197824 */ /* 0x000fe400078e0232 */
[----:B------:R-:W-:Y:S02]  /*7a9b0*/  IMAD R26, R29, 0x100, R31 ;  /* 0x000001001d1a7824 */ /* 0x000fe400078e021f */
[----:B------:R-:W-:Y:S01]  /*7a9c0*/  IMAD R27, R0, 0x100, R30 ;  /* 0x00000100001b7824 */ /* 0x000fe200078e021e */
[----:B------:R-:W4:Y:S01]  /*7a9d0*/  LDL.LU.64 R12, [R1+0x2370] ;  /* 0x00237000010c7983 */ /* 0x000f220000300a00 */
[----:B------:R-:W-:Y:S02]  /*7a9e0*/  F2FP.F16.E4M3.UNPACK_B R24, R24 ;  /* 0x00000018ff18723e */ /* 0x000fe400020006ff */
[----:B------:R-:W-:Y:S02]  /*7a9f0*/  F2FP.F16.E4M3.UNPACK_B R25, R25 ;  /* 0x00000019ff19723e */ /* 0x000fe400020006ff */
[----:B------:R-:W-:-:S02]  /*7aa00*/  F2FP.F16.E4M3.UNPACK_B R26, R26 ;  /* 0x0000001aff1a723e */ /* 0x000fc400020006ff */
[----:B------:R-:W-:Y:S01]  /*7aa10*/  F2FP.F16.E4M3.UNPACK_B R27, R27 ;  /* 0x0000001bff1b723e */ /* 0x000fe200020006ff */
        /* <DEDUP_REMOVED lines=12> */
[----:B------:R-:W4:Y:S01]  /*7aae0*/  LDL.LU.64 R54, [R1+0x22f8] ;  /* 0x0022f80001367983 */ /* 0x000f220000300a00 */
[C---:B--2---:R-:W-:Y:S06]  /*7aaf0*/  HMMA.16816.F32 R44, R24.reuse, R40, R44 ;  /* 0x00000028182c723c */ /* 0x044fec000000182c */
[C---:B---3--:R-:W-:Y:S06]  /*7ab00*/  HMMA.16816.F32 R8, R24.reuse, R38, R8 ;  /* 0x000000261808723c */ /* 0x048fec0000001808 */
[C---:B----4-:R-:W-:Y:S11]  /*7ab10*/  HMMA.16816.F32 R32, R24.reuse, R36, R32 ;  /* 0x000000241820723c */ /* 0x050ff60000001820 */
[----:B------:R0:W-:Y:S04]  /*7ab20*/  STL.64 [R1+0x280], R44 ;  /* 0x0002802c01007387 */ /* 0x0001e80000100a00 */
[----:B------:R1:W-:Y:S04]  /*7ab30*/  STL.64 [R1+0x288], R46 ;  /* 0x0002882e01007387 */ /* 0x0003e80000100a00 */
[----:B0-----:R-:W2:Y:S04]  /*7ab40*/  LDL.LU.64 R44, [R1+0x22d0] ;  /* 0x0022d000012c7983 */ /* 0x001ea80000300a00 */
[----:B-1----:R-:W2:Y:S04]  /*7ab50*/  LDL.LU.64 R46, [R1+0x22d8] ;  /* 0x0022d800012e7983 */ /* 0x002ea80000300a00 */
[----:B------:R-:W-:Y:S04]  /*7ab60*/  STL.64 [R1+0x270], R8 ;  /* 0x0002700801007387 */ /* 0x000fe80000100a00 */
[----:B------:R0:W-:Y:S04]  /*7ab70*/  STL.64 [R1+0x278], R10 ;  /* 0x0002780a01007387 */ /* 0x0001e80000100a00 */
[----:B0-----:R-:W2:Y:S04]  /*7ab80*/  LDL.LU.64 R10, [R1+0x73e8] ;  /* 0x0073e800010a7983 */ /* 0x001ea80000300a00 */
[----:B------:R-:W3:Y:S04]  /*7ab90*/  LDL.LU.64 R8, [R1+0x73e0] ;  /* 0x0073e00001087983 */ /* 0x000ee80000300a00 */
[----:B------:R-:W-:Y:S04]  /*7aba0*/  STL.64 [R1+0x260], R32 ;  /* 0x0002602001007387 */ /* 0x000fe80000100a00 */
[----:B------:R0:W-:Y:S04]  /*7abb0*/  STL.64 [R1+0x268], R34 ;  /* 0x0002682201007387 */ /* 0x0001e80000100a00 */
[----:B0-----:R-:W4:Y:S04]  /*7abc0*/  LDL.LU.64 R34, [R1+0x73d8] ;  /* 0x0073d80001227983 */ /* 0x001f280000300a00 */
[----:B------:R-:W2:Y:S01]  /*7abd0*/  LDL.LU.64 R32, [R1+0x73d0] ;  /* 0x0073d00001207983 */ /* 0x000ea20000300a00 */
[C---:B----4-:R-:W-:Y:S06]  /*7abe0*/  HMMA.16816.F32 R12, R24.reuse, R34, R12 ;  /* 0x00000022180c723c */ /* 0x050fec000000180c */
[----:B--2---:R-:W-:-:S15]  /*7abf0*/  HMMA.16816.F32 R20, R24, R32, R20 ;  /* 0x000000201814723c */ /* 0x004fde0000001814 */
        /* <DEDUP_REMOVED lines=18> */
[----:B------:R-:W-:Y:S04]  /*7ad20*/  STL.64 [R1+0x228], R50 ;  /* 0x0002283201007387 */ /* 0x000fe80000100a00 */
[----:B0-----:R-:W2:Y:S01]  /*7ad30*/  LDL.LU.64 R48, [R1+0x7398] ;  /* 0x0073980001307983 */ /* 0x001ea20000300a00 */
        /* <DEDUP_REMOVED lines=8> */
[----:B------:R-:W-:Y:S04]  /*7adc0*/  STL.64 [R1+0x208], R58 ;  /* 0x0002083a01007387 */ /* 0x000fe80000100a00 */
[----:B0-----:R-:W4:Y:S04]  /*7add0*/  LDL.LU.64 R56, [R1+0x7390] ;  /* 0x0073900001387983 */ /* 0x001f280000300a00 */
[----:B------:R-:W-:Y:S04]  /*7ade0*/  STL.64 [R1+0x7380], R18 ;  /* 0x0073801201007387 */ /* 0x000fe80000100a00 */
[----:B------:R0:W-:Y:S04]  /*7adf0*/  STL.64 [R1+0x7378], R16 ;  /* 0x0073781001007387 */ /* 0x0001e80000100a00 */
[----:B0-----:R-:W2:Y:S04]  /*7ae00*/  LDL.LU.64 R16, [R1+0x2300] ;  /* 0x0023000001107983 */ /* 0x001ea80000300a00 */
[----:B------:R-:W2:Y:S02]  /*7ae10*/  LDL.LU.64 R18, [R1+0x2308] ;  /* 0x0023080001127983 */ /* 0x000ea40000300a00 */
[----:B--2---:R-:W-:-:S15]  /*7ae20*/  HMMA.16816.F32 R16, R24, R14, R16 ;  /* 0x0000000e1810723c */ /* 0x004fde0000001810 */
[----:B------:R-:W-:-:S08]  /*7ae30*/  NOP ;  /* 0x0000000000007918 */ /* 0x000fd00000000000 */
[----:B------:R-:W-:Y:S04]  /*7ae40*/  STL.64 [R1+0x1f0], R16 ;  /* 0x0001f01001007387 */ /* 0x000fe80000100a00 */
[----:B------:R0:W-:Y:S02]  /*7ae50*/  STL.64 [R1+0x1f8], R18 ;  /* 0x0001f81201007387 */ /* 0x0001e40000100a00 */
[----:B0-----:R-:W-:Y:S02]  /*7ae60*/  HMMA.16816.F32 R16, R24, R12, R52 ;  /* 0x0000000c1810723c */ /* 0x001fe40000001834 */
[----:B------:R-:W-:Y:S04]  /*7ae70*/  STL.64 [R1+0x7360], R14 ;  /* 0x0073600e01007387 */ /* 0x000fe80000100a00 */
[----:B------:R3:W-:-:S15]  /*7ae80*/  STL.64 [R1+0x7358], R12 ;  /* 0x0073580c01007387 */ /* 0x0007de0000100a00 */
[----:B------:R-:W-:-:S02]  /*7ae90*/  NOP ;  /* 0x0000000000007918 */ /* 0x000fc40000000000 */
[----:B------:R-:W-:Y:S04]  /*7aea0*/  STL.64 [R1+0x1e0], R16 ;  /* 0x0001e01001007387 */ /* 0x000fe80000100a00 */
[----:B------:R0:W-:Y:S01]  /*7aeb0*/  STL.64 [R1+0x1e8], R18 ;  /* 0x0001e81201007387 */ /* 0x0001e20000100a00 */
[C---:B---3--:R-:W-:Y:S06]  /*7aec0*/  HMMA.16816.F32 R12, R24.reuse, R8, R28 ;  /* 0x00000008180c723c */ /* 0x048fec000000181c */
[----:B0-----:R-:W-:-:S15]  /*7aed0*/  HMMA.16816.F32 R16, R24, R10, R44 ;  /* 0x0000000a1810723c */ /* 0x001fde000000182c */
[----:B------:R-:W-:-:S09]  /*7aee0*/  NOP ;  /* 0x0000000000007918 */ /* 0x000fd20000000000 */
[----:B------:R-:W-:Y:S02]  /*7aef0*/  IMAD.MOV.U32 R0, RZ, RZ, R19 ;  /* 0x000000ffff007224 */ /* 0x000fe400078e0013 */
[----:B------:R-:W-:Y:S02]  /*7af00*/  IMAD.MOV.U32 R50, RZ, RZ, R18 ;  /* 0x000000ffff327224 */ /* 0x000fe400078e0012 */
[----:B------:R-:W-:Y:S02]  /*7af10*/  IMAD.MOV.U32 R51, RZ, RZ, R17 ;  /* 0x000000ffff337224 */ /* 0x000fe400078e0011 */
[----:B------:R-:W-:Y:S01]  /*7af20*/  IMAD.MOV.U32 R58, RZ, RZ, R16 ;  /* 0x000000ffff3a7224 */ /* 0x000fe200078e0010 */
[----:B------:R-:W-:Y:S04]  /*7af30*/  STL [R1+0x66ec], R0 ;  /* 0x0066ec0001007387 */ /* 0x000fe80000100800 */
[----:B------:R-:W-:Y:S04]  /*7af40*/  STL [R1+0x66e8], R50 ;  /* 0x0066e83201007387 */ /* 0x000fe80000100800 */
[----:B------:R-:W-:Y:S04]  /*7af50*/  STL [R1+0x66e4], R51 ;  /* 0x0066e43301007387 */ /* 0x000fe80000100800 */
[----:B------:R-:W-:Y:S04]  /*7af60*/  STL [R1+0x66e0], R58 ;  /* 0x0066e03a01007387 */ /* 0x000fe80000100800 */
[----:B------:R0:W-:Y:S04]  /*7af70*/  STL [R1+0x1c0], R12 ;  /* 0x0001c00c01007387 */ /* 0x0001e80000100800 */
[----:B------:R-:W2:Y:S04]  /*7af80*/  LDL.LU.64 R16, [R1+0x2290] ;  /* 0x0022900001107983 */ /* 0x000ea80000300a00 */
[----:B------:R-:W2:Y:S01]  /*7af90*/  LDL.LU.64 R18, [R1+0x2298] ;  /* 0x0022980001127983 */ /* 0x000ea20000300a00 */
[----:B------:R-:W-:-:S02]  /*7afa0*/  IMAD.MOV.U32 R61, RZ, RZ, R13 ;  /* 0x000000ffff3d7224 */ /* 0x000fc400078e000d */
[----:B------:R-:W-:Y:S02]  /*7afb0*/  IMAD.MOV.U32 R60, RZ, RZ, R14 ;  /* 0x000000ffff3c7224 */ /* 0x000fe400078e000e */
[----:B------:R-:W-:Y:S01]  /*7afc0*/  IMAD.MOV.U32 R59, RZ, RZ, R15 ;  /* 0x000000ffff3b7224 */ /* 0x000fe200078e000f */
[----:B0-----:R-:W3:Y:S04]  /*7afd0*/  LDL.LU.64 R12, [R1+0x2270] ;  /* 0x00227000010c7983 */ /* 0x001ee80000300a00 */
[----:B------:R-:W3:Y:S04]  /*7afe0*/  LDL.LU.64 R14, [R1+0x2278] ;  /* 0x00227800010e7983 */ /* 0x000ee80000300a00 */
        /* <DEDUP_REMOVED lines=8> */
[----:B------:R-:W-:Y:S04]  /*7b070*/  STL [R1+0x66f8], R59 ;  /* 0x0066f83b01007387 */ /* 0x000fe80000100800 */
[----:B------:R-:W-:Y:S04]  /*7b080*/  STL [R1+0x66f4], R60 ;  /* 0x0066f43c01007387 */ /* 0x000fe80000100800 */
[----:B------:R1:W-:Y:S04]  /*7b090*/  STL [R1+0x66f0], R61 ;  /* 0x0066f03d01007387 */ /* 0x0003e80000100800 */
[----:B0-----:R-:W4:Y:S04]  /*7b0a0*/  LDL.LU.64 R8, [R1+0x14c0] ;  /* 0x0014c00001087983 */ /* 0x001f280000300a00 */
[----:B------:R-:W4:Y:S04]  /*7b0b0*/  LDL.LU.64 R10, [R1+0x14c8] ;  /* 0x0014c800010a7983 */ /* 0x000f280000300a00 */
[----:B------:R-:W4:Y:S04]  /*7b0c0*/  LDL.LU R46, [R1+0xc0c] ;  /* 0x000c0c00012e7983 */ /* 0x000f280000300800 */
[----:B------:R-:W4:Y:S01]  /*7b0d0*/  LDL.LU R47, [R1+0xc08] ;  /* 0x000c0800012f7983 */ /* 0x000f220000300800 */
[C---:B--2---:R-:W-:Y:S06]  /*7b0e0*/  HMMA.16816.F32 R16, R24.reuse, R6, R16 ;  /* 0x000000061810723c */ /* 0x044fec0000001810 */
[----:B---3--:R-:W-:-:S15]  /*7b0f0*/  HMMA.16816.F32 R12, R24, R4, R12 ;  /* 0x00000004180c723c */ /* 0x008fde000000180c */
[----:B------:R-:W-:-:S03]  /*7b100*/  NOP ;  /* 0x0000000000007918 */ /* 0x000fc60000000000 */
[----:B------:R-:W-:Y:S02]  /*7b110*/  IMAD.MOV.U32 R58, RZ, RZ, R19 ;  /* 0x000000ffff3a7224 */ /* 0x000fe400078e0013 */
[----:B------:R-:W-:Y:S01]  /*7b120*/  IMAD.MOV.U32 R51, RZ, RZ, R18 ;  /* 0x000000ffff337224 */ /* 0x000fe200078e0012 */
[----:B----4-:R-:W-:Y:S01]  /*7b130*/  HMMA.16816.F32 R8, R24, R2, R8 ;  /* 0x000000021808723c */ /* 0x010fe20000001808 */
[----:B------:R-:W-:Y:S02]  /*7b140*/  IMAD.MOV.U32 R50, RZ, RZ, R17 ;  /* 0x000000ffff327224 */ /* 0x000fe400078e0011 */
[----:B------:R-:W-:Y:S01]  /*7b150*/  IMAD.MOV.U32 R0, RZ, RZ, R16 ;  /* 0x000000ffff007224 */ /* 0x000fe200078e0010 */
[----:B------:R-:W-:Y:S04]  /*7b160*/  STL [R1+0x672c], R58 ;  /* 0x00672c3a01007387 */ /* 0x000fe80000100800 */
[----:B------:R-:W-:Y:S04]  /*7b170*/  STL [R1+0x6728], R51 ;  /* 0x0067283301007387 */ /* 0x000fe80000100800 */
[----:B------:R-:W-:Y:S04]  /*7b180*/  STL [R1+0x6724], R50 ;  /* 0x0067243201007387 */ /* 0x000fe80000100800 */
[----:B------:R-:W-:Y:S01]  /*7b190*/  STL.64 [R1+0x6d38], R48 ;  /* 0x006d383001007387 */ /* 0x000fe20000100a00 */
[----:B-1----:R-:W-:-:S03]  /*7b1a0*/  IMAD.MOV.U32 R61, RZ, RZ, R15 ;  /* 0x000000ffff3d7224 */ /* 0x002fc600078e000f */
[----:B------:R-:W-:Y:S01]  /*7b1b0*/  STL [R1+0x6720], R0 ;  /* 0x0067200001007387 */ /* 0x000fe20000100800 */
[----:B------:R-:W-:Y:S02]  /*7b1c0*/  IMAD.MOV.U32 R60, RZ, RZ, R14 ;  /* 0x000000ffff3c7224 */ /* 0x000fe400078e000e */
[----:B------:R-:W-:Y:S01]  /*7b1d0*/  IMAD.MOV.U32 R59, RZ, RZ, R13 ;  /* 0x000000ffff3b7224 */ /* 0x000fe200078e000d */
[----:B------:R-:W-:Y:S04]  /*7b1e0*/  STL [R1+0x1a0], R12 ;  /* 0x0001a00c01007387 */ /* 0x000fe80000100800 */
[----:B------:R-:W-:Y:S04]  /*7b1f0*/  STL.64 [R1+0x7330], R6 ;  /* 0x0073300601007387 */ /* 0x000fe80000100a00 */
[----:B------:R0:W-:Y:S04]  /*7b200*/  STL.64 [R1+0x7328], R4 ;  /* 0x0073280401007387 */ /* 0x0001e80000100a00 */
[----:B------:R-:W-:Y:S04]  /*7b210*/  STL [R1+0x6758], R61 ;  /* 0x0067583d01007387 */ /* 0x000fe80000100800 */
[----:B------:R-:W-:Y:S04]  /*7b220*/  STL [R1+0x6734], R60 ;  /* 0x0067343c01007387 */ /* 0x000fe80000100800 */
[----:B------:R-:W-:Y:S04]  /*7b230*/  STL [R1+0x6730], R59 ;  /* 0x0067303b01007387 */ /* 0x000fe80000100800 */
[----:B------:R-:W-:Y:S01]  /*7b240*/  STL.64 [R1+0x6d40], R56 ;  /* 0x006d403801007387 */ /* 0x000fe20000100a00 */
[----:B------:R-:W-:-:S03]  /*7b250*/  IMAD R24, R55, 0x100, R54 ;  /* 0x0000010037187824 */ /* 0x000fc600078e0236 */
[----:B0-----:R-:W2:Y:S04]  /*7b260*/  LDL.LU.64 R4, [R1+0x2250] ;  /* 0x0022500001047983 */ /* 0x001ea80000300a00 */
[----:B------:R-:W2:Y:S04]  /*7b270*/  LDL.LU.64 R6, [R1+0x2258] ;  /* 0x0022580001067983 */ /* 0x000ea80000300a00 */
[----:B------:R0:W-:Y:S04]  /*7b280*/  STL.64 [R1+0x180], R8 ;  /* 0x0001800801007387 */ /* 0x0001e80000100a00 */
[----:B------:R1:W-:Y:S04]  /*7b290*/  STL.64 [R1+0x188], R10 ;  /* 0x0001880a01007387 */ /* 0x0003e80000100a00 */
[----:B0-----:R-:W3:Y:S04]  /*7b2a0*/  LDL.LU.64 R8, [R1+0x2230] ;  /* 0x0022300001087983 */ /* 0x001ee80000300a00 */
[----:B-1----:R-:W3:Y:S04]  /*7b2b0*/  LDL.LU.64 R10, [R1+0x2238] ;  /* 0x00223800010a7983 */ /* 0x002ee80000300a00 */
[----:B------:R-:W4:Y:S04]  /*7b2c0*/  LDL.LU R52, [R1+0xc94] ;  /* 0x000c940001347983 */ /* 0x000f280000300800 */
[----:B------:R-:W4:Y:S04]  /*7b2d0*/  LDL.LU R53, [R1+0xc90] ;  /* 0x000c900001357983 */ /* 0x000f280000300800 */
[----:B------:R-:W2:Y:S04]  /*7b2e0*/  LDL.LU R54, [R1+0xc9c] ;  /* 0x000c9c0001367983 */ /* 0x000ea80000300800 */
[----:B------:R-:W2:Y:S01]  /*7b2f0*/  LDL.LU R55, [R1+0xc98] ;  /* 0x000c980001377983 */ /* 0x000ea20000300800 */
[----:B------:R-:W-:-:S02]  /*7b300*/  IMAD R25, R31, 0x100, R28 ;  /* 0x000001001f197824 */ /* 0x000fc400078e021c */
[----:B------:R-:W-:Y:S02]  /*7b310*/  IMAD R26, R30, 0x100, R29 ;  /* 0x000001001e1a7824 */ /* 0x000fe400078e021d */
[----:B------:R-:W-:Y:S01]  /*7b320*/  IMAD R27, R47, 0x100, R46 ;  /* 0x000001002f1b7824 */ /* 0x000fe200078e022e */
[----:B------:R-:W-:Y:S02]  /*7b330*/  F2FP.F16.E4M3.UNPACK_B R24, R24 ;  /* 0x00000018ff18723e */ /* 0x000fe400020006ff */
[----:B------:R-:W-:Y:S02]  /*7b340*/  F2FP.F16.E4M3.UNPACK_B R25, R25 ;  /* 0x00000019ff19723e */ /* 0x000fe400020006ff */
[----:B------:R-:W-:Y:S02]  /*7b350*/  F2FP.F16.E4M3.UNPACK_B R26, R26 ;  /* 0x0000001aff1a723e */ /* 0x000fe400020006ff */
[----:B------:R-:W-:Y:S01]  /*7b360*/  F2FP.F16.E4M3.UNPACK_B R27, R27 ;  /* 0x0000001bff1b723e */ /* 0x000fe200020006ff */
[----:B--2---:R-:W-:Y:S04]  /*7b370*/  STL.64 [R1+0x7350], R54 ;  /* 0x0073503601007387 */ /* 0x004fe80000100a00 */
[----:B----4-:R-:W-:Y:S04]  /*7b380*/  STL.64 [R1+0x7348], R52 ;  /* 0x0073483401007387 */ /* 0x010fe80000100a00 */
[----:B------:R-:W2:Y:S04]  /*7b390*/  LDL.LU R28, [R1+0xca4] ;  /* 0x000ca400011c7983 */ /* 0x000ea80000300800 */
[----:B------:R-:W4:Y:S04]  /*7b3a0*/  LDL.LU R31, [R1+0xca0] ;  /* 0x000ca000011f7983 */ /* 0x000f280000300800 */
[----:B------:R-:W2:Y:S04]  /*7b3b0*/  LDL.LU R29, [R1+0xcac] ;  /* 0x000cac00011d7983 */ /* 0x000ea80000300800 */
[----:B------:R-:W4:Y:S01]  /*7b3c0*/  LDL.LU R30, [R1+0xca8] ;  /* 0x000ca800011e7983 */ /* 0x000f220000300800 */
[C---:B------:R-:W-:Y:S06]  /*7b3d0*/  HMMA.16816.F32 R4, R24.reuse, R40, R4 ;  /* 0x000000281804723c */ /* 0x040fec0000001804 */
[C---:B---3--:R-:W-:Y:S01]  /*7b3e0*/  HMMA.16816.F32 R8, R24.reuse, R38, R8 ;  /* 0x000000261808723c */ /* 0x048fe20000001808 */
[----:B----4-:R-:W-:Y:S04]  /*7b3f0*/  STL.64 [R1+0x7370], R30 ;  /* 0x0073701e01007387 */ /* 0x010fe80000100a00 */
[----:B--2---:R-:W-:Y:S04]  /*7b400*/  STL.64 [R1+0x7368], R28 ;  /* 0x0073681c01007387 */ /* 0x004fe80000100a00 */
[----:B------:R-:W2:Y:S04]  /*7b410*/  LDL.LU.64 R48, [R1+0x2210] ;  /* 0x0022100001307983 */ /* 0x000ea80000300a00 */
[----:B------:R-:W2:Y:S04]  /*7b420*/  LDL.LU.64 R50, [R1+0x2218] ;  /* 0x0022180001327983 */ /* 0x000ea80000300a00 */
[----:B------:R0:W-:Y:S04]  /*7b430*/  STL.64 [R1+0xb90], R4 ;  /* 0x000b900401007387 */ /* 0x0001e80000100a00 */
[----:B------:R1:W-:Y:S04]  /*7b440*/  STL.64 [R1+0xb98], R6 ;  /* 0x000b980601007387 */ /* 0x0003e80000100a00 */
[----:B0-----:R-:W3:Y:S04]  /*7b450*/  LDL.LU.64 R4, [R1+0x21f0] ;  /* 0x0021f00001047983 */ /* 0x001ee80000300a00 */
[----:B-1----:R-:W3:Y:S04]  /*7b460*/  LDL.LU.64 R6, [R1+0x21f8] ;  /* 0x0021f80001067983 */ /* 0x002ee80000300a00 */
[----:B------:R0:W-:Y:S04]  /*7b470*/  STL.64 [R1+0x7388], R40 ;  /* 0x0073882801007387 */ /* 0x0001e80000100a00 */
[----:B------:R-:W4:Y:S04]  /*7b480*/  LDL.LU.64 R44, [R1+0x21d0] ;  /* 0x0021d000012c7983 */ /* 0x000f280000300a00 */
[----:B------:R-:W4:Y:S04]  /*7b490*/  LDL.LU.64 R46, [R1+0x21d8] ;  /* 0x0021d800012e7983 */ /* 0x000f280000300a00 */
[----:B------:R1:W-:Y:S04]  /*7b4a0*/  STL.64 [R1+0xba0], R8 ;  /* 0x000ba00801007387 */ /* 0x0003e80000100a00 */
[----:B------:R1:W-:Y:S04]  /*7b4b0*/  STL.64 [R1+0xba8], R10 ;  /* 0x000ba80a01007387 */ /* 0x0003e80000100a00 */
[----:B0-----:R-:W4:Y:S04]  /*7b4c0*/  LDL.LU.64 R40, [R1+0x21b0] ;  /* 0x0021b00001287983 */ /* 0x001f280000300a00 */
        /* <DEDUP_REMOVED lines=9> */
[----:B-1----:R-:W4:Y:S04]  /*7b560*/  LDL.LU.64 R8, [R1+0x2120] ;  /* 0x0021200001087983 */ /* 0x002f280000300a00 */
[----:B------:R-:W4:Y:S01]  /*7b570*/  LDL.LU.64 R10, [R1+0x2128] ;  /* 0x00212800010a7983 */ /* 0x000f220000300a00 */
[C---:B--2---:R-:W-:Y:S06]  /*7b580*/  HMMA.16816.F32 R56, R24.reuse, R36, R48 ;  /* 0x000000241838723c */ /* 0x044fec0000001830 */
[C---:B---3--:R-:W-:Y:S06]  /*7b590*/  HMMA.16816.F32 R48, R24.reuse, R34, R4 ;  /* 0x000000221830723c */ /* 0x048fec0000001804 */
[C---:B----4-:R-:W-:Y:S01]  /*7b5a0*/  HMMA.16816.F32 R44, R24.reuse, R32, R44 ;  /* 0x00000020182c723c */ /* 0x050fe2000000182c */
[----:B------:R-:W2:Y:S05]  /*7b5b0*/  LDL.LU.64 R4, [R1+0x2100] ;  /* 0x0021000001047983 */ /* 0x000eaa0000300a00 */
[C---:B------:R-:W-:Y:S06]  /*7b5c0*/  HMMA.16816.F32 R40, R24.reuse, R22, R40 ;  /* 0x000000161828723c */ /* 0x040fec0000001828 */
[C---:B------:R-:W-:Y:S01]  /*7b5d0*/  HMMA.16816.F32 R16, R24.reuse, R20, R16 ;  /* 0x000000141810723c */ /* 0x040fe20000001810 */
[----:B------:R0:W-:Y:S04]  /*7b5e0*/  STL.64 [R1+0xbb0], R56 ;  /* 0x000bb03801007387 */ /* 0x0001e80000100a00 */
[----:B------:R1:W-:Y:S04]  /*7b5f0*/  STL.64 [R1+0xbb8], R58 ;  /* 0x000bb83a01007387 */ /* 0x0003e80000100a00 */
[----:B------:R-:W2:Y:S04]  /*7b600*/  LDL.LU.64 R6, [R1+0x2108] ;  /* 0x0021080001067983 */ /* 0x000ea80000300a00 */
[----:B------:R3:W-:Y:S04]  /*7b610*/  STL.64 [R1+0xbc0], R48 ;  /* 0x000bc03001007387 */ /* 0x0007e80000100a00 */
[----:B------:R4:W-:Y:S04]  /*7b620*/  STL.64 [R1+0xbc8], R50 ;  /* 0x000bc83201007387 */ /* 0x0009e80000100a00 */
[----:B0-----:R-:W2:Y:S04]  /*7b630*/  LDL.LU.64 R56, [R1+0x20c0] ;  /* 0x0020c00001387983 */ /* 0x001ea80000300a00 */
[----:B-1----:R-:W2:Y:S04]  /*7b640*/  LDL.LU.64 R58, [R1+0x20c8] ;  /* 0x0020c800013a7983 */ /* 0x002ea80000300a00 */
[----:B---3--:R-:W3:Y:S04]  /*7b650*/  LDL.LU.64 R48, [R1+0x20a0] ;  /* 0x0020a00001307983 */ /* 0x008ee80000300a00 */
[----:B----4-:R-:W3:Y:S04]  /*7b660*/  LDL.LU.64 R50, [R1+0x20a8] ;  /* 0x0020a80001327983 */ /* 0x010ee80000300a00 */
[----:B------:R0:W-:Y:S04]  /*7b670*/  STL.64 [R1+0xbd0], R44 ;  /* 0x000bd02c01007387 */ /* 0x0001e80000100a00 */
[----:B------:R1:W-:Y:S04]  /*7b680*/  STL.64 [R1+0xbd8], R46 ;  /* 0x000bd82e01007387 */ /* 0x0003e80000100a00 */
[----:B0-----:R-:W4:Y:S04]  /*7b690*/  LDL.LU.64 R44, [R1+0x1480] ;  /* 0x00148000012c7983 */ /* 0x001f280000300a00 */
[----:B-1----:R-:W4:Y:S04]  /*7b6a0*/  LDL.LU.64 R46, [R1+0x1488] ;  /* 0x00148800012e7983 */ /* 0x002f280000300a00 */
[----:B------:R0:W-:Y:S04]  /*7b6b0*/  STL.64 [R1+0xbe0], R40 ;  /* 0x000be02801007387 */ /* 0x0001e80000100a00 */
[----:B------:R-:W-:Y:S04]  /*7b6c0*/  STL.64 [R1+0xbe8], R42 ;  /* 0x000be82a01007387 */ /* 0x000fe80000100a00 */
        /* <DEDUP_REMOVED lines=10> */
[----:B0-----:R-:W2:Y:S04]  /*7b770*/  LDL.LU.64 R30, [R1+0x7370] ;  /* 0x00737000011e7983 */ /* 0x001ea80000300a00 */
[----:B------:R-:W2:Y:S04]  /*7b780*/  LDL.LU.64 R28, [R1+0x7368] ;  /* 0x00736800011c7983 */ /* 0x000ea80000300a00 */
        /* <DEDUP_REMOVED lines=16> */
[----:B------:R0:W-:Y:S04]  /*7b890*/  STL.64 [R1+0x7308], R12 ;  /* 0x0073080c01007387 */ /* 0x0001e80000100a00 */
[----:B0-----:R-:W3:Y:S04]  /*7b8a0*/  LDL.LU.64 R12, [R1+0x20e0] ;  /* 0x0020e000010c7983 */ /* 0x001ee80000300a00 */
[----:B------:R-:W3:Y:S01]  /*7b8b0*/  LDL.LU.64 R14, [R1+0x20e8] ;  /* 0x0020e800010e7983 */ /* 0x000ee20000300a00 */
[----:B--2---:R-:W-:-:S15]  /*7b8c0*/  HMMA.16816.F32 R4, R24, R10, R4 ;  /* 0x0000000a1804723c */ /* 0x004fde0000001804 */
[----:B------:R-:W-:-:S08]  /*7b8d0*/  NOP ;  /* 0x0000000000007918 */ /* 0x000fd00000000000 */
[----:B------:R-:W-:Y:S04]  /*7b8e0*/  STL.64 [R1+0xc40], R4 ;  /* 0x000c400401007387 */ /* 0x000fe80000100a00 */
[----:B------:R0:W-:Y:S04]  /*7b8f0*/  STL.64 [R1+0xc48], R6 ;  /* 0x000c480601007387 */ /* 0x0001e80000100a00 */
[----:B0-----:R-:W2:Y:S04]  /*7b900*/  LDL.LU.64 R6, [R1+0x7330] ;  /* 0x0073300001067983 */ /* 0x001ea80000300a00 */
[----:B------:R-:W4:Y:S01]  /*7b910*/  LDL.LU.64 R4, [R1+0x7328] ;  /* 0x0073280001047983 */ /* 0x000f220000300a00 */
[----:B---3--:R-:W-:Y:S03]  /*7b920*/  HMMA.16816.F32 R12, R24, R8, R12 ;  /* 0x00000008180c723c */ /* 0x008fe6000000180c */
[----:B------:R-:W-:Y:S04]  /*7b930*/  STL.64 [R1+0x72f0], R10 ;  /* 0x0072f00a01007387 */ /* 0x000fe80000100a00 */
[----:B------:R-:W-:-:S15]  /*7b940*/  STL.64 [R1+0x72e8], R8 ;  /* 0x0072e80801007387 */ /* 0x000fde0000100a00 */
[----:B------:R-:W-:-:S01]  /*7b950*/  NOP ;  /* 0x0000000000007918 */ /* 0x000fc20000000000 */
[----:B------:R-:W-:Y:S04]  /*7b960*/  STL.64 [R1+0xc50], R12 ;  /* 0x000c500c01007387 */ /* 0x000fe80000100a00 */
[----:B------:R2:W-:Y:S02]  /*7b970*/  STL.64 [R1+0xc58], R14 ;  /* 0x000c580e01007387 */ /* 0x0005e40000100a00 */
[C---:B--2---:R-:W-:Y:S06]  /*7b980*/  HMMA.16816.F32 R12, R24.reuse, R6, R56 ;  /* 0x00000006180c723c */ /* 0x044fec0000001838 */
[----:B------:R-:W-:Y:S01]  /*7b990*/  STL.64 [R1+0x7300], R6 ;  /* 0x0073000601007387 */ /* 0x000fe20000100a00 */
[----:B----4-:R-:W-:-:S15]  /*7b9a0*/  HMMA.16816.F32 R8, R24, R4, R48 ;  /* 0x000000041808723c */ /* 0x010fde0000001830 */
[----:B------:R-:W-:-:S01]  /*7b9b0*/  NOP ;  /* 0x0000000000007918 */ /* 0x000fc20000000000 */
[----:B------:R-:W-:Y:S04]  /*7b9c0*/  STL.64 [R1+0xc60], R12 ;  /* 0x000c600c01007387 */ /* 0x000fe80000100a00 */
[----:B------:R-:W-:Y:S04]  /*7b9d0*/  STL.64 [R1+0xc68], R14 ;  /* 0x000c680e01007387 */ /* 0x000fe80000100a00 */
[----:B------:R0:W-:Y:S02]  /*7b9e0*/  STL.64 [R1+0x72f8], R4 ;  /* 0x0072f80401007387 */ /* 0x0001e40000100a00 */
[----:B0-----:R-:W-:Y:S02]  /*7b9f0*/  HMMA.16816.F32 R4, R24, R2, R44 ;  /* 0x000000021804723c */ /* 0x001fe4000000182c */
[----:B------:R0:W-:Y:S04]  /*7ba00*/  STL.64 [R1+0xc80], R8 ;  /* 0x000c800801007387 */ /* 0x0001e80000100a00 */
[----:B------:R1:W-:Y:S01]  /*7ba10*/  STL.64 [R1+0xc88], R10 ;  /* 0x000c880a01007387 */ /* 0x0003e20000100a00 */
        /* <DEDUP_REMOVED lines=12> */
[----:B0-----:R-:W4:Y:S04]  /*7bae0*/  LDL.LU.64 R8, [R1+0x1fe0] ;  /* 0x001fe00001087983 */ /* 0x001f280000300a00 */
[----:B-1----:R-:W4:Y:S04]  /*7baf0*/  LDL.LU.64 R10, [R1+0x1fe8] ;  /* 0x001fe800010a7983 */ /* 0x002f280000300a00 */
[----:B--2---:R-:W2:Y:S04]  /*7bb00*/  LDL.LU.64 R4, [R1+0x1fc0] ;  /* 0x001fc00001047983 */ /* 0x004ea80000300a00 */
[----:B---3--:R-:W2:Y:S04]  /*7bb10*/  LDL.LU.64 R6, [R1+0x1fc8] ;  /* 0x001fc80001067983 */ /* 0x008ea80000300a00 */
[----:B------:R-:W3:Y:S04]  /*7bb20*/  LDL.LU R52, [R1+0xfb4] ;  /* 0x000fb40001347983 */ /* 0x000ee80000300800 */
[----:B------:R-:W3:Y:S04]  /*7bb30*/  LDL.LU R53, [R1+0xfb0] ;  /* 0x000fb00001357983 */ /* 0x000ee80000300800 */
[----:B------:R-:W4:Y:S04]  /*7bb40*/  LDL.LU R54, [R1+0xfbc] ;  /* 0x000fbc0001367983 */ /* 0x000f280000300800 */
[----:B------:R-:W4:Y:S01]  /*7bb50*/  LDL.LU R55, [R1+0xfb8] ;  /* 0x000fb80001377983 */ /* 0x000f220000300800 */
[----:B------:R-:W-:-:S02]  /*7bb60*/  IMAD R26, R31, 0x100, R28 ;  /* 0x000001001f1a7824 */ /* 0x000fc400078e021c */
[----:B------:R-:W-:Y:S01]  /*7bb70*/  IMAD R27, R30, 0x100, R29 ;  /* 0x000001001e1b7824 */ /* 0x000fe200078e021d */
[----:B------:R-:W-:Y:S02]  /*7bb80*/  F2FP.F16.E4M3.UNPACK_B R24, R24 ;  /* 0x00000018ff18723e */ /* 0x000fe400020006ff */
[----:B------:R-:W-:Y:S01]  /*7bb90*/  F2FP.F16.E4M3.UNPACK_B R25, R25 ;  /* 0x00000019ff19723e */ /* 0x000fe200020006ff */
[----:B----4-:R-:W-:Y:S04]  /*7bba0*/  STL.64 [R1+0x7320], R54 ;  /* 0x0073203601007387 */ /* 0x010fe80000100a00 */
[----:B---3--:R0:W-:Y:S04]  /*7bbb0*/  STL.64 [R1+0x7318], R52 ;  /* 0x0073183401007387 */ /* 0x0081e80000100a00 */
[----:B0-----:R-:W3:Y:S04]  /*7bbc0*/  LDL.LU.64 R52, [R1+0x2080] ;  /* 0x0020800001347983 */ /* 0x001ee80000300a00 */
[----:B------:R-:W3:Y:S01]  /*7bbd0*/  LDL.LU.64 R54, [R1+0x2088] ;  /* 0x0020880001367983 */ /* 0x000ee20000300a00 */
[----:B------:R-:W-:-:S02]  /*7bbe0*/  F2FP.F16.E4M3.UNPACK_B R26, R26 ;  /* 0x0000001aff1a723e */ /* 0x000fc400020006ff */
[----:B------:R-:W-:Y:S01]  /*7bbf0*/  F2FP.F16.E4M3.UNPACK_B R27, R27 ;  /* 0x0000001bff1b723e */ /* 0x000fe200020006ff */
[----:B------:R-:W4:Y:S04]  /*7bc00*/  LDL.LU R28, [R1+0xfd4] ;  /* 0x000fd400011c7983 */ /* 0x000f280000300800 */
[----:B------:R-:W4:Y:S04]  /*7bc10*/  LDL.LU R31, [R1+0xfd0] ;  /* 0x000fd000011f7983 */ /* 0x000f280000300800 */
[----:B------:R-:W4:Y:S04]  /*7bc20*/  LDL.LU R29, [R1+0xfdc] ;  /* 0x000fdc00011d7983 */ /* 0x000f280000300800 */
[----:B------:R-:W4:Y:S01]  /*7bc30*/  LDL.LU R30, [R1+0xfd8] ;  /* 0x000fd800011e7983 */ /* 0x000f220000300800 */
[C---:B------:R-:W-:Y:S06]  /*7bc40*/  HMMA.16816.F32 R48, R24.reuse, R36, R48 ;  /* 0x000000241830723c */ /* 0x040fec0000001830 */
[C---:B------:R-:W-:Y:S06]  /*7bc50*/  HMMA.16816.F32 R44, R24.reuse, R34, R44 ;  /* 0x00000022182c723c */ /* 0x040fec000000182c */
[C---:B------:R-:W-:Y:S06]  /*7bc60*/  HMMA.16816.F32 R12, R24.reuse, R32, R12 ;  /* 0x00000020180c723c */ /* 0x040fec000000180c */
[C---:B------:R-:W-:Y:S06]  /*7bc70*/  HMMA.16816.F32 R8, R24.reuse, R22, R8 ;  /* 0x000000161808723c */ /* 0x040fec0000001808 */
[----:B---3--:R-:W-:-:S15]  /*7bc80*/  HMMA.16816.F32 R52, R24, R40, R52 ;  /* 0x000000281834723c */ /* 0x008fde0000001834 */
[----:B------:R-:W-:-:S08]  /*7bc90*/  NOP ;  /* 0x0000000000007918 */ /* 0x000fd00000000000 */
[----:B------:R-:W-:Y:S04]  /*7bca0*/  STL.64 [R1+0xc90], R52 ;  /* 0x000c903401007387 */ /* 0x000fe80000100a00 */
[----:B------:R0:W-:Y:S02]  /*7bcb0*/  STL.64 [R1+0xc98], R54 ;  /* 0x000c983601007387 */ /* 0x0001e40000100a00 */
[----:B0-----:R-:W-:-:S15]  /*7bcc0*/  HMMA.16816.F32 R52, R24, R38, R56 ;  /* 0x000000261834723c */ /* 0x001fde0000001838 */
[----:B------:R-:W-:-:S08]  /*7bcd0*/  NOP ;  /* 0x0000000000007918 */ /* 0x000fd00000000000 */
[----:B------:R0:W-:Y:S04]  /*7bce0*/  STL.64 [R1+0xca0], R52 ;  /* 0x000ca03401007387 */ /* 0x0001e80000100a00 */
[----:B------:R1:W-:Y:S04]  /*7bcf0*/  STL.64 [R1+0xca8], R54 ;  /* 0x000ca83601007387 */ /* 0x0003e80000100a00 */
[----:B------:R-:W-:Y:S04]  /*7bd00*/  STL.64 [R1+0xcb0], R48 ;  /* 0x000cb03001007387 */ /* 0x000fe80000100a00 */
[----:B------:R-:W-:Y:S04]  /*7bd10*/  STL.64 [R1+0xcb8], R50 ;  /* 0x000cb83201007387 */ /* 0x000fe80000100a00 */
[----:B------:R-:W-:Y:S04]  /*7bd20*/  STL.64 [R1+0xcc0], R44 ;  /* 0x000cc02c01007387 */ /* 0x000fe80000100a00 */
[----:B------:R-:W-:Y:S04]  /*7bd30*/  STL.64 [R1+0xcc8], R46 ;  /* 0x000cc82e01007387 */ /* 0x000fe80000100a00 */
[----:B0-----:R-:W3:Y:S04]  /*7bd40*/  LDL.LU.64 R52, [R1+0x1fa0] ;  /* 0x001fa00001347983 */ /* 0x001ee80000300a00 */
[----:B------:R0:W-:Y:S04]  /*7bd50*/  STL.64 [R1+0xcd0], R12 ;  /* 0x000cd00c01007387 */ /* 0x0001e80000100a00 */
[----:B------:R2:W-:Y:S04]  /*7bd60*/  STL.64 [R1+0xcd8], R14 ;  /* 0x000cd80e01007387 */ /* 0x0005e80000100a00 */
[----:B-1----:R-:W3:Y:S04]  /*7bd70*/  LDL.LU.64 R54, [R1+0x1fa8] ;  /* 0x001fa80001367983 */ /* 0x002ee80000300a00 */
[----:B------:R-:W-:Y:S04]  /*7bd80*/  STL.64 [R1+0xce0], R8 ;  /* 0x000ce00801007387 */ /* 0x000fe80000100a00 */
[----:B------:R1:W-:Y:S04]  /*7bd90*/  STL.64 [R1+0xce8], R10 ;  /* 0x000ce80a01007387 */ /* 0x0003e80000100a00 */
[----:B0-----:R-:W4:Y:S04]  /*7bda0*/  LDL.LU.64 R12, [R1+0x1f80] ;  /* 0x001f8000010c7983 */ /* 0x001f280000300a00 */
[----:B--2---:R-:W4:Y:S01]  /*7bdb0*/  LDL.LU.64 R14, [R1+0x1f88] ;  /* 0x001f8800010e7983 */ /* 0x004f220000300a00 */
[----:B-1----:R-:W-:Y:S03]  /*7bdc0*/  HMMA.16816.F32 R8, R24, R20, R4 ;  /* 0x000000141808723c */ /* 0x002fe60000001804 */
[----:B------:R-:W2:Y:S04]  /*7bdd0*/  LDL.LU.64 R4, [R1+0x1f60] ;  /* 0x001f600001047983 */ /* 0x000ea80000300a00 */
[----:B------:R-:W2:-:S15]  /*7bde0*/  LDL.LU.64 R6, [R1+0x1f68] ;  /* 0x001f680001067983 */ /* 0x000e9e0000300a00 */
[----:B------:R-:W-:-:S01]  /*7bdf0*/  NOP ;  /* 0x0000000000007918 */ /* 0x000fc20000000000 */
[----:B------:R0:W-:Y:S04]  /*7be00*/  STL.64 [R1+0xcf0], R8 ;  /* 0x000cf00801007387 */ /* 0x0001e80000100a00 */
[----:B------:R1:W-:Y:S04]  /*7be10*/  STL.64 [R1+0xcf8], R10 ;  /* 0x000cf80a01007387 */ /* 0x0003e80000100a00 */
[----:B0-----:R-:W2:Y:S04]  /*7be20*/  LDL.LU.64 R8, [R1+0x1f40] ;  /* 0x001f400001087983 */ /* 0x001ea80000300a00 */
[----:B-1----:R-:W2:Y:S04]  /*7be30*/  LDL.LU.64 R10, [R1+0x1f48] ;  /* 0x001f4800010a7983 */ /* 0x002ea80000300a00 */
[----:B------:R-:W2:Y:S04]  /*7be40*/  LDL.LU.64 R56, [R1+0x1ef0] ;  /* 0x001ef00001387983 */ /* 0x000ea80000300a00 */
[----:B------:R-:W2:Y:S04]  /*7be50*/  LDL.LU.64 R58, [R1+0x1ef8] ;  /* 0x001ef800013a7983 */ /* 0x000ea80000300a00 */
[----:B------:R-:W2:Y:S04]  /*7be60*/  LDL.LU.64 R48, [R1+0x1ed0] ;  /* 0x001ed00001307983 */ /* 0x000ea80000300a00 */
[----:B------:R-:W2:Y:S04]  /*7be70*/  LDL.LU.64 R50, [R1+0x1ed8] ;  /* 0x001ed80001327983 */ /* 0x000ea80000300a00 */
[----:B------:R-:W2:Y:S04]  /*7be80*/  LDL.LU.64 R44, [R1+0x1460] ;  /* 0x00146000012c7983 */ /* 0x000ea80000300a00 */
[----:B------:R-:W2:Y:S04]  /*7be90*/  LDL.LU.64 R46, [R1+0x1468] ;  /* 0x00146800012e7983 */ /* 0x000ea80000300a00 */
        /* <DEDUP_REMOVED lines=17> */
[----:B0-----:R-:W4:Y:S04]  /*7bfb0*/  LDL.LU.64 R16, [R1+0x1f20] ;  /* 0x001f200001107983 */ /* 0x001f280000300a00 */
[----:B------:R-:W4:Y:S01]  /*7bfc0*/  LDL.LU.64 R18, [R1+0x1f28] ;  /* 0x001f280001127983 */ /* 0x000f220000300a00 */
[C---:B--2---:R-:W-:Y:S06]  /*7bfd0*/  HMMA.16816.F32 R4, R24.reuse, R14, R4 ;  /* 0x0000000e1804723c */ /* 0x044fec0000001804 */
[----:B---3--:R-:W-:-:S15]  /*7bfe0*/  HMMA.16816.F32 R8, R24, R12, R8 ;  /* 0x0000000c1808723c */ /* 0x008fde0000001808 */
        /* <DEDUP_REMOVED lines=9> */
[----:B----4-:R-:W-:-:S15]  /*7c080*/  HMMA.16816.F32 R16, R24, R10, R16 ;  /* 0x0000000a1810723c */ /* 0x010fde0000001810 */
[----:B------:R-:W-:-:S08]  /*7c090*/  NOP ;  /* 0x0000000000007918 */ /* 0x000fd00000000000 */
[----:B------:R0:W-:Y:S04]  /*7c0a0*/  STL.64 [R1+0xd40], R16 ;  /* 0x000d401001007387 */ /* 0x0001e80000100a00 */
[----:B------:R1:W-:Y:S04]  /*7c0b0*/  STL.64 [R1+0xd48], R18 ;  /* 0x000d481201007387 */ /* 0x0003e80000100a00 */
[----:B0-----:R-:W4:Y:S04]  /*7c0c0*/  LDL.LU.64 R16, [R1+0x1eb0] ;  /* 0x001eb00001107983 */ /* 0x001f280000300a00 */
[----:B-1----:R-:W4:Y:S01]  /*7c0d0*/  LDL.LU.64 R18, [R1+0x1eb8] ;  /* 0x001eb80001127983 */ /* 0x002f220000300a00 */
[----:B--2---:R-:W-:Y:S03]  /*7c0e0*/  HMMA.16816.F32 R20, R24, R8, R20 ;  /* 0x000000081814723c */ /* 0x004fe60000001814 */
[----:B------:R-:W-:Y:S04]  /*7c0f0*/  STL.64 [R1+0x72c0], R10 ;  /* 0x0072c00a01007387 */ /* 0x000fe80000100a00 */
[----:B------:R-:W-:-:S15]  /*7c100*/  STL.64 [R1+0x72b8], R8 ;  /* 0x0072b80801007387 */ /* 0x000fde0000100a00 */
[----:B------:R-:W-:-:S01]  /*7c110*/  NOP ;  /* 0x0000000000007918 */ /* 0x000fc20000000000 */
[----:B------:R-:W-:Y:S04]  /*7c120*/  STL.64 [R1+0xd50], R20 ;  /* 0x000d501401007387 */ /* 0x000fe80000100a00 */
[----:B------:R0:W-:Y:S02]  /*7c130*/  STL.64 [R1+0xd58], R22 ;  /* 0x000d581601007387 */ /* 0x0001e40000100a00 */
[C---:B0-----:R-:W-:Y:S06]  /*7c140*/  HMMA.16816.F32 R20, R24.reuse, R6, R56 ;  /* 0x000000061814723c */ /* 0x041fec0000001838 */
[----:B------:R-:W-:Y:S01]  /*7c150*/  STL.64 [R1+0x72b0], R6 ;  /* 0x0072b00601007387 */ /* 0x000fe20000100a00 */
[----:B---3--:R-:W-:-:S15]  /*7c160*/  HMMA.16816.F32 R8, R24, R4, R48 ;  /* 0x000000041808723c */ /* 0x008fde0000001830 */
[----:B------:R-:W-:-:S01]  /*7c170*/  NOP ;  /* 0x0000000000007918 */ /* 0x000fc20000000000 */
[----:B------:R-:W-:Y:S04]  /*7c180*/  STL.64 [R1+0xd60], R20 ;  /* 0x000d601401007387 */ /* 0x000fe80000100a00 */
[----:B------:R-:W-:Y:S04]  /*7c190*/  STL.64 [R1+0xd68], R22 ;  /* 0x000d681601007387 */ /* 0x000fe80000100a00 */
[----:B------:R0:W-:Y:S02]  /*7c1a0*/  STL.64 [R1+0x72a8], R4 ;  /* 0x0072a80401007387 */ /* 0x0001e40000100a00 */
[----:B0-----:R-:W-:Y:S07]  /*7c1b0*/  HMMA.16816.F32 R4, R24, R2, R44 ;  /* 0x000000021804723c */ /* 0x001fee000000182c */
        /* <DEDUP_REMOVED lines=14> */
[----:B----4-:R-:W-:-:S15]  /*7c2a0*/  HMMA.16816.F32 R4, R24, R40, R16 ;  /* 0x000000281804723c */ /* 0x010fde0000001810 */
[----:B------:R-:W-:-:S08]  /*7c2b0*/  NOP ;  /* 0x0000000000007918 */ /* 0x000fd00000000000 */
[----:B------:R0:W-:Y:S04]  /*7c2c0*/  STL.64 [R1+0xf90], R4 ;  /* 0x000f900401007387 */ /* 0x0001e80000100a00 */
[----:B------:R1:W-:Y:S04]  /*7c2d0*/  STL.64 [R1+0xf98], R6 ;  /* 0x000f980601007387 */ /* 0x0003e80000100a00 */
        /* <DEDUP_REMOVED lines=12> */
[----:B------:R-:W4:Y:S04]  /*7c3a0*/  LDL.LU R54, [R1+0x1094] ;  /* 0x0010940001367983 */ /* 0x000f280000300800 */
[----:B------:R-:W4:Y:S04]  /*7c3b0*/  LDL.LU R55, [R1+0x1090] ;  /* 0x0010900001377983 */ /* 0x000f280000300800 */
[----:B------:R-:W4:Y:S04]  /*7c3c0*/  LDL.LU R28, [R1+0x109c] ;  /* 0x00109c00011c7983 */ /* 0x000f280000300800 */
[----:B------:R-:W4:Y:S01]  /*7c3d0*/  LDL.LU R31, [R1+0x1098] ;  /* 0x00109800011f7983 */ /* 0x000f220000300800 */
[----:B--2---:R-:W-:-:S15]  /*7c3e0*/  HMMA.16816.F32 R48, R24, R38, R48 ;  /* 0x000000261830723c */ /* 0x004fde0000001830 */
[----:B------:R-:W-:-:S08]  /*7c3f0*/  NOP ;  /* 0x0000000000007918 */ /* 0x000fd00000000000 */
[----:B------:R0:W-:Y:S04]  /*7c400*/  STL.64 [R1+0xfa0], R48 ;  /* 0x000fa03001007387 */ /* 0x0001e80000100a00 */
[----:B------:R1:W-:Y:S04]  /*7c410*/  STL.64 [R1+0xfa8], R50 ;  /* 0x000fa83201007387 */ /* 0x0003e80000100a00 */
[----:B0-----:R-:W2:Y:S04]  /*7c420*/  LDL.LU.64 R48, [R1+0x1db0] ;  /* 0x001db00001307983 */ /* 0x001ea80000300a00 */
[----:B-1----:R-:W2:Y:S04]  /*7c430*/  LDL.LU.64 R50, [R1+0x1db8] ;  /* 0x001db80001327983 */ /* 0x002ea80000300a00 */
[----:B------:R-:W2:Y:S04]  /*7c440*/  LDL.LU R29, [R1+0x10c4] ;  /* 0x0010c400011d7983 */ /* 0x000ea80000300800 */
[----:B------:R-:W2:Y:S01]  /*7c450*/  LDL.LU R30, [R1+0x10c0] ;  /* 0x0010c000011e7983 */ /* 0x000ea20000300800 */
[C---:B---3--:R-:W-:Y:S06]  /*7c460*/  HMMA.16816.F32 R44, R24.reuse, R36, R44 ;  /* 0x00000024182c723c */ /* 0x048fec000000182c */
[----:B----4-:R-:W-:-:S15]  /*7c470*/  HMMA.16816.F32 R20, R24, R32, R20 ;  /* 0x000000201814723c */ /* 0x010fde0000001814 */
[----:B------:R-:W-:-:S02]  /*7c480*/  NOP ;  /* 0x0000000000007918 */ /* 0x000fc40000000000 */
[----:B------:R-:W-:Y:S04]  /*7c490*/  STL.64 [R1+0xfb0], R44 ;  /* 0x000fb02c01007387 */ /* 0x000fe80000100a00 */
[----:B------:R0:W-:Y:S02]  /*7c4a0*/  STL.64 [R1+0xfb8], R46 ;  /* 0x000fb82e01007387 */ /* 0x0001e40000100a00 */
[----:B0-----:R-:W-:Y:S02]  /*7c4b0*/  HMMA.16816.F32 R44, R24, R34, R8 ;  /* 0x00000022182c723c */ /* 0x001fe40000001808 */
[----:B------:R-:W3:Y:S04]  /*7c4c0*/  LDL.LU.64 R8, [R1+0x1d90] ;  /* 0x001d900001087983 */ /* 0x000ee80000300a00 */
[----:B------:R-:W3:-:S15]  /*7c4d0*/  LDL.LU.64 R10, [R1+0x1d98] ;  /* 0x001d9800010a7983 */ /* 0x000ede0000300a00 */
[----:B------:R-:W-:-:S02]  /*7c4e0*/  NOP ;  /* 0x0000000000007918 */ /* 0x000fc40000000000 */
[----:B------:R0:W-:Y:S04]  /*7c4f0*/  STL.64 [R1+0xfc0], R44 ;  /* 0x000fc02c01007387 */ /* 0x0001e80000100a00 */
[----:B------:R1:W-:Y:S04]  /*7c500*/  STL.64 [R1+0xfc8], R46 ;  /* 0x000fc82e01007387 */ /* 0x0003e80000100a00 */
[----:B0-----:R-:W4:Y:S04]  /*7c510*/  LDL.LU.64 R44, [R1+0x1d70] ;  /* 0x001d7000012c7983 */ /* 0x001f280000300a00 */
[----:B-1----:R-:W4:Y:S04]  /*7c520*/  LDL.LU.64 R46, [R1+0x1d78] ;  /* 0x001d7800012e7983 */ /* 0x002f280000300a00 */
        /* <DEDUP_REMOVED lines=10> */
[C---:B---3--:R-:W-:Y:S06]  /*7c5d0*/  HMMA.16816.F32 R56, R24.reuse, R20, R56 ;  /* 0x000000141838723c */ /* 0x048fec0000001838 */
[----:B------:R-:W-:-:S15]  /*7c5e0*/  HMMA.16816.F32 R8, R24, R14, R8 ;  /* 0x0000000e1808723c */ /* 0x000fde0000001808 */
[----:B------:R-:W-:-:S02]  /*7c5f0*/  NOP ;  /* 0x0000000000007918 */ /* 0x000fc40000000000 */
[----:B------:R-:W-:Y:S04]  /*7c600*/  STL.64 [R1+0xff0], R56 ;  /* 0x000ff03801007387 */ /* 0x000fe80000100a00 */
[----:B------:R2:W-:Y:S02]  /*7c610*/  STL.64 [R1+0xff8], R58 ;  /* 0x000ff83a01007387 */ /* 0x0005e40000100a00 */
[C---:B--2---:R-:W-:Y:S06]  /*7c620*/  HMMA.16816.F32 R56, R24.reuse, R18, R4 ;  /* 0x000000121838723c */ /* 0x044fec0000001804 */
[----:B----4-:R-:W-:Y:S01]  /*7c630*/  HMMA.16816.F32 R48, R24, R16, R48 ;  /* 0x000000101830723c */ /* 0x010fe20000001830 */
[----:B------:R-:W2:Y:S04]  /*7c640*/  LDL.LU.64 R4, [R1+0x1d50] ;  /* 0x001d500001047983 */ /* 0x000ea80000300a00 */
[----:B------:R-:W2:-:S12]  /*7c650*/  LDL.LU.64 R6, [R1+0x1d58] ;  /* 0x001d580001067983 */ /* 0x000e980000300a00 */
        /* <DEDUP_REMOVED lines=10> */
[----:B0-----:R-:W3:Y:S04]  /*7c700*/  LDL.LU.64 R16, [R1+0x1d10] ;  /* 0x001d100001107983 */ /* 0x001ee80000300a00 */
[----:B------:R-:W3:Y:S04]  /*7c710*/  LDL.LU.64 R18, [R1+0x1d18] ;  /* 0x001d180001127983 */ /* 0x000ee80000300a00 */
[----:B------:R-:W-:Y:S04]  /*7c720*/  STL.64 [R1+0x1020], R8 ;  /* 0x0010200801007387 */ /* 0x000fe80000100a00 */
[----:B------:R0:W-:Y:S04]  /*7c730*/  STL.64 [R1+0x1028], R10 ;  /* 0x0010280a01007387 */ /* 0x0001e80000100a00 */
[----:B0-----:R-:W2:Y:S01]  /*7c740*/  LDL.LU.64 R10, [R1+0x72c0] ;  /* 0x0072c000010a7983 */ /* 0x001ea20000300a00 */
[----:B------:R-:W-:Y:S03]  /*7c750*/  HMMA.16816.F32 R44, R24, R12, R44 ;  /* 0x0000000c182c723c */ /* 0x000fe6000000182c */
[----:B------:R-:W4:-:S15]  /*7c760*/  LDL.LU.64 R8, [R1+0x72b8] ;  /* 0x0072b80001087983 */ /* 0x000f1e0000300a00 */
[----:B------:R-:W-:-:S05]  /*7c770*/  NOP ;  /* 0x0000000000007918 */ /* 0x000fca0000000000 */
[----:B------:R-:W-:Y:S04]  /*7c780*/  STL.64 [R1+0x1030], R44 ;  /* 0x0010302c01007387 */ /* 0x000fe80000100a00 */
[----:B------:R0:W-:Y:S04]  /*7c790*/  STL.64 [R1+0x1038], R46 ;  /* 0x0010382e01007387 */ /* 0x0001e80000100a00 */
[----:B0-----:R-:W3:Y:S04]  /*7c7a0*/  LDL.LU R46, [R1+0x10cc] ;  /* 0x0010cc00012e7983 */ /* 0x001ee80000300800 */
[----:B------:R-:W3:Y:S04]  /*7c7b0*/  LDL.LU R47, [R1+0x10c8] ;  /* 0x0010c800012f7983 */ /* 0x000ee80000300800 */
[----:B------:R-:W-:Y:S04]  /*7c7c0*/  STL.64 [R1+0x7278], R14 ;  /* 0x0072780e01007387 */ /* 0x000fe80000100a00 */
[----:B------:R0:W-:Y:S04]  /*7c7d0*/  STL.64 [R1+0x7270], R12 ;  /* 0x0072700c01007387 */ /* 0x0001e80000100a00 */
[----:B0-----:R-:W4:Y:S04]  /*7c7e0*/  LDL.LU.64 R12, [R1+0x1d30] ;  /* 0x001d3000010c7983 */ /* 0x001f280000300a00 */
[----:B------:R-:W4:Y:S01]  /*7c7f0*/  LDL.LU.64 R14, [R1+0x1d38] ;  /* 0x001d3800010e7983 */ /* 0x000f220000300a00 */
[----:B--2---:R-:W-:-:S15]  /*7c800*/  HMMA.16816.F32 R4, R24, R10, R4 ;  /* 0x0000000a1804723c */ /* 0x004fde0000001804 */
[----:B------:R-:W-:-:S08]  /*7c810*/  NOP ;  /* 0x0000000000007918 */ /* 0x000fd00000000000 */
[----:B------:R-:W-:Y:S04]  /*7c820*/  STL.64 [R1+0x1040], R4 ;  /* 0x0010400401007387 */ /* 0x000fe80000100a00 */
[----:B------:R0:W-:Y:S04]  /*7c830*/  STL.64 [R1+0x1048], R6 ;  /* 0x0010480601007387 */ /* 0x0001e80000100a00 */
[----:B0-----:R-:W3:Y:S04]  /*7c840*/  LDL.LU.64 R6, [R1+0x72b0] ;  /* 0x0072b00001067983 */ /* 0x001ee80000300a00 */
[----:B------:R-:W2:Y:S01]  /*7c850*/  LDL.LU.64 R4, [R1+0x72a8] ;  /* 0x0072a80001047983 */ /* 0x000ea20000300a00 */
[----:B----4-:R-:W-:Y:S03]  /*7c860*/  HMMA.16816.F32 R12, R24, R8, R12 ;  /* 0x00000008180c723c */ /* 0x010fe6000000180c */
[----:B------:R-:W-:Y:S04]  /*7c870*/  STL.64 [R1+0x7258], R10 ;  /* 0x0072580a01007387 */ /* 0x000fe80000100a00 */
[----:B------:R-:W-:-:S15]  /*7c880*/  STL.64 [R1+0x7250], R8 ;  /* 0x0072500801007387 */ /* 0x000fde0000100a00 */
[----:B------:R-:W-:-:S01]  /*7c890*/  NOP ;  /* 0x0000000000007918 */ /* 0x000fc20000000000 */
[----:B------:R-:W-:Y:S04]  /*7c8a0*/  STL.64 [R1+0x1050], R12 ;  /* 0x0010500c01007387 */ /* 0x000fe80000100a00 */
[----:B------:R3:W-:Y:S02]  /*7c8b0*/  STL.64 [R1+0x1058], R14 ;  /* 0x0010580e01007387 */ /* 0x0007e40000100a00 */
[C---:B---3--:R-:W-:Y:S06]  /*7c8c0*/  HMMA.16816.F32 R12, R24.reuse, R6, R16 ;  /* 0x00000006180c723c */ /* 0x048fec0000001810 */
[----:B--2---:R-:W-:Y:S01]  /*7c8d0*/  HMMA.16816.F32 R8, R24, R4, R56 ;  /* 0x000000041808723c */ /* 0x004fe20000001838 */
[----:B------:R-:W-:-:S15]  /*7c8e0*/  STL.64 [R1+0x7248], R6 ;  /* 0x0072480601007387 */ /* 0x000fde0000100a00 */
[----:B------:R-:W-:-:S01]  /*7c8f0*/  NOP ;  /* 0x0000000000007918 */ /* 0x000fc20000000000 */
[----:B------:R-:W-:Y:S04]  /*7c900*/  STL.64 [R1+0x1060], R12 ;  /* 0x0010600c01007387 */ /* 0x000fe80000100a00 */
[----:B------:R-:W-:Y:S04]  /*7c910*/  STL.64 [R1+0x1068], R14 ;  /* 0x0010680e01007387 */ /* 0x000fe80000100a00 */
[----:B------:R0:W-:Y:S04]  /*7c920*/  STL.64 [R1+0x7240], R4 ;  /* 0x0072400401007387 */ /* 0x0001e80000100a00 */
[----:B------:R-:W-:Y:S04]  /*7c930*/  STL.64 [R1+0x1080], R8 ;  /* 0x0010800801007387 */ /* 0x000fe80000100a00 */
[----:B------:R1:W-:Y:S04]  /*7c940*/  STL.64 [R1+0x1088], R10 ;  /* 0x0010880a01007387 */ /* 0x0003e80000100a00 */
[----:B0-----:R-:W2:Y:S04]  /*7c950*/  LDL.LU.64 R4, [R1+0x1ce0] ;  /* 0x001ce00001047983 */ /* 0x001ea80000300a00 */
[----:B------:R-:W2:Y:S01]  /*7c960*/  LDL.LU.64 R6, [R1+0x1ce8] ;  /* 0x001ce80001067983 */ /* 0x000ea20000300a00 */
[----:B-1----:R-:W-:Y:S07]  /*7c970*/  HMMA.16816.F32 R8, R24, R2, R48 ;  /* 0x000000021808723c */ /* 0x002fee0000001830 */
[----:B------:R-:W-:-:S15]  /*7c980*/  IMAD R24, R55, 0x100, R54 ;  /* 0x0000010037187824 */ /* 0x000fde00078e0236 */
[----:B------:R-:W-:-:S01]  /*7c990*/  NOP ;  /* 0x0000000000007918 */ /* 0x000fc20000000000 */
        /* <DEDUP_REMOVED lines=1164> */
[----:B------:R-:W-:Y:S04]  /*81260*/  STL.64 [R1+0x19b0], R56 ;  /* 0x0019b03801007387 */ /* 0x000fe80000100a00 */
[----:B------:R-:W-:Y:S04]  /*81270*/  STL.64 [R1+0x19b8], R58 ;  /* 0x0019b83a01007387 */ /* 0x000fe80000100a00 */
[----:B------:R-:W2:Y:S04]  /*81280*/  LDL.LU.64 R6, [R1+0xe58] ;  /* 0x000e580001067983 */ /* 0x000ea80000300a00 */
[----:B------:R0:W-:Y:S04]  /*81290*/  STL.64 [R1+0x19c0], R44 ;  /* 0x0019c02c01007387 */ /* 0x0001e80000100a00 */
[----:B------:R1:W-:Y:S04]  /*812a0*/  STL.64 [R1+0x19c8], R46 ;  /* 0x0019c82e01007387 */ /* 0x0003e80000100a00 */
[----:B0-----:R-:W3:Y:S04]  /*812b0*/  LDL.LU.64 R44, [R1+0xe40] ;  /* 0x000e4000012c7983 */ /* 0x001ee80000300a00 */
[----:B-1----:R-:W3:Y:S04]  /*812c0*/  LDL.LU.64 R46, [R1+0xe48] ;  /* 0x000e4800012e7983 */ /* 0x002ee80000300a00 */
[----:B------:R-:W4:Y:S04]  /*812d0*/  LDL.LU.64 R56, [R1+0xe20] ;  /* 0x000e200001387983 */ /* 0x000f280000300a00 */
[----:B------:R-:W4:Y:S04]  /*812e0*/  LDL.LU.64 R58, [R1+0xe28] ;  /* 0x000e2800013a7983 */ /* 0x000f280000300a00 */
        /* <DEDUP_REMOVED lines=41> */
[----:B0-----:R-:W4:Y:S04]  /*81580*/  LDL.LU.64 R6, [R1+0x6f90] ;  /* 0x006f900001067983 */ /* 0x001f280000300a00 */
[----:B------:R-:W2:Y:S01]  /*81590*/  LDL.LU.64 R4, [R1+0x6f88] ;  /* 0x006f880001047983 */ /* 0x000ea20000300a00 */
[----:B---3--:R-:W-:-:S15]  /*815a0*/  HMMA.16816.F32 R44, R24, R8, R44 ;  /* 0x00000008182c723c */ /* 0x008fde000000182c */
[----:B------:R-:W-:-:S08]  /*815b0*/  NOP ;  /* 0x0000000000007918 */ /* 0x000fd00000000000 */
[----:B------:R0:W-:Y:S04]  /*815c0*/  STL.64 [R1+0x1a50], R44 ;  /* 0x001a502c01007387 */ /* 0x0001e80000100a00 */
[----:B------:R-:W-:Y:S04]  /*815d0*/  STL.64 [R1+0x1a58], R46 ;  /* 0x001a582e01007387 */ /* 0x000fe80000100a00 */
[----:B0-----:R-:W3:Y:S04]  /*815e0*/  LDL.LU.64 R44, [R1+0x6f80] ;  /* 0x006f8000012c7983 */ /* 0x001ee80000300a00 */
[----:B------:R-:W-:Y:S04]  /*815f0*/  STL.64 [R1+0x6f50], R10 ;  /* 0x006f500a01007387 */ /* 0x000fe80000100a00 */
[----:B------:R2:W-:Y:S01]  /*81600*/  STL.64 [R1+0x6f48], R8 ;  /* 0x006f480801007387 */ /* 0x0005e20000100a00 */
[C---:B----4-:R-:W-:Y:S06]  /*81610*/  HMMA.16816.F32 R12, R24.reuse, R6, R12 ;  /* 0x00000006180c723c */ /* 0x050fec000000180c */
[----:B------:R-:W-:Y:S01]  /*81620*/  STL.64 [R1+0x6f38], R6 ;  /* 0x006f380601007387 */ /* 0x000fe20000100a00 */
[----:B--2---:R-:W-:-:S15]  /*81630*/  HMMA.16816.F32 R8, R24, R4, R56 ;  /* 0x000000041808723c */ /* 0x004fde0000001838 */
[----:B------:R-:W-:-:S01]  /*81640*/  NOP ;  /* 0x0000000000007918 */ /* 0x000fc20000000000 */
[----:B------:R-:W-:Y:S04]  /*81650*/  STL.64 [R1+0x1a60], R12 ;  /* 0x001a600c01007387 */ /* 0x000fe80000100a00 */
[----:B------:R-:W-:Y:S04]  /*81660*/  STL.64 [R1+0x1a68], R14 ;  /* 0x001a680e01007387 */ /* 0x000fe80000100a00 */
[----:B------:R0:W-:Y:S02]  /*81670*/  STL.64 [R1+0x6f30], R4 ;  /* 0x006f300401007387 */ /* 0x0001e40000100a00 */
[----:B0-----:R-:W-:Y:S02]  /*81680*/  HMMA.16816.F32 R4, R24, R2, R48 ;  /* 0x000000021804723c */ /* 0x001fe40000001830 */
[----:B------:R0:W-:Y:S04]  /*81690*/  STL.64 [R1+0x1a80], R8 ;  /* 0x001a800801007387 */ /* 0x0001e80000100a00 */
[----:B------:R1:W-:Y:S01]  /*816a0*/  STL.64 [R1+0x1a88], R10 ;  /* 0x001a880a01007387 */ /* 0x0003e20000100a00 */
[----:B------:R-:W-:-:S15]  /*816b0*/  IMAD R27, R30, 0x100, R29 ;  /* 0x000001001e1b7824 */ /* 0x000fde00078e021d */
[----:B------:R-:W-:-:S01]  /*816c0*/  NOP ;  /* 0x0000000000007918 */ /* 0x000fc20000000000 */
[----:B------:R2:W-:Y:S04]  /*816d0*/  STL.64 [R1+0x1a70], R4 ;  /* 0x001a700401007387 */ /* 0x0005e80000100a00 */
[----:B------:R4:W-:Y:S04]  /*816e0*/  STL.64 [R1+0x1a78], R6 ;  /* 0x001a780601007387 */ /* 0x0009e80000100a00 */
[----:B------:R-:W3:Y:S04]  /*816f0*/  LDL.LU.64 R48, [R1+0xe00] ;  /* 0x000e000001307983 */ /* 0x000ee80000300a00 */
[----:B------:R-:W3:Y:S04]  /*81700*/  LDL.LU.64 R50, [R1+0xe08] ;  /* 0x000e080001327983 */ /* 0x000ee80000300a00 */
[----:B------:R-:W3:Y:S04]  /*81710*/  LDL.LU.64 R12, [R1+0xde0] ;  /* 0x000de000010c7983 */ /* 0x000ee80000300a00 */
[----:B------:R-:W3:Y:S04]  /*81720*/  LDL.LU.64 R14, [R1+0xde8] ;  /* 0x000de800010e7983 */ /* 0x000ee80000300a00 */
[----:B0-----:R-:W3:Y:S04]  /*81730*/  LDL.LU.64 R8, [R1+0xdd0] ;  /* 0x000dd00001087983 */ /* 0x001ee80000300a00 */
[----:B-1----:R-:W3:Y:S04]  /*81740*/  LDL.LU.64 R10, [R1+0xdd8] ;  /* 0x000dd800010a7983 */ /* 0x002ee80000300a00 */
[----:B------:R-:W3:Y:S04]  /*81750*/  LDL.LU.64 R56, [R1+0xdc0] ;  /* 0x000dc00001387983 */ /* 0x000ee80000300a00 */
[----:B------:R-:W3:Y:S04]  /*81760*/  LDL.LU.64 R58, [R1+0xdc8] ;  /* 0x000dc800013a7983 */ /* 0x000ee80000300a00 */
[----:B--2---:R-:W2:Y:S04]  /*81770*/  LDL.LU.64 R4, [R1+0x1ec0] ;  /* 0x001ec00001047983 */ /* 0x004ea80000300a00 */
[----:B----4-:R-:W2:Y:S04]  /*81780*/  LDL.LU.64 R6, [R1+0x1ec8] ;  /* 0x001ec80001067983 */ /* 0x010ea80000300a00 */
[----:B------:R-:W4:Y:S04]  /*81790*/  LDL.LU R29, [R1+0x2f24] ;  /* 0x002f2400011d7983 */ /* 0x000f280000300800 */
[----:B------:R-:W3:Y:S01]  /*817a0*/  LDL.LU R30, [R1+0x2f20] ;  /* 0x002f2000011e7983 */ /* 0x000ee20000300800 */
[----:B------:R-:W-:-:S02]  /*817b0*/  IMAD R26, R31, 0x100, R28 ;  /* 0x000001001f1a7824 */ /* 0x000fc400078e021c */
[----:B------:R-:W-:Y:S02]  /*817c0*/  IMAD R24, R53, 0x100, R52 ;  /* 0x0000010035187824 */ /* 0x000fe400078e0234 */
[----:B------:R-:W-:Y:S01]  /*817d0*/  IMAD R25, R55, 0x100, R54 ;  /* 0x0000010037197824 */ /* 0x000fe200078e0236 */
[----:B---3--:R-:W-:Y:S04]  /*817e0*/  STL [R1+0x6f44], R30 ;  /* 0x006f441e01007387 */ /* 0x008fe80000100800 */
[----:B----4-:R0:W-:Y:S04]  /*817f0*/  STL [R1+0x6f40], R29 ;  /* 0x006f401d01007387 */ /* 0x0101e80000100800 */
[----:B0-----:R-:W3:Y:S04]  /*81800*/  LDL.LU.64 R28, [R1+0xe10] ;  /* 0x000e1000011c7983 */ /* 0x001ee80000300a00 */
[----:B------:R-:W3:Y:S04]  /*81810*/  LDL.LU.64 R30, [R1+0xe18] ;  /* 0x000e1800011e7983 */ /* 0x000ee80000300a00 */
[----:B------:R-:W4:Y:S04]  /*81820*/  LDL.LU R46, [R1+0x2f2c] ;  /* 0x002f2c00012e7983 */ /* 0x000f280000300800 */
[----:B------:R-:W4:Y:S01]  /*81830*/  LDL.LU R47, [R1+0x2f28] ;  /* 0x002f2800012f7983 */ /* 0x000f220000300800 */
[----:B------:R-:W-:-:S02]  /*81840*/  F2FP.F16.E4M3.UNPACK_B R24, R24 ;  /* 0x00000018ff18723e */ /* 0x000fc400020006ff */
[----:B------:R-:W-:Y:S02]  /*81850*/  F2FP.F16.E4M3.UNPACK_B R25, R25 ;  /* 0x00000019ff19723e */ /* 0x000fe400020006ff */
[----:B------:R-:W-:Y:S02]  /*81860*/  F2FP.F16.E4M3.UNPACK_B R26, R26 ;  /* 0x0000001aff1a723e */ /* 0x000fe400020006ff */
[----:B------:R-:W-:-:S07]  /*81870*/  F2FP.F16.E4M3.UNPACK_B R27, R27 ;  /* 0x0000001bff1b723e */ /* 0x000fce00020006ff */
[C---:B------:R-:W-:Y:S06]  /*81880*/  HMMA.16816.F32 R12, R24.reuse, R36, R12 ;  /* 0x00000024180c723c */ /* 0x040fec000000180c */
[C---:B------:R-:W-:Y:S01]  /*81890*/  HMMA.16816.F32 R8, R24.reuse, R34, R8 ;  /* 0x000000221808723c */ /* 0x040fe20000001808 */
[----:B----4-:R-:W-:Y:S04]  /*818a0*/  STL.64 [R1+0x6f60], R46 ;  /* 0x006f602e01007387 */ /* 0x010fe80000100a00 */
[----:B------:R3:W-:Y:S04]  /*818b0*/  STL.64 [R1+0x6f58], R44 ;  /* 0x006f582c01007387 */ /* 0x0007e80000100a00 */
[----:B------:R-:W4:Y:S04]  /*818c0*/  LDL.LU R52, [R1+0x2f34] ;  /* 0x002f340001347983 */ /* 0x000f280000300800 */
[----:B------:R-:W4:Y:S01]  /*818d0*/  LDL.LU R53, [R1+0x2f30] ;  /* 0x002f300001357983 */ /* 0x000f220000300800 */
[C---:B---3--:R-:W-:Y:S06]  /*818e0*/  HMMA.16816.F32 R44, R24.reuse, R40, R28 ;  /* 0x00000028182c723c */ /* 0x048fec000000181c */
[----:B------:R-:W-:Y:S01]  /*818f0*/  HMMA.16816.F32 R28, R24, R38, R48 ;  /* 0x00000026181c723c */ /* 0x000fe20000001830 */
[----:B------:R0:W-:-:S15]  /*81900*/  STL.64 [R1+0x6f78], R40 ;  /* 0x006f782801007387 */ /* 0x0001de0000100a00 */
[----:B------:R-:W-:-:S01]  /*81910*/  NOP ;  /* 0x0000000000007918 */ /* 0x000fc20000000000 */
[----:B------:R-:W-:Y:S04]  /*81920*/  STL.64 [R1+0x1a90], R44 ;  /* 0x001a902c01007387 */ /* 0x000fe80000100a00 */
[----:B------:R-:W-:Y:S04]  /*81930*/  STL.64 [R1+0x1a98], R46 ;  /* 0x001a982e01007387 */ /* 0x000fe80000100a00 */
[----:B------:R-:W-:Y:S04]  /*81940*/  STL.64 [R1+0x1aa0], R28 ;  /* 0x001aa01c01007387 */ /* 0x000fe80000100a00 */
[----:B------:R-:W-:Y:S04]  /*81950*/  STL.64 [R1+0x1aa8], R30 ;  /* 0x001aa81e01007387 */ /* 0x000fe80000100a00 */
[----:B------:R-:W3:Y:S04]  /*81960*/  LDL.LU.64 R48, [R1+0x1ea0] ;  /* 0x001ea00001307983 */ /* 0x000ee80000300a00 */
[----:B------:R1:W-:Y:S04]  /*81970*/  STL.64 [R1+0x1ab0], R12 ;  /* 0x001ab00c01007387 */ /* 0x0003e80000100a00 */
[----:B------:R2:W-:Y:S04]  /*81980*/  STL.64 [R1+0x1ab8], R14 ;  /* 0x001ab80e01007387 */ /* 0x0005e80000100a00 */
[----:B------:R-:W3:Y:S04]  /*81990*/  LDL.LU.64 R50, [R1+0x1ea8] ;  /* 0x001ea80001327983 */ /* 0x000ee80000300a00 */
[----:B------:R2:W-:Y:S04]  /*819a0*/  STL.64 [R1+0x1ac0], R8 ;  /* 0x001ac00801007387 */ /* 0x0005e80000100a00 */
[----:B------:R2:W-:Y:S04]  /*819b0*/  STL.64 [R1+0x1ac8], R10 ;  /* 0x001ac80a01007387 */ /* 0x0005e80000100a00 */
[----:B0-----:R-:W4:Y:S04]  /*819c0*/  LDL.LU.64 R40, [R1+0x1e80] ;  /* 0x001e800001287983 */ /* 0x001f280000300a00 */
[----:B------:R-:W4:Y:S04]  /*819d0*/  LDL.LU.64 R42, [R1+0x1e88] ;  /* 0x001e8800012a7983 */ /* 0x000f280000300a00 */
[----:B-1----:R-:W4:Y:S04]  /*819e0*/  LDL.LU.64 R12, [R1+0x1e60] ;  /* 0x001e6000010c7983 */ /* 0x002f280000300a00 */
[----:B--2---:R-:W2:Y:S01]  /*819f0*/  LDL.LU.64 R14, [R1+0x1e68] ;  /* 0x001e6800010e7983 */ /* 0x004ea20000300a00 */
[C---:B------:R-:W-:Y:S06]  /*81a00*/  HMMA.16816.F32 R56, R24.reuse, R32, R56 ;  /* 0x000000201838723c */ /* 0x040fec0000001838 */
[C---:B------:R-:W-:Y:S01]  /*81a10*/  HMMA.16816.F32 R4, R24.reuse, R22, R4 ;  /* 0x000000161804723c */ /* 0x040fe20000001804 */
[----:B------:R-:W2:Y:S04]  /*81a20*/  LDL.LU.64 R44, [R1+0x1e40] ;  /* 0x001e4000012c7983 */ /* 0x000ea80000300a00 */
[----:B------:R-:W2:Y:S04]  /*81a30*/  LDL.LU.64 R46, [R1+0x1e48] ;  /* 0x001e4800012e7983 */ /* 0x000ea80000300a00 */
[----:B------:R-:W2:Y:S04]  /*81a40*/  LDL.LU.64 R8, [R1+0x1e20] ;  /* 0x001e200001087983 */ /* 0x000ea80000300a00 */
[----:B------:R-:W2:Y:S04]  /*81a50*/  LDL.LU.64 R10, [R1+0x1e28] ;  /* 0x001e2800010a7983 */ /* 0x000ea80000300a00 */
[----:B------:R-:W2:Y:S04]  /*81a60*/  LDL.LU.64 R28, [R1+0x1e00] ;  /* 0x001e0000011c7983 */ /* 0x000ea80000300a00 */
[----:B------:R-:W-:Y:S04]  /*81a70*/  STL.64 [R1+0x1ad0], R56 ;  /* 0x001ad03801007387 */ /* 0x000fe80000100a00 */
[----:B------:R-:W-:Y:S04]  /*81a80*/  STL.64 [R1+0x1ad8], R58 ;  /* 0x001ad83a01007387 */ /* 0x000fe80000100a00 */
[----:B------:R-:W2:Y:S04]  /*81a90*/  LDL.LU.64 R30, [R1+0x1e08] ;  /* 0x001e0800011e7983 */ /* 0x000ea80000300a00 */
[----:B------:R0:W-:Y:S04]  /*81aa0*/  STL.64 [R1+0x1ae0], R4 ;  /* 0x001ae00401007387 */ /* 0x0001e80000100a00 */
[----:B------:R1:W-:Y:S04]  /*81ab0*/  STL.64 [R1+0x1ae8], R6 ;  /* 0x001ae80601007387 */ /* 0x0003e80000100a00 */
[----:B0-----:R-:W2:Y:S04]  /*81ac0*/  LDL.LU.64 R4, [R1+0x1de0] ;  /* 0x001de00001047983 */ /* 0x001ea80000300a00 */
[----:B-1----:R-:W2:Y:S04]  /*81ad0*/  LDL.LU.64 R6, [R1+0x1de8] ;  /* 0x001de80001067983 */ /* 0x002ea80000300a00 */
[----:B------:R-:W2:Y:S04]  /*81ae0*/  LDL.LU.64 R56, [R1+0x1da0] ;  /* 0x001da00001387983 */ /* 0x000ea80000300a00 */
[----:B------:R-:W2:Y:S01]  /*81af0*/  LDL.LU.64 R58, [R1+0x1da8] ;  /* 0x001da800013a7983 */ /* 0x000ea20000300a00 */
[C---:B---3--:R-:W-:Y:S06]  /*81b00*/  HMMA.16816.F32 R48, R24.reuse, R20, R48 ;  /* 0x000000141830723c */ /* 0x048fec0000001830 */
[C---:B----4-:R-:W-:Y:S06]  /*81b10*/  HMMA.16816.F32 R40, R24.reuse, R18, R40 ;  /* 0x000000121828723c */ /* 0x050fec0000001828 */
[C---:B--2---:R-:W-:Y:S11]  /*81b20*/  HMMA.16816.F32 R12, R24.reuse, R16, R12 ;  /* 0x00000010180c723c */ /* 0x044ff6000000180c */
[----:B------:R0:W-:Y:S04]  /*81b30*/  STL.64 [R1+0x1af0], R48 ;  /* 0x001af03001007387 */ /* 0x0001e80000100a00 */
[----:B------:R1:W-:Y:S04]  /*81b40*/  STL.64 [R1+0x1af8], R50 ;  /* 0x001af83201007387 */ /* 0x0003e80000100a00 */
[----:B0-----:R-:W2:Y:S04]  /*81b50*/  LDL.LU.64 R48, [R1+0xdb0] ;  /* 0x000db00001307983 */ /* 0x001ea80000300a00 */
[----:B-1----:R-:W2:Y:S04]  /*81b60*/  LDL.LU.64 R50, [R1+0xdb8] ;  /* 0x000db80001327983 */ /* 0x002ea80000300a00 */
[----:B------:R-:W3:Y:S04]  /*81b70*/  LDL.LU R54, [R1+0x2f3c] ;  /* 0x002f3c0001367983 */ /* 0x000ee80000300800 */
[----:B------:R-:W3:Y:S04]  /*81b80*/  LDL.LU R55, [R1+0x2f38] ;  /* 0x002f380001377983 */ /* 0x000ee80000300800 */
        /* <DEDUP_REMOVED lines=22> */
[C---:B----4-:R-:W-:Y:S06]  /*81cf0*/  HMMA.16816.F32 R28, R24.reuse, R10, R28 ;  /* 0x0000000a181c723c */ /* 0x050fec000000181c */
[----:B--2---:R-:W-:-:S15]  /*81d00*/  HMMA.16816.F32 R4, R24, R8, R4 ;  /* 0x000000081804723c */ /* 0x004fde0000001804 */
[----:B------:R-:W-:-:S02]  /*81d10*/  NOP ;  /* 0x0000000000007918 */ /* 0x000fc40000000000 */
[----:B------:R-:W-:Y:S04]  /*81d20*/  STL.64 [R1+0x1b40], R28 ;  /* 0x001b401c01007387 */ /* 0x000fe80000100a00 */
[----:B------:R0:W-:Y:S04]  /*81d30*/  STL.64 [R1+0x1b48], R30 ;  /* 0x001b481e01007387 */ /* 0x0001e80000100a00 */
[----:B0-----:R-:W2:Y:S04]  /*81d40*/  LDL.LU R30, [R1+0x6f44] ;  /* 0x006f4400011e7983 */ /* 0x001ea80000300800 */
[----:B------:R-:W2:Y:S04]  /*81d50*/  LDL.LU R29, [R1+0x6f40] ;  /* 0x006f4000011d7983 */ /* 0x000ea80000300800 */
[----:B------:R-:W-:Y:S04]  /*81d60*/  STL.64 [R1+0x1b50], R4 ;  /* 0x001b500401007387 */ /* 0x000fe80000100a00 */
[----:B------:R0:W-:Y:S04]  /*81d70*/  STL.64 [R1+0x1b58], R6 ;  /* 0x001b580601007387 */ /* 0x0001e80000100a00 */
[----:B0-----:R-:W3:Y:S04]  /*81d80*/  LDL.LU.64 R6, [R1+0x6f38] ;  /* 0x006f380001067983 */ /* 0x001ee80000300a00 */
[----:B------:R-:W4:Y:S04]  /*81d90*/  LDL.LU.64 R4, [R1+0x6f30] ;  /* 0x006f300001047983 */ /* 0x000f280000300a00 */
[----:B------:R-:W-:Y:S04]  /*81da0*/  STL.64 [R1+0x6f00], R10 ;  /* 0x006f000a01007387 */ /* 0x000fe80000100a00 */
[----:B------:R4:W-:Y:S01]  /*81db0*/  STL.64 [R1+0x6ef8], R8 ;  /* 0x006ef80801007387 */ /* 0x0009e20000100a00 */
[C---:B---3--:R-:W-:Y:S06]  /*81dc0*/  HMMA.16816.F32 R12, R24.reuse, R6, R12 ;  /* 0x00000006180c723c */ /* 0x048fec000000180c */
        /* <DEDUP_REMOVED lines=9> */
[----:B--2---:R-:W-:-:S03]  /*81e60*/  IMAD R24, R30, 0x100, R29 ;  /* 0x000001001e187824 */ /* 0x004fc600078e021d */
[----:B------:R-:W2:-:S13]  /*81e70*/  LDL.LU.64 R28, [R1+0x1d80] ;  /* 0x001d8000011c7983 */ /* 0x000e9a0000300a00 */
[----:B------:R3:W-:Y:S04]  /*81e80*/  STL.64 [R1+0x1b70], R4 ;  /* 0x001b700401007387 */ /* 0x0007e80000100a00 */
[----:B------:R4:W-:Y:S04]  /*81e90*/  STL.64 [R1+0x1b78], R6 ;  /* 0x001b780601007387 */ /* 0x0009e80000100a00 */
[----:B------:R-:W2:Y:S01]  /*81ea0*/  LDL.LU.64 R30, [R1+0x1d88] ;  /* 0x001d8800011e7983 */ /* 0x000ea20000300a00 */
[----:B------:R-:W-:Y:S02]  /*81eb0*/  IMAD R25, R47, 0x100, R46 ;  /* 0x000001002f197824 */ /* 0x000fe400078e022e */
[----:B------:R-:W-:-:S02]  /*81ec0*/  IMAD R26, R53, 0x100, R52 ;  /* 0x00000100351a7824 */ /* 0x000fc400078e0234 */
[----:B------:R-:W-:Y:S01]  /*81ed0*/  IMAD R27, R55, 0x100, R54 ;  /* 0x00000100371b7824 */ /* 0x000fe200078e0236 */
[----:B------:R-:W-:Y:S01]  /*81ee0*/  F2FP.F16.E4M3.UNPACK_B R24, R24 ;  /* 0x00000018ff18723e */ /* 0x000fe200020006ff */
[----:B------:R-:W2:Y:S01]  /*81ef0*/  LDL.LU.64 R56, [R1+0x1d40] ;  /* 0x001d400001387983 */ /* 0x000ea20000300a00 */
[----:B------:R-:W-:Y:S02]  /*81f00*/  F2FP.F16.E4M3.UNPACK_B R25, R25 ;  /* 0x00000019ff19723e */ /* 0x000fe400020006ff */
[----:B------:R-:W-:Y:S02]  /*81f10*/  F2FP.F16.E4M3.UNPACK_B R26, R26 ;  /* 0x0000001aff1a723e */ /* 0x000fe400020006ff */
[----:B------:R-:W-:Y:S01]  /*81f20*/  F2FP.F16.E4M3.UNPACK_B R27, R27 ;  /* 0x0000001bff1b723e */ /* 0x000fe200020006ff */
[----:B------:R-:W2:Y:S04]  /*81f30*/  LDL.LU.64 R58, [R1+0x1d48] ;  /* 0x001d4800013a7983 */ /* 0x000ea80000300a00 */
[----:B------:R-:W2:Y:S04]  /*81f40*/  LDL.LU.64 R48, [R1+0x1d20] ;  /* 0x001d200001307983 */ /* 0x000ea80000300a00 */
[----:B------:R-:W2:Y:S04]  /*81f50*/  LDL.LU.64 R50, [R1+0x1d28] ;  /* 0x001d280001327983 */ /* 0x000ea80000300a00 */
[----:B------:R-:W2:Y:S04]  /*81f60*/  LDL.LU.64 R12, [R1+0x1cf0] ;  /* 0x001cf000010c7983 */ /* 0x000ea80000300a00 */
[----:B------:R-:W2:Y:S04]  /*81f70*/  LDL.LU.64 R14, [R1+0x1cf8] ;  /* 0x001cf800010e7983 */ /* 0x000ea80000300a00 */
[----:B0-----:R-:W2:Y:S04]  /*81f80*/  LDL.LU.64 R8, [R1+0x20d0] ;  /* 0x0020d00001087983 */ /* 0x001ea80000300a00 */
[----:B-1----:R-:W2:Y:S04]  /*81f90*/  LDL.LU.64 R10, [R1+0x20d8] ;  /* 0x0020d800010a7983 */ /* 0x002ea80000300a00 */
[----:B---3--:R-:W3:Y:S04]  /*81fa0*/  LDL.LU.64 R4, [R1+0x20b0] ;  /* 0x0020b00001047983 */ /* 0x008ee80000300a00 */
[----:B----4-:R-:W3:Y:S04]  /*81fb0*/  LDL.LU.64 R6, [R1+0x20b8] ;  /* 0x0020b80001067983 */ /* 0x010ee80000300a00 */
[----:B------:R0:W-:Y:S01]  /*81fc0*/  STL.64 [R1+0x6f28], R40 ;  /* 0x006f282801007387 */ /* 0x0001e20000100a00 */
[----:B--2---:R-:W-:Y:S03]  /*81fd0*/  HMMA.16816.F32 R28, R24, R40, R28 ;  /* 0x00000028181c723c */ /* 0x004fe6000000181c */
[----:B0-----:R-:W2:-:S15]  /*81fe0*/  LDL.LU.64 R40, [R1+0x1d60] ;  /* 0x001d600001287983 */ /* 0x001e9e0000300a00 */
[----:B------:R-:W-:-:S05]  /*81ff0*/  NOP ;  /* 0x0000000000007918 */ /* 0x000fca0000000000 */
[----:B------:R0:W-:Y:S04]  /*82000*/  STL.64 [R1+0x1b90], R28 ;  /* 0x001b901c01007387 */ /* 0x0001e80000100a00 */
[----:B------:R-:W-:Y:S04]  /*82010*/  STL.64 [R1+0x1b98], R30 ;  /* 0x001b981e01007387 */ /* 0x000fe80000100a00 */
[----:B------:R-:W2:Y:S04]  /*82020*/  LDL.LU.64 R42, [R1+0x1d68] ;  /* 0x001d6800012a7983 */ /* 0x000ea80000300a00 */
[----:B------:R-:W4:Y:S01]  /*82030*/  LDL.LU R54, [R1+0x2f44] ;  /* 0x002f440001367983 */ /* 0x000f220000300800 */
[C---:B------:R-:W-:Y:S06]  /*82040*/  HMMA.16816.F32 R56, R24.reuse, R36, R56 ;  /* 0x000000241838723c */ /* 0x040fec0000001838 */
[C---:B------:R-:W-:Y:S01]  /*82050*/  HMMA.16816.F32 R12, R24.reuse, R32, R12 ;  /* 0x00000020180c723c */ /* 0x040fe2000000180c */
[----:B0-----:R-:W4:Y:S04]  /*82060*/  LDL.LU R28, [R1+0x2f40] ;  /* 0x002f4000011c7983 */ /* 0x001f280000300800 */
[----:B------:R-:W4:Y:S04]  /*82070*/  LDL.LU R55, [R1+0x300c] ;  /* 0x00300c0001377983 */ /* 0x000f280000300800 */
[----:B------:R-:W4:Y:S01]  /*82080*/  LDL.LU R29, [R1+0x2f48] ;  /* 0x002f4800011d7983 */ /* 0x000f220000300800 */
[C---:B------:R-:W-:Y:S06]  /*82090*/  HMMA.16816.F32 R8, R24.reuse, R22, R8 ;  /* 0x000000161808723c */ /* 0x040fec0000001808 */
[C---:B---3--:R-:W-:Y:S06]  /*820a0*/  HMMA.16816.F32 R4, R24.reuse, R20, R4 ;  /* 0x000000141804723c */ /* 0x048fec0000001804 */
[----:B--2---:R-:W-:-:S15]  /*820b0*/  HMMA.16816.F32 R40, R24, R38, R40 ;  /* 0x000000261828723c */ /* 0x004fde0000001828 */
[----:B------:R-:W-:-:S08]  /*820c0*/  NOP ;  /* 0x0000000000007918 */ /* 0x000fd00000000000 */
[----:B------:R-:W-:Y:S04]  /*820d0*/  STL.64 [R1+0x1ba0], R40 ;  /* 0x001ba02801007387 */ /* 0x000fe80000100a00 */
[----:B------:R0:W-:Y:S02]  /*820e0*/  STL.64 [R1+0x1ba8], R42 ;  /* 0x001ba82a01007387 */ /* 0x0001e40000100a00 */
[----:B0-----:R-:W-:Y:S02]  /*820f0*/  HMMA.16816.F32 R40, R24, R34, R48 ;  /* 0x000000221828723c */ /* 0x001fe40000001830 */
[----:B------:R-:W-:Y:S04]  /*82100*/  STL.64 [R1+0x1bb0], R56 ;  /* 0x001bb03801007387 */ /* 0x000fe80000100a00 */
[----:B------:R-:W-:-:S15]  /*82110*/  STL.64 [R1+0x1bb8], R58 ;  /* 0x001bb83a01007387 */ /* 0x000fde0000100a00 */
[----:B------:R-:W-:-:S02]  /*82120*/  NOP ;  /* 0x0000000000007918 */ /* 0x000fc40000000000 */
[----:B------:R0:W-:Y:S04]  /*82130*/  STL.64 [R1+0x1bc0], R40 ;  /* 0x001bc02801007387 */ /* 0x0001e80000100a00 */
[----:B------:R1:W-:Y:S04]  /*82140*/  STL.64 [R1+0x1bc8], R42 ;  /* 0x001bc82a01007387 */ /* 0x0003e80000100a00 */
[----:B------:R2:W-:Y:S04]  /*82150*/  STL.64 [R1+0x1bd0], R12 ;  /* 0x001bd00c01007387 */ /* 0x0005e80000100a00 */
[----:B------:R3:W-:Y:S04]  /*82160*/  STL.64 [R1+0x1bd8], R14 ;  /* 0x001bd80e01007387 */ /* 0x0007e80000100a00 */
[----:B0-----:R-:W4:Y:S04]  /*82170*/  LDL.LU.64 R40, [R1+0x2090] ;  /* 0x0020900001287983 */ /* 0x001f280000300a00 */
[----:B------:R-:W-:Y:S04]  /*82180*/  STL.64 [R1+0x1be0], R8 ;  /* 0x001be00801007387 */ /* 0x000fe80000100a00 */
[----:B------:R-:W-:Y:S04]  /*82190*/  STL.64 [R1+0x1be8], R10 ;  /* 0x001be80a01007387 */ /* 0x000fe80000100a00 */
[----:B-1----:R-:W4:Y:S04]  /*821a0*/  LDL.LU.64 R42, [R1+0x2098] ;  /* 0x00209800012a7983 */ /* 0x002f280000300a00 */
[----:B------:R0:W-:Y:S04]  /*821b0*/  STL.64 [R1+0x1bf0], R4 ;  /* 0x001bf00401007387 */ /* 0x0001e80000100a00 */
[----:B------:R1:W-:Y:S04]  /*821c0*/  STL.64 [R1+0x1bf8], R6 ;  /* 0x001bf80601007387 */ /* 0x0003e80000100a00 */
[----:B--2---:R-:W2:Y:S04]  /*821d0*/  LDL.LU.64 R12, [R1+0x2070] ;  /* 0x00207000010c7983 */ /* 0x004ea80000300a00 */
[----:B---3--:R-:W2:Y:S04]  /*821e0*/  LDL.LU.64 R14, [R1+0x2078] ;  /* 0x00207800010e7983 */ /* 0x008ea80000300a00 */
        /* <DEDUP_REMOVED lines=43> */
[----:B0-----:R-:W2:Y:S04]  /*824a0*/  LDL.LU.64 R12, [R1+0x2010] ;  /* 0x00201000010c7983 */ /* 0x001ea80000300a00 */
[----:B------:R-:W2:Y:S01]  /*824b0*/  LDL.LU.64 R14, [R1+0x2018] ;  /* 0x00201800010e7983 */ /* 0x000ea20000300a00 */
[----:B------:R-:W-:-:S02]  /*824c0*/  IMAD R28, R28, 0x100, R54 ;  /* 0x000001001c1c7824 */ /* 0x000fc400078e0236 */
[----:B------:R-:W-:Y:S01]  /*824d0*/  IMAD R29, R29, 0x100, R55 ;  /* 0x000001001d1d7824 */ /* 0x000fe200078e0237 */
[----:B--2---:R-:W-:-:S15]  /*824e0*/  HMMA.16816.F32 R12, R24, R10, R12 ;  /* 0x0000000a180c723c */ /* 0x004fde000000180c */
[----:B------:R-:W-:-:S08]  /*824f0*/  NOP ;  /* 0x0000000000007918 */ /* 0x000fd00000000000 */
[----:B------:R-:W-:Y:S04]  /*82500*/  STL.64 [R1+0x1c40], R12 ;  /* 0x001c400c01007387 */ /* 0x000fe80000100a00 */
[----:B------:R3:W-:Y:S02]  /*82510*/  STL.64 [R1+0x1c48], R14 ;  /* 0x001c480e01007387 */ /* 0x0007e40000100a00 */
[----:B---3--:R-:W-:Y:S02]  /*82520*/  HMMA.16816.F32 R12, R24, R8, R16 ;  /* 0x00000008180c723c */ /* 0x008fe40000001810 */
[----:B------:R-:W-:Y:S04]  /*82530*/  STL.64 [R1+0x6ec0], R10 ;  /* 0x006ec00a01007387 */ /* 0x000fe80000100a00 */
[----:B------:R-:W-:-:S15]  /*82540*/  STL.64 [R1+0x6eb8], R8 ;  /* 0x006eb80801007387 */ /* 0x000fde0000100a00 */
[----:B------:R-:W-:-:S02]  /*82550*/  NOP ;  /* 0x0000000000007918 */ /* 0x000fc40000000000 */
[----:B------:R-:W-:Y:S04]  /*82560*/  STL.64 [R1+0x1c50], R12 ;  /* 0x001c500c01007387 */ /* 0x000fe80000100a00 */
[----:B------:R0:W-:Y:S02]  /*82570*/  STL.64 [R1+0x1c58], R14 ;  /* 0x001c580e01007387 */ /* 0x0001e40000100a00 */
[C---:B0-----:R-:W-:Y:S06]  /*82580*/  HMMA.16816.F32 R12, R24.reuse, R6, R20 ;  /* 0x00000006180c723c */ /* 0x041fec0000001814 */
        /* <DEDUP_REMOVED lines=8> */
[----:B------:R1:W-:-:S15]  /*82610*/  STL.64 [R1+0x1c88], R10 ;  /* 0x001c880a01007387 */ /* 0x0003de0000100a00 */
[----:B------:R-:W-:-:S02]  /*82620*/  NOP ;  /* 0x0000000000007918 */ /* 0x000fc40000000000 */
[----:B------:R2:W-:Y:S04]  /*82630*/  STL.64 [R1+0x1c70], R4 ;  /* 0x001c700401007387 */ /* 0x0005e80000100a00 */
[----:B------:R3:W-:Y:S04]  /*82640*/  STL.64 [R1+0x1c78], R6 ;  /* 0x001c780601007387 */ /* 0x0007e80000100a00 */
        /* <DEDUP_REMOVED lines=8> */
[----:B0-----:R-:W4:Y:S04]  /*826d0*/  LDL.LU.64 R8, [R1+0x1f70] ;  /* 0x001f700001087983 */ /* 0x001f280000300a00 */
[----:B-1----:R-:W4:Y:S04]  /*826e0*/  LDL.LU.64 R10, [R1+0x1f78] ;  /* 0x001f7800010a7983 */ /* 0x002f280000300a00 */
[----:B------:R-:W4:Y:S04]  /*826f0*/  LDL.LU.64 R24, [R1+0x1f50] ;  /* 0x001f500001187983 */ /* 0x000f280000300a00 */
[----:B------:R-:W4:Y:S04]  /*82700*/  LDL.LU.64 R26, [R1+0x1f58] ;  /* 0x001f5800011a7983 */ /* 0x000f280000300a00 */
[----:B------:R-:W4:Y:S04]  /*82710*/  LDL.LU.64 R20, [R1+0x1f30] ;  /* 0x001f300001147983 */ /* 0x000f280000300a00 */
[----:B------:R-:W4:Y:S01]  /*82720*/  LDL.LU.64 R22, [R1+0x1f38] ;  /* 0x001f380001167983 */ /* 0x000f220000300a00 */
[----:B------:R-:W-:-:S02]  /*82730*/  IMAD R30, R30, 0x100, R46 ;  /* 0x000001001e1e7824 */ /* 0x000fc400078e022e */
[----:B------:R-:W-:Y:S01]  /*82740*/  IMAD R31, R31, 0x100, R47 ;  /* 0x000001001f1f7824 */ /* 0x000fe200078e022f */
[----:B------:R-:W-:Y:S02]  /*82750*/  F2FP.F16.E4M3.UNPACK_B R28, R28 ;  /* 0x0000001cff1c723e */ /* 0x000fe400020006ff */
[----:B------:R-:W-:Y:S01]  /*82760*/  F2FP.F16.E4M3.UNPACK_B R29, R29 ;  /* 0x0000001dff1d723e */ /* 0x000fe200020006ff */
[----:B------:R-:W4:Y:S01]  /*82770*/  LDL.LU.64 R48, [R1+0x1f00] ;  /* 0x001f000001307983 */ /* 0x000f220000300a00 */
[----:B------:R-:W-:Y:S02]  /*82780*/  F2FP.F16.E4M3.UNPACK_B R30, R30 ;  /* 0x0000001eff1e723e */ /* 0x000fe400020006ff */
[----:B------:R-:W-:Y:S01]  /*82790*/  F2FP.F16.E4M3.UNPACK_B R31, R31 ;  /* 0x0000001fff1f723e */ /* 0x000fe200020006ff */
[----:B------:R-:W4:Y:S04]  /*827a0*/  LDL.LU.64 R50, [R1+0x1f08] ;  /* 0x001f080001327983 */ /* 0x000f280000300a00 */
[----:B--2---:R-:W2:Y:S04]  /*827b0*/  LDL.LU.64 R4, [R1+0x22a0] ;  /* 0x0022a00001047983 */ /* 0x004ea80000300a00 */
[----:B---3--:R-:W2:Y:S04]  /*827c0*/  LDL.LU.64 R6, [R1+0x22a8] ;  /* 0x0022a80001067983 */ /* 0x008ea80000300a00 */
[----:B------:R-:W3:Y:S04]  /*827d0*/  LDL.LU.64 R16, [R1+0x2280] ;  /* 0x0022800001107983 */ /* 0x000ee80000300a00 */
[----:B------:R-:W3:Y:S04]  /*827e0*/  LDL.LU.64 R18, [R1+0x2288] ;  /* 0x0022880001127983 */ /* 0x000ee80000300a00 */
[----:B------:R-:W3:Y:S04]  /*827f0*/  LDL.LU R46, [R1+0x303c] ;  /* 0x00303c00012e7983 */ /* 0x000ee80000300800 */
[----:B------:R-:W3:Y:S01]  /*82800*/  LDL.LU R47, [R1+0x3038] ;  /* 0x00303800012f7983 */ /* 0x000ee20000300800 */
[C---:B----4-:R-:W-:Y:S06]  /*82810*/  HMMA.16816.F32 R56, R28.reuse, R40, R12 ;  /* 0x000000281c38723c */ /* 0x050fec000000180c */
[C---:B------:R-:W-:Y:S06]  /*82820*/  HMMA.16816.F32 R12, R28.reuse, R38, R8 ;  /* 0x000000261c0c723c */ /* 0x040fec0000001808 */
[C---:B------:R-:W-:Y:S06]  /*82830*/  HMMA.16816.F32 R24, R28.reuse, R36, R24 ;  /* 0x000000241c18723c */ /* 0x040fec0000001818 */
[C---:B------:R-:W-:Y:S01]  /*82840*/  HMMA.16816.F32 R20, R28.reuse, R34, R20 ;  /* 0x000000221c14723c */ /* 0x040fe20000001814 */
[----:B------:R-:W4:Y:S04]  /*82850*/  LDL.LU.64 R8, [R1+0x2260] ;  /* 0x0022600001087983 */ /* 0x000f280000300a00 */
        /* <DEDUP_REMOVED lines=17> */
[----:B------:R-:W-:-:S15]  /*82970*/  HMMA.16816.F32 R48, R28, R32, R48 ;  /* 0x000000201c30723c */ /* 0x000fde0000001830 */
[----:B------:R-:W-:-:S08]  /*82980*/  NOP ;  /* 0x0000000000007918 */ /* 0x000fd00000000000 */
[----:B------:R0:W-:Y:S04]  /*82990*/  STL.64 [R1+0x1cd0], R48 ;  /* 0x001cd03001007387 */ /* 0x0001e80000100a00 */
[----:B------:R1:W-:Y:S04]  /*829a0*/  STL.64 [R1+0x1cd8], R50 ;  /* 0x001cd83201007387 */ /* 0x0003e80000100a00 */
[----:B0-----:R-:W4:Y:S04]  /*829b0*/  LDL.LU.64 R48, [R1+0x21c0] ;  /* 0x0021c00001307983 */ /* 0x001f280000300a00 */
[----:B-1----:R-:W4:Y:S01]  /*829c0*/  LDL.LU.64 R50, [R1+0x21c8] ;  /* 0x0021c80001327983 */ /* 0x002f220000300a00 */
        /* <DEDUP_REMOVED lines=27> */
[----:B------:R2:W-:Y:S01]  /*82b80*/  STL.64 [R1+0x6e78], R16 ;  /* 0x006e781001007387 */ /* 0x0005e20000100a00 */
[C---:B---3--:R-:W-:Y:S06]  /*82b90*/  HMMA.16816.F32 R20, R28.reuse, R14, R20 ;  /* 0x0000000e1c14723c */ /* 0x048fec0000001814 */
[----:B------:R-:W-:Y:S01]  /*82ba0*/  STL.64 [R1+0x6e70], R14 ;  /* 0x006e700e01007387 */ /* 0x000fe20000100a00 */
[----:B--2---:R-:W-:-:S15]  /*82bb0*/  HMMA.16816.F32 R16, R28, R12, R56 ;  /* 0x0000000c1c10723c */ /* 0x004fde0000001838 */
[----:B------:R-:W-:-:S01]  /*82bc0*/  NOP ;  /* 0x0000000000007918 */ /* 0x000fc20000000000 */
[----:B------:R-:W-:Y:S04]  /*82bd0*/  STL.64 [R1+0x1d20], R20 ;  /* 0x001d201401007387 */ /* 0x000fe80000100a00 */
[----:B------:R-:W-:Y:S04]  /*82be0*/  STL.64 [R1+0x1d28], R22 ;  /* 0x001d281601007387 */ /* 0x000fe80000100a00 */
[----:B------:R0:W-:Y:S02]  /*82bf0*/  STL.64 [R1+0x6e68], R12 ;  /* 0x006e680c01007387 */ /* 0x0001e40000100a00 */
[----:B0-----:R-:W-:Y:S02]  /*82c00*/  HMMA.16816.F32 R12, R28, R10, R24 ;  /* 0x0000000a1c0c723c */ /* 0x001fe40000001818 */
[----:B------:R-:W-:Y:S04]  /*82c10*/  STL.64 [R1+0x1d30], R16 ;  /* 0x001d301001007387 */ /* 0x000fe80000100a00 */
[----:B------:R-:W-:-:S15]  /*82c20*/  STL.64 [R1+0x1d38], R18 ;  /* 0x001d381201007387 */ /* 0x000fde0000100a00 */
[----:B------:R-:W-:-:S02]  /*82c30*/  NOP ;  /* 0x0000000000007918 */ /* 0x000fc40000000000 */
[----:B------:R-:W-:Y:S04]  /*82c40*/  STL.64 [R1+0x1d40], R12 ;  /* 0x001d400c01007387 */ /* 0x000fe80000100a00 */
[----:B------:R4:W-:Y:S02]  /*82c50*/  STL.64 [R1+0x1d48], R14 ;  /* 0x001d480e01007387 */ /* 0x0009e40000100a00 */
[----:B----4-:R-:W-:Y:S01]  /*82c60*/  HMMA.16816.F32 R12, R28, R8, R48 ;  /* 0x000000081c0c723c */ /* 0x010fe20000001830 */
[----:B------:R-:W-:Y:S02]  /*82c70*/  IMAD R25, R53, 0x100, R52 ;  /* 0x0000010035197824 */ /* 0x000fe400078e0234 */
[----:B------:R-:W-:Y:S01]  /*82c80*/  IMAD R26, R55, 0x100, R54 ;  /* 0x00000100371a7824 */ /* 0x000fe200078e0236 */
[----:B------:R-:W2:Y:S04]  /*82c90*/  LDL.LU.64 R52, [R1+0x22e0] ;  /* 0x0022e00001347983 */ /* 0x000ea80000300a00 */
[----:B------:R-:W2:-:S15]  /*82ca0*/  LDL.LU.64 R54, [R1+0x22e8] ;  /* 0x0022e80001367983 */ /* 0x000e9e0000300a00 */
[----:B------:R0:W-:Y:S04]  /*82cb0*/  STL.64 [R1+0x1d50], R12 ;  /* 0x001d500c01007387 */ /* 0x0001e80000100a00 */
[----:B------:R1:W-:Y:S04]  /*82cc0*/  STL.64 [R1+0x1d58], R14 ;  /* 0x001d580e01007387 */ /* 0x0003e80000100a00 */
[----:B------:R-:W-:Y:S04]  /*82cd0*/  STL.64 [R1+0x6e90], R10 ;  /* 0x006e900a01007387 */ /* 0x000fe80000100a00 */
[----:B------:R3:W-:Y:S04]  /*82ce0*/  STL.64 [R1+0x6e88], R8 ;  /* 0x006e880801007387 */ /* 0x0007e80000100a00 */
        /* <DEDUP_REMOVED lines=8> */
[----:B---3--:R-:W3:Y:S04]  /*82d70*/  LDL.LU.64 R8, [R1+0x2140] ;  /* 0x0021400001087983 */ /* 0x008ee80000300a00 */
[----:B------:R-:W3:Y:S01]  /*82d80*/  LDL.LU.64 R10, [R1+0x2148] ;  /* 0x00214800010a7983 */ /* 0x000ee20000300a00 */
[----:B------:R-:W-:-:S02]  /*82d90*/  IMAD R24, R43, 0x100, R42 ;  /* 0x000001002b187824 */ /* 0x000fc400078e022a */
[----:B------:R-:W-:Y:S01]  /*82da0*/  IMAD R27, R47, 0x100, R46 ;  /* 0x000001002f1b7824 */ /* 0x000fe200078e022e */
[----:B------:R-:W-:Y:S02]  /*82db0*/  F2FP.F16.E4M3.UNPACK_B R25, R25 ;  /* 0x00000019ff19723e */ /* 0x000fe400020006ff */
[----:B------:R-:W-:Y:S01]  /*82dc0*/  F2FP.F16.E4M3.UNPACK_B R26, R26 ;  /* 0x0000001aff1a723e */ /* 0x000fe200020006ff */
[----:B------:R-:W3:Y:S01]  /*82dd0*/  LDL.LU R42, [R1+0x3044] ;  /* 0x00304400012a7983 */ /* 0x000ee20000300800 */
[----:B------:R-:W-:Y:S02]  /*82de0*/  F2FP.F16.E4M3.UNPACK_B R24, R24 ;  /* 0x00000018ff18723e */ /* 0x000fe400020006ff */
[----:B------:R-:W-:Y:S01]  /*82df0*/  F2FP.F16.E4M3.UNPACK_B R27, R27 ;  /* 0x0000001bff1b723e */ /* 0x000fe200020006ff */
[----:B------:R-:W3:Y:S01]  /*82e00*/  LDL.LU R43, [R1+0x3040] ;  /* 0x00304000012b7983 */ /* 0x000ee20000300800 */
[C---:B--2---:R-:W-:Y:S06]  /*82e10*/  HMMA.16816.F32 R52, R28.reuse, R6, R52 ;  /* 0x000000061c34723c */ /* 0x044fec0000001834 */
[C---:B----4-:R-:W-:Y:S06]  /*82e20*/  HMMA.16816.F32 R48, R28.reuse, R4, R48 ;  /* 0x000000041c30723c */ /* 0x050fec0000001830 */
[----:B------:R-:W-:Y:S06]  /*82e30*/  HMMA.16816.F32 R20, R28, R2, R20 ;  /* 0x000000021c14723c */ /* 0x000fec0000001814 */
[C---:B------:R-:W-:Y:S06]  /*82e40*/  HMMA.16816.F32 R16, R24.reuse, R40, R16 ;  /* 0x000000281810723c */ /* 0x040fec0000001810 */
[C---:B------:R-:W-:Y:S06]  /*82e50*/  HMMA.16816.F32 R12, R24.reuse, R38, R12 ;  /* 0x00000026180c723c */ /* 0x040fec000000180c */
[C---:B---3--:R-:W-:Y:S01]  /*82e60*/  HMMA.16816.F32 R8, R24.reuse, R36, R8 ;  /* 0x000000241808723c */ /* 0x048fe20000001808 */
[----:B------:R0:W-:Y:S04]  /*82e70*/  STL.64 [R1+0x1d60], R52 ;  /* 0x001d603401007387 */ /* 0x0001e80000100a00 */
[----:B------:R1:W-:Y:S04]  /*82e80*/  STL.64 [R1+0x1d68], R54 ;  /* 0x001d683601007387 */ /* 0x0003e80000100a00 */
[----:B------:R-:W2:Y:S04]  /*82e90*/  LDL.LU R46, [R1+0x304c] ;  /* 0x00304c00012e7983 */ /* 0x000ea80000300800 */
[----:B------:R-:W2:Y:S04]  /*82ea0*/  LDL.LU R47, [R1+0x3048] ;  /* 0x00304800012f7983 */ /* 0x000ea80000300800 */
[----:B0-----:R-:W3:Y:S04]  /*82eb0*/  LDL.LU R52, [R1+0x3054] ;  /* 0x0030540001347983 */ /* 0x001ee80000300800 */
[----:B------:R-:W3:Y:S04]  /*82ec0*/  LDL.LU R53, [R1+0x3050] ;  /* 0x0030500001357983 */ /* 0x000ee80000300800 */
[----:B-1----:R-:W4:Y:S04]  /*82ed0*/  LDL.LU R54, [R1+0x305c] ;  /* 0x00305c0001367983 */ /* 0x002f280000300800 */
[----:B------:R-:W4:Y:S04]  /*82ee0*/  LDL.LU R55, [R1+0x3058] ;  /* 0x0030580001377983 */ /* 0x000f280000300800 */
[----:B------:R-:W-:Y:S04]  /*82ef0*/  STL.64 [R1+0x1d80], R48 ;  /* 0x001d803001007387 */ /* 0x000fe80000100a00 */
[----:B------:R-:W-:Y:S04]  /*82f00*/  STL.64 [R1+0x1d88], R50 ;  /* 0x001d883201007387 */ /* 0x000fe80000100a00 */
[----:B------:R0:W-:Y:S04]  /*82f10*/  STL.64 [R1+0x1d70], R20 ;  /* 0x001d701401007387 */ /* 0x0001e80000100a00 */
[----:B------:R1:W-:Y:S04]  /*82f20*/  STL.64 [R1+0x1d78], R22 ;  /* 0x001d781601007387 */ /* 0x0003e80000100a00 */
[----:B------:R-:W-:Y:S04]  /*82f30*/  STL.64 [R1+0x1d90], R16 ;  /* 0x001d901001007387 */ /* 0x000fe80000100a00 */
[----:B------:R-:W-:Y:S04]  /*82f40*/  STL.64 [R1+0x1d98], R18 ;  /* 0x001d981201007387 */ /* 0x000fe80000100a00 */
        /* <DEDUP_REMOVED lines=18> */
[----:B------:R-:W-:Y:S04]  /*83070*/  STL.64 [R1+0x6e50], R38 ;  /* 0x006e502601007387 */ /* 0x000fe80000100a00 */
[----:B------:R0:W-:Y:S04]  /*83080*/  STL.64 [R1+0x6e48], R36 ;  /* 0x006e482401007387 */ /* 0x0001e80000100a00 */
[----:B0-----:R-:W3:Y:S04]  /*83090*/  LDL.LU.64 R36, [R1+0x2110] ;  /* 0x0021100001247983 */ /* 0x001ee80000300a00 */
[----:B------:R-:W3:Y:S01]  /*830a0*/  LDL.LU.64 R38, [R1+0x2118] ;  /* 0x0021180001267983 */ /* 0x000ee20000300a00 */
[C---:B--2---:R-:W-:Y:S06]  /*830b0*/  HMMA.16816.F32 R20, R24.reuse, R32, R20 ;  /* 0x000000201814723c */ /* 0x044fec0000001814 */
[----:B---3--:R-:W-:-:S15]  /*830c0*/  HMMA.16816.F32 R36, R24, R34, R36 ;  /* 0x000000221824723c */ /* 0x008fde0000001824 */
[----:B------:R-:W-:-:S08]  /*830d0*/  NOP ;  /* 0x0000000000007918 */ /* 0x000fd00000000000 */
[----:B------:R0:W-:Y:S04]  /*830e0*/  STL.64 [R1+0x1dc0], R36 ;  /* 0x001dc02401007387 */ /* 0x0001e80000100a00 */
[----:B------:R1:W-:Y:S04]  /*830f0*/  STL.64 [R1+0x1dc8], R38 ;  /* 0x001dc82601007387 */ /* 0x0003e80000100a00 */
[----:B0-----:R-:W2:Y:S04]  /*83100*/  LDL.LU.64 R36, [R1+0x2490] ;  /* 0x0024900001247983 */ /* 0x001ea80000300a00 */
[----:B-1----:R-:W2:Y:S04]  /*83110*/  LDL.LU.64 R38, [R1+0x2498] ;  /* 0x0024980001267983 */ /* 0x002ea80000300a00 */
        /* <DEDUP_REMOVED lines=50> */
[----:B------:R-:W2:Y:S04]  /*83440*/  LDL.LU.64 R32, [R1+0x2520] ;  /* 0x0025200001207983 */ /* 0x000ea80000300a00 */
[----:B------:R-:W2:Y:S04]  /*83450*/  LDL.LU.64 R34, [R1+0x2528] ;  /* 0x0025280001227983 */ /* 0x000ea80000300a00 */
        /* <DEDUP_REMOVED lines=10> */
[----:B------:R-:W4:Y:S01]  /*83500*/  LDL.LU.64 R8, [R1+0x2430] ;  /* 0x0024300001087983 */ /* 0x000f220000300a00 */
[----:B------:R-:W-:-:S03]  /*83510*/  IMAD R28, R43, 0x100, R42 ;  /* 0x000001002b1c7824 */ /* 0x000fc600078e022a */
[----:B------:R-:W4:Y:S04]  /*83520*/  LDL.LU.64 R10, [R1+0x2438] ;  /* 0x00243800010a7983 */ /* 0x000f280000300a00 */
[----:B------:R-:W4:Y:S01]  /*83530*/  LDL.LU R42, [R1+0x3064] ;  /* 0x00306400012a7983 */ /* 0x000f220000300800 */
[----:B------:R-:W-:-:S03]  /*83540*/  IMAD R29, R47, 0x100, R46 ;  /* 0x000001002f1d7824 */ /* 0x000fc600078e022e */
[----:B------:R-:W4:Y:S04]  /*83550*/  LDL.LU R43, [R1+0x3060] ;  /* 0x00306000012b7983 */ /* 0x000f280000300800 */
[----:B------:R-:W4:Y:S01]  /*83560*/  LDL.LU R46, [R1+0x306c] ;  /* 0x00306c00012e7983 */ /* 0x000f220000300800 */
[----:B------:R-:W-:-:S03]  /*83570*/  IMAD R30, R53, 0x100, R52 ;  /* 0x00000100351e7824 */ /* 0x000fc600078e0234 */
[----:B------:R-:W4:Y:S04]  /*83580*/  LDL.LU R47, [R1+0x3068] ;  /* 0x00306800012f7983 */ /* 0x000f280000300800 */
[----:B------:R-:W4:Y:S01]  /*83590*/  LDL.LU R52, [R1+0x3074] ;  /* 0x0030740001347983 */ /* 0x000f220000300800 */
[----:B------:R-:W-:-:S03]  /*835a0*/  IMAD R31, R55, 0x100, R54 ;  /* 0x00000100371f7824 */ /* 0x000fc600078e0236 */
[----:B------:R-:W4:Y:S04]  /*835b0*/  LDL.LU R53, [R1+0x3070] ;  /* 0x0030700001357983 */ /* 0x000f280000300800 */
[----:B------:R-:W4:Y:S04]  /*835c0*/  LDL.LU R54, [R1+0x307c] ;  /* 0x00307c0001367983 */ /* 0x000f280000300800 */
[----:B------:R-:W4:Y:S01]  /*835d0*/  LDL.LU R55, [R1+0x3078] ;  /* 0x0030780001377983 */ /* 0x000f220000300800 */
        /* <DEDUP_REMOVED lines=9> */
[----:B0-----:R-:W2:Y:S04]  /*83670*/  LDL.LU.64 R38, [R1+0x6e50] ;  /* 0x006e500001267983 */ /* 0x001ea80000300a00 */
[----:B------:R-:W3:Y:S01]  /*83680*/  LDL.LU.64 R36, [R1+0x6e48] ;  /* 0x006e480001247983 */ /* 0x000ee20000300a00 */
[----:B------:R-:W-:-:S02]  /*83690*/  F2FP.F16.E4M3.UNPACK_B R28, R28 ;  /* 0x0000001cff1c723e */ /* 0x000fc400020006ff */
[----:B------:R-:W-:Y:S02]  /*836a0*/  F2FP.F16.E4M3.UNPACK_B R29, R29 ;  /* 0x0000001dff1d723e */ /* 0x000fe400020006ff */
[----:B------:R-:W-:Y:S02]  /*836b0*/  F2FP.F16.E4M3.UNPACK_B R30, R30 ;  /* 0x0000001eff1e723e */ /* 0x000fe400020006ff */
[----:B------:R-:W-:Y:S01]  /*836c0*/  F2FP.F16.E4M3.UNPACK_B R31, R31 ;  /* 0x0000001fff1f723e */ /* 0x000fe200020006ff */
[----:B----4-:R-:W-:Y:S01]  /*836d0*/  HMMA.16816.F32 R56, R24, R2, R56 ;  /* 0x000000021838723c */ /* 0x010fe20000001838 */
[----:B------:R-:W4:Y:S04]  /*836e0*/  LDL.LU.64 R24, [R1+0x2310] ;  /* 0x0023100001187983 */ /* 0x000f280000300a00 */
[----:B------:R-:W4:Y:S01]  /*836f0*/  LDL.LU.64 R26, [R1+0x2318] ;  /* 0x00231800011a7983 */ /* 0x000f220000300a00 */
[----:B------:R-:W-:-:S15]  /*83700*/  HMMA.16816.F32 R48, R28, R40, R48 ;  /* 0x000000281c30723c */ /* 0x000fde0000001830 */
[----:B------:R-:W-:-:S02]  /*83710*/  NOP ;  /* 0x0000000000007918 */ /* 0x000fc40000000000 */
[----:B------:R-:W-:Y:S04]  /*83720*/  STL.64 [R1+0x1e70], R56 ;  /* 0x001e703801007387 */ /* 0x000fe80000100a00 */
[----:B------:R-:W-:Y:S04]  /*83730*/  STL.64 [R1+0x1e78], R58 ;  /* 0x001e783a01007387 */ /* 0x000fe80000100a00 */
[----:B------:R-:W-:Y:S04]  /*83740*/  STL.64 [R1+0x1e90], R48 ;  /* 0x001e903001007387 */ /* 0x000fe80000100a00 */
[----:B------:R-:W-:Y:S01]  /*83750*/  STL.64 [R1+0x1e98], R50 ;  /* 0x001e983201007387 */ /* 0x000fe20000100a00 */
[C---:B--2---:R-:W-:Y:S06]  /*83760*/  HMMA.16816.F32 R16, R28.reuse, R38, R16 ;  /* 0x000000261c10723c */ /* 0x044fec0000001810 */
[----:B---3--:R-:W-:Y:S01]  /*83770*/  HMMA.16816.F32 R12, R28, R36, R12 ;  /* 0x000000241c0c723c */ /* 0x008fe2000000180c */
[----:B------:R-:W-:-:S15]  /*83780*/  STL.64 [R1+0x6e00], R38 ;  /* 0x006e002601007387 */ /* 0x000fde0000100a00 */
[----:B------:R-:W-:-:S01]  /*83790*/  NOP ;  /* 0x0000000000007918 */ /* 0x000fc20000000000 */
[----:B------:R-:W-:Y:S04]  /*837a0*/  STL.64 [R1+0x1ea0], R16 ;  /* 0x001ea01001007387 */ /* 0x000fe80000100a00 */
[----:B------:R-:W-:Y:S04]  /*837b0*/  STL.64 [R1+0x1ea8], R18 ;  /* 0x001ea81201007387 */ /* 0x000fe80000100a00 */
[----:B------:R-:W-:Y:S04]  /*837c0*/  STL.64 [R1+0x6df8], R36 ;  /* 0x006df82401007387 */ /* 0x000fe80000100a00 */
[----:B------:R-:W-:Y:S04]  /*837d0*/  STL.64 [R1+0x1eb0], R12 ;  /* 0x001eb00c01007387 */ /* 0x000fe80000100a00 */
[----:B------:R0:W-:Y:S02]  /*837e0*/  STL.64 [R1+0x1eb8], R14 ;  /* 0x001eb80e01007387 */ /* 0x0001e40000100a00 */
[----:B0-----:R-:W-:Y:S02]  /*837f0*/  HMMA.16816.F32 R12, R28, R34, R8 ;  /* 0x000000221c0c723c */ /* 0x001fe40000001808 */
[----:B------:R-:W2:Y:S04]  /*83800*/  LDL.LU.64 R8, [R1+0x2770] ;  /* 0x0027700001087983 */ /* 0x000ea80000300a00 */
[----:B------:R-:W2:-:S15]  /*83810*/  LDL.LU.64 R10, [R1+0x2778] ;  /* 0x00277800010a7983 */ /* 0x000e9e0000300a00 */
[----:B------:R-:W-:-:S02]  /*83820*/  NOP ;  /* 0x0000000000007918 */ /* 0x000fc40000000000 */
[----:B------:R0:W-:Y:S04]  /*83830*/  STL.64 [R1+0x1ec0], R12 ;  /* 0x001ec00c01007387 */ /* 0x0001e80000100a00 */
[----:B------:R1:W-:Y:S04]  /*83840*/  STL.64 [R1+0x1ec8], R14 ;  /* 0x001ec80e01007387 */ /* 0x0003e80000100a00 */
[----:B------:R-:W3:Y:S04]  /*83850*/  LDL.LU.64 R16, [R1+0x2680] ;  /* 0x0026800001107983 */ /* 0x000ee80000300a00 */
[----:B------:R-:W3:Y:S01]  /*83860*/  LDL.LU.64 R18, [R1+0x2688] ;  /* 0x0026880001127983 */ /* 0x000ee20000300a00 */
[C---:B----4-:R-:W-:Y:S03]  /*83870*/  HMMA.16816.F32 R36, R28.reuse, R32, R24 ;  /* 0x000000201c24723c */ /* 0x050fe60000001818 */
[----:B0-----:R-:W4:Y:S04]  /*83880*/  LDL.LU.64 R12, [R1+0x2600] ;  /* 0x00260000010c7983 */ /* 0x001f280000300a00 */
[----:B-1----:R-:W4:Y:S04]  /*83890*/  LDL.LU.64 R14, [R1+0x2608] ;  /* 0x00260800010e7983 */ /* 0x002f280000300a00 */
[----:B------:R-:W4:Y:S04]  /*838a0*/  LDL.LU.64 R56, [R1+0x25f0] ;  /* 0x0025f00001387983 */ /* 0x000f280000300a00 */
[----:B------:R-:W4:Y:S04]  /*838b0*/  LDL.LU.64 R58, [R1+0x25f8] ;  /* 0x0025f800013a7983 */ /* 0x000f280000300a00 */
[----:B------:R-:W4:Y:S04]  /*838c0*/  LDL.LU.64 R48, [R1+0x25e0] ;  /* 0x0025e00001307983 */ /* 0x000f280000300a00 */
[----:B------:R-:W4:Y:S04]  /*838d0*/  LDL.LU.64 R50, [R1+0x25e8] ;  /* 0x0025e80001327983 */ /* 0x000f280000300a00 */
        /* <DEDUP_REMOVED lines=24> */
[----:B------:R0:W-:Y:S04]  /*83a60*/  STL.64 [R1+0x1f00], R32 ;  /* 0x001f002001007387 */ /* 0x0001e80000100a00 */
[----:B------:R1:W-:Y:S04]  /*83a70*/  STL.64 [R1+0x1f08], R34 ;  /* 0x001f082201007387 */ /* 0x0003e80000100a00 */
[----:B0-----:R-:W2:Y:S04]  /*83a80*/  LDL.LU.64 R32, [R1+0x2990] ;  /* 0x0029900001207983 */ /* 0x001ea80000300a00 */
[----:B-1----:R-:W2:Y:S04]  /*83a90*/  LDL.LU.64 R34, [R1+0x2998] ;  /* 0x0029980001227983 */ /* 0x002ea80000300a00 */
[----:B------:R-:W-:Y:S04]  /*83aa0*/  STL.64 [R1+0x1f10], R12 ;  /* 0x001f100c01007387 */ /* 0x000fe80000100a00 */
[----:B------:R0:W-:Y:S04]  /*83ab0*/  STL.64 [R1+0x1f18], R14 ;  /* 0x001f180e01007387 */ /* 0x0001e80000100a00 */
[----:B0-----:R-:W4:Y:S04]  /*83ac0*/  LDL.LU.64 R14, [R1+0x6e20] ;  /* 0x006e2000010e7983 */ /* 0x001f280000300a00 */
[----:B------:R-:W3:Y:S04]  /*83ad0*/  LDL.LU.64 R12, [R1+0x6e18] ;  /* 0x006e1800010c7983 */ /* 0x000ee80000300a00 */
[----:B------:R-:W-:Y:S04]  /*83ae0*/  STL.64 [R1+0x6de0], R18 ;  /* 0x006de01201007387 */ /* 0x000fe80000100a00 */
[----:B------:R3:W-:Y:S01]  /*83af0*/  STL.64 [R1+0x6dd8], R16 ;  /* 0x006dd81001007387 */ /* 0x0007e20000100a00 */
[C---:B----4-:R-:W-:Y:S06]  /*83b00*/  HMMA.16816.F32 R56, R28.reuse, R14, R56 ;  /* 0x0000000e1c38723c */ /* 0x050fec0000001838 */
[----:B------:R-:W-:Y:S01]  /*83b10*/  STL.64 [R1+0x6df0], R14 ;  /* 0x006df00e01007387 */ /* 0x000fe20000100a00 */
[----:B---3--:R-:W-:-:S15]  /*83b20*/  HMMA.16816.F32 R16, R28, R12, R48 ;  /* 0x0000000c1c10723c */ /* 0x008fde0000001830 */
        /* <DEDUP_REMOVED lines=10> */
[----:B0-----:R-:W-:-:S15]  /*83bd0*/  HMMA.16816.F32 R12, R28, R8, R36 ;  /* 0x000000081c0c723c */ /* 0x001fde0000001824 */
[----:B------:R-:W-:-:S08]  /*83be0*/  NOP ;  /* 0x0000000000007918 */ /* 0x000fd00000000000 */
[----:B------:R-:W-:Y:S04]  /*83bf0*/  STL.64 [R1+0x1f50], R12 ;  /* 0x001f500c01007387 */ /* 0x000fe80000100a00 */
[----:B------:R2:W-:Y:S02]  /*83c00*/  STL.64 [R1+0x1f58], R14 ;  /* 0x001f580e01007387 */ /* 0x0005e40000100a00 */
[----:B--2---:R-:W-:Y:S02]  /*83c10*/  HMMA.16816.F32 R12, R28, R6, R32 ;  /* 0x000000061c0c723c */ /* 0x004fe40000001820 */
[----:B------:R-:W2:Y:S04]  /*83c20*/  LDL.LU.64 R32, [R1+0x28a0] ;  /* 0x0028a00001207983 */ /* 0x000ea80000300a00 */
[----:B------:R-:W2:-:S15]  /*83c30*/  LDL.LU.64 R34, [R1+0x28a8] ;  /* 0x0028a80001227983 */ /* 0x000e9e0000300a00 */
[----:B------:R-:W-:-:S02]  /*83c40*/  NOP ;  /* 0x0000000000007918 */ /* 0x000fc40000000000 */
[----:B------:R0:W-:Y:S04]  /*83c50*/  STL.64 [R1+0x1f60], R12 ;  /* 0x001f600c01007387 */ /* 0x0001e80000100a00 */
[----:B------:R1:W-:Y:S04]  /*83c60*/  STL.64 [R1+0x1f68], R14 ;  /* 0x001f680e01007387 */ /* 0x0003e80000100a00 */
[----:B------:R-:W3:Y:S04]  /*83c70*/  LDL.LU.64 R36, [R1+0x25b0] ;  /* 0x0025b00001247983 */ /* 0x000ee80000300a00 */
[----:B------:R-:W3:Y:S04]  /*83c80*/  LDL.LU.64 R38, [R1+0x25b8] ;  /* 0x0025b80001267983 */ /* 0x000ee80000300a00 */
[----:B------:R-:W4:Y:S04]  /*83c90*/  LDL.LU.64 R56, [R1+0x25a0] ;  /* 0x0025a00001387983 */ /* 0x000f280000300a00 */
[----:B------:R-:W4:Y:S04]  /*83ca0*/  LDL.LU.64 R58, [R1+0x25a8] ;  /* 0x0025a800013a7983 */ /* 0x000f280000300a00 */
[----:B------:R-:W4:Y:S04]  /*83cb0*/  LDL.LU.64 R16, [R1+0x2590] ;  /* 0x0025900001107983 */ /* 0x000f280000300a00 */
[----:B------:R-:W4:Y:S01]  /*83cc0*/  LDL.LU.64 R18, [R1+0x2598] ;  /* 0x0025980001127983 */ /* 0x000f220000300a00 */
[----:B------:R-:W-:-:S03]  /*83cd0*/  IMAD R24, R43, 0x100, R42 ;  /* 0x000001002b187824 */ /* 0x000fc600078e022a */
[----:B0-----:R-:W4:Y:S04]  /*83ce0*/  LDL.LU.64 R12, [R1+0x2580] ;  /* 0x00258000010c7983 */ /* 0x001f280000300a00 */
[----:B-1----:R-:W4:Y:S04]  /*83cf0*/  LDL.LU.64 R14, [R1+0x2588] ;  /* 0x00258800010e7983 */ /* 0x002f280000300a00 */
[----:B------:R-:W4:Y:S04]  /*83d00*/  LDL.LU.64 R48, [R1+0x2570] ;  /* 0x0025700001307983 */ /* 0x000f280000300a00 */
        /* <DEDUP_REMOVED lines=12> */
[----:B--2---:R-:W-:-:S15]  /*83dd0*/  HMMA.16816.F32 R32, R28, R4, R32 ;  /* 0x000000041c20723c */ /* 0x004fde0000001820 */
[----:B------:R-:W-:-:S08]  /*83de0*/  NOP ;  /* 0x0000000000007918 */ /* 0x000fd00000000000 */
[----:B------:R-:W-:Y:S04]  /*83df0*/  STL.64 [R1+0x1f80], R32 ;  /* 0x001f802001007387 */ /* 0x000fe80000100a00 */
[----:B------:R0:W-:Y:S01]  /*83e00*/  STL.64 [R1+0x1f88], R34 ;  /* 0x001f882201007387 */ /* 0x0001e20000100a00 */
[----:B---3--:R-:W-:Y:S03]  /*83e10*/  HMMA.16816.F32 R28, R28, R2, R36 ;  /* 0x000000021c1c723c */ /* 0x008fe60000001824 */
[----:B0-----:R-:W2:Y:S04]  /*83e20*/  LDL.LU.64 R34, [R1+0x6e10] ;  /* 0x006e100001227983 */ /* 0x001ea80000300a00 */
[----:B------:R-:W3:Y:S04]  /*83e30*/  LDL.LU.64 R32, [R1+0x6e08] ;  /* 0x006e080001207983 */ /* 0x000ee80000300a00 */
[----:B------:R-:W2:Y:S04]  /*83e40*/  LDL.LU.64 R38, [R1+0x6e00] ;  /* 0x006e000001267983 */ /* 0x000ea80000300a00 */
[----:B------:R-:W3:Y:S01]  /*83e50*/  LDL.LU.64 R36, [R1+0x6df8] ;  /* 0x006df80001247983 */ /* 0x000ee20000300a00 */
[----:B------:R-:W-:-:S02]  /*83e60*/  F2FP.F16.E4M3.UNPACK_B R24, R24 ;  /* 0x00000018ff18723e */ /* 0x000fc400020006ff */
[----:B------:R-:W-:Y:S02]  /*83e70*/  F2FP.F16.E4M3.UNPACK_B R25, R25 ;  /* 0x00000019ff19723e */ /* 0x000fe400020006ff */
[----:B------:R-:W-:Y:S02]  /*83e80*/  F2FP.F16.E4M3.UNPACK_B R26, R26 ;  /* 0x0000001aff1a723e */ /* 0x000fe400020006ff */
[----:B------:R-:W-:-:S07]  /*83e90*/  F2FP.F16.E4M3.UNPACK_B R27, R27 ;  /* 0x0000001bff1b723e */ /* 0x000fce00020006ff */
[C---:B----4-:R-:W-:Y:S01]  /*83ea0*/  HMMA.16816.F32 R56, R24.reuse, R40, R56 ;  /* 0x000000281838723c */ /* 0x050fe20000001838 */
[----:B------:R0:W-:Y:S04]  /*83eb0*/  STL.64 [R1+0x1f70], R28 ;  /* 0x001f701c01007387 */ /* 0x0001e80000100a00 */
[----:B------:R1:W-:Y:S04]  /*83ec0*/  STL.64 [R1+0x1f78], R30 ;  /* 0x001f781e01007387 */ /* 0x0003e80000100a00 */
[----:B0-----:R-:W4:Y:S04]  /*83ed0*/  LDL.LU.64 R28, [R1+0x2540] ;  /* 0x00254000011c7983 */ /* 0x001f280000300a00 */
[----:B-1----:R-:W4:Y:S10]  /*83ee0*/  LDL.LU.64 R30, [R1+0x2548] ;  /* 0x00254800011e7983 */ /* 0x002f340000300a00 */
[----:B------:R-:W-:Y:S04]  /*83ef0*/  STL.64 [R1+0x1f90], R56 ;  /* 0x001f903801007387 */ /* 0x000fe80000100a00 */
[----:B------:R2:W-:Y:S02]  /*83f00*/  STL.64 [R1+0x1f98], R58 ;  /* 0x001f983a01007387 */ /* 0x0005e40000100a00 */
        /* <DEDUP_REMOVED lines=10> */
[----:B-1----:R-:W3:Y:S04]  /*83fb0*/  LDL.LU.64 R18, [R1+0x2c18] ;  /* 0x002c180001127983 */ /* 0x002ee80000300a00 */
[----:B------:R-:W-:Y:S04]  /*83fc0*/  STL.64 [R1+0x6db0], R38 ;  /* 0x006db02601007387 */ /* 0x000fe80000100a00 */
[----:B------:R0:W-:Y:S04]  /*83fd0*/  STL.64 [R1+0x6da8], R36 ;  /* 0x006da82401007387 */ /* 0x0001e80000100a00 */
[----:B------:R-:W3:Y:S04]  /*83fe0*/  LDL.LU.64 R56, [R1+0x2be0] ;  /* 0x002be00001387983 */ /* 0x000ee80000300a00 */
[----:B------:R-:W3:Y:S01]  /*83ff0*/  LDL.LU.64 R58, [R1+0x2be8] ;  /* 0x002be800013a7983 */ /* 0x000ee20000300a00 */
[----:B0-----:R-:W-:-:S15]  /*84000*/  HMMA.16816.F32 R36, R24, R34, R48 ;  /* 0x000000221824723c */ /* 0x001fde0000001830 */
[----:B------:R-:W-:-:S08]  /*84010*/  NOP ;  /* 0x0000000000007918 */ /* 0x000fd00000000000 */
[----:B------:R-:W-:Y:S04]  /*84020*/  STL.64 [R1+0x1fc0], R36 ;  /* 0x001fc02401007387 */ /* 0x000fe80000100a00 */
[----:B------:R4:W-:Y:S04]  /*84030*/  STL.64 [R1+0x1fc8], R38 ;  /* 0x001fc82601007387 */ /* 0x0009e80000100a00 */
[----:B------:R-:W3:Y:S04]  /*84040*/  LDL.LU.64 R48, [R1+0x2bd0] ;  /* 0x002bd00001307983 */ /* 0x000ee80000300a00 */
[----:B------:R-:W3:Y:S01]  /*84050*/  LDL.LU.64 R50, [R1+0x2bd8] ;  /* 0x002bd80001327983 */ /* 0x000ee20000300a00 */
[----:B----4-:R-:W-:Y:S03]  /*84060*/  HMMA.16816.F32 R36, R24, R32, R28 ;  /* 0x000000201824723c */ /* 0x010fe6000000181c */
[----:B------:R-:W4:Y:S04]  /*84070*/  LDL.LU.64 R28, [R1+0x2bc0] ;  /* 0x002bc000011c7983 */ /* 0x000f280000300a00 */
[----:B------:R-:W4:-:S15]  /*84080*/  LDL.LU.64 R30, [R1+0x2bc8] ;  /* 0x002bc800011e7983 */ /* 0x000f1e0000300a00 */
[----:B------:R-:W-:-:S01]  /*84090*/  NOP ;  /* 0x0000000000007918 */ /* 0x000fc20000000000 */
        /* <DEDUP_REMOVED lines=45> */
[----:B------:R0:W-:Y:S04]  /*84370*/  STL.64 [R1+0x2048], R14 ;  /* 0x0020480e01007387 */ /* 0x0001e80000100a00 */
[----:B------:R-:W2:Y:S01]  /*84380*/  LDL.LU.64 R20, [R1+0x2c50] ;  /* 0x002c500001147983 */ /* 0x000ea20000300a00 */
[----:B0-----:R-:W-:-:S15]  /*84390*/  HMMA.16816.F32 R12, R24, R8, R36 ;  /* 0x00000008180c723c */ /* 0x001fde0000001824 */
[----:B------:R-:W-:-:S08]  /*843a0*/  NOP ;  /* 0x0000000000007918 */ /* 0x000fd00000000000 */
[----:B------:R0:W-:Y:S04]  /*843b0*/  STL.64 [R1+0x2050], R12 ;  /* 0x0020500c01007387 */ /* 0x0001e80000100a00 */
[----:B------:R1:W-:Y:S04]  /*843c0*/  STL.64 [R1+0x2058], R14 ;  /* 0x0020580e01007387 */ /* 0x0003e80000100a00 */
        /* <DEDUP_REMOVED lines=11> */
[----:B0-----:R-:W4:Y:S01]  /*84480*/  LDL.LU.64 R12, [R1+0x2ac0] ;  /* 0x002ac000010c7983 */ /* 0x001f220000300a00 */
[----:B------:R-:W-:-:S03]  /*84490*/  IMAD R28, R43, 0x100, R42 ;  /* 0x000001002b1c7824 */ /* 0x000fc600078e022a */
[----:B-1----:R-:W4:Y:S04]  /*844a0*/  LDL.LU.64 R14, [R1+0x2ac8] ;  /* 0x002ac800010e7983 */ /* 0x002f280000300a00 */
        /* <DEDUP_REMOVED lines=12> */
[C---:B---3--:R-:W-:Y:S06]  /*84570*/  HMMA.16816.F32 R32, R24.reuse, R4, R32 ;  /* 0x000000041820723c */ /* 0x048fec0000001820 */
[----:B----4-:R-:W-:Y:S11]  /*84580*/  HMMA.16816.F32 R24, R24, R2, R36 ;  /* 0x000000021818723c */ /* 0x010ff60000001824 */
        /* <DEDUP_REMOVED lines=8> */
[----:B------:R-:W3:Y:S04]  /*84610*/  LDL.LU.64 R38, [R1+0x6db0] ;  /* 0x006db00001267983 */ /* 0x000ee80000300a00 */
[----:B------:R-:W4:Y:S04]  /*84620*/  LDL.LU.64 R36, [R1+0x6da8] ;  /* 0x006da80001247983 */ /* 0x000f280000300a00 */
[----:B------:R0:W-:Y:S04]  /*84630*/  STL.64 [R1+0x2070], R24 ;  /* 0x0020701801007387 */ /* 0x0001e80000100a00 */
[----:B------:R1:W-:Y:S04]  /*84640*/  STL.64 [R1+0x2078], R26 ;  /* 0x0020781a01007387 */ /* 0x0003e80000100a00 */
[----:B0-----:R-:W2:Y:S04]  /*84650*/  LDL.LU.64 R24, [R1+0x2b90] ;  /* 0x002b900001187983 */ /* 0x001ea80000300a00 */
[----:B-1----:R-:W2:Y:S01]  /*84660*/  LDL.LU.64 R26, [R1+0x2b98] ;  /* 0x002b9800011a7983 */ /* 0x002ea20000300a00 */
[----:B------:R-:W-:-:S02]  /*84670*/  F2FP.F16.E4M3.UNPACK_B R28, R28 ;  /* 0x0000001cff1c723e */ /* 0x000fc400020006ff */
[----:B------:R-:W-:Y:S02]  /*84680*/  F2FP.F16.E4M3.UNPACK_B R29, R29 ;  /* 0x0000001dff1d723e */ /* 0x000fe400020006ff */
[----:B------:R-:W-:Y:S02]  /*84690*/  F2FP.F16.E4M3.UNPACK_B R30, R30 ;  /* 0x0000001eff1e723e */ /* 0x000fe400020006ff */
[----:B------:R-:W-:-:S07]  /*846a0*/  F2FP.F16.E4M3.UNPACK_B R31, R31 ;  /* 0x0000001fff1f723e */ /* 0x000fce00020006ff */
[C---:B--2---:R-:W-:Y:S06]  /*846b0*/  HMMA.16816.F32 R24, R28.reuse, R40, R24 ;  /* 0x000000281c18723c */ /* 0x044fec0000001818 */
[----:B----4-:R-:W-:-:S15]  /*846c0*/  HMMA.16816.F32 R56, R28, R36, R56 ;  /* 0x000000241c38723c */ /* 0x010fde0000001838 */
[----:B------:R-:W-:-:S02]  /*846d0*/  NOP ;  /* 0x0000000000007918 */ /* 0x000fc40000000000 */
[----:B------:R-:W-:Y:S04]  /*846e0*/  STL.64 [R1+0x2090], R24 ;  /* 0x0020901801007387 */ /* 0x000fe80000100a00 */
[----:B------:R3:W-:Y:S02]  /*846f0*/  STL.64 [R1+0x2098], R26 ;  /* 0x0020981a01007387 */ /* 0x0007e40000100a00 */
[C---:B---3--:R-:W-:Y:S02]  /*84700*/  HMMA.16816.F32 R24, R28.reuse, R38, R16 ;  /* 0x000000261c18723c */ /* 0x048fe40000001810 */
[----:B------:R-:W2:Y:S04]  /*84710*/  LDL.LU.64 R16, [R1+0x2d30] ;  /* 0x002d300001107983 */ /* 0x000ea80000300a00 */
[----:B------:R-:W2:Y:S01]  /*84720*/  LDL.LU.64 R18, [R1+0x2d38] ;  /* 0x002d380001127983 */ /* 0x000ea20000300a00 */
[----:B------:R-:W-:-:S15]  /*84730*/  HMMA.16816.F32 R48, R28, R34, R48 ;  /* 0x000000221c30723c */ /* 0x000fde0000001830 */
[----:B------:R-:W-:-:S01]  /*84740*/  NOP ;  /* 0x0000000000007918 */ /* 0x000fc20000000000 */
[----:B------:R-:W-:Y:S04]  /*84750*/  STL.64 [R1+0x20a0], R24 ;  /* 0x0020a01801007387 */ /* 0x000fe80000100a00 */
[----:B------:R0:W-:Y:S02]  /*84760*/  STL.64 [R1+0x20a8], R26 ;  /* 0x0020a81a01007387 */ /* 0x0001e40000100a00 */
[C---:B0-----:R-:W-:Y:S02]  /*84770*/  HMMA.16816.F32 R24, R28.reuse, R32, R12 ;  /* 0x000000201c18723c */ /* 0x041fe4000000180c */
[----:B------:R0:W-:Y:S04]  /*84780*/  STL.64 [R1+0x20b0], R56 ;  /* 0x0020b03801007387 */ /* 0x0001e80000100a00 */
[----:B------:R1:W-:Y:S04]  /*84790*/  STL.64 [R1+0x20b8], R58 ;  /* 0x0020b83a01007387 */ /* 0x0003e80000100a00 */
[----:B------:R-:W3:Y:S04]  /*847a0*/  LDL.LU.64 R12, [R1+0x2d10] ;  /* 0x002d1000010c7983 */ /* 0x000ee80000300a00 */
[----:B------:R4:W-:Y:S04]  /*847b0*/  STL.64 [R1+0x20c0], R48 ;  /* 0x0020c03001007387 */ /* 0x0009e80000100a00 */
[----:B------:R4:W-:Y:S04]  /*847c0*/  STL.64 [R1+0x20c8], R50 ;  /* 0x0020c83201007387 */ /* 0x0009e80000100a00 */
[----:B------:R-:W3:Y:S04]  /*847d0*/  LDL.LU.64 R14, [R1+0x2d18] ;  /* 0x002d1800010e7983 */ /* 0x000ee80000300a00 */
[----:B------:R4:W-:Y:S04]  /*847e0*/  STL.64 [R1+0x20d0], R24 ;  /* 0x0020d01801007387 */ /* 0x0009e80000100a00 */
[----:B------:R4:W-:Y:S04]  /*847f0*/  STL.64 [R1+0x20d8], R26 ;  /* 0x0020d81a01007387 */ /* 0x0009e80000100a00 */
[----:B0-----:R-:W3:Y:S04]  /*84800*/  LDL.LU.64 R56, [R1+0x2d00] ;  /* 0x002d000001387983 */ /* 0x001ee80000300a00 */
[----:B-1----:R-:W3:Y:S04]  /*84810*/  LDL.LU.64 R58, [R1+0x2d08] ;  /* 0x002d0800013a7983 */ /* 0x002ee80000300a00 */
[----:B----4-:R-:W4:Y:S04]  /*84820*/  LDL.LU.64 R48, [R1+0x2cf0] ;  /* 0x002cf00001307983 */ /* 0x010f280000300a00 */
        /* <DEDUP_REMOVED lines=84> */
[C---:B--2---:R-:W-:Y:S06]  /*84d70*/  HMMA.16816.F32 R16, R28.reuse, R4, R16 ;  /* 0x000000041c10723c */ /* 0x044fec0000001810 */
[----:B---3--:R-:W-:Y:S06]  /*84d80*/  HMMA.16816.F32 R12, R28, R2, R12 ;  /* 0x000000021c0c723c */ /* 0x008fec000000180c */
[C---:B----4-:R-:W-:Y:S06]  /*84d90*/  HMMA.16816.F32 R56, R24.reuse, R40, R56 ;  /* 0x000000281838723c */ /* 0x050fec0000001838 */
[C---:B------:R-:W-:Y:S06]  /*84da0*/  HMMA.16816.F32 R48, R24.reuse, R38, R48 ;  /* 0x000000261830723c */ /* 0x040fec0000001830 */
[C---:B------:R-:W-:Y:S01]  /*84db0*/  HMMA.16816.F32 R32, R24.reuse, R36, R32 ;  /* 0x000000241820723c */ /* 0x040fe20000001820 */
[----:B------:R-:W2:Y:S04]  /*84dc0*/  LDL.LU.64 R28, [R1+0x2c70] ;  /* 0x002c7000011c7983 */ /* 0x000ea80000300a00 */
        /* <DEDUP_REMOVED lines=35> */
[----:B0-----:R-:W3:Y:S04]  /*85000*/  LDL.LU.64 R32, [R1+0x2d90] ;  /* 0x002d900001207983 */ /* 0x001ee80000300a00 */
[----:B------:R-:W3:Y:S01]  /*85010*/  LDL.LU.64 R34, [R1+0x2d98] ;  /* 0x002d980001227983 */ /* 0x000ee20000300a00 */
        /* <DEDUP_REMOVED lines=13> */
[----:B0-----:R-:W4:Y:S04]  /*850f0*/  LDL.LU.64 R20, [R1+0x2db0] ;  /* 0x002db00001147983 */ /* 0x001f280000300a00 */
[----:B------:R-:W4:Y:S01]  /*85100*/  LDL.LU.64 R22, [R1+0x2db8] ;  /* 0x002db80001167983 */ /* 0x000f220000300a00 */
[C---:B---3--:R-:W-:Y:S06]  /*85110*/  HMMA.16816.F32 R56, R24.reuse, R18, R56 ;  /* 0x000000121838723c */ /* 0x048fec0000001838 */
[----:B--2---:R-:W-:-:S15]  /*85120*/  HMMA.16816.F32 R48, R24, R16, R48 ;  /* 0x000000101830723c */ /* 0x004fde0000001830 */
[----:B------:R-:W-:-:S02]  /*85130*/  NOP ;  /* 0x0000000000007918 */ /* 0x000fc40000000000 */
[----:B------:R0:W-:Y:S04]  /*85140*/  STL.64 [R1+0x2250], R56 ;  /* 0x0022503801007387 */ /* 0x0001e80000100a00 */
[----:B------:R-:W-:Y:S04]  /*85150*/  STL.64 [R1+0x2258], R58 ;  /* 0x0022583a01007387 */ /* 0x000fe80000100a00 */
[----:B0-----:R-:W2:Y:S04]  /*85160*/  LDL.LU.64 R56, [R1+0x6d40] ;  /* 0x006d400001387983 */ /* 0x001ea80000300a00 */
[----:B------:R0:W-:Y:S04]  /*85170*/  STL.64 [R1+0x2270], R48 ;  /* 0x0022703001007387 */ /* 0x0001e80000100a00 */
[----:B------:R-:W-:Y:S04]  /*85180*/  STL.64 [R1+0x2278], R50 ;  /* 0x0022783201007387 */ /* 0x000fe80000100a00 */
[----:B0-----:R-:W3:Y:S04]  /*85190*/  LDL.LU.64 R48, [R1+0x6d38] ;  /* 0x006d380001307983 */ /* 0x001ee80000300a00 */
        /* <DEDUP_REMOVED lines=9> */
[----:B------:R1:W-:Y:S01]  /*85230*/  STL.64 [R1+0x6cd8], R12 ;  /* 0x006cd80c01007387 */ /* 0x0003e20000100a00 */
[C---:B0-----:R-:W-:Y:S06]  /*85240*/  HMMA.16816.F32 R16, R24.reuse, R12, R20 ;  /* 0x0000000c1810723c */ /* 0x041fec0000001814 */
[----:B-1----:R-:W-:-:S15]  /*85250*/  HMMA.16816.F32 R12, R24, R10, R28 ;  /* 0x0000000a180c723c */ /* 0x002fde000000181c */
[----:B------:R-:W-:-:S02]  /*85260*/  NOP ;  /* 0x0000000000007918 */ /* 0x000fc40000000000 */
[----:B------:R-:W-:Y:S04]  /*85270*/  STL.64 [R1+0x22b0], R16 ;  /* 0x0022b01001007387 */ /* 0x000fe80000100a00 */
[----:B------:R-:W-:Y:S04]  /*85280*/  STL.64 [R1+0x22b8], R18 ;  /* 0x0022b81201007387 */ /* 0x000fe80000100a00 */
[----:B------:R-:W-:Y:S04]  /*85290*/  STL.64 [R1+0x22d0], R12 ;  /* 0x0022d00c01007387 */ /* 0x000fe80000100a00 */
[----:B------:R0:W-:Y:S04]  /*852a0*/  STL.64 [R1+0x22d8], R14 ;  /* 0x0022d80e01007387 */ /* 0x0001e80000100a00 */
[----:B------:R-:W4:Y:S04]  /*852b0*/  LDL.LU.64 R20, [R1+0x2e20] ;  /* 0x002e200001147983 */ /* 0x000f280000300a00 */
[----:B------:R-:W4:Y:S01]  /*852c0*/  LDL.LU.64 R22, [R1+0x2e28] ;  /* 0x002e280001167983 */ /* 0x000f220000300a00 */
[----:B0-----:R-:W-:-:S15]  /*852d0*/  HMMA.16816.F32 R12, R24, R8, R32 ;  /* 0x00000008180c723c */ /* 0x001fde0000001820 */
[----:B------:R-:W-:-:S08]  /*852e0*/  NOP ;  /* 0x0000000000007918 */ /* 0x000fd00000000000 */
[----:B------:R-:W-:Y:S04]  /*852f0*/  STL.64 [R1+0x22f0], R12 ;  /* 0x0022f00c01007387 */ /* 0x000fe80000100a00 */
[----:B------:R-:W-:Y:S04]  /*85300*/  STL.64 [R1+0x22f8], R14 ;  /* 0x0022f80e01007387 */ /* 0x000fe80000100a00 */
[----:B------:R-:W-:Y:S04]  /*85310*/  STL.64 [R1+0x6d10], R10 ;  /* 0x006d100a01007387 */ /* 0x000fe80000100a00 */
[----:B------:R0:W-:Y:S04]  /*85320*/  STL.64 [R1+0x6d08], R8 ;  /* 0x006d080801007387 */ /* 0x0001e80000100a00 */
[----:B------:R-:W2:Y:S04]  /*85330*/  LDL.LU.64 R16, [R1+0x2e10] ;  /* 0x002e100001107983 */ /* 0x000ea80000300a00 */
[----:B------:R-:W2:Y:S04]  /*85340*/  LDL.LU.64 R18, [R1+0x2e18] ;  /* 0x002e180001127983 */ /* 0x000ea80000300a00 */
[----:B0-----:R-:W3:Y:S04]  /*85350*/  LDL.LU.64 R8, [R1+0x2d80] ;  /* 0x002d800001087983 */ /* 0x001ee80000300a00 */
[----:B------:R-:W3:Y:S04]  /*85360*/  LDL.LU.64 R10, [R1+0x2d88] ;  /* 0x002d8800010a7983 */ /* 0x000ee80000300a00 */
[----:B------:R-:W3:Y:S04]  /*85370*/  LDL.LU.64 R12, [R1+0x2d50] ;  /* 0x002d5000010c7983 */ /* 0x000ee80000300a00 */
[----:B------:R-:W3:Y:S04]  /*85380*/  LDL.LU.64 R14, [R1+0x2d58] ;  /* 0x002d5800010e7983 */ /* 0x000ee80000300a00 */
[----:B------:R-:W3:Y:S04]  /*85390*/  LDL.LU R60, [R1+0x30e4] ;  /* 0x0030e400013c7983 */ /* 0x000ee80000300800 */
[----:B------:R-:W3:Y:S04]  /*853a0*/  LDL.LU R61, [R1+0x30e0] ;  /* 0x0030e000013d7983 */ /* 0x000ee80000300800 */
[----:B------:R-:W3:Y:S04]  /*853b0*/  LDL.LU R0, [R1+0x30ec] ;  /* 0x0030ec0001007983 */ /* 0x000ee80000300800 */
[----:B------:R-:W3:Y:S04]  /*853c0*/  LDL.LU R50, [R1+0x30e8] ;  /* 0x0030e80001327983 */ /* 0x000ee80000300800 */
[----:B------:R-:W3:Y:S01]  /*853d0*/  LDL.LU R51, [R1+0x30f4] ;  /* 0x0030f40001337983 */ /* 0x000ee20000300800 */
[----:B------:R-:W-:Y:S01]  /*853e0*/  IMAD R29, R47, 0x100, R46 ;  /* 0x000001002f1d7824 */ /* 0x000fe200078e022e */
[C---:B----4-:R-:W-:Y:S06]  /*853f0*/  HMMA.16816.F32 R20, R24.reuse, R6, R20 ;  /* 0x000000061814723c */ /* 0x050fec0000001814 */
[C---:B--2---:R-:W-:Y:S01]  /*85400*/  HMMA.16816.F32 R16, R24.reuse, R4, R16 ;  /* 0x000000041810723c */ /* 0x044fe20000001810 */
[----:B---3--:R-:W-:Y:S04]  /*85410*/  STL.64 [R1+0x6d30], R50 ;  /* 0x006d303201007387 */ /* 0x008fe80000100a00 */
[----:B------:R0:W-:Y:S04]  /*85420*/  STL.64 [R1+0x6d28], R48 ;  /* 0x006d283001007387 */ /* 0x0001e80000100a00 */
[----:B------:R-:W2:Y:S04]  /*85430*/  LDL.LU R58, [R1+0x30f0] ;  /* 0x0030f000013a7983 */ /* 0x000ea80000300800 */
[----:B------:R-:W3:Y:S04]  /*85440*/  LDL.LU R46, [R1+0x30fc] ;  /* 0x0030fc00012e7983 */ /* 0x000ee80000300800 */
[----:B------:R-:W3:Y:S04]  /*85450*/  LDL.LU R47, [R1+0x30f8] ;  /* 0x0030f800012f7983 */ /* 0x000ee80000300800 */
[----:B------:R-:W-:Y:S04]  /*85460*/  STL.64 [R1+0x2300], R20 ;  /* 0x0023001401007387 */ /* 0x000fe80000100a00 */
[----:B------:R-:W-:Y:S01]  /*85470*/  STL.64 [R1+0x2308], R22 ;  /* 0x0023081601007387 */ /* 0x000fe20000100a00 */
[----:B------:R-:W-:Y:S03]  /*85480*/  HMMA.16816.F32 R8, R24, R2, R8 ;  /* 0x000000021808723c */ /* 0x000fe60000001808 */
[----:B0-----:R-:W4:Y:S04]  /*85490*/  LDL.LU.64 R48, [R1+0x2c60] ;  /* 0x002c600001307983 */ /* 0x001f280000300a00 */
[----:B------:R-:W-:Y:S04]  /*854a0*/  STL.64 [R1+0x2420], R16 ;  /* 0x0024201001007387 */ /* 0x000fe80000100a00 */
[----:B------:R-:W-:Y:S04]  /*854b0*/  STL.64 [R1+0x2428], R18 ;  /* 0x0024281201007387 */ /* 0x000fe80000100a00 */
[----:B------:R-:W4:Y:S08]  /*854c0*/  LDL.LU.64 R50, [R1+0x2c68] ;  /* 0x002c680001327983 */ /* 0x000f300000300a00 */
[----:B------:R0:W-:Y:S04]  /*854d0*/  STL.64 [R1+0x2410], R8 ;  /* 0x0024100801007387 */ /* 0x0001e80000100a00 */
[----:B------:R1:W-:Y:S04]  /*854e0*/  STL.64 [R1+0x2418], R10 ;  /* 0x0024180a01007387 */ /* 0x0003e80000100a00 */
[----:B------:R-:W2:Y:S04]  /*854f0*/  LDL.LU.64 R32, [R1+0x2c30] ;  /* 0x002c300001207983 */ /* 0x000ea80000300a00 */
[----:B------:R-:W2:Y:S01]  /*85500*/  LDL.LU.64 R34, [R1+0x2c38] ;  /* 0x002c380001227983 */ /* 0x000ea20000300a00 */
[----:B------:R-:W-:-:S02]  /*85510*/  IMAD R28, R43, 0x100, R42 ;  /* 0x000001002b1c7824 */ /* 0x000fc400078e022a */
[----:B------:R-:W-:Y:S02]  /*85520*/  IMAD R30, R53, 0x100, R52 ;  /* 0x00000100351e7824 */ /* 0x000fe400078e0234 */
[----:B------:R-:W-:Y:S01]  /*85530*/  IMAD R31, R55, 0x100, R54 ;  /* 0x00000100371f7824 */ /* 0x000fe200078e0236 */
[----:B------:R-:W-:Y:S02]  /*85540*/  F2FP.F16.E4M3.UNPACK_B R29, R29 ;  /* 0x0000001dff1d723e */ /* 0x000fe400020006ff */
[----:B------:R-:W-:Y:S02]  /*85550*/  F2FP.F16.E4M3.UNPACK_B R28, R28 ;  /* 0x0000001cff1c723e */ /* 0x000fe400020006ff */
[----:B------:R-:W-:Y:S02]  /*85560*/  F2FP.F16.E4M3.UNPACK_B R30, R30 ;  /* 0x0000001eff1e723e */ /* 0x000fe400020006ff */
[----:B------:R-:W-:Y:S01]  /*85570*/  F2FP.F16.E4M3.UNPACK_B R31, R31 ;  /* 0x0000001fff1f723e */ /* 0x000fe200020006ff */
[----:B0-----:R-:W3:Y:S04]  /*85580*/  LDL.LU.64 R8, [R1+0x2aa0] ;  /* 0x002aa00001087983 */ /* 0x001ee80000300a00 */
[----:B-1----:R-:W3:Y:S04]  /*85590*/  LDL.LU.64 R10, [R1+0x2aa8] ;  /* 0x002aa800010a7983 */ /* 0x002ee80000300a00 */
[----:B------:R-:W3:Y:S04]  /*855a0*/  LDL.LU.64 R20, [R1+0x2880] ;  /* 0x0028800001147983 */ /* 0x000ee80000300a00 */
[----:B------:R-:W3:Y:S04]  /*855b0*/  LDL.LU.64 R22, [R1+0x2888] ;  /* 0x0028880001167983 */ /* 0x000ee80000300a00 */
[----:B------:R-:W3:Y:S04]  /*855c0*/  LDL.LU.64 R24, [R1+0x29b0] ;  /* 0x0029b00001187983 */ /* 0x000ee80000300a00 */
[----:B------:R-:W3:Y:S01]  /*855d0*/  LDL.LU.64 R26, [R1+0x29b8] ;  /* 0x0029b800011a7983 */ /* 0x000ee20000300a00 */
[----:B------:R-:W-:-:S15]  /*855e0*/  HMMA.16816.F32 R12, R28, R40, R12 ;  /* 0x000000281c0c723c */ /* 0x000fde000000180c */
[----:B------:R-:W-:-:S08]  /*855f0*/  NOP ;  /* 0x0000000000007918 */ /* 0x000fd00000000000 */
[----:B------:R0:W-:Y:S04]  /*85600*/  STL.64 [R1+0x2400], R12 ;  /* 0x0024000c01007387 */ /* 0x0001e80000100a00 */
[----:B------:R1:W-:Y:S04]  /*85610*/  STL.64 [R1+0x2408], R14 ;  /* 0x0024080e01007387 */ /* 0x0003e80000100a00 */
[----:B------:R-:W3:Y:S04]  /*85620*/  LDL.LU.64 R16, [R1+0x2790] ;  /* 0x0027900001107983 */ /* 0x000ee80000300a00 */
[----:B------:R-:W3:Y:S04]  /*85630*/  LDL.LU.64 R18, [R1+0x2798] ;  /* 0x0027980001127983 */ /* 0x000ee80000300a00 */
[----:B0-----:R-:W3:Y:S04]  /*85640*/  LDL.LU.64 R12, [R1+0x2530] ;  /* 0x00253000010c7983 */ /* 0x001ee80000300a00 */
[----:B-1----:R-:W3:Y:S04]  /*85650*/  LDL.LU.64 R14, [R1+0x2538] ;  /* 0x00253800010e7983 */ /* 0x002ee80000300a00 */
[----:B------:R-:W3:Y:S04]  /*85660*/  LDL.LU.64 R52, [R1+0x5e0] ;  /* 0x0005e00001347983 */ /* 0x000ee80000300a00 */
[----:B------:R-:W3:Y:S04]  /*85670*/  LDL.LU.64 R54, [R1+0x5e8] ;  /* 0x0005e80001367983 */ /* 0x000ee80000300a00 */
[----:B------:R-:W3:Y:S04]  /*85680*/  LDL.LU.64 R40, [R1+0x510] ;  /* 0x0005100001287983 */ /* 0x000ee80000300a00 */
        /* <DEDUP_REMOVED lines=8> */
[----:B------:R-:W3:Y:S04]  /*85710*/  LDL.LU.64 R34, [R1+0x6d20] ;  /* 0x006d200001227983 */ /* 0x000ee80000300a00 */
[----:B------:R-:W2:Y:S04]  /*85720*/  LDL.LU.64 R32, [R1+0x6d18] ;  /* 0x006d180001207983 */ /* 0x000ea80000300a00 */
[----:B------:R0:W-:Y:S04]  /*85730*/  STL.64 [R1+0x23e0], R36 ;  /* 0x0023e02401007387 */ /* 0x0001e80000100a00 */
[----:B------:R1:W-:Y:S04]  /*85740*/  STL.64 [R1+0x23e8], R38 ;  /* 0x0023e82601007387 */ /* 0x0003e80000100a00 */
[----:B0-----:R-:W4:Y:S04]  /*85750*/  LDL.LU.64 R36, [R1+0x4e0] ;  /* 0x0004e00001247983 */ /* 0x001f280000300a00 */
[----:B-1----:R-:W4:Y:S01]  /*85760*/  LDL.LU.64 R38, [R1+0x4e8] ;  /* 0x0004e80001267983 */ /* 0x002f220000300a00 */
[C---:B---3--:R-:W-:Y:S06]  /*85770*/  HMMA.16816.F32 R8, R28.reuse, R34, R8 ;  /* 0x000000221c08723c */ /* 0x048fec0000001808 */
[----:B--2---:R-:W-:-:S15]  /*85780*/  HMMA.16816.F32 R32, R28, R32, R20 ;  /* 0x000000201c20723c */ /* 0x004fde0000001814 */
[----:B------:R-:W-:-:S02]  /*85790*/  NOP ;  /* 0x0000000000007918 */ /* 0x000fc40000000000 */
[----:B------:R-:W-:Y:S04]  /*857a0*/  STL.64 [R1+0x23d0], R8 ;  /* 0x0023d00801007387 */ /* 0x000fe80000100a00 */
[----:B------:R0:W-:Y:S04]  /*857b0*/  STL.64 [R1+0x23d8], R10 ;  /* 0x0023d80a01007387 */ /* 0x0001e80000100a00 */
[----:B0-----:R-:W2:Y:S04]  /*857c0*/  LDL.LU.64 R10, [R1+0x6d10] ;  /* 0x006d1000010a7983 */ /* 0x001ea80000300a00 */
[----:B------:R-:W3:Y:S04]  /*857d0*/  LDL.LU.64 R8, [R1+0x6d08] ;  /* 0x006d080001087983 */ /* 0x000ee80000300a00 */
[----:B------:R-:W4:Y:S04]  /*857e0*/  LDL.LU.64 R22, [R1+0x6d00] ;  /* 0x006d000001167983 */ /* 0x000f280000300a00 */
[----:B------:R-:W2:Y:S04]  /*857f0*/  LDL.LU.64 R20, [R1+0x6cf8] ;  /* 0x006cf80001147983 */ /* 0x000ea80000300a00 */
[----:B------:R0:W-:Y:S04]  /*85800*/  STL.64 [R1+0x23c0], R32 ;  /* 0x0023c02001007387 */ /* 0x0001e80000100a00 */
[----:B------:R1:W-:Y:S04]  /*85810*/  STL.64 [R1+0x23c8], R34 ;  /* 0x0023c82201007387 */ /* 0x0003e80000100a00 */
[----:B0-----:R-:W3:Y:S04]  /*85820*/  LDL.LU.64 R32, [R1+0x540] ;  /* 0x0005400001207983 */ /* 0x001ee80000300a00 */
[----:B-1----:R-:W3:Y:S01]  /*85830*/  LDL.LU.64 R34, [R1+0x548] ;  /* 0x0005480001227983 */ /* 0x002ee20000300a00 */
[C---:B----4-:R-:W-:Y:S06]  /*85840*/  HMMA.16816.F32 R24, R28.reuse, R22, R24 ;  /* 0x000000161c18723c */ /* 0x050fec0000001818 */
[----:B--2---:R-:W-:-:S15]  /*85850*/  HMMA.16816.F32 R20, R28, R20, R16 ;  /* 0x000000141c14723c */ /* 0x004fde0000001810 */
[----:B------:R-:W-:-:S02]  /*85860*/  NOP ;  /* 0x0000000000007918 */ /* 0x000fc40000000000 */
[----:B------:R0:W-:Y:S04]  /*85870*/  STL.64 [R1+0x23b0], R24 ;  /* 0x0023b01801007387 */ /* 0x0001e80000100a00 */
[----:B------:R1:W-:Y:S04]  /*85880*/  STL.64 [R1+0x23b8], R26 ;  /* 0x0023b81a01007387 */ /* 0x0003e80000100a00 */
[----:B0-----:R-:W2:Y:S04]  /*85890*/  LDL.LU.64 R24, [R1+0x4b0] ;  /* 0x0004b00001187983 */ /* 0x001ea80000300a00 */
[----:B-1----:R-:W2:Y:S04]  /*858a0*/  LDL.LU.64 R26, [R1+0x4b8] ;  /* 0x0004b800011a7983 */ /* 0x002ea80000300a00 */
[----:B------:R-:W4:Y:S04]  /*858b0*/  LDL.LU.64 R18, [R1+0x6cf0] ;  /* 0x006cf00001127983 */ /* 0x000f280000300a00 */
[----:B------:R-:W3:Y:S04]  /*858c0*/  LDL.LU.64 R16, [R1+0x6ce8] ;  /* 0x006ce80001107983 */ /* 0x000ee80000300a00 */
        /* <DEDUP_REMOVED lines=10> */
[----:B------:R-:W2:Y:S04]  /*85970*/  LDL.LU.64 R12, [R1+0x6cd8] ;  /* 0x006cd800010c7983 */ /* 0x000ea80000300a00 */
[----:B------:R-:W4:Y:S04]  /*85980*/  LDL.LU.64 R54, [R1+0x6cd0] ;  /* 0x006cd00001367983 */ /* 0x000f280000300a00 */
[----:B------:R-:W4:Y:S04]  /*85990*/  LDL.LU.64 R52, [R1+0x6cc8] ;  /* 0x006cc80001347983 */ /* 0x000f280000300a00 */
[----:B------:R0:W-:Y:S04]  /*859a0*/  STL.64 [R1+0x2380], R16 ;  /* 0x0023801001007387 */ /* 0x0001e80000100a00 */
[----:B------:R1:W-:Y:S04]  /*859b0*/  STL.64 [R1+0x2388], R18 ;  /* 0x0023881201007387 */ /* 0x0003e80000100a00 */
[----:B0-----:R-:W3:Y:S04]  /*859c0*/  LDL.LU.64 R16, [R1+0x5d0] ;  /* 0x0005d00001107983 */ /* 0x001ee80000300a00 */
[----:B-1----:R-:W3:Y:S02]  /*859d0*/  LDL.LU.64 R18, [R1+0x5d8] ;  /* 0x0005d80001127983 */ /* 0x002ee40000300a00 */
[----:B---3--:R-:W-:-:S15]  /*859e0*/  HMMA.16816.F32 R16, R28, R14, R16 ;  /* 0x0000000e1c10723c */ /* 0x008fde0000001810 */
[----:B------:R-:W-:-:S08]  /*859f0*/  NOP ;  /* 0x0000000000007918 */ /* 0x000fd00000000000 */
[----:B------:R-:W-:Y:S04]  /*85a00*/  STL.64 [R1+0x2370], R16 ;  /* 0x0023701001007387 */ /* 0x000fe80000100a00 */
[----:B------:R2:W-:Y:S02]  /*85a10*/  STL.64 [R1+0x2378], R18 ;  /* 0x0023781201007387 */ /* 0x0005e40000100a00 */
[C---:B--2---:R-:W-:Y:S06]  /*85a20*/  HMMA.16816.F32 R16, R28.reuse, R12, R20 ;  /* 0x0000000c1c10723c */ /* 0x044fec0000001814 */
[C---:B------:R-:W-:Y:S06]  /*85a30*/  HMMA.16816.F32 R12, R28.reuse, R10, R32 ;  /* 0x0000000a1c0c723c */ /* 0x040fec0000001820 */
[C---:B------:R-:W-:Y:S11]  /*85a40*/  HMMA.16816.F32 R8, R28.reuse, R8, R40 ;  /* 0x000000081c08723c */ /* 0x040ff60000001828 */
[----:B------:R-:W-:Y:S04]  /*85a50*/  STL.64 [R1+0x2360], R16 ;  /* 0x0023601001007387 */ /* 0x000fe80000100a00 */
[----:B------:R-:W-:Y:S04]  /*85a60*/  STL.64 [R1+0x2368], R18 ;  /* 0x0023681201007387 */ /* 0x000fe80000100a00 */
[----:B------:R-:W2:Y:S04]  /*85a70*/  LDL.LU R40, [R1] ;  /* 0x0000000001287983 */ /* 0x000ea80000300800 */
[----:B------:R-:W-:Y:S04]  /*85a80*/  STL.64 [R1+0x2d90], R12 ;  /* 0x002d900c01007387 */ /* 0x000fe80000100a00 */
[----:B------:R-:W-:Y:S04]  /*85a90*/  STL.64 [R1+0x2d98], R14 ;  /* 0x002d980e01007387 */ /* 0x000fe80000100a00 */
[----:B------:R-:W-:Y:S04]  /*85aa0*/  STL.64 [R1+0x2350], R8 ;  /* 0x0023500801007387 */ /* 0x000fe80000100a00 */
[----:B------:R0:W-:Y:S04]  /*85ab0*/  STL.64 [R1+0x2358], R10 ;  /* 0x0023580a01007387 */ /* 0x0001e80000100a00 */
[----:B------:R-:W2:Y:S04]  /*85ac0*/  LDL.LU R41, [R1+0x4] ;  /* 0x0000040001297983 */ /* 0x000ea80000300800 */
[----:B------:R-:W2:Y:S04]  /*85ad0*/  LDL.LU R42, [R1+0x8] ;  /* 0x00000800012a7983 */ /* 0x000ea80000300800 */
[----:B------:R-:W2:Y:S01]  /*85ae0*/  LDL.LU R43, [R1+0xc] ;  /* 0x00000c00012b7983 */ /* 0x000ea20000300800 */
[C---:B0-----:R-:W-:Y:S06]  /*85af0*/  HMMA.16816.F32 R8, R28.reuse, R6, R36 ;  /* 0x000000061c08723c */ /* 0x041fec0000001824 */
[----:B------:R-:W-:Y:S01]  /*85b00*/  HMMA.16816.F32 R16, R28, R4, R24 ;  /* 0x000000041c10723c */ /* 0x000fe20000001818 */
[----:B----4-:R-:W-:-:S02]  /*85b10*/  IMAD.MOV.U32 R36, RZ, RZ, R52 ;  /* 0x000000ffff247224 */ /* 0x010fc400078e0034 */
[----:B------:R-:W-:Y:S02]  /*85b20*/  IMAD.MOV.U32 R37, RZ, RZ, R53 ;  /* 0x000000ffff257224 */ /* 0x000fe400078e0035 */
[----:B------:R-:W-:Y:S02]  /*85b30*/  IMAD.MOV.U32 R38, RZ, RZ, R54 ;  /* 0x000000ffff267224 */ /* 0x000fe400078e0036 */
[----:B------:R-:W-:-:S10]  /*85b40*/  IMAD.MOV.U32 R39, RZ, RZ, R45 ;  /* 0x000000ffff277224 */ /* 0x000fd400078e002d */
[----:B------:R0:W-:Y:S04]  /*85b50*/  STL.64 [R1+0x2340], R8 ;  /* 0x0023400801007387 */ /* 0x0001e80000100a00 */
[----:B------:R-:W-:Y:S04]  /*85b60*/  STL.64 [R1+0x2348], R10 ;  /* 0x0023480a01007387 */ /* 0x000fe80000100a00 */
[----:B------:R-:W3:Y:S04]  /*85b70*/  LDL.LU.64 R12, [R1+0x480] ;  /* 0x00048000010c7983 */ /* 0x000ee80000300a00 */
[----:B------:R-:W3:Y:S04]  /*85b80*/  LDL.LU.64 R14, [R1+0x488] ;  /* 0x00048800010e7983 */ /* 0x000ee80000300a00 */
[----:B------:R-:W-:Y:S04]  /*85b90*/  STL.64 [R1+0x2330], R16 ;  /* 0x0023301001007387 */ /* 0x000fe80000100a00 */
[----:B------:R-:W-:Y:S04]  /*85ba0*/  STL.64 [R1+0x2338], R18 ;  /* 0x0023381201007387 */ /* 0x000fe80000100a00 */
[----:B------:R-:W4:Y:S04]  /*85bb0*/  LDL.LU R52, [R1+0x6cc4] ;  /* 0x006cc40001347983 */ /* 0x000f280000300800 */
[----:B------:R-:W4:Y:S04]  /*85bc0*/  LDL.LU R53, [R1+0x6cc0] ;  /* 0x006cc00001357983 */ /* 0x000f280000300800 */
[----:B------:R-:W4:Y:S01]  /*85bd0*/  LDL.LU R54, [R1+0x6cbc] ;  /* 0x006cbc0001367983 */ /* 0x000f220000300800 */
[----:B------:R-:W-:-:S03]  /*85be0*/  IMAD R7, R50, 0x100, R0 ;  /* 0x0000010032077824 */ /* 0x000fc600078e0200 */
[----:B------:R-:W2:Y:S04]  /*85bf0*/  LDL.LU R45, [R1+0x6cb8] ;  /* 0x006cb800012d7983 */ /* 0x000ea80000300800 */
[----:B------:R-:W4:Y:S01]  /*85c00*/  LDL.LU R0, [R1+0x10] ;  /* 0x0000100001007983 */ /* 0x000f220000300800 */
[----:B0-----:R-:W-:-:S03]  /*85c10*/  IMAD R9, R47, 0x100, R46 ;  /* 0x000001002f097824 */ /* 0x001fc600078e022e */
[----:B------:R-:W4:Y:S04]  /*85c20*/  LDL.LU R50, [R1+0x14] ;  /* 0x0000140001327983 */ /* 0x000f280000300800 */
[----:B------:R-:W4:Y:S04]  /*85c30*/  LDL.LU R46, [R1+0x20] ;  /* 0x00002000012e7983 */ /* 0x000f280000300800 */
[----:B------:R-:W4:Y:S01]  /*85c40*/  LDL.LU R47, [R1+0x24] ;  /* 0x00002400012f7983 */ /* 0x000f220000300800 */
[----:B------:R-:W-:Y:S02]  /*85c50*/  IMAD.MOV.U32 R24, RZ, RZ, R44 ;  /* 0x000000ffff187224 */ /* 0x000fe400078e002c */
[----:B------:R-:W-:Y:S01]  /*85c60*/  IMAD.MOV.U32 R25, RZ, RZ, R48 ;  /* 0x000000ffff197224 */ /* 0x000fe200078e0030 */
[----:B------:R-:W4:Y:S04]  /*85c70*/  LDL.LU R44, [R1+0x6cb4] ;  /* 0x006cb400012c7983 */ /* 0x000f280000300800 */
[----:B------:R-:W4:Y:S01]  /*85c80*/  LDL.LU R48, [R1+0x6cb0] ;  /* 0x006cb00001307983 */ /* 0x000f220000300800 */
[----:B------:R-:W-:-:S02]  /*85c90*/  IMAD.MOV.U32 R26, RZ, RZ, R55 ;  /* 0x000000ffff1a7224 */ /* 0x000fc400078e0037 */
[----:B------:R-:W-:Y:S01]  /*85ca0*/  IMAD.MOV.U32 R27, RZ, RZ, R49 ;  /* 0x000000ffff1b7224 */ /* 0x000fe200078e0031 */
[----:B------:R-:W4:Y:S04]  /*85cb0*/  LDL.LU R55, [R1+0x6cac] ;  /* 0x006cac0001377983 */ /* 0x000f280000300800 */
[----:B------:R-:W4:Y:S01]  /*85cc0*/  LDL.LU R49, [R1+0x6ca8] ;  /* 0x006ca80001317983 */ /* 0x000f220000300800 */
[----:B------:R-:W-:Y:S02]  /*85cd0*/  IMAD R6, R61, 0x100, R60 ;  /* 0x000001003d067824 */ /* 0x000fe400078e023c */
[----:B------:R-:W-:Y:S01]  /*85ce0*/  IMAD R8, R58, 0x100, R51 ;  /* 0x000001003a087824 */ /* 0x000fe200078e0233 */
[----:B------:R-:W-:Y:S02]  /*85cf0*/  F2FP.F16.E4M3.UNPACK_B R5, R7 ;  /* 0x00000007ff05723e */ /* 0x000fe400020006ff */
[----:B------:R-:W-:-:S02]  /*85d00*/  F2FP.F16.E4M3.UNPACK_B R7, R9 ;  /* 0x00000009ff07723e */ /* 0x000fc400020006ff */
[----:B------:R-:W-:Y:S02]  /*85d10*/  F2FP.F16.E4M3.UNPACK_B R4, R6 ;  /* 0x00000006ff04723e */ /* 0x000fe400020006ff */
[----:B------:R-:W-:Y:S01]  /*85d20*/  F2FP.F16.E4M3.UNPACK_B R6, R8 ;  /* 0x00000008ff06723e */ /* 0x000fe200020006ff */
[----:B---3--:R-:W-:Y:S01]  /*85d30*/  HMMA.16816.F32 R12, R28, R2, R12 ;  /* 0x000000021c0c723c */ /* 0x008fe2000000180c */
[----:B--2---:R-:W-:-:S06]  /*85d40*/  F2FP.F16.E4M3.UNPACK_B R33, R45.H1 ;  /* 0x0000002dff21723e */ /* 0x004fcc00030006ff */
[----:B------:R-:W-:Y:S02]  /*85d50*/  F2FP.F16.E4M3.UNPACK_B R3, R56.H1 ;  /* 0x00000038ff03723e */ /* 0x000fe400030006ff */
[----:B------:R-:W-:Y:S02]  /*85d60*/  F2FP.F16.E4M3.UNPACK_B R2, R57.H1 ;  /* 0x00000039ff02723e */ /* 0x000fe400030006ff */
[----:B----4-:R-:W-:Y:S02]  /*85d70*/  F2FP.F16.E4M3.UNPACK_B R32, R44.H1 ;  /* 0x0000002cff20723e */ /* 0x010fe400030006ff */
[----:B------:R-:W-:Y:S02]  /*85d80*/  F2FP.F16.E4M3.UNPACK_B R9, R48.H1 ;  /* 0x00000030ff09723e */ /* 0x000fe400030006ff */
[----:B------:R-:W-:Y:S01]  /*85d90*/  F2FP.F16.E4M3.UNPACK_B R8, R49.H1 ;  /* 0x00000031ff08723e */ /* 0x000fe200030006ff */
[----:B------:R-:W-:Y:S07]  /*85da0*/  STL [R1+0x5e8], R32 ;  /* 0x0005e82001007387 */ /* 0x000fee0000100800 */
[----:B------:R-:W-:Y:S04]  /*85db0*/  STL.64 [R1+0x2d80], R12 ;  /* 0x002d800c01007387 */ /* 0x000fe80000100a00 */
[----:B------:R0:W-:Y:S01]  /*85dc0*/  STL.64 [R1+0x2d88], R14 ;  /* 0x002d880e01007387 */ /* 0x0001e20000100a00 */
[----:B------:R-:W-:-:S02]  /*85dd0*/  IMAD.MOV.U32 R56, RZ, RZ, R9 ;  /* 0x000000ffff387224 */ /* 0x000fc400078e0009 */
[----:B------:R-:W-:Y:S01]  /*85de0*/  IMAD.MOV.U32 R57, RZ, RZ, R8 ;  /* 0x000000ffff397224 */ /* 0x000fe200078e0008 */
[----:B------:R-:W-:Y:S04]  /*85df0*/  STL [R1+0x5ec], R33 ;  /* 0x0005ec2101007387 */ /* 0x000fe80000100800 */
[----:B------:R-:W-:Y:S04]  /*85e00*/  STL [R1+0x5e0], R9 ;  /* 0x0005e00901007387 */ /* 0x000fe80000100800 */
[----:B------:R1:W-:Y:S01]  /*85e10*/  STL [R1+0x5e4], R8 ;  /* 0x0005e40801007387 */ /* 0x0003e20000100800 */
[C---:B0-----:R-:W-:Y:S06]  /*85e20*/  HMMA.16816.F32 R12, R4.reuse, R32, R40 ;  /* 0x00000020040c723c */ /* 0x041fec0000001828 */
[----:B-1----:R-:W-:-:S15]  /*85e30*/  HMMA.16816.F32 R8, R4, R56, R52 ;  /* 0x000000380408723c */ /* 0x002fde0000001834 */
[----:B------:R-:W-:-:S02]  /*85e40*/  NOP ;  /* 0x0000000000007918 */ /* 0x000fc40000000000 */
[----:B------:R-:W-:Y:S04]  /*85e50*/  STL.64 [R1+0x2320], R12 ;  /* 0x0023200c01007387 */ /* 0x000fe80000100a00 */
[----:B------:R-:W-:Y:S04]  /*85e60*/  STL.64 [R1+0x2328], R14 ;  /* 0x0023280e01007387 */ /* 0x000fe80000100a00 */
[----:B------:R-:W-:Y:S04]  /*85e70*/  STL [R1+0x5d8], R3 ;  /* 0x0005d80301007387 */ /* 0x000fe80000100800 */
[----:B------:R-:W-:Y:S04]  /*85e80*/  STL [R1+0x5dc], R2 ;  /* 0x0005dc0201007387 */ /* 0x000fe80000100800 */
[----:B------:R-:W2:Y:S04]  /*85e90*/  LDL.LU R51, [R1+0x40] ;  /* 0x0000400001337983 */ /* 0x000ea80000300800 */
[----:B------:R-:W3:Y:S04]  /*85ea0*/  LDL.LU R40, [R1+0x80] ;  /* 0x0000800001287983 */ /* 0x000ee80000300800 */
[----:B------:R-:W-:Y:S04]  /*85eb0*/  STL.64 [R1+0x2440], R8 ;  /* 0x0024400801007387 */ /* 0x000fe80000100a00 */
[----:B------:R0:W-:Y:S04]  /*85ec0*/  STL.64 [R1+0x2448], R10 ;  /* 0x0024480a01007387 */ /* 0x0001e80000100a00 */
[----:B------:R-:W3:Y:S04]  /*85ed0*/  LDL.LU R41, [R1+0x84] ;  /* 0x0000840001297983 */ /* 0x000ee80000300800 */
[----:B------:R-:W3:Y:S04]  /*85ee0*/  LDL.LU R42, [R1+0x88] ;  /* 0x00008800012a7983 */ /* 0x000ee80000300800 */
[----:B------:R-:W3:Y:S04]  /*85ef0*/  LDL.LU R43, [R1+0x8c] ;  /* 0x00008c00012b7983 */ /* 0x000ee80000300800 */
[----:B------:R-:W4:Y:S04]  /*85f00*/  LDL.LU R58, [R1+0x44] ;  /* 0x00004400013a7983 */ /* 0x000f280000300800 */
[----:B------:R-:W0:Y:S01]  /*85f10*/  LDL.64 R54, [R1+0x5d8] ;  /* 0x0005d80001367983 */ /* 0x000e220000100a00 */
[----:B------:R-:W-:-:S02]  /*85f20*/  F2FP.F16.E4M3.UNPACK_B R30, R0.H1 ;  /* 0x00000000ff1e723e */ /* 0x000fc400030006ff */
[----:B------:R-:W-:-:S03]  /*85f30*/  F2FP.F16.E4M3.UNPACK_B R31, R50.H1 ;  /* 0x00000032ff1f723e */ /* 0x000fc600030006ff */
[----:B------:R-:W-:Y:S01]  /*85f40*/  STL [R1+0x5d0], R30 ;  /* 0x0005d01e01007387 */ /* 0x000fe20000100800 */
[----:B------:R-:W-:Y:S02]  /*85f50*/  F2FP.F16.E4M3.UNPACK_B R34, R46.H1 ;  /* 0x0000002eff22723e */ /* 0x000fe400030006ff */
[----:B------:R-:W-:Y:S01]  /*85f60*/  F2FP.F16.E4M3.UNPACK_B R35, R47.H1 ;  /* 0x0000002fff23723e */ /* 0x000fe200030006ff */
[----:B0-----:R-:W-:-:S15]  /*85f70*/  HMMA.16816.F32 R8, R4, R54, R36 ;  /* 0x000000360408723c */ /* 0x001fde0000001824 */
[----:B------:R-:W-:-:S08]  /*85f80*/  NOP ;  /* 0x0000000000007918 */ /* 0x000fd00000000000 */
[----:B------:R-:W-:Y:S04]  /*85f90*/  STL.64 [R1+0x2560], R8 ;  /* 0x0025600801007387 */ /* 0x000fe80000100a00 */
[----:B------:R0:W-:Y:S02]  /*85fa0*/  STL.64 [R1+0x2568], R10 ;  /* 0x0025680a01007387 */ /* 0x0001e40000100a00 */
[C---:B0-----:R-:W-:Y:S06]  /*85fb0*/  HMMA.16816.F32 R8, R4.reuse, R30, R24 ;  /* 0x0000001e0408723c */ /* 0x041fec0000001818 */
[----:B------:R-:W-:Y:S04]  /*85fc0*/  STL [R1+0x5d4], R31 ;  /* 0x0005d41f01007387 */ /* 0x000fe80000100800 */
[----:B------:R-:W-:Y:S04]  /*85fd0*/  STL [R1+0x5c8], R34 ;  /* 0x0005c82201007387 */ /* 0x000fe80000100800 */
[----:B------:R-:W4:Y:S09]  /*85fe0*/  LDL.LU R16, [R1+0xc0] ;  /* 0x0000c00001107983 */ /* 0x000f320000300800 */
[----:B------:R-:W-:Y:S04]  /*85ff0*/  STL.64 [R1+0x2670], R8 ;  /* 0x0026700801007387 */ /* 0x000fe80000100a00 */
[----:B------:R3:W-:Y:S04]  /*86000*/  STL.64 [R1+0x2678], R10 ;  /* 0x0026780a01007387 */ /* 0x0007e80000100a00 */
        /* <DEDUP_REMOVED lines=17> */
[----:B---3--:R-:W-:Y:S01]  /*86120*/  HMMA.16816.F32 R8, R4, R34, R40 ;  /* 0x000000220408723c */ /* 0x008fe20000001828 */
[----:B--2---:R-:W-:-:S02]  /*86130*/  F2FP.F16.E4M3.UNPACK_B R26, R51.H1 ;  /* 0x00000033ff1a723e */ /* 0x004fc400030006ff */
[----:B----4-:R-:W-:-:S03]  /*86140*/  F2FP.F16.E4M3.UNPACK_B R27, R58.H1 ;  /* 0x0000003aff1b723e */ /* 0x010fc600030006ff */
[----:B------:R-:W-:Y:S04]  /*86150*/  STL [R1+0x5cc], R35 ;  /* 0x0005cc2301007387 */ /* 0x000fe80000100800 */
[----:B------:R-:W2:Y:S04]  /*86160*/  LDL.LU R0, [R1+0xb0] ;  /* 0x0000b00001007983 */ /* 0x000ea80000300800 */
[----:B------:R-:W3:Y:S09]  /*86170*/  LDL.LU R50, [R1+0xb4] ;  /* 0x0000b40001327983 */ /* 0x000ef20000300800 */
[----:B------:R-:W-:Y:S04]  /*86180*/  STL.64 [R1+0x2780], R8 ;  /* 0x0027800801007387 */ /* 0x000fe80000100a00 */
[----:B------:R0:W-:Y:S04]  /*86190*/  STL.64 [R1+0x2788], R10 ;  /* 0x0027880a01007387 */ /* 0x0001e80000100a00 */
[----:B------:R-:W4:Y:S04]  /*861a0*/  LDL.LU R40, [R1+0x140] ;  /* 0x0001400001287983 */ /* 0x000f280000300800 */
[----:B------:R-:W4:Y:S04]  /*861b0*/  LDL.LU R41, [R1+0x144] ;  /* 0x0001440001297983 */ /* 0x000f280000300800 */
[----:B------:R-:W4:Y:S04]  /*861c0*/  LDL.LU R42, [R1+0x148] ;  /* 0x00014800012a7983 */ /* 0x000f280000300800 */
[----:B------:R-:W4:Y:S04]  /*861d0*/  LDL.LU R43, [R1+0x14c] ;  /* 0x00014c00012b7983 */ /* 0x000f280000300800 */
[----:B------:R-:W2:Y:S04]  /*861e0*/  LDL.LU R36, [R1+0x110] ;  /* 0x0001100001247983 */ /* 0x000ea80000300800 */
[----:B------:R-:W2:Y:S04]  /*861f0*/  LDL.LU R37, [R1+0x114] ;  /* 0x0001140001257983 */ /* 0x000ea80000300800 */
[----:B------:R-:W2:Y:S04]  /*86200*/  LDL.LU R38, [R1+0x118] ;  /* 0x0001180001267983 */ /* 0x000ea80000300800 */
[----:B------:R-:W2:Y:S04]  /*86210*/  LDL.LU R39, [R1+0x11c] ;  /* 0x00011c0001277983 */ /* 0x000ea80000300800 */
[----:B------:R-:W4:Y:S04]  /*86220*/  LDL.LU R51, [R1+0xd0] ;  /* 0x0000d00001337983 */ /* 0x000f280000300800 */
[----:B------:R-:W4:Y:S04]  /*86230*/  LDL.LU R58, [R1+0xd4] ;  /* 0x0000d400013a7983 */ /* 0x000f280000300800 */
[----:B------:R-:W-:Y:S04]  /*86240*/  STL.64 [R1+0x6ca0], R34 ;  /* 0x006ca02201007387 */ /* 0x000fe80000100a00 */
[----:B------:R-:W-:Y:S04]  /*86250*/  STL.64 [R1+0x6c98], R32 ;  /* 0x006c982001007387 */ /* 0x000fe80000100a00 */
[----:B------:R-:W-:Y:S04]  /*86260*/  STL [R1+0x5c0], R26 ;  /* 0x0005c01a01007387 */ /* 0x000fe80000100800 */
[----:B------:R-:W-:Y:S01]  /*86270*/  STL [R1+0x5c4], R27 ;  /* 0x0005c41b01007387 */ /* 0x000fe20000100800 */
[----:B0-----:R-:W-:Y:S01]  /*86280*/  HMMA.16816.F32 R8, R4, R26, R12 ;  /* 0x0000001a0408723c */ /* 0x001fe2000000180c */
[----:B------:R-:W-:-:S02]  /*86290*/  F2FP.F16.E4M3.UNPACK_B R2, R25.H1 ;  /* 0x00000019ff02723e */ /* 0x000fc400030006ff */
[----:B------:R-:W-:-:S03]  /*862a0*/  F2FP.F16.E4M3.UNPACK_B R3, R59.H1 ;  /* 0x0000003bff03723e */ /* 0x000fc600030006ff */
[----:B------:R-:W-:-:S15]  /*862b0*/  STL [R1+0x558], R2 ;  /* 0x0005580201007387 */ /* 0x000fde0000100800 */
[----:B------:R-:W-:-:S02]  /*862c0*/  NOP ;  /* 0x0000000000007918 */ /* 0x000fc40000000000 */
[----:B------:R-:W-:Y:S04]  /*862d0*/  STL.64 [R1+0x2890], R8 ;  /* 0x0028900801007387 */ /* 0x000fe80000100a00 */
[----:B------:R0:W-:Y:S02]  /*862e0*/  STL.64 [R1+0x2898], R10 ;  /* 0x0028980a01007387 */ /* 0x0001e40000100a00 */
[----:B0-----:R-:W-:Y:S01]  /*862f0*/  HMMA.16816.F32 R8, R4, R2, R16 ;  /* 0x000000020408723c */ /* 0x001fe20000001810 */
[----:B------:R-:W-:Y:S02]  /*86300*/  F2FP.F16.E4M3.UNPACK_B R28, R60.H1 ;  /* 0x0000003cff1c723e */ /* 0x000fe400030006ff */
[----:B------:R-:W-:-:S03]  /*86310*/  F2FP.F16.E4M3.UNPACK_B R29, R61.H1 ;  /* 0x0000003dff1d723e */ /* 0x000fc600030006ff */
[----:B------:R-:W-:Y:S04]  /*86320*/  STL [R1+0x55c], R3 ;  /* 0x00055c0301007387 */ /* 0x000fe80000100800 */
[----:B------:R-:W-:-:S13]  /*86330*/  STL [R1+0x540], R28 ;  /* 0x0005401c01007387 */ /* 0x000fda0000100800 */
[----:B------:R-:W-:Y:S04]  /*86340*/  STL.64 [R1+0x29a0], R8 ;  /* 0x0029a00801007387 */ /* 0x000fe80000100a00 */
[----:B------:R0:W-:Y:S02]  /*86350*/  STL.64 [R1+0x29a8], R10 ;  /* 0x0029a80a01007387 */ /* 0x0001e40000100a00 */
[----:B0-----:R-:W-:Y:S01]  /*86360*/  HMMA.16816.F32 R8, R4, R28, R20 ;  /* 0x0000001c0408723c */ /* 0x001fe20000001814 */
[----:B------:R-:W-:-:S05]  /*86370*/  F2FP.F16.E4M3.UNPACK_B R60, R46.H1 ;  /* 0x0000002eff3c723e */ /* 0x000fca00030006ff */
[----:B------:R-:W-:Y:S01]  /*86380*/  STL [R1+0x544], R29 ;  /* 0x0005441d01007387 */ /* 0x000fe20000100800 */
[----:B------:R-:W-:-:S03]  /*86390*/  F2FP.F16.E4M3.UNPACK_B R61, R47.H1 ;  /* 0x0000002fff3d723e */ /* 0x000fc600030006ff */
[----:B------:R-:W4:Y:S04]  /*863a0*/  LDL.LU R46, [R1+0xf0] ;  /* 0x0000f000012e7983 */ /* 0x000f280000300800 */
[----:B------:R-:W4:Y:S09]  /*863b0*/  LDL.LU R47, [R1+0xf4] ;  /* 0x0000f400012f7983 */ /* 0x000f320000300800 */
[----:B------:R0:W-:Y:S04]  /*863c0*/  STL.64 [R1+0x2ab0], R8 ;  /* 0x002ab00801007387 */ /* 0x0001e80000100a00 */
[----:B------:R1:W-:Y:S04]  /*863d0*/  STL.64 [R1+0x2ab8], R10 ;  /* 0x002ab80a01007387 */ /* 0x0003e80000100a00 */
[----:B------:R-:W-:Y:S04]  /*863e0*/  STL.64 [R1+0x6c70], R30 ;  /* 0x006c701e01007387 */ /* 0x000fe80000100a00 */
[----:B------:R-:W-:Y:S04]  /*863f0*/  STL.64 [R1+0x6c68], R28 ;  /* 0x006c681c01007387 */ /* 0x000fe80000100a00 */
[----:B------:R-:W-:Y:S04]  /*86400*/  STL [R1+0x528], R60 ;  /* 0x0005283c01007387 */ /* 0x000fe80000100800 */
[----:B0-----:R-:W4:Y:S04]  /*86410*/  LDL.LU R8, [R1+0x160] ;  /* 0x0001600001087983 */ /* 0x001f280000300800 */
[----:B------:R-:W4:Y:S04]  /*86420*/  LDL.LU R9, [R1+0x164] ;  /* 0x0001640001097983 */ /* 0x000f280000300800 */
[----:B-1----:R-:W4:Y:S04]  /*86430*/  LDL.LU R10, [R1+0x168] ;  /* 0x00016800010a7983 */ /* 0x002f280000300800 */
[----:B------:R-:W4:Y:S01]  /*86440*/  LDL.LU R11, [R1+0x16c] ;  /* 0x00016c00010b7983 */ /* 0x000f220000300800 */
[----:B--2---:R-:W-:Y:S01]  /*86450*/  HMMA.16816.F32 R12, R4, R60, R36 ;  /* 0x0000003c040c723c */ /* 0x004fe20000001824 */
[----:B------:R-:W-:-:S02]  /*86460*/  F2FP.F16.E4M3.UNPACK_B R44, R0.H1 ;  /* 0x00000000ff2c723e */ /* 0x000fc400030006ff */
[----:B---3--:R-:W-:-:S03]  /*86470*/  F2FP.F16.E4M3.UNPACK_B R45, R50.H1 ;  /* 0x00000032ff2d723e */ /* 0x008fc600030006ff */
[----:B------:R-:W-:Y:S04]  /*86480*/  STL [R1+0x52c], R61 ;  /* 0x00052c3d01007387 */ /* 0x000fe80000100800 */
[----:B------:R-:W-:Y:S04]  /*86490*/  STL [R1+0x510], R44 ;  /* 0x0005102c01007387 */ /* 0x000fe80000100800 */
[----:B------:R-:W-:Y:S09]  /*864a0*/  STL [R1+0x514], R45 ;  /* 0x0005142d01007387 */ /* 0x000ff20000100800 */
[----:B------:R-:W-:Y:S04]  /*864b0*/  STL.64 [R1+0x2bc0], R12 ;  /* 0x002bc00c01007387 */ /* 0x000fe80000100a00 */
[----:B------:R4:W-:Y:S04]  /*864c0*/  STL.64 [R1+0x2bc8], R14 ;  /* 0x002bc80e01007387 */ /* 0x0009e80000100a00 */
[----:B------:R-:W2:Y:S04]  /*864d0*/  LDL.LU R38, [R1+0x3104] ;  /* 0x0031040001267983 */ /* 0x000ea80000300800 */
[----:B------:R-:W2:Y:S01]  /*864e0*/  LDL.LU R39, [R1+0x3100] ;  /* 0x0031000001277983 */ /* 0x000ea20000300800 */
[----:B----4-:R-:W-:Y:S01]  /*864f0*/  HMMA.16816.F32 R12, R4, R44, R40 ;  /* 0x0000002c040c723c */ /* 0x010fe20000001828 */
[----:B------:R-:W-:-:S02]  /*86500*/  F2FP.F16.E4M3.UNPACK_B R20, R51.H1 ;  /* 0x00000033ff14723e */ /* 0x000fc400030006ff */
[----:B------:R-:W-:-:S15]  /*86510*/  F2FP.F16.E4M3.UNPACK_B R21, R58.H1 ;  /* 0x0000003aff15723e */ /* 0x000fde00030006ff */
[----:B------:R-:W-:-:S05]  /*86520*/  NOP ;  /* 0x0000000000007918 */ /* 0x000fca0000000000 */
[----:B------:R-:W-:Y:S04]  /*86530*/  STL.64 [R1+0x2cd0], R12 ;  /* 0x002cd00c01007387 */ /* 0x000fe80000100a00 */
[----:B------:R0:W-:Y:S04]  /*86540*/  STL.64 [R1+0x2cd8], R14 ;  /* 0x002cd80e01007387 */ /* 0x0001e80000100a00 */
[----:B------:R-:W3:Y:S04]  /*86550*/  LDL.LU R32, [R1+0x170] ;  /* 0x0001700001207983 */ /* 0x000ee80000300800 */
[----:B------:R-:W3:Y:S04]  /*86560*/  LDL.LU R33, [R1+0x174] ;  /* 0x0001740001217983 */ /* 0x000ee80000300800 */
[----:B------:R-:W3:Y:S04]  /*86570*/  LDL.LU R34, [R1+0x178] ;  /* 0x0001780001227983 */ /* 0x000ee80000300800 */
[----:B------:R-:W3:Y:S04]  /*86580*/  LDL.LU R35, [R1+0x17c] ;  /* 0x00017c0001237983 */ /* 0x000ee80000300800 */
        /* <DEDUP_REMOVED lines=8> */
[----:B------:R-:W-:Y:S04]  /*86610*/  STL [R1+0x4f8], R20 ;  /* 0x0004f81401007387 */ /* 0x000fe80000100800 */
[----:B------:R-:W4:Y:S04]  /*86620*/  LDL.LU R42, [R1+0x120] ;  /* 0x00012000012a7983 */ /* 0x000f280000300800 */
[----:B------:R-:W4:Y:S04]  /*86630*/  LDL.LU R43, [R1+0x124] ;  /* 0x00012400012b7983 */ /* 0x000f280000300800 */
[----:B------:R-:W4:Y:S04]  /*86640*/  LDL.LU R16, [R1+0x190] ;  /* 0x0001900001107983 */ /* 0x000f280000300800 */
[----:B------:R-:W4:Y:S04]  /*86650*/  LDL.LU R17, [R1+0x194] ;  /* 0x0001940001117983 */ /* 0x000f280000300800 */
[----:B------:R-:W4:Y:S04]  /*86660*/  LDL.LU R18, [R1+0x198] ;  /* 0x0001980001127983 */ /* 0x000f280000300800 */
[----:B------:R-:W4:Y:S04]  /*86670*/  LDL.LU R19, [R1+0x19c] ;  /* 0x00019c0001137983 */ /* 0x000f280000300800 */
[----:B------:R-:W-:Y:S01]  /*86680*/  STL [R1+0x4fc], R21 ;  /* 0x0004fc1501007387 */ /* 0x000fe20000100800 */
[----:B------:R-:W-:-:S05]  /*86690*/  F2FP.F16.E4M3.UNPACK_B R12, R46.H1 ;  /* 0x0000002eff0c723e */ /* 0x000fca00030006ff */
[----:B------:R-:W-:Y:S04]  /*866a0*/  STL [R1+0x4e0], R12 ;  /* 0x0004e00c01007387 */ /* 0x000fe80000100800 */
[----:B------:R-:W4:Y:S04]  /*866b0*/  LDL.LU R0, [R1+0x130] ;  /* 0x0001300001007983 */ /* 0x000f280000300800 */
[----:B------:R-:W4:Y:S01]  /*866c0*/  LDL.LU R58, [R1+0x134] ;  /* 0x00013400013a7983 */ /* 0x000f220000300800 */
[----:B------:R-:W-:Y:S01]  /*866d0*/  F2FP.F16.E4M3.UNPACK_B R13, R47.H1 ;  /* 0x0000002fff0d723e */ /* 0x000fe200030006ff */
[----:B------:R-:W-:-:S15]  /*866e0*/  HMMA.16816.F32 R8, R4, R20, R8 ;  /* 0x000000140408723c */ /* 0x000fde0000001808 */
[----:B------:R-:W-:-:S08]  /*866f0*/  NOP ;  /* 0x0000000000007918 */ /* 0x000fd00000000000 */
[----:B------:R2:W-:Y:S04]  /*86700*/  STL.64 [R1+0x2d70], R8 ;  /* 0x002d700801007387 */ /* 0x0005e80000100a00 */
        /* <DEDUP_REMOVED lines=9> */
[----:B--2---:R-:W-:-:S03]  /*867a0*/  IMAD R8, R39, 0x100, R38 ;  /* 0x0000010027087824 */ /* 0x004fc600078e0226 */
[----:B------:R-:W2:Y:S04]  /*867b0*/  LDL.LU R38, [R1+0xb78] ;  /* 0x000b780001267983 */ /* 0x000ea80000300800 */
[----:B------:R-:W2:Y:S04]  /*867c0*/  LDL.LU R39, [R1+0xb7c] ;  /* 0x000b7c0001277983 */ /* 0x000ea80000300800 */
[----:B------:R-:W-:Y:S04]  /*867d0*/  STL [R1+0x4e4], R13 ;  /* 0x0004e40d01007387 */ /* 0x000fe80000100800 */
[----:B------:R1:W-:Y:S01]  /*867e0*/  STL.64 [R1+0x6c28], R12 ;  /* 0x006c280c01007387 */ /* 0x0003e20000100a00 */
[----:B---3--:R-:W-:Y:S01]  /*867f0*/  HMMA.16816.F32 R28, R4, R12, R32 ;  /* 0x0000000c041c723c */ /* 0x008fe20000001820 */
[----:B----4-:R-:W-:-:S02]  /*86800*/  IMAD R9, R22, 0x100, R15 ;  /* 0x0000010016097824 */ /* 0x010fc400078e020f */
[----:B0-----:R-:W-:Y:S01]  /*86810*/  IMAD R10, R40, 0x100, R23 ;  /* 0x00000100280a7824 */ /* 0x001fe200078e0217 */
[----:B------:R-:W-:Y:S02]  /*86820*/  F2FP.F16.E4M3.UNPACK_B R22, R41.H1 ;  /* 0x00000029ff16723e */ /* 0x000fe400030006ff */
[----:B------:R-:W-:-:S07]  /*86830*/  F2FP.F16.E4M3.UNPACK_B R23, R24.H1 ;  /* 0x00000018ff17723e */ /* 0x000fce00030006ff */
[----:B-1----:R-:W-:Y:S10]  /*86840*/  HMMA.16816.F32 R12, R4, R22, R16 ;  /* 0x00000016040c723c */ /* 0x002ff40000001810 */
[----:B------:R-:W-:Y:S04]  /*86850*/  STL.64 [R1+0x2d60], R28 ;  /* 0x002d601c01007387 */ /* 0x000fe80000100a00 */
[----:B------:R-:W-:Y:S01]  /*86860*/  STL.64 [R1+0x2d68], R30 ;  /* 0x002d681e01007387 */ /* 0x000fe20000100a00 */
[----:B------:R-:W-:-:S02]  /*86870*/  F2FP.F16.E4M3.UNPACK_B R42, R42.H1 ;  /* 0x0000002aff2a723e */ /* 0x000fc400030006ff */
[----:B------:R-:W-:Y:S01]  /*86880*/  F2FP.F16.E4M3.UNPACK_B R43, R43.H1 ;  /* 0x0000002bff2b723e */ /* 0x000fe200030006ff */
[----:B------:R-:W-:Y:S04]  /*86890*/  STL [R1+0x4c8], R22 ;  /* 0x0004c81601007387 */ /* 0x000fe80000100800 */
[----:B------:R-:W-:Y:S04]  /*868a0*/  STL [R1+0x4cc], R23 ;  /* 0x0004cc1701007387 */ /* 0x000fe80000100800 */
[----:B------:R-:W-:Y:S04]  /*868b0*/  STL.64 [R1+0x6c38], R22 ;  /* 0x006c381601007387 */ /* 0x000fe80000100a00 */
[----:B------:R-:W-:Y:S04]  /*868c0*/  STL.64 [R1+0x6c30], R20 ;  /* 0x006c301401007387 */ /* 0x000fe80000100a00 */
[----:B------:R-:W-:Y:S04]  /*868d0*/  STL.64 [R1+0x2d50], R12 ;  /* 0x002d500c01007387 */ /* 0x000fe80000100a00 */
[----:B------:R0:W-:Y:S04]  /*868e0*/  STL.64 [R1+0x2d58], R14 ;  /* 0x002d580e01007387 */ /* 0x0001e80000100a00 */
[----:B------:R-:W-:Y:S04]  /*868f0*/  STL [R1+0x4b0], R42 ;  /* 0x0004b02a01007387 */ /* 0x000fe80000100800 */
[----:B------:R-:W-:Y:S01]  /*86900*/  STL [R1+0x4b4], R43 ;  /* 0x0004b42b01007387 */ /* 0x000fe20000100800 */
[----:B------:R-:W-:Y:S01]  /*86910*/  IMAD R11, R59, 0x100, R25 ;  /* 0x000001003b0b7824 */ /* 0x000fe200078e0219 */
[----:B------:R-:W-:-:S02]  /*86920*/  F2FP.F16.E4M3.UNPACK_B R18, R0.H1 ;  /* 0x00000000ff12723e */ /* 0x000fc400030006ff */
[----:B------:R-:W-:-:S03]  /*86930*/  F2FP.F16.E4M3.UNPACK_B R19, R58.H1 ;  /* 0x0000003aff13723e */ /* 0x000fc600030006ff */
[----:B------:R-:W-:Y:S04]  /*86940*/  STL [R1+0x498], R18 ;  /* 0x0004981201007387 */ /* 0x000fe80000100800 */
[----:B------:R-:W-:Y:S04]  /*86950*/  STL.64 [R1+0x6c40], R42 ;  /* 0x006c402a01007387 */ /* 0x000fe80000100a00 */
[----:B------:R-:W-:Y:S01]  /*86960*/  STL [R1+0x49c], R19 ;  /* 0x00049c1301007387 */ /* 0x000fe20000100800 */
[----:B0-----:R-:W-:Y:S01]  /*86970*/  HMMA.16816.F32 R12, R4, R42, R48 ;  /* 0x0000002a040c723c */ /* 0x001fe20000001830 */
[----:B------:R-:W-:-:S15]  /*86980*/  F2FP.F16.E4M3.UNPACK_B R52, R46.H1 ;  /* 0x0000002eff34723e */ /* 0x000fde00030006ff */
[----:B------:R-:W-:-:S07]  /*86990*/  NOP ;  /* 0x0000000000007918 */ /* 0x000fce0000000000 */
[----:B------:R-:W-:Y:S04]  /*869a0*/  STL.64 [R1+0x2d40], R12 ;  /* 0x002d400c01007387 */ /* 0x000fe80000100a00 */
[----:B------:R2:W-:Y:S04]  /*869b0*/  STL.64 [R1+0x2d48], R14 ;  /* 0x002d480e01007387 */ /* 0x0005e80000100a00 */
[----:B------:R-:W-:Y:S04]  /*869c0*/  STL [R1+0x480], R52 ;  /* 0x0004803401007387 */ /* 0x000fe80000100800 */
[----:B------:R-:W3:Y:S01]  /*869d0*/  LDL.LU R25, [R1+0x3124] ;  /* 0x0031240001197983 */ /* 0x000ee20000300800 */
[----:B--2---:R-:W-:Y:S03]  /*869e0*/  HMMA.16816.F32 R12, R4, R18, R36 ;  /* 0x00000012040c723c */ /* 0x004fe60000001824 */
[----:B------:R-:W-:-:S15]  /*869f0*/  STL.64 [R1+0x6c50], R26 ;  /* 0x006c501a01007387 */ /* 0x000fde0000100a00 */
[----:B------:R-:W-:-:S05]  /*86a00*/  NOP ;  /* 0x0000000000007918 */ /* 0x000fca0000000000 */
[----:B------:R0:W-:Y:S04]  /*86a10*/  STL.64 [R1+0x2d30], R12 ;  /* 0x002d300c01007387 */ /* 0x0001e80000100a00 */
[----:B------:R1:W-:Y:S04]  /*86a20*/  STL.64 [R1+0x2d38], R14 ;  /* 0x002d380e01007387 */ /* 0x0003e80000100a00 */
[----:B---3--:R-:W-:Y:S04]  /*86a30*/  STL [R1+0x6c48], R25 ;  /* 0x006c481901007387 */ /* 0x008fe80000100800 */
[----:B------:R-:W2:Y:S04]  /*86a40*/  LDL.LU R59, [R1+0x3120] ;  /* 0x00312000013b7983 */ /* 0x000ea80000300800 */
[----:B------:R-:W3:Y:S04]  /*86a50*/  LDL.LU R0, [R1+0x312c] ;  /* 0x00312c0001007983 */ /* 0x000ee80000300800 */
[----:B------:R-:W3:Y:S04]  /*86a60*/  LDL.LU R50, [R1+0x3128] ;  /* 0x0031280001327983 */ /* 0x000ee80000300800 */
[----:B------:R-:W4:Y:S04]  /*86a70*/  LDL.LU R36, [R1+0xa10] ;  /* 0x000a100001247983 */ /* 0x000f280000300800 */
[----:B------:R-:W4:Y:S04]  /*86a80*/  LDL.LU R37, [R1+0xa14] ;  /* 0x000a140001257983 */ /* 0x000f280000300800 */
[----:B------:R-:W2:Y:S04]  /*86a90*/  LDL.LU R38, [R1+0xa18] ;  /* 0x000a180001267983 */ /* 0x000ea80000300800 */
[----:B------:R-:W2:Y:S04]  /*86aa0*/  LDL.LU R39, [R1+0xa1c] ;  /* 0x000a1c0001277983 */ /* 0x000ea80000300800 */
[----:B--2---:R-:W-:Y:S04]  /*86ab0*/  STL.64 [R1+0x6c60], R38 ;  /* 0x006c602601007387 */ /* 0x004fe80000100a00 */
[----:B----4-:R-:W-:Y:S04]  /*86ac0*/  STL.64 [R1+0x6c58], R36 ;  /* 0x006c582401007387 */ /* 0x010fe80000100a00 */
[----:B0-----:R-:W2:Y:S04]  /*86ad0*/  LDL.LU R12, [R1+0xa60] ;  /* 0x000a6000010c7983 */ /* 0x001ea80000300800 */
[----:B------:R-:W2:Y:S04]  /*86ae0*/  LDL.LU R13, [R1+0xa64] ;  /* 0x000a6400010d7983 */ /* 0x000ea80000300800 */
[----:B-1----:R-:W4:Y:S04]  /*86af0*/  LDL.LU R14, [R1+0xa68] ;  /* 0x000a6800010e7983 */ /* 0x002f280000300800 */
[----:B------:R-:W4:Y:S04]  /*86b00*/  LDL.LU R15, [R1+0xa6c] ;  /* 0x000a6c00010f7983 */ /* 0x000f280000300800 */
[----:B----4-:R-:W-:Y:S04]  /*86b10*/  STL.64 [R1+0x6c80], R14 ;  /* 0x006c800e01007387 */ /* 0x010fe80000100a00 */
[----:B--2---:R0:W-:Y:S04]  /*86b20*/  STL.64 [R1+0x6c78], R12 ;  /* 0x006c780c01007387 */ /* 0x0041e80000100a00 */
[----:B------:R-:W2:Y:S04]  /*86b30*/  LDL.LU R20, [R1+0xa70] ;  /* 0x000a700001147983 */ /* 0x000ea80000300800 */
[----:B------:R-:W2:Y:S04]  /*86b40*/  LDL.LU R21, [R1+0xa74] ;  /* 0x000a740001157983 */ /* 0x000ea80000300800 */
[----:B------:R-:W4:Y:S04]  /*86b50*/  LDL.LU R22, [R1+0xa78] ;  /* 0x000a780001167983 */ /* 0x000f280000300800 */
[----:B------:R-:W4:Y:S04]  /*86b60*/  LDL.LU R23, [R1+0xa7c] ;  /* 0x000a7c0001177983 */ /* 0x000f280000300800 */
[----:B----4-:R-:W-:Y:S04]  /*86b70*/  STL.64 [R1+0x6c90], R22 ;  /* 0x006c901601007387 */ /* 0x010fe80000100a00 */
[----:B--2---:R1:W-:Y:S04]  /*86b80*/  STL.64 [R1+0x6c88], R20 ;  /* 0x006c881401007387 */ /* 0x0043e80000100a00 */
[----:B0-----:R-:W2:Y:S04]  /*86b90*/  LDL.LU R12, [R1+0xac0] ;  /* 0x000ac000010c7983 */ /* 0x001ea80000300800 */
[----:B------:R-:W2:Y:S04]  /*86ba0*/  LDL.LU R13, [R1+0xac4] ;  /* 0x000ac400010d7983 */ /* 0x000ea80000300800 */
[----:B------:R-:W2:Y:S04]  /*86bb0*/  LDL.LU R14, [R1+0xac8] ;  /* 0x000ac800010e7983 */ /* 0x000ea80000300800 */
[----:B------:R-:W2:Y:S04]  /*86bc0*/  LDL.LU R15, [R1+0xacc] ;  /* 0x000acc00010f7983 */ /* 0x000ea80000300800 */
[----:B------:R-:W4:Y:S04]  /*86bd0*/  LDL.LU R32, [R1+0xae0] ;  /* 0x000ae00001207983 */ /* 0x000f280000300800 */
[----:B------:R-:W4:Y:S04]  /*86be0*/  LDL.LU R33, [R1+0xae4] ;  /* 0x000ae40001217983 */ /* 0x000f280000300800 */
[----:B------:R-:W4:Y:S04]  /*86bf0*/  LDL.LU R34, [R1+0xae8] ;  /* 0x000ae80001227983 */ /* 0x000f280000300800 */
[----:B------:R-:W4:Y:S04]  /*86c00*/  LDL.LU R35, [R1+0xaec] ;  /* 0x000aec0001237983 */ /* 0x000f280000300800 */
[----:B-1----:R-:W3:Y:S04]  /*86c10*/  LDL.LU R20, [R1+0xad0] ;  /* 0x000ad00001147983 */ /* 0x002ee80000300800 */
        /* <DEDUP_REMOVED lines=21> */
[----:B------:R-:W-:-:S03]  /*86d70*/  F2FP.F16.E4M3.UNPACK_B R53, R47.H1 ;  /* 0x0000002fff35723e */ /* 0x000fc600030006ff */
[----:B------:R-:W3:Y:S04]  /*86d80*/  LDL.LU R46, [R1+0x313c] ;  /* 0x00313c00012e7983 */ /* 0x000ee80000300800 */
[----:B------:R-:W3:Y:S04]  /*86d90*/  LDL.LU R47, [R1+0x3138] ;  /* 0x00313800012f7983 */ /* 0x000ee80000300800 */
[----:B------:R0:W-:Y:S04]  /*86da0*/  STL.64 [R1+0x6c20], R18 ;  /* 0x006c201201007387 */ /* 0x0001e80000100a00 */
[----:B------:R-:W3:Y:S04]  /*86db0*/  LDL.LU R16, [R1+0xa20] ;  /* 0x000a200001107983 */ /* 0x000ee80000300800 */
[----:B------:R-:W3:Y:S04]  /*86dc0*/  LDL.LU R17, [R1+0xa24] ;  /* 0x000a240001117983 */ /* 0x000ee80000300800 */
[----:B0-----:R-:W3:Y:S04]  /*86dd0*/  LDL.LU R18, [R1+0xa28] ;  /* 0x000a280001127983 */ /* 0x001ee80000300800 */
[----:B------:R-:W3:Y:S04]  /*86de0*/  LDL.LU R19, [R1+0xa2c] ;  /* 0x000a2c0001137983 */ /* 0x000ee80000300800 */
[----:B------:R-:W-:Y:S01]  /*86df0*/  STL [R1+0x484], R53 ;  /* 0x0004843501007387 */ /* 0x000fe20000100800 */
[----:B----4-:R-:W-:Y:S03]  /*86e00*/  HMMA.16816.F32 R4, R4, R52, R32 ;  /* 0x000000340404723c */ /* 0x010fe60000001820 */
[----:B------:R-:W4:Y:S04]  /*86e10*/  LDL.LU.64 R34, [R1+0x6ca0] ;  /* 0x006ca00001227983 */ /* 0x000f280000300a00 */
[----:B------:R-:W4:Y:S01]  /*86e20*/  LDL.LU.64 R32, [R1+0x6c98] ;  /* 0x006c980001207983 */ /* 0x000f220000300a00 */
[----:B------:R-:W-:-:S02]  /*86e30*/  F2FP.F16.E4M3.UNPACK_B R8, R8 ;  /* 0x00000008ff08723e */ /* 0x000fc400020006ff */
[----:B------:R-:W-:Y:S02]  /*86e40*/  F2FP.F16.E4M3.UNPACK_B R9, R9 ;  /* 0x00000009ff09723e */ /* 0x000fe400020006ff */
[----:B------:R-:W-:Y:S02]  /*86e50*/  F2FP.F16.E4M3.UNPACK_B R10, R10 ;  /* 0x0000000aff0a723e */ /* 0x000fe400020006ff */
[----:B------:R-:W-:-:S07]  /*86e60*/  F2FP.F16.E4M3.UNPACK_B R11, R11 ;  /* 0x0000000bff0b723e */ /* 0x000fce00020006ff */
[C---:B--2---:R-:W-:Y:S06]  /*86e70*/  HMMA.16816.F32 R12, R8.reuse, R56, R12 ;  /* 0x00000038080c723c */ /* 0x044fec000000180c */
[C---:B---3--:R-:W-:Y:S01]  /*86e80*/  HMMA.16816.F32 R28, R8.reuse, R54, R28 ;  /* 0x00000036081c723c */ /* 0x048fe2000000181c */
[----:B------:R0:W-:Y:S04]  /*86e90*/  STL.64 [R1+0x2d20], R4 ;  /* 0x002d200401007387 */ /* 0x0001e80000100a00 */
[----:B------:R1:W-:Y:S04]  /*86ea0*/  STL.64 [R1+0x2d28], R6 ;  /* 0x002d280601007387 */ /* 0x0003e80000100a00 */
[----:B0-----:R-:W2:Y:S04]  /*86eb0*/  LDL.LU R4, [R1+0xa30] ;  /* 0x000a300001047983 */ /* 0x001ea80000300800 */
[----:B------:R-:W2:Y:S04]  /*86ec0*/  LDL.LU R5, [R1+0xa34] ;  /* 0x000a340001057983 */ /* 0x000ea80000300800 */
[----:B-1----:R-:W2:Y:S04]  /*86ed0*/  LDL.LU R6, [R1+0xa38] ;  /* 0x000a380001067983 */ /* 0x002ea80000300800 */
[----:B------:R-:W2:Y:S01]  /*86ee0*/  LDL.LU R7, [R1+0xa3c] ;  /* 0x000a3c0001077983 */ /* 0x000ea20000300800 */
[----:B----4-:R-:W-:-:S15]  /*86ef0*/  HMMA.16816.F32 R20, R8, R32, R20 ;  /* 0x000000200814723c */ /* 0x010fde0000001814 */
[----:B------:R-:W-:-:S08]  /*86f00*/  NOP ;  /* 0x0000000000007918 */ /* 0x000fd00000000000 */
[----:B------:R-:W-:Y:S04]  /*86f10*/  STL.64 [R1+0x2d10], R20 ;  /* 0x002d101401007387 */ /* 0x000fe80000100a00 */
[----:B------:R0:W-:Y:S04]  /*86f20*/  STL.64 [R1+0x2d18], R22 ;  /* 0x002d181601007387 */ /* 0x0001e80000100a00 */
[----:B0-----:R-:W3:Y:S04]  /*86f30*/  LDL.LU.64 R22, [R1+0x6c90] ;  /* 0x006c900001167983 */ /* 0x001ee80000300a00 */
[----:B------:R-:W3:Y:S04]  /*86f40*/  LDL.LU.64 R20, [R1+0x6c88] ;  /* 0x006c880001147983 */ /* 0x000ee80000300a00 */
[----:B------:R-:W-:Y:S04]  /*86f50*/  STL.64 [R1+0x2d00], R12 ;  /* 0x002d000c01007387 */ /* 0x000fe80000100a00 */
[----:B------:R0:W-:Y:S04]  /*86f60*/  STL.64 [R1+0x2d08], R14 ;  /* 0x002d080e01007387 */ /* 0x0001e80000100a00 */
[----:B0-----:R-:W4:Y:S04]  /*86f70*/  LDL.LU.64 R14, [R1+0x6c80] ;  /* 0x006c8000010e7983 */ /* 0x001f280000300a00 */
[----:B------:R-:W4:Y:S04]  /*86f80*/  LDL.LU.64 R12, [R1+0x6c78] ;  /* 0x006c7800010c7983 */ /* 0x000f280000300a00 */
[----:B------:R-:W-:Y:S04]  /*86f90*/  STL.64 [R1+0x6bf8], R56 ;  /* 0x006bf83801007387 */ /* 0x000fe80000100a00 */
[----:B------:R-:W-:Y:S04]  /*86fa0*/  STL.64 [R1+0x2cf0], R28 ;  /* 0x002cf01c01007387 */ /* 0x000fe80000100a00 */
[----:B------:R0:W-:Y:S04]  /*86fb0*/  STL.64 [R1+0x2cf8], R30 ;  /* 0x002cf81e01007387 */ /* 0x0001e80000100a00 */
[----:B0-----:R-:W2:Y:S01]  /*86fc0*/  LDL.LU.64 R30, [R1+0x6c70] ;  /* 0x006c7000011e7983 */ /* 0x001ea20000300a00 */
[C---:B------:R-:W-:Y:S03]  /*86fd0*/  HMMA.16816.F32 R24, R8.reuse, R34, R24 ;  /* 0x000000220818723c */ /* 0x040fe60000001818 */
[----:B------:R-:W4:Y:S04]  /*86fe0*/  LDL.LU.64 R28, [R1+0x6c68] ;  /* 0x006c6800011c7983 */ /* 0x000f280000300a00 */
[----:B------:R-:W-:Y:S04]  /*86ff0*/  STL.64 [R1+0x6c18], R54 ;  /* 0x006c183601007387 */ /* 0x000fe80000100a00 */
[----:B------:R0:W-:Y:S04]  /*87000*/  STL.64 [R1+0x6c10], R52 ;  /* 0x006c103401007387 */ /* 0x0001e80000100a00 */
[----:B0-----:R-:W4:Y:S04]  /*87010*/  LDL.LU R52, [R1+0xa40] ;  /* 0x000a400001347983 */ /* 0x001f280000300800 */
[----:B------:R-:W4:Y:S04]  /*87020*/  LDL.LU R53, [R1+0xa44] ;  /* 0x000a440001357983 */ /* 0x000f280000300800 */
[----:B------:R-:W4:Y:S04]  /*87030*/  LDL.LU R54, [R1+0xa48] ;  /* 0x000a480001367983 */ /* 0x000f280000300800 */
[----:B------:R-:W4:Y:S01]  /*87040*/  LDL.LU R55, [R1+0xa4c] ;  /* 0x000a4c0001377983 */ /* 0x000f220000300800 */
[----:B--2---:R-:W-:-:S15]  /*87050*/  HMMA.16816.F32 R36, R8, R30, R36 ;  /* 0x0000001e0824723c */ /* 0x004fde0000001824 */
[----:B------:R-:W-:-:S08]  /*87060*/  NOP ;  /* 0x0000000000007918 */ /* 0x000fd00000000000 */
[----:B------:R-:W-:Y:S04]  /*87070*/  STL.64 [R1+0x2ce0], R36 ;  /* 0x002ce02401007387 */ /* 0x000fe80000100a00 */
[----:B------:R0:W-:Y:S04]  /*87080*/  STL.64 [R1+0x2ce8], R38 ;  /* 0x002ce82601007387 */ /* 0x0001e80000100a00 */
[----:B0-----:R-:W2:Y:S04]  /*87090*/  LDL.LU.64 R38, [R1+0x6c60] ;  /* 0x006c600001267983 */ /* 0x001ea80000300a00 */
[----:B------:R-:W2:Y:S04]  /*870a0*/  LDL.LU.64 R36, [R1+0x6c58] ;  /* 0x006c580001247983 */ /* 0x000ea80000300a00 */
[----:B------:R-:W-:Y:S04]  /*870b0*/  STL.64 [R1+0x2cc0], R24 ;  /* 0x002cc01801007387 */ /* 0x000fe80000100a00 */
[----:B------:R0:W-:Y:S04]  /*870c0*/  STL.64 [R1+0x2cc8], R26 ;  /* 0x002cc81a01007387 */ /* 0x0001e80000100a00 */
[----:B0-----:R-:W2:Y:S04]  /*870d0*/  LDL.LU.64 R26, [R1+0x6c50] ;  /* 0x006c5000011a7983 */ /* 0x001ea80000300a00 */
[----:B------:R-:W2:Y:S04]  /*870e0*/  LDL.LU R25, [R1+0x6c48] ;  /* 0x006c480001197983 */ /* 0x000ea80000300800 */
[----:B------:R-:W-:Y:S01]  /*870f0*/  STL.64 [R1+0x6c08], R34 ;  /* 0x006c082201007387 */ /* 0x000fe20000100a00 */
[C---:B---3--:R-:W-:Y:S03]  /*87100*/  HMMA.16816.F32 R20, R8.reuse, R2, R20 ;  /* 0x000000020814723c */ /* 0x048fe60000001814 */
[----:B------:R0:W-:Y:S03]  /*87110*/  STL.64 [R1+0x6c00], R32 ;  /* 0x006c002001007387 */ /* 0x0001e60000100a00 */
[C---:B----4-:R-:W-:Y:S01]  /*87120*/  HMMA.16816.F32 R12, R8.reuse, R28, R12 ;  /* 0x0000001c080c723c */ /* 0x050fe2000000180c */
[----:B0-----:R-:W3:Y:S04]  /*87130*/  LDL.LU R32, [R1+0xa50] ;  /* 0x000a500001207983 */ /* 0x001ee80000300800 */
[----:B------:R-:W3:Y:S04]  /*87140*/  LDL.LU R33, [R1+0xa54] ;  /* 0x000a540001217983 */ /* 0x000ee80000300800 */
[----:B------:R-:W3:Y:S04]  /*87150*/  LDL.LU R34, [R1+0xa58] ;  /* 0x000a580001227983 */ /* 0x000ee80000300800 */
[----:B------:R-:W3:Y:S01]  /*87160*/  LDL.LU R35, [R1+0xa5c] ;  /* 0x000a5c0001237983 */ /* 0x000ee20000300800 */
[----:B--2---:R-:W-:-:S15]  /*87170*/  HMMA.16816.F32 R40, R8, R26, R40 ;  /* 0x0000001a0828723c */ /* 0x004fde0000001828 */
[----:B------:R-:W-:-:S08]  /*87180*/  NOP ;  /* 0x0000000000007918 */ /* 0x000fd00000000000 */
[----:B------:R-:W-:Y:S04]  /*87190*/  STL.64 [R1+0x2cb0], R40 ;  /* 0x002cb02801007387 */ /* 0x000fe80000100a00 */
[----:B------:R0:W-:Y:S04]  /*871a0*/  STL.64 [R1+0x2cb8], R42 ;  /* 0x002cb82a01007387 */ /* 0x0001e80000100a00 */
[----:B0-----:R-:W2:Y:S04]  /*871b0*/  LDL.LU.64 R42, [R1+0x6c40] ;  /* 0x006c4000012a7983 */ /* 0x001ea80000300a00 */
[----:B------:R-:W-:Y:S04]  /*871c0*/  STL.64 [R1+0x6bc8], R26 ;  /* 0x006bc81a01007387 */ /* 0x000fe80000100a00 */
[----:B------:R-:W-:Y:S04]  /*871d0*/  STL.64 [R1+0x2ca0], R20 ;  /* 0x002ca01401007387 */ /* 0x000fe80000100a00 */
[----:B------:R0:W-:Y:S04]  /*871e0*/  STL.64 [R1+0x2ca8], R22 ;  /* 0x002ca81601007387 */ /* 0x0001e80000100a00 */
[----:B0-----:R-:W4:Y:S04]  /*871f0*/  LDL.LU.64 R22, [R1+0x6c38] ;  /* 0x006c380001167983 */ /* 0x001f280000300a00 */
[----:B------:R-:W2:Y:S04]  /*87200*/  LDL.LU.64 R20, [R1+0x6c30] ;  /* 0x006c300001147983 */ /* 0x000ea80000300a00 */
[----:B------:R0:W-:Y:S04]  /*87210*/  STL.64 [R1+0x2c90], R12 ;  /* 0x002c900c01007387 */ /* 0x0001e80000100a00 */
[----:B------:R-:W-:Y:S04]  /*87220*/  STL.64 [R1+0x2c98], R14 ;  /* 0x002c980e01007387 */ /* 0x000fe80000100a00 */
[----:B0-----:R-:W4:Y:S04]  /*87230*/  LDL.LU.64 R12, [R1+0x6c28] ;  /* 0x006c2800010c7983 */ /* 0x001f280000300a00 */
[----:B------:R-:W-:Y:S01]  /*87240*/  STL.64 [R1+0x6be0], R30 ;  /* 0x006be01e01007387 */ /* 0x000fe20000100a00 */
[C---:B---3--:R-:W-:Y:S03]  /*87250*/  HMMA.16816.F32 R32, R8.reuse, R60, R32 ;  /* 0x0000003c0820723c */ /* 0x048fe60000001820 */
[----:B------:R0:W-:Y:S03]  /*87260*/  STL.64 [R1+0x6bd8], R28 ;  /* 0x006bd81c01007387 */ /* 0x0001e60000100a00 */
[----:B0-----:R-:W-:-:S15]  /*87270*/  HMMA.16816.F32 R28, R8, R44, R52 ;  /* 0x0000002c081c723c */ /* 0x001fde0000001834 */
[----:B------:R-:W-:-:S02]  /*87280*/  NOP ;  /* 0x0000000000007918 */ /* 0x000fc40000000000 */
[----:B------:R-:W-:Y:S04]  /*87290*/  STL.64 [R1+0x2c80], R32 ;  /* 0x002c802001007387 */ /* 0x000fe80000100a00 */
[----:B------:R-:W-:Y:S04]  /*872a0*/  STL.64 [R1+0x2c88], R34 ;  /* 0x002c882201007387 */ /* 0x000fe80000100a00 */
[----:B------:R-:W-:Y:S04]  /*872b0*/  STL.64 [R1+0x2c70], R28 ;  /* 0x002c701c01007387 */ /* 0x000fe80000100a00 */
[----:B------:R-:W-:Y:S01]  /*872c0*/  STL.64 [R1+0x2c78], R30 ;  /* 0x002c781e01007387 */ /* 0x000fe20000100a00 */
[C---:B--2---:R-:W-:Y:S06]  /*872d0*/  HMMA.16816.F32 R4, R8.reuse, R20, R4 ;  /* 0x000000140804723c */ /* 0x044fec0000001804 */
[C---:B----4-:R-:W-:Y:S06]  /*872e0*/  HMMA.16816.F32 R16, R8.reuse, R12, R16 ;  /* 0x0000000c0810723c */ /* 0x050fec0000001810 */
[----:B------:R0:W-:Y:S02]  /*872f0*/  STL.64 [R1+0x6bd0], R12 ;  /* 0x006bd00c01007387 */ /* 0x0001e40000100a00 */
[----:B0-----:R-:W-:Y:S09]  /*87300*/  HMMA.16816.F32 R12, R8, R22, R36 ;  /* 0x00000016080c723c */ /* 0x001ff20000001824 */
[----:B------:R0:W-:Y:S04]  /*87310*/  STL.64 [R1+0x2c60], R4 ;  /* 0x002c600401007387 */ /* 0x0001e80000100a00 */
[----:B------:R1:W-:Y:S04]  /*87320*/  STL.64 [R1+0x2c68], R6 ;  /* 0x002c680601007387 */ /* 0x0003e80000100a00 */
[----:B------:R2:W-:Y:S04]  /*87330*/  STL.64 [R1+0x2c50], R16 ;  /* 0x002c501001007387 */ /* 0x0005e80000100a00 */
[----:B------:R3:W-:Y:S04]  /*87340*/  STL.64 [R1+0x2c58], R18 ;  /* 0x002c581201007387 */ /* 0x0007e80000100a00 */
[----:B------:R-:W-:Y:S04]  /*87350*/  STL.64 [R1+0x6bf0], R22 ;  /* 0x006bf01601007387 */ /* 0x000fe80000100a00 */
[----:B------:R4:W-:Y:S01]  /*87360*/  STL.64 [R1+0x6be8], R20 ;  /* 0x006be81401007387 */ /* 0x0009e20000100a00 */
[----:B0-----:R-:W-:-:S02]  /*87370*/  IMAD R5, R50, 0x100, R0 ;  /* 0x0000010032057824 */ /* 0x001fc400078e0200 */
[----:B-1----:R-:W-:Y:S01]  /*87380*/  IMAD R6, R58, 0x100, R51 ;  /* 0x000001003a067824 */ /* 0x002fe200078e0233 */
        /* <DEDUP_REMOVED lines=10> */
[----:B--2---:R-:W2:Y:S04]  /*87430*/  LDL.LU R16, [R1+0xb60] ;  /* 0x000b600001107983 */ /* 0x004ea80000300800 */
[----:B------:R-:W2:Y:S04]  /*87440*/  LDL.LU R17, [R1+0xb64] ;  /* 0x000b640001117983 */ /* 0x000ea80000300800 */
[----:B---3--:R-:W2:Y:S04]  /*87450*/  LDL.LU R18, [R1+0xb68] ;  /* 0x000b680001127983 */ /* 0x008ea80000300800 */
[----:B------:R-:W2:Y:S04]  /*87460*/  LDL.LU R19, [R1+0xb6c] ;  /* 0x000b6c0001137983 */ /* 0x000ea80000300800 */
        /* <DEDUP_REMOVED lines=8> */
[----:B----4-:R-:W4:Y:S04]  /*874f0*/  LDL.LU R20, [R1+0x9e0] ;  /* 0x0009e00001147983 */ /* 0x010f280000300800 */
[----:B------:R-:W4:Y:S04]  /*87500*/  LDL.LU R21, [R1+0x9e4] ;  /* 0x0009e40001157983 */ /* 0x000f280000300800 */
[----:B------:R-:W4:Y:S04]  /*87510*/  LDL.LU R22, [R1+0x9e8] ;  /* 0x0009e80001167983 */ /* 0x000f280000300800 */
[----:B------:R-:W4:Y:S04]  /*87520*/  LDL.LU R23, [R1+0x9ec] ;  /* 0x0009ec0001177983 */ /* 0x000f280000300800 */
[----:B------:R-:W4:Y:S04]  /*87530*/  LDL.LU R56, [R1+0x9f0] ;  /* 0x0009f00001387983 */ /* 0x000f280000300800 */
[----:B------:R-:W4:Y:S01]  /*87540*/  LDL.LU R57, [R1+0x9f4] ;  /* 0x0009f40001397983 */ /* 0x000f220000300800 */
[----:B------:R-:W-:-:S03]  /*87550*/  IMAD R4, R59, 0x100, R25 ;  /* 0x000001003b047824 */ /* 0x000fc600078e0219 */
        /* <DEDUP_REMOVED lines=10> */
[----:B0-----:R-:W4:Y:S04]  /*87600*/  LDL.LU R12, [R1+0x9c0] ;  /* 0x0009c000010c7983 */ /* 0x001f280000300800 */
[----:B------:R-:W4:Y:S04]  /*87610*/  LDL.LU R13, [R1+0x9c4] ;  /* 0x0009c400010d7983 */ /* 0x000f280000300800 */
[----:B-1----:R-:W4:Y:S01]  /*87620*/  LDL.LU R14, [R1+0x9c8] ;  /* 0x0009c800010e7983 */ /* 0x002f220000300800 */
[----:B------:R-:W-:-:S03]  /*87630*/  IMAD R7, R47, 0x100, R46 ;  /* 0x000001002f077824 */ /* 0x000fc600078e022e */
[----:B------:R-:W4:Y:S04]  /*87640*/  LDL.LU R15, [R1+0x9cc] ;  /* 0x0009cc00010f7983 */ /* 0x000f280000300800 */
[----:B------:R-:W4:Y:S04]  /*87650*/  LDL.LU R46, [R1+0x3144] ;  /* 0x00314400012e7983 */ /* 0x000f280000300800 */
[----:B------:R-:W4:Y:S01]  /*87660*/  LDL.LU R47, [R1+0x3140] ;  /* 0x00314000012f7983 */ /* 0x000f220000300800 */
[----:B--2---:R-:W-:-:S15]  /*87670*/  HMMA.16816.F32 R16, R8, R42, R16 ;  /* 0x0000002a0810723c */ /* 0x004fde0000001810 */
[----:B------:R-:W-:-:S08]  /*87680*/  NOP ;  /* 0x0000000000007918 */ /* 0x000fd00000000000 */
[----:B------:R-:W-:Y:S04]  /*87690*/  STL.64 [R1+0x2c30], R16 ;  /* 0x002c301001007387 */ /* 0x000fe80000100a00 */
[----:B------:R0:W-:Y:S04]  /*876a0*/  STL.64 [R1+0x2c38], R18 ;  /* 0x002c381201007387 */ /* 0x0001e80000100a00 */
[----:B0-----:R-:W3:Y:S02]  /*876b0*/  LDL.LU.64 R18, [R1+0x6c20] ;  /* 0x006c200001127983 */ /* 0x001ee40000300a00 */
[----:B---3--:R-:W-:-:S15]  /*876c0*/  HMMA.16816.F32 R52, R8, R18, R52 ;  /* 0x000000120834723c */ /* 0x008fde0000001834 */
[----:B------:R-:W-:-:S08]  /*876d0*/  NOP ;  /* 0x0000000000007918 */ /* 0x000fd00000000000 */
[----:B------:R-:W-:Y:S04]  /*876e0*/  STL.64 [R1+0x2c20], R52 ;  /* 0x002c203401007387 */ /* 0x000fe80000100a00 */
[----:B------:R0:W-:Y:S04]  /*876f0*/  STL.64 [R1+0x2c28], R54 ;  /* 0x002c283601007387 */ /* 0x0001e80000100a00 */
[----:B0-----:R-:W2:Y:S04]  /*87700*/  LDL.LU.64 R54, [R1+0x6c18] ;  /* 0x006c180001367983 */ /* 0x001ea80000300a00 */
[----:B------:R-:W3:Y:S04]  /*87710*/  LDL.LU.64 R52, [R1+0x6c10] ;  /* 0x006c100001347983 */ /* 0x000ee80000300a00 */
[----:B------:R0:W-:Y:S04]  /*87720*/  STL.64 [R1+0x6ba8], R18 ;  /* 0x006ba81201007387 */ /* 0x0001e80000100a00 */
[----:B------:R-:W2:Y:S04]  /*87730*/  LDL.LU R16, [R1+0x960] ;  /* 0x0009600001107983 */ /* 0x000ea80000300800 */
[----:B------:R-:W2:Y:S04]  /*87740*/  LDL.LU R17, [R1+0x964] ;  /* 0x0009640001117983 */ /* 0x000ea80000300800 */
[----:B0-----:R-:W2:Y:S04]  /*87750*/  LDL.LU R18, [R1+0x968] ;  /* 0x0009680001127983 */ /* 0x001ea80000300800 */
[----:B------:R-:W2:Y:S01]  /*87760*/  LDL.LU R19, [R1+0x96c] ;  /* 0x00096c0001137983 */ /* 0x000ea20000300800 */
[----:B---3--:R-:W-:Y:S03]  /*87770*/  HMMA.16816.F32 R8, R8, R52, R32 ;  /* 0x000000340808723c */ /* 0x008fe60000001820 */
[----:B------:R-:W3:Y:S04]  /*87780*/  LDL.LU.64 R34, [R1+0x6c08] ;  /* 0x006c080001227983 */ /* 0x000ee80000300a00 */
[----:B------:R-:W4:Y:S01]  /*87790*/  LDL.LU.64 R32, [R1+0x6c00] ;  /* 0x006c000001207983 */ /* 0x000f220000300a00 */
[----:B------:R-:W-:-:S02]  /*877a0*/  F2FP.F16.E4M3.UNPACK_B R4, R4 ;  /* 0x00000004ff04723e */ /* 0x000fc400020006ff */
[----:B------:R-:W-:Y:S02]  /*877b0*/  F2FP.F16.E4M3.UNPACK_B R5, R5 ;  /* 0x00000005ff05723e */ /* 0x000fe400020006ff */
[----:B------:R-:W-:Y:S02]  /*877c0*/  F2FP.F16.E4M3.UNPACK_B R6, R6 ;  /* 0x00000006ff06723e */ /* 0x000fe400020006ff */
[----:B------:R-:W-:-:S09]  /*877d0*/  F2FP.F16.E4M3.UNPACK_B R7, R7 ;  /* 0x00000007ff07723e */ /* 0x000fd200020006ff */
[----:B------:R0:W-:Y:S04]  /*877e0*/  STL.64 [R1+0x2c10], R8 ;  /* 0x002c100801007387 */ /* 0x0001e80000100a00 */
[----:B------:R1:W-:Y:S04]  /*877f0*/  STL.64 [R1+0x2c18], R10 ;  /* 0x002c180a01007387 */ /* 0x0003e80000100a00 */
[----:B0-----:R-:W3:Y:S04]  /*87800*/  LDL.LU R8, [R1+0x970] ;  /* 0x0009700001087983 */ /* 0x001ee80000300800 */
[----:B------:R-:W3:Y:S04]  /*87810*/  LDL.LU R9, [R1+0x974] ;  /* 0x0009740001097983 */ /* 0x000ee80000300800 */
[----:B-1----:R-:W3:Y:S04]  /*87820*/  LDL.LU R10, [R1+0x978] ;  /* 0x00097800010a7983 */ /* 0x002ee80000300800 */
[----:B------:R-:W3:Y:S01]  /*87830*/  LDL.LU R11, [R1+0x97c] ;  /* 0x00097c00010b7983 */ /* 0x000ee20000300800 */
[----:B----4-:R-:W-:-:S15]  /*87840*/  HMMA.16816.F32 R56, R4, R32, R56 ;  /* 0x000000200438723c */ /* 0x010fde0000001838 */
[----:B------:R-:W-:-:S08]  /*87850*/  NOP ;  /* 0x0000000000007918 */ /* 0x000fd00000000000 */
[----:B------:R0:W-:Y:S04]  /*87860*/  STL.64 [R1+0x2c00], R56 ;  /* 0x002c003801007387 */ /* 0x0001e80000100a00 */
[----:B------:R-:W-:Y:S04]  /*87870*/  STL.64 [R1+0x2c08], R58 ;  /* 0x002c083a01007387 */ /* 0x000fe80000100a00 */
[----:B0-----:R-:W4:Y:S01]  /*87880*/  LDL.LU.64 R56, [R1+0x6bf8] ;  /* 0x006bf80001387983 */ /* 0x001f220000300a00 */
[C---:B--2---:R-:W-:Y:S06]  /*87890*/  HMMA.16816.F32 R28, R4.reuse, R54, R28 ;  /* 0x00000036041c723c */ /* 0x044fec000000181c */
[----:B----4-:R-:W-:-:S15]  /*878a0*/  HMMA.16816.F32 R20, R4, R56, R20 ;  /* 0x000000380414723c */ /* 0x010fde0000001814 */
[----:B------:R-:W-:-:S08]  /*878b0*/  NOP ;  /* 0x0000000000007918 */ /* 0x000fd00000000000 */
[----:B------:R-:W-:Y:S04]  /*878c0*/  STL.64 [R1+0x2bf0], R20 ;  /* 0x002bf01401007387 */ /* 0x000fe80000100a00 */
[----:B------:R0:W-:Y:S04]  /*878d0*/  STL.64 [R1+0x2bf8], R22 ;  /* 0x002bf81601007387 */ /* 0x0001e80000100a00 */
[----:B0-----:R-:W2:Y:S04]  /*878e0*/  LDL.LU.64 R22, [R1+0x6bf0] ;  /* 0x006bf00001167983 */ /* 0x001ea80000300a00 */
[----:B------:R-:W4:Y:S04]  /*878f0*/  LDL.LU.64 R20, [R1+0x6be8] ;  /* 0x006be80001147983 */ /* 0x000f280000300a00 */
[----:B------:R0:W-:Y:S04]  /*87900*/  STL.64 [R1+0x6b80], R56 ;  /* 0x006b803801007387 */ /* 0x0001e80000100a00 */
[----:B0-----:R-:W2:Y:S04]  /*87910*/  LDL.LU R56, [R1+0x980] ;  /* 0x0009800001387983 */ /* 0x001ea80000300800 */
[----:B------:R-:W2:Y:S04]  /*87920*/  LDL.LU R57, [R1+0x984] ;  /* 0x0009840001397983 */ /* 0x000ea80000300800 */
[----:B------:R-:W2:Y:S04]  /*87930*/  LDL.LU R58, [R1+0x988] ;  /* 0x00098800013a7983 */ /* 0x000ea80000300800 */
[----:B------:R-:W2:Y:S04]  /*87940*/  LDL.LU R59, [R1+0x98c] ;  /* 0x00098c00013b7983 */ /* 0x000ea80000300800 */
[----:B------:R-:W-:Y:S04]  /*87950*/  STL.64 [R1+0x2be0], R28 ;  /* 0x002be01c01007387 */ /* 0x000fe80000100a00 */
[----:B------:R0:W-:Y:S04]  /*87960*/  STL.64 [R1+0x2be8], R30 ;  /* 0x002be81e01007387 */ /* 0x0001e80000100a00 */
[----:B0-----:R-:W4:Y:S01]  /*87970*/  LDL.LU.64 R30, [R1+0x6be0] ;  /* 0x006be000011e7983 */ /* 0x001f220000300a00 */
[C---:B---3--:R-:W-:Y:S03]  /*87980*/  HMMA.16816.F32 R24, R4.reuse, R34, R24 ;  /* 0x000000220418723c */ /* 0x048fe60000001818 */
[----:B------:R-:W2:Y:S04]  /*87990*/  LDL.LU.64 R28, [R1+0x6bd8] ;  /* 0x006bd800011c7983 */ /* 0x000ea80000300a00 */
[----:B------:R-:W-:Y:S04]  /*879a0*/  STL.64 [R1+0x6ba0], R54 ;  /* 0x006ba03601007387 */ /* 0x000fe80000100a00 */
[----:B------:R0:W-:Y:S04]  /*879b0*/  STL.64 [R1+0x6b98], R52 ;  /* 0x006b983401007387 */ /* 0x0001e80000100a00 */
[----:B0-----:R-:W3:Y:S04]  /*879c0*/  LDL.LU R52, [R1+0x990] ;  /* 0x0009900001347983 */ /* 0x001ee80000300800 */
[----:B------:R-:W3:Y:S04]  /*879d0*/  LDL.LU R53, [R1+0x994] ;  /* 0x0009940001357983 */ /* 0x000ee80000300800 */
[----:B------:R-:W3:Y:S04]  /*879e0*/  LDL.LU R54, [R1+0x998] ;  /* 0x0009980001367983 */ /* 0x000ee80000300800 */
[----:B------:R-:W3:Y:S01]  /*879f0*/  LDL.LU R55, [R1+0x99c] ;  /* 0x00099c0001377983 */ /* 0x000ee20000300800 */
[----:B----4-:R-:W-:-:S15]  /*87a00*/  HMMA.16816.F32 R12, R4, R30, R12 ;  /* 0x0000001e040c723c */ /* 0x010fde000000180c */
[----:B------:R-:W-:-:S08]  /*87a10*/  NOP ;  /* 0x0000000000007918 */ /* 0x000fd00000000000 */
[----:B------:R0:W-:Y:S04]  /*87a20*/  STL.64 [R1+0x2bd0], R12 ;  /* 0x002bd00c01007387 */ /* 0x0001e80000100a00 */
[----:B------:R-:W-:Y:S04]  /*87a30*/  STL.64 [R1+0x2bd8], R14 ;  /* 0x002bd80e01007387 */ /* 0x000fe80000100a00 */
[----:B0-----:R-:W4:Y:S04]  /*87a40*/  LDL.LU.64 R12, [R1+0x6bd0] ;  /* 0x006bd000010c7983 */ /* 0x001f280000300a00 */
[----:B------:R-:W-:Y:S04]  /*87a50*/  STL.64 [R1+0x2bb0], R24 ;  /* 0x002bb01801007387 */ /* 0x000fe80000100a00 */
[----:B------:R0:W-:Y:S04]  /*87a60*/  STL.64 [R1+0x2bb8], R26 ;  /* 0x002bb81a01007387 */ /* 0x0001e80000100a00 */
[----:B0-----:R-:W2:Y:S04]  /*87a70*/  LDL.LU.64 R26, [R1+0x6bc8] ;  /* 0x006bc800011a7983 */ /* 0x001ea80000300a00 */
[----:B------:R-:W-:Y:S04]  /*87a80*/  STL.64 [R1+0x6b90], R34 ;  /* 0x006b902201007387 */ /* 0x000fe80000100a00 */
[----:B------:R0:W-:Y:S04]  /*87a90*/  STL.64 [R1+0x6b88], R32 ;  /* 0x006b882001007387 */ /* 0x0001e80000100a00 */
[----:B0-----:R-:W2:Y:S04]  /*87aa0*/  LDL.LU R32, [R1+0x9a0] ;  /* 0x0009a00001207983 */ /* 0x001ea80000300800 */
[----:B------:R-:W2:Y:S04]  /*87ab0*/  LDL.LU R33, [R1+0x9a4] ;  /* 0x0009a40001217983 */ /* 0x000ea80000300800 */
[----:B------:R-:W2:Y:S04]  /*87ac0*/  LDL.LU R34, [R1+0x9a8] ;  /* 0x0009a80001227983 */ /* 0x000ea80000300800 */
[----:B------:R-:W2:Y:S01]  /*87ad0*/  LDL.LU R35, [R1+0x9ac] ;  /* 0x0009ac0001237983 */ /* 0x000ea20000300800 */
[C---:B------:R-:W-:Y:S06]  /*87ae0*/  HMMA.16816.F32 R8, R4.reuse, R60, R8 ;  /* 0x0000003c0408723c */ /* 0x040fec0000001808 */
[C---:B------:R-:W-:Y:S06]  /*87af0*/  HMMA.16816.F32 R16, R4.reuse, R44, R16 ;  /* 0x0000002c0410723c */ /* 0x040fec0000001810 */
[C---:B--2---:R-:W-:Y:S06]  /*87b00*/  HMMA.16816.F32 R32, R4.reuse, R26, R32 ;  /* 0x0000001a0420723c */ /* 0x044fec0000001820 */
[----:B------:R0:W-:Y:S02]  /*87b10*/  STL.64 [R1+0x6b60], R26 ;  /* 0x006b601a01007387 */ /* 0x0001e40000100a00 */
[----:B0-----:R-:W-:-:S15]  /*87b20*/  HMMA.16816.F32 R24, R4, R28, R56 ;  /* 0x0000001c0418723c */ /* 0x001fde0000001838 */
[----:B------:R-:W-:Y:S04]  /*87b30*/  STL.64 [R1+0x2ba0], R32 ;  /* 0x002ba02001007387 */ /* 0x000fe80000100a00 */
[----:B------:R3:W-:Y:S02]  /*87b40*/  STL.64 [R1+0x2ba8], R34 ;  /* 0x002ba82201007387 */ /* 0x0007e40000100a00 */
[----:B---3--:R-:W-:Y:S02]  /*87b50*/  HMMA.16816.F32 R32, R4, R2, R52 ;  /* 0x000000020420723c */ /* 0x008fe40000001834 */
[----:B------:R-:W-:-:S15]  /*87b60*/  STL.64 [R1+0x6b70], R30 ;  /* 0x006b701e01007387 */ /* 0x000fde0000100a00 */
[----:B------:R-:W-:-:S06]  /*87b70*/  NOP ;  /* 0x0000000000007918 */ /* 0x000fcc0000000000 */
[----:B------:R-:W-:Y:S04]  /*87b80*/  STL.64 [R1+0x2b90], R32 ;  /* 0x002b902001007387 */ /* 0x000fe80000100a00 */
[----:B------:R-:W-:Y:S04]  /*87b90*/  STL.64 [R1+0x2b98], R34 ;  /* 0x002b982201007387 */ /* 0x000fe80000100a00 */
[----:B------:R-:W-:Y:S04]  /*87ba0*/  STL.64 [R1+0x6b68], R28 ;  /* 0x006b681c01007387 */ /* 0x000fe80000100a00 */
[----:B------:R-:W-:Y:S04]  /*87bb0*/  STL.64 [R1+0x2b80], R24 ;  /* 0x002b801801007387 */ /* 0x000fe80000100a00 */
[----:B------:R-:W-:Y:S04]  /*87bc0*/  STL.64 [R1+0x2b88], R26 ;  /* 0x002b881a01007387 */ /* 0x000fe80000100a00 */
[----:B------:R-:W-:Y:S04]  /*87bd0*/  STL.64 [R1+0x6b78], R44 ;  /* 0x006b782c01007387 */ /* 0x000fe80000100a00 */
[----:B------:R-:W-:Y:S04]  /*87be0*/  STL.64 [R1+0x2b70], R8 ;  /* 0x002b700801007387 */ /* 0x000fe80000100a00 */
[----:B------:R0:W-:Y:S04]  /*87bf0*/  STL.64 [R1+0x2b78], R10 ;  /* 0x002b780a01007387 */ /* 0x0001e80000100a00 */
[----:B------:R-:W-:Y:S04]  /*87c00*/  STL.64 [R1+0x2b60], R16 ;  /* 0x002b601001007387 */ /* 0x000fe80000100a00 */
[----:B------:R4:W-:Y:S01]  /*87c10*/  STL.64 [R1+0x2b68], R18 ;  /* 0x002b681201007387 */ /* 0x0009e20000100a00 */
[C---:B0-----:R-:W-:Y:S06]  /*87c20*/  HMMA.16816.F32 R8, R4.reuse, R20, R48 ;  /* 0x000000140408723c */ /* 0x041fec0000001830 */
[----:B----4-:R-:W-:Y:S01]  /*87c30*/  HMMA.16816.F32 R16, R4, R12, R36 ;  /* 0x0000000c0410723c */ /* 0x010fe20000001824 */
[----:B------:R-:W-:-:S15]  /*87c40*/  STL.64 [R1+0x6bb0], R20 ;  /* 0x006bb01401007387 */ /* 0x000fde0000100a00 */
[----:B------:R-:W-:-:S01]  /*87c50*/  NOP ;  /* 0x0000000000007918 */ /* 0x000fc20000000000 */
[----:B------:R0:W-:Y:S04]  /*87c60*/  STL.64 [R1+0x2b50], R8 ;  /* 0x002b500801007387 */ /* 0x0001e80000100a00 */
[----:B------:R1:W-:Y:S04]  /*87c70*/  STL.64 [R1+0x2b58], R10 ;  /* 0x002b580a01007387 */ /* 0x0003e80000100a00 */
[----:B------:R-:W2:Y:S04]  /*87c80*/  LDL.LU R12, [R1+0x880] ;  /* 0x00088000010c7983 */ /* 0x000ea80000300800 */
[----:B------:R-:W-:Y:S04]  /*87c90*/  STL.64 [R1+0x2b40], R16 ;  /* 0x002b401001007387 */ /* 0x000fe80000100a00 */
[----:B------:R-:W-:Y:S04]  /*87ca0*/  STL.64 [R1+0x2b48], R18 ;  /* 0x002b481201007387 */ /* 0x000fe80000100a00 */
[----:B------:R-:W2:Y:S04]  /*87cb0*/  LDL.LU R13, [R1+0x884] ;  /* 0x00088400010d7983 */ /* 0x000ea80000300800 */
[----:B------:R-:W3:Y:S04]  /*87cc0*/  LDL.LU R14, [R1+0x888] ;  /* 0x00088800010e7983 */ /* 0x000ee80000300800 */
[----:B------:R-:W3:Y:S01]  /*87cd0*/  LDL.LU R15, [R1+0x88c] ;  /* 0x00088c00010f7983 */ /* 0x000ee20000300800 */
[----:B0-----:R-:W-:-:S03]  /*87ce0*/  IMAD R8, R47, 0x100, R46 ;  /* 0x000001002f087824 */ /* 0x001fc600078e022e */
[----:B---3--:R-:W-:Y:S04]  /*87cf0*/  STL.64 [R1+0x6bc0], R14 ;  /* 0x006bc00e01007387 */ /* 0x008fe80000100a00 */
[----:B--2---:R0:W-:Y:S04]  /*87d00*/  STL.64 [R1+0x6bb8], R12 ;  /* 0x006bb80c01007387 */ /* 0x0041e80000100a00 */
[----:B------:R-:W2:Y:S04]  /*87d10*/  LDL.LU R48, [R1+0x890] ;  /* 0x0008900001307983 */ /* 0x000ea80000300800 */
[----:B------:R-:W2:Y:S04]  /*87d20*/  LDL.LU R49, [R1+0x894] ;  /* 0x0008940001317983 */ /* 0x000ea80000300800 */
[----:B------:R-:W2:Y:S04]  /*87d30*/  LDL.LU R50, [R1+0x898] ;  /* 0x0008980001327983 */ /* 0x000ea80000300800 */
[----:B------:R-:W2:Y:S04]  /*87d40*/  LDL.LU R51, [R1+0x89c] ;  /* 0x00089c0001337983 */ /* 0x000ea80000300800 */
[----:B-1----:R-:W3:Y:S04]  /*87d50*/  LDL.LU R11, [R1+0x314c] ;  /* 0x00314c00010b7983 */ /* 0x002ee80000300800 */
[----:B------:R-:W3:Y:S04]  /*87d60*/  LDL.LU R40, [R1+0x3148] ;  /* 0x0031480001287983 */ /* 0x000ee80000300800 */
[----:B0-----:R-:W4:Y:S04]  /*87d70*/  LDL.LU R12, [R1+0x930] ;  /* 0x00093000010c7983 */ /* 0x001f280000300800 */
[----:B------:R-:W4:Y:S04]  /*87d80*/  LDL.LU R13, [R1+0x934] ;  /* 0x00093400010d7983 */ /* 0x000f280000300800 */
[----:B------:R-:W4:Y:S04]  /*87d90*/  LDL.LU R14, [R1+0x938] ;  /* 0x00093800010e7983 */ /* 0x000f280000300800 */
[----:B------:R-:W4:Y:S04]  /*87da0*/  LDL.LU R15, [R1+0x93c] ;  /* 0x00093c00010f7983 */ /* 0x000f280000300800 */
        /* <DEDUP_REMOVED lines=8> */
[----:B------:R-:W3:Y:S04]  /*87e30*/  LDL.LU R16, [R1+0xb40] ;  /* 0x000b400001107983 */ /* 0x000ee80000300800 */
[----:B------:R-:W3:Y:S04]  /*87e40*/  LDL.LU R17, [R1+0xb44] ;  /* 0x000b440001117983 */ /* 0x000ee80000300800 */
[----:B------:R-:W3:Y:S04]  /*87e50*/  LDL.LU R18, [R1+0xb48] ;  /* 0x000b480001127983 */ /* 0x000ee80000300800 */
[----:B------:R-:W3:Y:S04]  /*87e60*/  LDL.LU R19, [R1+0xb4c] ;  /* 0x000b4c0001137983 */ /* 0x000ee80000300800 */
        /* <DEDUP_REMOVED lines=19> */
[----:B------:R-:W2:Y:S01]  /*87fa0*/  LDL.LU R31, [R1+0x8fc] ;  /* 0x0008fc00011f7983 */ /* 0x000ea20000300800 */
[C---:B----4-:R-:W-:Y:S03]  /*87fb0*/  HMMA.16816.F32 R20, R4.reuse, R22, R12 ;  /* 0x000000160414723c */ /* 0x050fe6000000180c */
[----:B------:R-:W4:Y:S04]  /*87fc0*/  LDL.LU.64 R14, [R1+0x6bc0] ;  /* 0x006bc000010e7983 */ /* 0x000f280000300a00 */
[----:B------:R-:W4:Y:S01]  /*87fd0*/  LDL.LU.64 R12, [R1+0x6bb8] ;  /* 0x006bb800010c7983 */ /* 0x000f220000300a00 */
[----:B---3--:R-:W-:Y:S01]  /*87fe0*/  HMMA.16816.F32 R16, R4, R42, R16 ;  /* 0x0000002a0410723c */ /* 0x008fe20000001810 */
[----:B------:R-:W-:-:S02]  /*87ff0*/  IMAD R9, R40, 0x100, R11 ;  /* 0x0000010028097824 */ /* 0x000fc400078e020b */
[----:B--2---:R-:W-:Y:S02]  /*88000*/  IMAD R10, R24, 0x100, R41 ;  /* 0x00000100180a7824 */ /* 0x004fe400078e0229 */
[----:B------:R-:W-:-:S10]  /*88010*/  IMAD R11, R0, 0x100, R25 ;  /* 0x00000100000b7824 */ /* 0x000fd400078e0219 */
[----:B------:R0:W-:Y:S04]  /*88020*/  STL.64 [R1+0x2b30], R20 ;  /* 0x002b301401007387 */ /* 0x0001e80000100a00 */
[----:B------:R-:W-:Y:S04]  /*88030*/  STL.64 [R1+0x2b38], R22 ;  /* 0x002b381601007387 */ /* 0x000fe80000100a00 */
[----:B0-----:R-:W2:Y:S04]  /*88040*/  LDL.LU.64 R20, [R1+0x6bb0] ;  /* 0x006bb00001147983 */ /* 0x001ea80000300a00 */
[----:B------:R-:W3:Y:S04]  /*88050*/  LDL.LU R24, [R1+0x8e0] ;  /* 0x0008e00001187983 */ /* 0x000ee80000300800 */
[----:B------:R-:W3:Y:S04]  /*88060*/  LDL.LU R25, [R1+0x8e4] ;  /* 0x0008e40001197983 */ /* 0x000ee80000300800 */
[----:B------:R-:W3:Y:S04]  /*88070*/  LDL.LU R26, [R1+0x8e8] ;  /* 0x0008e800011a7983 */ /* 0x000ee80000300800 */
[----:B------:R-:W3:Y:S04]  /*88080*/  LDL.LU R27, [R1+0x8ec] ;  /* 0x0008ec00011b7983 */ /* 0x000ee80000300800 */
[----:B------:R-:W-:Y:S04]  /*88090*/  STL.64 [R1+0x2b20], R16 ;  /* 0x002b201001007387 */ /* 0x000fe80000100a00 */
[----:B------:R0:W-:Y:S04]  /*880a0*/  STL.64 [R1+0x2b28], R18 ;  /* 0x002b281201007387 */ /* 0x0001e80000100a00 */
[----:B0-----:R-:W4:Y:S04]  /*880b0*/  LDL.LU.64 R18, [R1+0x6ba8] ;  /* 0x006ba80001127983 */ /* 0x001f280000300a00 */
[----:B------:R0:W-:Y:S04]  /*880c0*/  STL.64 [R1+0x6b48], R42 ;  /* 0x006b482a01007387 */ /* 0x0001e80000100a00 */
[----:B------:R-:W2:Y:S04]  /*880d0*/  LDL.LU R40, [R1+0x8a0] ;  /* 0x0008a00001287983 */ /* 0x000ea80000300800 */
[----:B------:R-:W2:Y:S04]  /*880e0*/  LDL.LU R41, [R1+0x8a4] ;  /* 0x0008a40001297983 */ /* 0x000ea80000300800 */
[----:B0-----:R-:W2:Y:S04]  /*880f0*/  LDL.LU R42, [R1+0x8a8] ;  /* 0x0008a800012a7983 */ /* 0x001ea80000300800 */
[----:B------:R-:W2:Y:S01]  /*88100*/  LDL.LU R43, [R1+0x8ac] ;  /* 0x0008ac00012b7983 */ /* 0x000ea20000300800 */
[----:B----4-:R-:W-:-:S15]  /*88110*/  HMMA.16816.F32 R52, R4, R18, R52 ;  /* 0x000000120434723c */ /* 0x010fde0000001834 */
[----:B------:R-:W-:-:S08]  /*88120*/  NOP ;  /* 0x0000000000007918 */ /* 0x000fd00000000000 */
[----:B------:R-:W-:Y:S04]  /*88130*/  STL.64 [R1+0x2b10], R52 ;  /* 0x002b103401007387 */ /* 0x000fe80000100a00 */
[----:B------:R0:W-:Y:S04]  /*88140*/  STL.64 [R1+0x2b18], R54 ;  /* 0x002b183601007387 */ /* 0x0001e80000100a00 */
[----:B0-----:R-:W4:Y:S04]  /*88150*/  LDL.LU.64 R54, [R1+0x6ba0] ;  /* 0x006ba00001367983 */ /* 0x001f280000300a00 */
[----:B------:R-:W3:Y:S01]  /*88160*/  LDL.LU.64 R52, [R1+0x6b98] ;  /* 0x006b980001347983 */ /* 0x000ee20000300a00 */
[----:B------:R-:W-:-:S02]  /*88170*/  F2FP.F16.E4M3.UNPACK_B R8, R8 ;  /* 0x00000008ff08723e */ /* 0x000fc400020006ff */
[----:B------:R-:W-:Y:S02]  /*88180*/  F2FP.F16.E4M3.UNPACK_B R9, R9 ;  /* 0x00000009ff09723e */ /* 0x000fe400020006ff */
[----:B------:R-:W-:Y:S02]  /*88190*/  F2FP.F16.E4M3.UNPACK_B R10, R10 ;  /* 0x0000000aff0a723e */ /* 0x000fe400020006ff */
[----:B------:R-:W-:Y:S01]  /*881a0*/  F2FP.F16.E4M3.UNPACK_B R11, R11 ;  /* 0x0000000bff0b723e */ /* 0x000fe200020006ff */
[----:B---3--:R-:W-:Y:S01]  /*881b0*/  HMMA.16816.F32 R4, R4, R52, R32 ;  /* 0x000000340404723c */ /* 0x008fe20000001820 */
[----:B------:R-:W3:Y:S04]  /*881c0*/  LDL.LU.64 R34, [R1+0x6b90] ;  /* 0x006b900001227983 */ /* 0x000ee80000300a00 */
[----:B------:R-:W2:-:S15]  /*881d0*/  LDL.LU.64 R32, [R1+0x6b88] ;  /* 0x006b880001207983 */ /* 0x000e9e0000300a00 */
[----:B------:R-:W-:-:S03]  /*881e0*/  NOP ;  /* 0x0000000000007918 */ /* 0x000fc60000000000 */
[----:B------:R0:W-:Y:S04]  /*881f0*/  STL.64 [R1+0x2b00], R4 ;  /* 0x002b000401007387 */ /* 0x0001e80000100a00 */
[----:B------:R1:W-:Y:S04]  /*88200*/  STL.64 [R1+0x2b08], R6 ;  /* 0x002b080601007387 */ /* 0x0003e80000100a00 */
[----:B0-----:R-:W3:Y:S04]  /*88210*/  LDL.LU R4, [R1+0x8b0] ;  /* 0x0008b00001047983 */ /* 0x001ee80000300800 */
[----:B------:R-:W3:Y:S04]  /*88220*/  LDL.LU R5, [R1+0x8b4] ;  /* 0x0008b40001057983 */ /* 0x000ee80000300800 */
[----:B-1----:R-:W3:Y:S04]  /*88230*/  LDL.LU R6, [R1+0x8b8] ;  /* 0x0008b80001067983 */ /* 0x002ee80000300800 */
[----:B------:R-:W3:Y:S01]  /*88240*/  LDL.LU R7, [R1+0x8bc] ;  /* 0x0008bc0001077983 */ /* 0x000ee20000300800 */
[----:B--2---:R-:W-:-:S15]  /*88250*/  HMMA.16816.F32 R56, R8, R32, R56 ;  /* 0x000000200838723c */ /* 0x004fde0000001838 */
[----:B------:R-:W-:-:S08]  /*88260*/  NOP ;  /* 0x0000000000007918 */ /* 0x000fd00000000000 */
[----:B------:R0:W-:Y:S04]  /*88270*/  STL.64 [R1+0x2af0], R56 ;  /* 0x002af03801007387 */ /* 0x0001e80000100a00 */
[----:B------:R-:W-:Y:S04]  /*88280*/  STL.64 [R1+0x2af8], R58 ;  /* 0x002af83a01007387 */ /* 0x000fe80000100a00 */
[----:B0-----:R-:W2:Y:S01]  /*88290*/  LDL.LU.64 R56, [R1+0x6b80] ;  /* 0x006b800001387983 */ /* 0x001ea20000300a00 */
[C---:B----4-:R-:W-:Y:S06]  /*882a0*/  HMMA.16816.F32 R28, R8.reuse, R54, R28 ;  /* 0x00000036081c723c */ /* 0x050fec000000181c */
[----:B--2---:R-:W-:-:S15]  /*882b0*/  HMMA.16816.F32 R44, R8, R56, R44 ;  /* 0x00000038082c723c */ /* 0x004fde000000182c */
[----:B------:R-:W-:-:S08]  /*882c0*/  NOP ;  /* 0x0000000000007918 */ /* 0x000fd00000000000 */
[----:B------:R0:W-:Y:S04]  /*882d0*/  STL.64 [R1+0x2ae0], R44 ;  /* 0x002ae02c01007387 */ /* 0x0001e80000100a00 */
[----:B------:R-:W-:Y:S04]  /*882e0*/  STL.64 [R1+0x2ae8], R46 ;  /* 0x002ae82e01007387 */ /* 0x000fe80000100a00 */
[----:B0-----:R-:W2:Y:S04]  /*882f0*/  LDL.LU.64 R44, [R1+0x6b78] ;  /* 0x006b7800012c7983 */ /* 0x001ea80000300a00 */
[----:B------:R0:W-:Y:S04]  /*88300*/  STL.64 [R1+0x6b00], R56 ;  /* 0x006b003801007387 */ /* 0x0001e80000100a00 */
[----:B0-----:R-:W4:Y:S04]  /*88310*/  LDL.LU R56, [R1+0x8c0] ;  /* 0x0008c00001387983 */ /* 0x001f280000300800 */
[----:B------:R-:W4:Y:S04]  /*88320*/  LDL.LU R57, [R1+0x8c4] ;  /* 0x0008c40001397983 */ /* 0x000f280000300800 */
[----:B------:R-:W4:Y:S04]  /*88330*/  LDL.LU R58, [R1+0x8c8] ;  /* 0x0008c800013a7983 */ /* 0x000f280000300800 */
[----:B------:R-:W4:Y:S04]  /*88340*/  LDL.LU R59, [R1+0x8cc] ;  /* 0x0008cc00013b7983 */ /* 0x000f280000300800 */
[----:B------:R-:W-:Y:S04]  /*88350*/  STL.64 [R1+0x2ad0], R28 ;  /* 0x002ad01c01007387 */ /* 0x000fe80000100a00 */
[----:B------:R0:W-:Y:S04]  /*88360*/  STL.64 [R1+0x2ad8], R30 ;  /* 0x002ad81e01007387 */ /* 0x0001e80000100a00 */
[----:B0-----:R-:W3:Y:S04]  /*88370*/  LDL.LU.64 R30, [R1+0x6b70] ;  /* 0x006b7000011e7983 */ /* 0x001ee80000300a00 */
[----:B------:R-:W2:Y:S04]  /*88380*/  LDL.LU.64 R28, [R1+0x6b68] ;  /* 0x006b6800011c7983 */ /* 0x000ea80000300a00 */
[----:B------:R-:W-:Y:S04]  /*88390*/  STL.64 [R1+0x6b20], R54 ;  /* 0x006b203601007387 */ /* 0x000fe80000100a00 */
[----:B------:R0:W-:Y:S04]  /*883a0*/  STL.64 [R1+0x6b18], R52 ;  /* 0x006b183401007387 */ /* 0x0001e80000100a00 */
[----:B0-----:R-:W4:Y:S04]  /*883b0*/  LDL.LU R52, [R1+0x8d0] ;  /* 0x0008d00001347983 */ /* 0x001f280000300800 */
[----:B------:R-:W4:Y:S04]  /*883c0*/  LDL.LU R53, [R1+0x8d4] ;  /* 0x0008d40001357983 */ /* 0x000f280000300800 */
[----:B------:R-:W4:Y:S04]  /*883d0*/  LDL.LU R54, [R1+0x8d8] ;  /* 0x0008d80001367983 */ /* 0x000f280000300800 */
[----:B------:R-:W4:Y:S01]  /*883e0*/  LDL.LU R55, [R1+0x8dc] ;  /* 0x0008dc0001377983 */ /* 0x000f220000300800 */
[----:B---3--:R-:W-:-:S15]  /*883f0*/  HMMA.16816.F32 R24, R8, R30, R24 ;  /* 0x0000001e0818723c */ /* 0x008fde0000001818 */
[----:B------:R-:W-:-:S08]  /*88400*/  NOP ;  /* 0x0000000000007918 */ /* 0x000fd00000000000 */
[----:B------:R-:W-:Y:S04]  /*88410*/  STL.64 [R1+0x2ac0], R24 ;  /* 0x002ac01801007387 */ /* 0x000fe80000100a00 */
[----:B------:R0:W-:Y:S04]  /*88420*/  STL.64 [R1+0x2ac8], R26 ;  /* 0x002ac81a01007387 */ /* 0x0001e80000100a00 */
[----:B0-----:R-:W3:Y:S01]  /*88430*/  LDL.LU.64 R26, [R1+0x6b60] ;  /* 0x006b6000011a7983 */ /* 0x001ee20000300a00 */
[C---:B----4-:R-:W-:Y:S06]  /*88440*/  HMMA.16816.F32 R52, R8.reuse, R34, R52 ;  /* 0x000000220834723c */ /* 0x050fec0000001834 */
[----:B------:R-:W-:Y:S04]  /*88450*/  STL.64 [R1+0x6b10], R34 ;  /* 0x006b102201007387 */ /* 0x000fe80000100a00 */
[----:B------:R0:W-:Y:S02]  /*88460*/  STL.64 [R1+0x6b08], R32 ;  /* 0x006b082001007387 */ /* 0x0001e40000100a00 */
[C---:B0-----:R-:W-:Y:S06]  /*88470*/  HMMA.16816.F32 R32, R8.reuse, R2, R4 ;  /* 0x000000020820723c */ /* 0x041fec0000001804 */
[C---:B--2---:R-:W-:Y:S05]  /*88480*/  HMMA.16816.F32 R4, R8.reuse, R28, R40 ;  /* 0x0000001c0804723c */ /* 0x044fea0000001828 */
[----:B------:R-:W-:Y:S04]  /*88490*/  STL.64 [R1+0x2aa0], R52 ;  /* 0x002aa03401007387 */ /* 0x000fe80000100a00 */
[----:B------:R3:W-:Y:S01]  /*884a0*/  STL.64 [R1+0x2aa8], R54 ;  /* 0x002aa83601007387 */ /* 0x0007e20000100a00 */
[C---:B------:R-:W-:Y:S06]  /*884b0*/  HMMA.16816.F32 R12, R8.reuse, R44, R12 ;  /* 0x0000002c080c723c */ /* 0x040fec000000180c */
[----:B---3--:R-:W-:-:S15]  /*884c0*/  HMMA.16816.F32 R52, R8, R26, R56 ;  /* 0x0000001a0834723c */ /* 0x008fde0000001838 */
[----:B------:R-:W-:-:S08]  /*884d0*/  NOP ;  /* 0x0000000000007918 */ /* 0x000fd00000000000 */
[----:B------:R-:W-:Y:S04]  /*884e0*/  STL.64 [R1+0x2a90], R52 ;  /* 0x002a903401007387 */ /* 0x000fe80000100a00 */
[----:B------:R-:W-:Y:S04]  /*884f0*/  STL.64 [R1+0x2a98], R54 ;  /* 0x002a983601007387 */ /* 0x000fe80000100a00 */
[----:B------:R-:W-:Y:S04]  /*88500*/  STL.64 [R1+0x6af8], R30 ;  /* 0x006af81e01007387 */ /* 0x000fe80000100a00 */
[----:B------:R-:W-:Y:S04]  /*88510*/  STL.64 [R1+0x2a80], R32 ;  /* 0x002a802001007387 */ /* 0x000fe80000100a00 */
[----:B------:R-:W-:Y:S04]  /*88520*/  STL.64 [R1+0x2a88], R34 ;  /* 0x002a882201007387 */ /* 0x000fe80000100a00 */
[----:B------:R-:W-:Y:S04]  /*88530*/  STL.64 [R1+0x6af0], R28 ;  /* 0x006af01c01007387 */ /* 0x000fe80000100a00 */
[----:B------:R-:W-:Y:S04]  /*88540*/  STL.64 [R1+0x2a70], R4 ;  /* 0x002a700401007387 */ /* 0x000fe80000100a00 */
[----:B------:R0:W-:Y:S02]  /*88550*/  STL.64 [R1+0x2a78], R6 ;  /* 0x002a780601007387 */ /* 0x0001e40000100a00 */
[----:B0-----:R-:W-:Y:S02]  /*88560*/  HMMA.16816.F32 R4, R8, R60, R48 ;  /* 0x0000003c0804723c */ /* 0x001fe40000001830 */
[----:B------:R-:W-:-:S15]  /*88570*/  STL.64 [R1+0x6ae8], R44 ;  /* 0x006ae82c01007387 */ /* 0x000fde0000100a00 */
[----:B------:R-:W-:-:S06]  /*88580*/  NOP ;  /* 0x0000000000007918 */ /* 0x000fcc0000000000 */
[----:B------:R-:W-:Y:S04]  /*88590*/  STL.64 [R1+0x2a60], R4 ;  /* 0x002a600401007387 */ /* 0x000fe80000100a00 */
[----:B------:R0:W-:Y:S02]  /*885a0*/  STL.64 [R1+0x2a68], R6 ;  /* 0x002a680601007387 */ /* 0x0001e40000100a00 */
[----:B0-----:R-:W-:Y:S02]  /*885b0*/  HMMA.16816.F32 R4, R8, R20, R36 ;  /* 0x000000140804723c */ /* 0x001fe40000001824 */
[----:B------:R0:W-:Y:S04]  /*885c0*/  STL.64 [R1+0x2a50], R12 ;  /* 0x002a500c01007387 */ /* 0x0001e80000100a00 */
[----:B------:R1:W-:Y:S04]  /*885d0*/  STL.64 [R1+0x2a58], R14 ;  /* 0x002a580e01007387 */ /* 0x0003e80000100a00 */
[----:B0-----:R-:W2:-:S13]  /*885e0*/  LDL.LU R12, [R1+0x7d0] ;  /* 0x0007d000010c7983 */ /* 0x001e9a0000300800 */
[----:B------:R-:W-:Y:S04]  /*885f0*/  STL.64 [R1+0x2a40], R4 ;  /* 0x002a400401007387 */ /* 0x000fe80000100a00 */
[----:B------:R-:W-:Y:S04]  /*88600*/  STL.64 [R1+0x2a48], R6 ;  /* 0x002a480601007387 */ /* 0x000fe80000100a00 */
[----:B------:R-:W2:Y:S04]  /*88610*/  LDL.LU R13, [R1+0x7d4] ;  /* 0x0007d400010d7983 */ /* 0x000ea80000300800 */
[----:B-1----:R-:W3:Y:S04]  /*88620*/  LDL.LU R14, [R1+0x7d8] ;  /* 0x0007d800010e7983 */ /* 0x002ee80000300800 */
[----:B------:R-:W3:Y:S04]  /*88630*/  LDL.LU R15, [R1+0x7dc] ;  /* 0x0007dc00010f7983 */ /* 0x000ee80000300800 */
[----:B---3--:R-:W-:Y:S04]  /*88640*/  STL.64 [R1+0x6b30], R14 ;  /* 0x006b300e01007387 */ /* 0x008fe80000100a00 */
[----:B--2---:R-:W-:Y:S04]  /*88650*/  STL.64 [R1+0x6b28], R12 ;  /* 0x006b280c01007387 */ /* 0x004fe80000100a00 */
[----:B------:R-:W2:Y:S04]  /*88660*/  LDL.LU R44, [R1+0x7f0] ;  /* 0x0007f000012c7983 */ /* 0x000ea80000300800 */
[----:B------:R-:W2:Y:S04]  /*88670*/  LDL.LU R45, [R1+0x7f4] ;  /* 0x0007f400012d7983 */ /* 0x000ea80000300800 */
[----:B------:R-:W3:Y:S04]  /*88680*/  LDL.LU R46, [R1+0x7f8] ;  /* 0x0007f800012e7983 */ /* 0x000ee80000300800 */
[----:B------:R-:W3:Y:S04]  /*88690*/  LDL.LU R47, [R1+0x7fc] ;  /* 0x0007fc00012f7983 */ /* 0x000ee80000300800 */
[----:B---3--:R-:W-:Y:S04]  /*886a0*/  STL.64 [R1+0x6b40], R46 ;  /* 0x006b402e01007387 */ /* 0x008fe80000100a00 */
[----:B--2---:R0:W-:Y:S04]  /*886b0*/  STL.64 [R1+0x6b38], R44 ;  /* 0x006b382c01007387 */ /* 0x0041e80000100a00 */
[----:B------:R-:W2:Y:S04]  /*886c0*/  LDL.LU R32, [R1+0x840] ;  /* 0x0008400001207983 */ /* 0x000ea80000300800 */
[----:B------:R-:W2:Y:S04]  /*886d0*/  LDL.LU R33, [R1+0x844] ;  /* 0x0008440001217983 */ /* 0x000ea80000300800 */
[----:B------:R-:W3:Y:S04]  /*886e0*/  LDL.LU R34, [R1+0x848] ;  /* 0x0008480001227983 */ /* 0x000ee80000300800 */
[----:B------:R-:W3:Y:S04]  /*886f0*/  LDL.LU R35, [R1+0x84c] ;  /* 0x00084c0001237983 */ /* 0x000ee80000300800 */
[----:B---3--:R-:W-:Y:S04]  /*88700*/  STL.64 [R1+0x6b58], R34 ;  /* 0x006b582201007387 */ /* 0x008fe80000100a00 */
[----:B--2---:R1:W-:Y:S04]  /*88710*/  STL.64 [R1+0x6b50], R32 ;  /* 0x006b502001007387 */ /* 0x0043e80000100a00 */
[----:B0-----:R-:W2:Y:S04]  /*88720*/  LDL.LU R44, [R1+0x850] ;  /* 0x00085000012c7983 */ /* 0x001ea80000300800 */
[----:B------:R-:W2:Y:S04]  /*88730*/  LDL.LU R45, [R1+0x854] ;  /* 0x00085400012d7983 */ /* 0x000ea80000300800 */
[----:B------:R-:W2:Y:S04]  /*88740*/  LDL.LU R46, [R1+0x858] ;  /* 0x00085800012e7983 */ /* 0x000ea80000300800 */
[----:B------:R-:W2:Y:S04]  /*88750*/  LDL.LU R47, [R1+0x85c] ;  /* 0x00085c00012f7983 */ /* 0x000ea80000300800 */
[----:B-1----:R-:W3:Y:S04]  /*88760*/  LDL.LU R32, [R1+0x860] ;  /* 0x0008600001207983 */ /* 0x002ee80000300800 */
[----:B------:R-:W3:Y:S04]  /*88770*/  LDL.LU R33, [R1+0x864] ;  /* 0x0008640001217983 */ /* 0x000ee80000300800 */
[----:B------:R-:W3:Y:S04]  /*88780*/  LDL.LU R34, [R1+0x868] ;  /* 0x0008680001227983 */ /* 0x000ee80000300800 */
[----:B------:R-:W3:Y:S04]  /*88790*/  LDL.LU R35, [R1+0x86c] ;  /* 0x00086c0001237983 */ /* 0x000ee80000300800 */
[----:B------:R-:W3:Y:S04]  /*887a0*/  LDL.64 R42, [R1+0x4e0] ;  /* 0x0004e000012a7983 */ /* 0x000ee80000100a00 */
[----:B------:R-:W4:Y:S04]  /*887b0*/  LDL.LU R5, [R1+0x3164] ;  /* 0x0031640001057983 */ /* 0x000f280000300800 */
[----:B------:R-:W4:Y:S04]  /*887c0*/  LDL.LU R16, [R1+0x3160] ;  /* 0x0031600001107983 */ /* 0x000f280000300800 */
[----:B------:R-:W4:Y:S04]  /*887d0*/  LDL.LU R23, [R1+0x316c] ;  /* 0x00316c0001177983 */ /* 0x000f280000300800 */
[----:B------:R-:W4:Y:S04]  /*887e0*/  LDL.LU R24, [R1+0x3168] ;  /* 0x0031680001187983 */ /* 0x000f280000300800 */
[----:B------:R-:W2:Y:S04]  /*887f0*/  LDL.64 R6, [R1+0x4c8] ;  /* 0x0004c80001067983 */ /* 0x000ea80000100a00 */
        /* <DEDUP_REMOVED lines=28> */
[----:B---3--:R-:W-:Y:S06]  /*889c0*/  HMMA.16816.F32 R32, R8, R42, R32 ;  /* 0x0000002a0820723c */ /* 0x008fec0000001820 */
[----:B------:R-:W-:-:S02]  /*889d0*/  IMAD.MOV.U32 R22, RZ, RZ, R42 ;  /* 0x000000ffff167224 */ /* 0x000fc400078e002a */
[----:B------:R-:W-:-:S15]  /*889e0*/  IMAD.MOV.U32 R17, RZ, RZ, R43 ;  /* 0x000000ffff117224 */ /* 0x000fde00078e002b */
[----:B------:R-:W-:Y:S04]  /*889f0*/  STL.64 [R1+0x2a30], R32 ;  /* 0x002a302001007387 */ /* 0x000fe80000100a00 */
[----:B------:R0:W-:Y:S04]  /*88a00*/  STL.64 [R1+0x2a38], R34 ;  /* 0x002a382201007387 */ /* 0x0001e80000100a00 */
[----:B0-----:R-:W3:Y:S04]  /*88a10*/  LDL.LU.64 R34, [R1+0x6b58] ;  /* 0x006b580001227983 */ /* 0x001ee80000300a00 */
[----:B------:R-:W3:Y:S04]  /*88a20*/  LDL.LU.64 R32, [R1+0x6b50] ;  /* 0x006b500001207983 */ /* 0x000ee80000300a00 */
[----:B------:R-:W3:Y:S01]  /*88a30*/  LDL.LU.64 R42, [R1+0x6b48] ;  /* 0x006b4800012a7983 */ /* 0x000ee20000300a00 */
[C---:B--2---:R-:W-:Y:S06]  /*88a40*/  HMMA.16816.F32 R44, R8.reuse, R6, R44 ;  /* 0x00000006082c723c */ /* 0x044fec000000182c */
[----:B----4-:R-:W-:-:S15]  /*88a50*/  HMMA.16816.F32 R52, R8, R18, R52 ;  /* 0x000000120834723c */ /* 0x010fde0000001834 */
[----:B------:R-:W-:-:S02]  /*88a60*/  NOP ;  /* 0x0000000000007918 */ /* 0x000fc40000000000 */
        /* <DEDUP_REMOVED lines=13> */
[----:B------:R-:W2:Y:S01]  /*88b40*/  LDL.LU.64 R52, [R1+0x6b18] ;  /* 0x006b180001347983 */ /* 0x000ea20000300a00 */
[----:B------:R-:W-:-:S02]  /*88b50*/  IMAD R4, R16, 0x100, R5 ;  /* 0x0000010010047824 */ /* 0x000fc400078e0205 */
[----:B------:R-:W-:Y:S02]  /*88b60*/  IMAD R5, R24, 0x100, R23 ;  /* 0x0000010018057824 */ /* 0x000fe400078e0217 */
[----:B------:R-:W-:Y:S02]  /*88b70*/  IMAD.MOV.U32 R24, RZ, RZ, R6 ;  /* 0x000000ffff187224 */ /* 0x000fe400078e0006 */
[----:B------:R-:W-:Y:S02]  /*88b80*/  IMAD.MOV.U32 R23, RZ, RZ, R7 ;  /* 0x000000ffff177224 */ /* 0x000fe400078e0007 */
[----:B------:R-:W-:Y:S02]  /*88b90*/  IMAD R6, R41, 0x100, R40 ;  /* 0x0000010029067824 */ /* 0x000fe400078e0228 */
[----:B------:R-:W-:Y:S01]  /*88ba0*/  IMAD R7, R0, 0x100, R25 ;  /* 0x0000010000077824 */ /* 0x000fe200078e0219 */
[----:B--2---:R-:W-:Y:S01]  /*88bb0*/  HMMA.16816.F32 R8, R8, R52, R32 ;  /* 0x000000340808723c */ /* 0x004fe20000001820 */
[----:B------:R-:W2:Y:S04]  /*88bc0*/  LDL.LU.64 R34, [R1+0x6b10] ;  /* 0x006b100001227983 */ /* 0x000ea80000300a00 */
[----:B------:R-:W3:Y:S01]  /*88bd0*/  LDL.LU.64 R32, [R1+0x6b08] ;  /* 0x006b080001207983 */ /* 0x000ee20000300a00 */
[----:B------:R-:W-:-:S02]  /*88be0*/  F2FP.F16.E4M3.UNPACK_B R4, R4 ;  /* 0x00000004ff04723e */ /* 0x000fc400020006ff */
[----:B------:R-:W-:Y:S02]  /*88bf0*/  F2FP.F16.E4M3.UNPACK_B R5, R5 ;  /* 0x00000005ff05723e */ /* 0x000fe400020006ff */
[----:B------:R-:W-:Y:S02]  /*88c00*/  F2FP.F16.E4M3.UNPACK_B R6, R6 ;  /* 0x00000006ff06723e */ /* 0x000fe400020006ff */
[----:B------:R-:W-:-:S11]  /*88c10*/  F2FP.F16.E4M3.UNPACK_B R7, R7 ;  /* 0x00000007ff07723e */ /* 0x000fd600020006ff */
[----:B------:R0:W-:Y:S04]  /*88c20*/  STL.64 [R1+0x29f0], R8 ;  /* 0x0029f00801007387 */ /* 0x0001e80000100a00 */
[----:B------:R1:W-:Y:S04]  /*88c30*/  STL.64 [R1+0x29f8], R10 ;  /* 0x0029f80a01007387 */ /* 0x0003e80000100a00 */
[----:B0-----:R-:W2:Y:S04]  /*88c40*/  LDL.LU R8, [R1+0x800] ;  /* 0x0008000001087983 */ /* 0x001ea80000300800 */
[----:B------:R-:W2:Y:S04]  /*88c50*/  LDL.LU R9, [R1+0x804] ;  /* 0x0008040001097983 */ /* 0x000ea80000300800 */
[----:B-1----:R-:W2:Y:S04]  /*88c60*/  LDL.LU R10, [R1+0x808] ;  /* 0x00080800010a7983 */ /* 0x002ea80000300800 */
[----:B------:R-:W2:Y:S01]  /*88c70*/  LDL.LU R11, [R1+0x80c] ;  /* 0x00080c00010b7983 */ /* 0x000ea20000300800 */
[----:B---3--:R-:W-:-:S15]  /*88c80*/  HMMA.16816.F32 R56, R4, R32, R56 ;  /* 0x000000200438723c */ /* 0x008fde0000001838 */
[----:B------:R-:W-:-:S08]  /*88c90*/  NOP ;  /* 0x0000000000007918 */ /* 0x000fd00000000000 */
[----:B------:R0:W-:Y:S04]  /*88ca0*/  STL.64 [R1+0x29e0], R56 ;  /* 0x0029e03801007387 */ /* 0x0001e80000100a00 */
[----:B------:R-:W-:Y:S04]  /*88cb0*/  STL.64 [R1+0x29e8], R58 ;  /* 0x0029e83a01007387 */ /* 0x000fe80000100a00 */
[----:B0-----:R-:W3:Y:S04]  /*88cc0*/  LDL.LU.64 R56, [R1+0x6b00] ;  /* 0x006b000001387983 */ /* 0x001ee80000300a00 */
[----:B------:R-:W-:Y:S01]  /*88cd0*/  STL.64 [R1+0x6a88], R32 ;  /* 0x006a882001007387 */ /* 0x000fe20000100a00 */
[----:B---3--:R-:W-:-:S15]  /*88ce0*/  HMMA.16816.F32 R28, R4, R56, R28 ;  /* 0x00000038041c723c */ /* 0x008fde000000181c */
[----:B------:R-:W-:-:S08]  /*88cf0*/  NOP ;  /* 0x0000000000007918 */ /* 0x000fd00000000000 */
[----:B------:R-:W-:Y:S04]  /*88d00*/  STL.64 [R1+0x29d0], R28 ;  /* 0x0029d01c01007387 */ /* 0x000fe80000100a00 */
[----:B------:R0:W-:Y:S04]  /*88d10*/  STL.64 [R1+0x29d8], R30 ;  /* 0x0029d81e01007387 */ /* 0x0001e80000100a00 */
[----:B0-----:R-:W3:Y:S04]  /*88d20*/  LDL.LU.64 R30, [R1+0x6af8] ;  /* 0x006af800011e7983 */ /* 0x001ee80000300a00 */
[----:B------:R-:W3:Y:S04]  /*88d30*/  LDL.LU.64 R28, [R1+0x6af0] ;  /* 0x006af000011c7983 */ /* 0x000ee80000300a00 */
[----:B------:R0:W-:Y:S04]  /*88d40*/  STL.64 [R1+0x6a90], R56 ;  /* 0x006a903801007387 */ /* 0x0001e80000100a00 */
[----:B0-----:R-:W3:Y:S04]  /*88d50*/  LDL.LU R56, [R1+0x810] ;  /* 0x0008100001387983 */ /* 0x001ee80000300800 */
[----:B------:R-:W3:Y:S04]  /*88d60*/  LDL.LU R57, [R1+0x814] ;  /* 0x0008140001397983 */ /* 0x000ee80000300800 */
[----:B------:R-:W3:Y:S04]  /*88d70*/  LDL.LU R58, [R1+0x818] ;  /* 0x00081800013a7983 */ /* 0x000ee80000300800 */
[----:B------:R-:W3:Y:S04]  /*88d80*/  LDL.LU R59, [R1+0x81c] ;  /* 0x00081c00013b7983 */ /* 0x000ee80000300800 */
[----:B----4-:R-:W-:Y:S04]  /*88d90*/  STL.64 [R1+0x6aa0], R54 ;  /* 0x006aa03601007387 */ /* 0x010fe80000100a00 */
[----:B------:R0:W-:Y:S01]  /*88da0*/  STL.64 [R1+0x6a98], R52 ;  /* 0x006a983401007387 */ /* 0x0001e20000100a00 */
[----:B--2---:R-:W-:-:S02]  /*88db0*/  IMAD.MOV.U32 R16, RZ, RZ, R34 ;  /* 0x000000ffff107224 */ /* 0x004fc400078e0022 */
[----:B------:R-:W-:Y:S01]  /*88dc0*/  IMAD.MOV.U32 R0, RZ, RZ, R35 ;  /* 0x000000ffff007224 */ /* 0x000fe200078e0023 */
[C---:B---3--:R-:W-:Y:S06]  /*88dd0*/  HMMA.16816.F32 R56, R4.reuse, R54, R56 ;  /* 0x000000360438723c */ /* 0x048fec0000001838 */
[C---:B0-----:R-:W-:Y:S06]  /*88de0*/  HMMA.16816.F32 R52, R4.reuse, R30, R8 ;  /* 0x0000001e0434723c */ /* 0x041fec0000001808 */
[C---:B------:R-:W-:Y:S06]  /*88df0*/  HMMA.16816.F32 R8, R4.reuse, R34, R44 ;  /* 0x000000220408723c */ /* 0x040fec000000182c */
[C---:B------:R-:W-:Y:S05]  /*88e00*/  HMMA.16816.F32 R32, R4.reuse, R26, R48 ;  /* 0x0000001a0420723c */ /* 0x040fea0000001830 */
[----:B------:R-:W-:Y:S04]  /*88e10*/  STL.64 [R1+0x29c0], R56 ;  /* 0x0029c03801007387 */ /* 0x000fe80000100a00 */
[----:B------:R-:W-:Y:S04]  /*88e20*/  STL.64 [R1+0x29c8], R58 ;  /* 0x0029c83a01007387 */ /* 0x000fe80000100a00 */
[----:B------:R-:W-:Y:S04]  /*88e30*/  STL.64 [R1+0x29b0], R52 ;  /* 0x0029b03401007387 */ /* 0x000fe80000100a00 */
[----:B------:R-:W-:Y:S04]  /*88e40*/  STL.64 [R1+0x29b8], R54 ;  /* 0x0029b83601007387 */ /* 0x000fe80000100a00 */
[----:B------:R-:W-:Y:S04]  /*88e50*/  STL.64 [R1+0x2990], R8 ;  /* 0x0029900801007387 */ /* 0x000fe80000100a00 */
[----:B------:R0:W-:Y:S02]  /*88e60*/  STL.64 [R1+0x2998], R10 ;  /* 0x0029980a01007387 */ /* 0x0001e40000100a00 */
[C---:B0-----:R-:W-:Y:S06]  /*88e70*/  HMMA.16816.F32 R8, R4.reuse, R2, R12 ;  /* 0x000000020408723c */ /* 0x041fec000000180c */
[----:B------:R-:W-:Y:S04]  /*88e80*/  STL [R1+0x6a48], R2 ;  /* 0x006a480201007387 */ /* 0x000fe80000100800 */
[----:B------:R-:W-:Y:S04]  /*88e90*/  STL.64 [R1+0x2980], R32 ;  /* 0x0029802001007387 */ /* 0x000fe80000100a00 */
[----:B------:R-:W-:Y:S04]  /*88ea0*/  STL.64 [R1+0x2988], R34 ;  /* 0x0029882201007387 */ /* 0x000fe80000100a00 */
[----:B------:R-:W-:Y:S05]  /*88eb0*/  STL [R1+0x6a44], R3 ;  /* 0x006a440301007387 */ /* 0x000fea0000100800 */
[----:B------:R-:W-:Y:S04]  /*88ec0*/  STL.64 [R1+0x2970], R8 ;  /* 0x0029700801007387 */ /* 0x000fe80000100a00 */
[----:B------:R0:W-:Y:S02]  /*88ed0*/  STL.64 [R1+0x2978], R10 ;  /* 0x0029780a01007387 */ /* 0x0001e40000100a00 */
[----:B0-----:R-:W-:Y:S02]  /*88ee0*/  HMMA.16816.F32 R8, R4, R28, R36 ;  /* 0x0000001c0408723c */ /* 0x001fe40000001824 */
[----:B------:R-:W2:-:S15]  /*88ef0*/  LDL.LU R36, [R1+0x730] ;  /* 0x0007300001247983 */ /* 0x000e9e0000300800 */
[----:B------:R-:W-:-:S06]  /*88f00*/  NOP ;  /* 0x0000000000007918 */ /* 0x000fcc0000000000 */
[----:B------:R-:W-:Y:S04]  /*88f10*/  STL.64 [R1+0x2960], R8 ;  /* 0x0029600801007387 */ /* 0x000fe80000100a00 */
[----:B------:R-:W-:Y:S04]  /*88f20*/  STL.64 [R1+0x2968], R10 ;  /* 0x0029680a01007387 */ /* 0x000fe80000100a00 */
[----:B------:R-:W2:Y:S04]  /*88f30*/  LDL.LU R37, [R1+0x734] ;  /* 0x0007340001257983 */ /* 0x000ea80000300800 */
[----:B------:R-:W3:Y:S04]  /*88f40*/  LDL.LU R38, [R1+0x738] ;  /* 0x0007380001267983 */ /* 0x000ee80000300800 */
        /* <DEDUP_REMOVED lines=25> */
[----:B------:R-:W3:Y:S04]  /*890e0*/  LDL.LU R44, [R1+0x7b0] ;  /* 0x0007b000012c7983 */ /* 0x000ee80000300800 */
[----:B------:R-:W3:Y:S04]  /*890f0*/  LDL.LU R45, [R1+0x7b4] ;  /* 0x0007b400012d7983 */ /* 0x000ee80000300800 */
[----:B------:R-:W3:Y:S04]  /*89100*/  LDL.LU R46, [R1+0x7b8] ;  /* 0x0007b800012e7983 */ /* 0x000ee80000300800 */
        /* <DEDUP_REMOVED lines=11> */
[----:B------:R-:W-:-:S03]  /*891c0*/  IMAD.MOV.U32 R39, RZ, RZ, R17 ;  /* 0x000000ffff277224 */ /* 0x000fc600078e0011 */
[----:B------:R-:W4:Y:S01]  /*891d0*/  LDL.LU R9, [R1+0x318c] ;  /* 0x00318c0001097983 */ /* 0x000f220000300800 */
[----:B------:R-:W-:-:S03]  /*891e0*/  IMAD.MOV.U32 R38, RZ, RZ, R22 ;  /* 0x000000ffff267224 */ /* 0x000fc600078e0016 */
[----:B------:R-:W4:Y:S01]  /*891f0*/  LDL.LU R17, [R1+0x3188] ;  /* 0x0031880001117983 */ /* 0x000f220000300800 */
[----:B------:R-:W-:-:S03]  /*89200*/  IMAD.MOV.U32 R11, RZ, RZ, R23 ;  /* 0x000000ffff0b7224 */ /* 0x000fc600078e0017 */
        /* <DEDUP_REMOVED lines=12> */
[----:B------:R-:W4:Y:S04]  /*892d0*/  LDL.LU R35, [R1+0xafc] ;  /* 0x000afc0001237983 */ /* 0x000f280000300800 */
[----:B------:R-:W4:Y:S04]  /*892e0*/  LDL.LU R24, [R1+0x720] ;  /* 0x0007200001187983 */ /* 0x000f280000300800 */
[----:B------:R-:W4:Y:S04]  /*892f0*/  LDL.LU R25, [R1+0x724] ;  /* 0x0007240001197983 */ /* 0x000f280000300800 */
[----:B------:R-:W4:Y:S04]  /*89300*/  LDL.LU R26, [R1+0x728] ;  /* 0x00072800011a7983 */ /* 0x000f280000300800 */
[----:B------:R-:W4:Y:S04]  /*89310*/  LDL.LU R27, [R1+0x72c] ;  /* 0x00072c00011b7983 */ /* 0x000f280000300800 */
[----:B------:R-:W-:Y:S04]  /*89320*/  STL [R1+0x6a50], R28 ;  /* 0x006a501c01007387 */ /* 0x000fe80000100800 */
[----:B------:R-:W-:Y:S01]  /*89330*/  STL [R1+0x6a4c], R29 ;  /* 0x006a4c1d01007387 */ /* 0x000fe20000100800 */
[----:B---3--:R-:W-:-:S15]  /*89340*/  HMMA.16816.F32 R44, R4, R60, R44 ;  /* 0x0000003c042c723c */ /* 0x008fde000000182c */
[----:B------:R-:W-:-:S08]  /*89350*/  NOP ;  /* 0x0000000000007918 */ /* 0x000fd00000000000 */
[----:B------:R0:W-:Y:S04]  /*89360*/  STL.64 [R1+0x2950], R44 ;  /* 0x0029502c01007387 */ /* 0x0001e80000100a00 */
[----:B------:R-:W-:Y:S04]  /*89370*/  STL.64 [R1+0x2958], R46 ;  /* 0x0029582e01007387 */ /* 0x000fe80000100a00 */
[----:B0-----:R-:W2:Y:S04]  /*89380*/  LDL.LU.64 R44, [R1+0x6ae8] ;  /* 0x006ae800012c7983 */ /* 0x001ea80000300a00 */
[----:B------:R-:W-:Y:S04]  /*89390*/  STL [R1+0x6a58], R60 ;  /* 0x006a583c01007387 */ /* 0x000fe80000100800 */
[----:B------:R-:W-:Y:S01]  /*893a0*/  STL [R1+0x6a54], R61 ;  /* 0x006a543d01007387 */ /* 0x000fe20000100800 */
[----:B--2---:R-:W-:-:S15]  /*893b0*/  HMMA.16816.F32 R52, R4, R44, R52 ;  /* 0x0000002c0434723c */ /* 0x004fde0000001834 */
[----:B------:R-:W-:-:S08]  /*893c0*/  NOP ;  /* 0x0000000000007918 */ /* 0x000fd00000000000 */
[----:B------:R-:W-:Y:S04]  /*893d0*/  STL.64 [R1+0x2940], R52 ;  /* 0x0029403401007387 */ /* 0x000fe80000100a00 */
[----:B------:R0:W-:Y:S04]  /*893e0*/  STL.64 [R1+0x2948], R54 ;  /* 0x0029483601007387 */ /* 0x0001e80000100a00 */
[----:B0-----:R-:W2:Y:S04]  /*893f0*/  LDL.LU.64 R54, [R1+0x6ae0] ;  /* 0x006ae00001367983 */ /* 0x001ea80000300a00 */
[----:B------:R-:W2:Y:S01]  /*89400*/  LDL.LU.64 R52, [R1+0x6ad8] ;  /* 0x006ad80001347983 */ /* 0x000ea20000300a00 */
[C---:B----4-:R-:W-:Y:S06]  /*89410*/  HMMA.16816.F32 R12, R4.reuse, R20, R12 ;  /* 0x00000014040c723c */ /* 0x050fec000000180c */
[C---:B------:R-:W-:Y:S01]  /*89420*/  HMMA.16816.F32 R36, R4.reuse, R38, R48 ;  /* 0x000000260424723c */ /* 0x040fe20000001830 */
[----:B------:R0:W-:Y:S04]  /*89430*/  STL [R1+0x6a60], R44 ;  /* 0x006a602c01007387 */ /* 0x0001e80000100800 */
[----:B------:R1:W-:Y:S01]  /*89440*/  STL [R1+0x6a5c], R45 ;  /* 0x006a5c2d01007387 */ /* 0x0003e20000100800 */
[C---:B------:R-:W-:Y:S03]  /*89450*/  HMMA.16816.F32 R56, R4.reuse, R42, R56 ;  /* 0x0000002a0438723c */ /* 0x040fe60000001838 */
[----:B0-----:R-:W3:Y:S04]  /*89460*/  LDL.LU R44, [R1+0x760] ;  /* 0x00076000012c7983 */ /* 0x001ee80000300800 */
[----:B-1----:R-:W3:Y:S04]  /*89470*/  LDL.LU R45, [R1+0x764] ;  /* 0x00076400012d7983 */ /* 0x002ee80000300800 */
[----:B------:R-:W3:Y:S04]  /*89480*/  LDL.LU R46, [R1+0x768] ;  /* 0x00076800012e7983 */ /* 0x000ee80000300800 */
[----:B------:R-:W3:Y:S04]  /*89490*/  LDL.LU R47, [R1+0x76c] ;  /* 0x00076c00012f7983 */ /* 0x000ee80000300800 */
[----:B------:R-:W-:Y:S04]  /*894a0*/  STL.64 [R1+0x2930], R12 ;  /* 0x0029300c01007387 */ /* 0x000fe80000100a00 */
[----:B------:R0:W-:Y:S01]  /*894b0*/  STL.64 [R1+0x2938], R14 ;  /* 0x0029380e01007387 */ /* 0x0001e20000100a00 */
[C---:B------:R-:W-:Y:S03]  /*894c0*/  HMMA.16816.F32 R32, R4.reuse, R18, R32 ;  /* 0x000000120420723c */ /* 0x040fe60000001820 */
[----:B0-----:R-:W4:Y:S04]  /*894d0*/  LDL.LU.64 R14, [R1+0x6ad0] ;  /* 0x006ad000010e7983 */ /* 0x001f280000300a00 */
[----:B------:R-:W4:Y:S04]  /*894e0*/  LDL.LU.64 R12, [R1+0x6ac8] ;  /* 0x006ac800010c7983 */ /* 0x000f280000300a00 */
[----:B------:R-:W-:Y:S04]  /*894f0*/  STL [R1+0x6a64], R21 ;  /* 0x006a641501007387 */ /* 0x000fe80000100800 */
[----:B------:R-:W4:Y:S04]  /*89500*/  LDL.LU.64 R50, [R1+0x6ac0] ;  /* 0x006ac00001327983 */ /* 0x000f280000300a00 */
[----:B------:R-:W4:Y:S04]  /*89510*/  LDL.LU.64 R48, [R1+0x6ab8] ;  /* 0x006ab80001307983 */ /* 0x000f280000300a00 */
        /* <DEDUP_REMOVED lines=8> */
[----:B0-----:R-:W2:Y:S04]  /*895a0*/  LDL.LU.64 R54, [R1+0x6aa0] ;  /* 0x006aa00001367983 */ /* 0x001ea80000300a00 */
[----:B------:R-:W3:Y:S04]  /*895b0*/  LDL.LU.64 R52, [R1+0x6a98] ;  /* 0x006a980001347983 */ /* 0x000ee80000300a00 */
[----:B------:R0:W-:Y:S04]  /*895c0*/  STL.64 [R1+0x2900], R56 ;  /* 0x0029003801007387 */ /* 0x0001e80000100a00 */
[----:B------:R-:W-:Y:S04]  /*895d0*/  STL.64 [R1+0x2908], R58 ;  /* 0x0029083a01007387 */ /* 0x000fe80000100a00 */
[----:B0-----:R-:W4:Y:S04]  /*895e0*/  LDL.LU.64 R56, [R1+0x6a90] ;  /* 0x006a900001387983 */ /* 0x001f280000300a00 */
[----:B------:R-:W-:Y:S04]  /*895f0*/  STL [R1+0x6a14], R43 ;  /* 0x006a142b01007387 */ /* 0x000fe80000100800 */
[----:B------:R0:W-:Y:S04]  /*89600*/  STL.64 [R1+0x28f0], R32 ;  /* 0x0028f02001007387 */ /* 0x0001e80000100a00 */
[----:B------:R-:W-:Y:S04]  /*89610*/  STL.64 [R1+0x28f8], R34 ;  /* 0x0028f82201007387 */ /* 0x000fe80000100a00 */
[----:B0-----:R-:W2:Y:S01]  /*89620*/  LDL.LU.64 R32, [R1+0x6a88] ;  /* 0x006a880001207983 */ /* 0x001ea20000300a00 */
        /* <DEDUP_REMOVED lines=8> */
[----:B------:R-:W-:Y:S01]  /*896b0*/  STL.64 [R1+0x6a18], R18 ;  /* 0x006a181201007387 */ /* 0x000fe20000100a00 */
[----:B---3--:R-:W-:Y:S06]  /*896c0*/  HMMA.16816.F32 R4, R4, R52, R44 ;  /* 0x000000340404723c */ /* 0x008fec000000182c */
[----:B----4-:R-:W-:-:S15]  /*896d0*/  HMMA.16816.F32 R12, R8, R56, R12 ;  /* 0x00000038080c723c */ /* 0x010fde000000180c */
[----:B------:R-:W-:-:S02]  /*896e0*/  NOP ;  /* 0x0000000000007918 */ /* 0x000fc40000000000 */
[----:B------:R-:W-:Y:S01]  /*896f0*/  STL.64 [R1+0x28e0], R4 ;  /* 0x0028e00401007387 */ /* 0x000fe20000100a00 */
[C---:B--2---:R-:W-:Y:S03]  /*89700*/  HMMA.16816.F32 R44, R8.reuse, R32, R48 ;  /* 0x00000020082c723c */ /* 0x044fe60000001830 */
[----:B------:R0:W-:Y:S03]  /*89710*/  STL.64 [R1+0x28e8], R6 ;  /* 0x0028e80601007387 */ /* 0x0001e60000100a00 */
[----:B0-----:R-:W-:-:S15]  /*89720*/  HMMA.16816.F32 R4, R8, R54, R36 ;  /* 0x000000360804723c */ /* 0x001fde0000001824 */
[----:B------:R-:W-:-:S02]  /*89730*/  NOP ;  /* 0x0000000000007918 */ /* 0x000fc40000000000 */
[----:B------:R-:W-:Y:S04]  /*89740*/  STL.64 [R1+0x28d0], R44 ;  /* 0x0028d02c01007387 */ /* 0x000fe80000100a00 */
[----:B------:R-:W-:Y:S04]  /*89750*/  STL.64 [R1+0x28d8], R46 ;  /* 0x0028d82e01007387 */ /* 0x000fe80000100a00 */
[----:B------:R-:W-:Y:S04]  /*89760*/  STL [R1+0x6a00], R55 ;  /* 0x006a003701007387 */ /* 0x000fe80000100800 */
[----:B------:R-:W-:Y:S04]  /*89770*/  STL.64 [R1+0x28c0], R12 ;  /* 0x0028c00c01007387 */ /* 0x000fe80000100a00 */
[----:B------:R-:W-:Y:S04]  /*89780*/  STL.64 [R1+0x28c8], R14 ;  /* 0x0028c80e01007387 */ /* 0x000fe80000100a00 */
[----:B------:R-:W-:Y:S04]  /*89790*/  STL [R1+0x6a40], R54 ;  /* 0x006a403601007387 */ /* 0x000fe80000100800 */
[----:B------:R-:W-:Y:S04]  /*897a0*/  STL.64 [R1+0x28b0], R4 ;  /* 0x0028b00401007387 */ /* 0x000fe80000100a00 */
[----:B------:R0:W-:Y:S02]  /*897b0*/  STL.64 [R1+0x28b8], R6 ;  /* 0x0028b80601007387 */ /* 0x0001e40000100a00 */
[----:B0-----:R-:W-:Y:S02]  /*897c0*/  HMMA.16816.F32 R4, R8, R30, R24 ;  /* 0x0000001e0804723c */ /* 0x001fe40000001818 */
[----:B------:R0:W-:Y:S04]  /*897d0*/  STL.64 [R1+0x6a38], R52 ;  /* 0x006a383401007387 */ /* 0x0001e80000100a00 */
[----:B------:R-:W2:-:S15]  /*897e0*/  LDL.LU R12, [R1+0x6f0] ;  /* 0x0006f000010c7983 */ /* 0x000e9e0000300800 */
[----:B------:R-:W-:-:S02]  /*897f0*/  NOP ;  /* 0x0000000000007918 */ /* 0x000fc40000000000 */
[----:B------:R-:W-:Y:S04]  /*89800*/  STL.64 [R1+0x28a0], R4 ;  /* 0x0028a00401007387 */ /* 0x000fe80000100a00 */
[----:B------:R-:W-:Y:S04]  /*89810*/  STL.64 [R1+0x28a8], R6 ;  /* 0x0028a80601007387 */ /* 0x000fe80000100a00 */
[----:B------:R-:W2:Y:S04]  /*89820*/  LDL.LU R13, [R1+0x6f4] ;  /* 0x0006f400010d7983 */ /* 0x000ea80000300800 */
[----:B------:R-:W3:Y:S04]  /*89830*/  LDL.LU R14, [R1+0x6f8] ;  /* 0x0006f800010e7983 */ /* 0x000ee80000300800 */
[----:B------:R-:W3:Y:S04]  /*89840*/  LDL.LU R15, [R1+0x6fc] ;  /* 0x0006fc00010f7983 */ /* 0x000ee80000300800 */
[----:B---3--:R1:W-:Y:S04]  /*89850*/  STL.64 [R1+0x6a70], R14 ;  /* 0x006a700e01007387 */ /* 0x0083e80000100a00 */
[----:B--2---:R-:W-:Y:S04]  /*89860*/  STL.64 [R1+0x6a68], R12 ;  /* 0x006a680c01007387 */ /* 0x004fe80000100a00 */
[----:B0-----:R-:W2:Y:S04]  /*89870*/  LDL.LU R52, [R1+0x700] ;  /* 0x0007000001347983 */ /* 0x001ea80000300800 */
[----:B------:R-:W2:Y:S04]  /*89880*/  LDL.LU R53, [R1+0x704] ;  /* 0x0007040001357983 */ /* 0x000ea80000300800 */
[----:B------:R-:W3:Y:S04]  /*89890*/  LDL.LU R54, [R1+0x708] ;  /* 0x0007080001367983 */ /* 0x000ee80000300800 */
[----:B------:R-:W3:Y:S01]  /*898a0*/  LDL.LU R55, [R1+0x70c] ;  /* 0x00070c0001377983 */ /* 0x000ee20000300800 */
[----:B-1----:R-:W-:-:S03]  /*898b0*/  IMAD.MOV.U32 R14, RZ, RZ, R16 ;  /* 0x000000ffff0e7224 */ /* 0x002fc600078e0010 */
        /* <DEDUP_REMOVED lines=17> */
[----:B------:R-:W4:Y:S04]  /*899d0*/  LDL.64 R4, [R1+0x5c0] ;  /* 0x0005c00001047983 */ /* 0x000f280000100a00 */
        /* <DEDUP_REMOVED lines=24> */
[----:B------:R0:W-:Y:S01]  /*89b60*/  STL [R1+0x69fc], R31 ;  /* 0x0069fc1f01007387 */ /* 0x0001e20000100800 */
[----:B------:R-:W-:-:S03]  /*89b70*/  IMAD.MOV.U32 R15, RZ, RZ, R0 ;  /* 0x000000ffff0f7224 */ /* 0x000fc600078e0000 */
[----:B0-----:R-:W4:Y:S04]  /*89b80*/  LDL.LU R31, [R1+0x31c8] ;  /* 0x0031c800011f7983 */ /* 0x001f280000300800 */
[----:B------:R-:W4:Y:S04]  /*89b90*/  LDL.LU R0, [R1+0x3224] ;  /* 0x0032240001007983 */ /* 0x000f280000300800 */
[----:B------:R-:W4:Y:S01]  /*89ba0*/  LDL.LU R50, [R1+0x3220] ;  /* 0x0032200001327983 */ /* 0x000f220000300800 */
[----:B---3--:R-:W-:-:S05]  /*89bb0*/  IMAD R12, R47, 0x100, R46 ;  /* 0x000001002f0c7824 */ /* 0x008fca00078e022e */
[----:B------:R2:W-:Y:S04]  /*89bc0*/  STL [R1+0x7c0], R12 ;  /* 0x0007c00c01007387 */ /* 0x0005e80000100800 */
[----:B------:R-:W3:Y:S04]  /*89bd0*/  LDL.LU R51, [R1+0x322c] ;  /* 0x00322c0001337983 */ /* 0x000ee80000300800 */
[----:B------:R-:W3:Y:S04]  /*89be0*/  LDL.LU R58, [R1+0x3228] ;  /* 0x00322800013a7983 */ /* 0x000ee80000300800 */
[----:B------:R-:W3:Y:S04]  /*89bf0*/  LDL.LU R46, [R1+0x3234] ;  /* 0x00323400012e7983 */ /* 0x000ee80000300800 */
[----:B------:R-:W3:Y:S01]  /*89c00*/  LDL.LU R47, [R1+0x3230] ;  /* 0x00323000012f7983 */ /* 0x000ee20000300800 */
[----:B--2---:R-:W-:Y:S03]  /*89c10*/  HMMA.16816.F32 R12, R8, R14, R52 ;  /* 0x0000000e080c723c */ /* 0x004fe60000001834 */
[----:B------:R-:W2:Y:S04]  /*89c20*/  LDL.LU.64 R54, [R1+0x6a80] ;  /* 0x006a800001367983 */ /* 0x000ea80000300a00 */
[----:B------:R-:W2:Y:S01]  /*89c30*/  LDL.LU.64 R52, [R1+0x6a78] ;  /* 0x006a780001347983 */ /* 0x000ea20000300a00 */
[----:B----4-:R-:W-:-:S02]  /*89c40*/  IMAD R44, R44, 0x100, R21 ;  /* 0x000001002c2c7824 */ /* 0x010fc400078e0215 */
[----:B------:R-:W-:Y:S02]  /*89c50*/  IMAD R60, R60, 0x100, R45 ;  /* 0x000001003c3c7824 */ /* 0x000fe400078e022d */
[----:B------:R-:W-:Y:S02]  /*89c60*/  IMAD R28, R28, 0x100, R61 ;  /* 0x000001001c1c7824 */ /* 0x000fe400078e023d */
[----:B------:R-:W-:-:S09]  /*89c70*/  IMAD R2, R2, 0x100, R29 ;  /* 0x0000010002027824 */ /* 0x000fd200078e021d */
[----:B------:R-:W-:Y:S04]  /*89c80*/  STL.64 [R1+0x2880], R12 ;  /* 0x0028800c01007387 */ /* 0x000fe80000100a00 */
[----:B------:R0:W-:Y:S04]  /*89c90*/  STL.64 [R1+0x2888], R14 ;  /* 0x0028880e01007387 */ /* 0x0001e80000100a00 */
[----:B0-----:R-:W4:Y:S04]  /*89ca0*/  LDL.LU.64 R14, [R1+0x6a70] ;  /* 0x006a7000010e7983 */ /* 0x001f280000300a00 */
[----:B------:R-:W4:Y:S04]  /*89cb0*/  LDL.LU.64 R12, [R1+0x6a68] ;  /* 0x006a6800010c7983 */ /* 0x000f280000300a00 */
[----:B------:R-:W3:Y:S04]  /*89cc0*/  LDL.LU R21, [R1+0x6a64] ;  /* 0x006a640001157983 */ /* 0x000ee80000300800 */
[----:B------:R0:W-:Y:S01]  /*89cd0*/  STL [R1+0x90], R44 ;  /* 0x0000902c01007387 */ /* 0x0001e20000100800 */
[----:B------:R-:W-:-:S03]  /*89ce0*/  IMAD R31, R31, 0x100, R3 ;  /* 0x000001001f1f7824 */ /* 0x000fc600078e0203 */
[----:B0-----:R-:W3:Y:S04]  /*89cf0*/  LDL.LU R44, [R1+0x6a60] ;  /* 0x006a6000012c7983 */ /* 0x001ee80000300800 */
[----:B------:R-:W3:Y:S04]  /*89d00*/  LDL.LU R45, [R1+0x6a5c] ;  /* 0x006a5c00012d7983 */ /* 0x000ee80000300800 */
[----:B------:R0:W-:Y:S04]  /*89d10*/  STL [R1+0x710], R60 ;  /* 0x0007103c01007387 */ /* 0x0001e80000100800 */
[----:B0-----:R-:W3:Y:S04]  /*89d20*/  LDL.LU R60, [R1+0x6a58] ;  /* 0x006a5800013c7983 */ /* 0x001ee80000300800 */
[----:B------:R-:W3:Y:S04]  /*89d30*/  LDL.LU R61, [R1+0x6a54] ;  /* 0x006a5400013d7983 */ /* 0x000ee80000300800 */
[----:B------:R0:W-:Y:S04]  /*89d40*/  STL [R1+0x764], R28 ;  /* 0x0007641c01007387 */ /* 0x0001e80000100800 */
[----:B0-----:R-:W3:Y:S04]  /*89d50*/  LDL.LU R28, [R1+0x6a50] ;  /* 0x006a5000011c7983 */ /* 0x001ee80000300800 */
[----:B------:R-:W3:Y:S04]  /*89d60*/  LDL.LU R29, [R1+0x6a4c] ;  /* 0x006a4c00011d7983 */ /* 0x000ee80000300800 */
[----:B------:R0:W-:Y:S04]  /*89d70*/  STL [R1+0x7bc], R2 ;  /* 0x0007bc0201007387 */ /* 0x0001e80000100800 */
[----:B0-----:R-:W4:Y:S04]  /*89d80*/  LDL.LU R2, [R1+0x6a48] ;  /* 0x006a480001027983 */ /* 0x001f280000300800 */
[----:B------:R-:W4:Y:S01]  /*89d90*/  LDL.LU R3, [R1+0x6a44] ;  /* 0x006a440001037983 */ /* 0x000f220000300800 */
[----:B--2---:R-:W-:-:S15]  /*89da0*/  HMMA.16816.F32 R52, R8, R4, R52 ;  /* 0x000000040834723c */ /* 0x004fde0000001834 */
[----:B------:R-:W-:-:S08]  /*89db0*/  NOP ;  /* 0x0000000000007918 */ /* 0x000fd00000000000 */
[----:B------:R-:W-:Y:S04]  /*89dc0*/  STL.64 [R1+0x2870], R52 ;  /* 0x0028703401007387 */ /* 0x000fe80000100a00 */
[----:B------:R-:W-:Y:S04]  /*89dd0*/  STL [R1+0x804], R31 ;  /* 0x0008041f01007387 */ /* 0x000fe80000100800 */
[----:B------:R0:W-:Y:S04]  /*89de0*/  STL.64 [R1+0x2878], R54 ;  /* 0x0028783601007387 */ /* 0x0001e80000100a00 */
[----:B0-----:R-:W2:Y:S04]  /*89df0*/  LDL.LU R54, [R1+0x6a40] ;  /* 0x006a400001367983 */ /* 0x001ea80000300800 */
[----:B------:R-:W3:Y:S01]  /*89e00*/  LDL.LU.64 R52, [R1+0x6a38] ;  /* 0x006a380001347983 */ /* 0x000ee20000300a00 */
[----:B------:R-:W-:-:S02]  /*89e10*/  IMAD.MOV.U32 R55, RZ, RZ, R4 ;  /* 0x000000ffff377224 */ /* 0x000fc400078e0004 */
[----:B------:R-:W-:Y:S02]  /*89e20*/  IMAD.MOV.U32 R31, RZ, RZ, R5 ;  /* 0x000000ffff1f7224 */ /* 0x000fe400078e0005 */
[----:B------:R-:W-:Y:S02]  /*89e30*/  IMAD R6, R7, 0x100, R6 ;  /* 0x0000010007067824 */ /* 0x000fe400078e0206 */
[----:B------:R-:W-:Y:S02]  /*89e40*/  IMAD R5, R19, 0x100, R18 ;  /* 0x0000010013057824 */ /* 0x000fe400078e0212 */
[----:B------:R-:W-:Y:S02]  /*89e50*/  IMAD R4, R49, 0x100, R43 ;  /* 0x0000010031047824 */ /* 0x000fe400078e022b */
[----:B------:R-:W-:Y:S02]  /*89e60*/  IMAD R18, R16, 0x100, R48 ;  /* 0x0000010010127824 */ /* 0x000fe400078e0230 */
[----:B------:R-:W-:Y:S01]  /*89e70*/  IMAD R16, R22, 0x100, R17 ;  /* 0x0000010016107824 */ /* 0x000fe200078e0211 */
[----:B--2---:R-:W-:Y:S04]  /*89e80*/  STL.64 [R1+0x6a28], R54 ;  /* 0x006a283601007387 */ /* 0x004fe80000100a00 */
[----:B---3--:R-:W-:Y:S04]  /*89e90*/  STL.64 [R1+0x6a20], R52 ;  /* 0x006a203401007387 */ /* 0x008fe80000100a00 */
[----:B------:R-:W-:Y:S04]  /*89ea0*/  STL [R1+0x700], R6 ;  /* 0x0007000601007387 */ /* 0x000fe80000100800 */
[----:B------:R-:W-:Y:S04]  /*89eb0*/  STL [R1+0x760], R5 ;  /* 0x0007600501007387 */ /* 0x000fe80000100800 */
[----:B------:R4:W-:Y:S02]  /*89ec0*/  STL [R1+0x7b8], R4 ;  /* 0x0007b80401007387 */ /* 0x0009e40000100800 */
[----:B----4-:R-:W-:Y:S02]  /*89ed0*/  HMMA.16816.F32 R4, R8, R2, R12 ;  /* 0x000000020804723c */ /* 0x010fe4000000180c */
[----:B------:R-:W-:Y:S04]  /*89ee0*/  STL [R1+0x800], R18 ;  /* 0x0008001201007387 */ /* 0x000fe80000100800 */
[----:B------:R-:W-:Y:S01]  /*89ef0*/  STL [R1+0x830], R16 ;  /* 0x0008301001007387 */ /* 0x000fe20000100800 */
[----:B------:R-:W-:-:S02]  /*89f00*/  IMAD R3, R34, 0x100, R23 ;  /* 0x0000010022037824 */ /* 0x000fc400078e0217 */
[----:B------:R-:W-:-:S14]  /*89f10*/  IMAD R2, R36, 0x100, R35 ;  /* 0x0000010024027824 */ /* 0x000fdc00078e0223 */
[----:B------:R0:W-:Y:S04]  /*89f20*/  STL.64 [R1+0x2860], R4 ;  /* 0x0028600401007387 */ /* 0x0001e80000100a00 */
[----:B------:R-:W-:Y:S04]  /*89f30*/  STL.64 [R1+0x2868], R6 ;  /* 0x0028680601007387 */ /* 0x000fe80000100a00 */
[----:B------:R-:W-:Y:S04]  /*89f40*/  STL [R1+0x75c], R3 ;  /* 0x00075c0301007387 */ /* 0x000fe80000100800 */
[----:B------:R-:W-:Y:S01]  /*89f50*/  STL [R1+0x7b4], R2 ;  /* 0x0007b40201007387 */ /* 0x000fe20000100800 */
[----:B0-----:R-:W-:-:S05]  /*89f60*/  IMAD R4, R38, 0x100, R37 ;  /* 0x0000010026047824 */ /* 0x001fca00078e0225 */
[----:B------:R0:W-:Y:S02]  /*89f70*/  STL [R1+0x7fc], R4 ;  /* 0x0007fc0401007387 */ /* 0x0001e40000100800 */
[----:B0-----:R-:W-:Y:S01]  /*89f80*/  HMMA.16816.F32 R4, R8, R28, R24 ;  /* 0x0000001c0804723c */ /* 0x001fe20000001818 */
[----:B------:R-:W-:Y:S02]  /*89f90*/  IMAD R3, R40, 0x100, R39 ;  /* 0x0000010028037824 */ /* 0x000fe400078e0227 */
[----:B------:R-:W-:-:S03]  /*89fa0*/  IMAD R2, R59, 0x100, R41 ;  /* 0x000001003b027824 */ /* 0x000fc600078e0229 */
[----:B------:R0:W-:Y:S04]  /*89fb0*/  STL [R1+0x82c], R3 ;  /* 0x00082c0301007387 */ /* 0x0001e80000100800 */
[----:B------:R-:W-:Y:S04]  /*89fc0*/  STL [R1+0x69d4], R28 ;  /* 0x0069d41c01007387 */ /* 0x000fe80000100800 */
[----:B------:R1:W-:Y:S04]  /*89fd0*/  STL [R1+0x84c], R2 ;  /* 0x00084c0201007387 */ /* 0x0003e80000100800 */
[----:B------:R-:W-:Y:S01]  /*89fe0*/  STL [R1+0x69d0], R29 ;  /* 0x0069d01d01007387 */ /* 0x000fe20000100800 */
[----:B0-----:R-:W-:-:S02]  /*89ff0*/  IMAD R3, R58, 0x100, R51 ;  /* 0x000001003a037824 */ /* 0x001fc400078e0233 */
[----:B-1----:R-:W-:Y:S02]  /*8a000*/  IMAD R2, R50, 0x100, R0 ;  /* 0x0000010032027824 */ /* 0x002fe400078e0200 */
[----:B------:R0:W-:Y:S04]  /*8a010*/  STL.64 [R1+0x2850], R4 ;  /* 0x0028500401007387 */ /* 0x0001e80000100a00 */
[----:B------:R1:W-:Y:S04]  /*8a020*/  STL.64 [R1+0x2858], R6 ;  /* 0x0028580601007387 */ /* 0x0003e80000100a00 */
[----:B------:R2:W-:Y:S04]  /*8a030*/  STL.64 [R1+0x6a30], R30 ;  /* 0x006a301e01007387 */ /* 0x0005e80000100a00 */
[----:B------:R-:W-:Y:S04]  /*8a040*/  STL [R1+0x68c0], R2 ;  /* 0x0068c00201007387 */ /* 0x000fe80000100800 */
[----:B------:R3:W-:Y:S04]  /*8a050*/  STL [R1+0x68c4], R3 ;  /* 0x0068c40301007387 */ /* 0x0007e80000100800 */
[----:B0-----:R-:W4:Y:S04]  /*8a060*/  LDL.LU R4, [R1+0x6c0] ;  /* 0x0006c00001047983 */ /* 0x001f280000300800 */
[----:B------:R-:W4:Y:S04]  /*8a070*/  LDL.LU R5, [R1+0x6c4] ;  /* 0x0006c40001057983 */ /* 0x000f280000300800 */
[----:B-1----:R-:W4:Y:S04]  /*8a080*/  LDL.LU R6, [R1+0x6c8] ;  /* 0x0006c80001067983 */ /* 0x002f280000300800 */
[----:B------:R-:W4:Y:S04]  /*8a090*/  LDL.LU R7, [R1+0x6cc] ;  /* 0x0006cc0001077983 */ /* 0x000f280000300800 */
[----:B------:R-:W4:Y:S04]  /*8a0a0*/  LDL.LU R28, [R1+0x6d0] ;  /* 0x0006d000011c7983 */ /* 0x000f280000300800 */
[----:B------:R-:W4:Y:S04]  /*8a0b0*/  LDL.LU R29, [R1+0x6d4] ;  /* 0x0006d400011d7983 */ /* 0x000f280000300800 */
[----:B--2---:R-:W4:Y:S04]  /*8a0c0*/  LDL.LU R30, [R1+0x6d8] ;  /* 0x0006d800011e7983 */ /* 0x004f280000300800 */
[----:B------:R-:W4:Y:S04]  /*8a0d0*/  LDL.LU R31, [R1+0x6dc] ;  /* 0x0006dc00011f7983 */ /* 0x000f280000300800 */
[----:B------:R-:W2:Y:S04]  /*8a0e0*/  LDL.LU R13, [R1+0x3238] ;  /* 0x00323800010d7983 */ /* 0x000ea80000300800 */
[----:B---3--:R-:W3:Y:S04]  /*8a0f0*/  LDL.LU R3, [R1+0x3244] ;  /* 0x0032440001037983 */ /* 0x008ee80000300800 */
        /* <DEDUP_REMOVED lines=30> */
[----:B------:R-:W-:-:S03]  /*8a2e0*/  IMAD R12, R47, 0x100, R46 ;  /* 0x000001002f0c7824 */ /* 0x000fc600078e022e */
[----:B------:R-:W2:Y:S04]  /*8a2f0*/  LDL.LU R50, [R1+0x32a8] ;  /* 0x0032a80001327983 */ /* 0x000ea80000300800 */
[----:B------:R-:W2:Y:S04]  /*8a300*/  LDL.LU R51, [R1+0x32b4] ;  /* 0x0032b40001337983 */ /* 0x000ea80000300800 */
[----:B------:R-:W2:Y:S04]  /*8a310*/  LDL.LU R58, [R1+0x32b0] ;  /* 0x0032b000013a7983 */ /* 0x000ea80000300800 */
[----:B------:R-:W2:Y:S04]  /*8a320*/  LDL.LU R46, [R1+0x32bc] ;  /* 0x0032bc00012e7983 */ /* 0x000ea80000300800 */
[----:B------:R-:W2:Y:S04]  /*8a330*/  LDL.LU R47, [R1+0x32b8] ;  /* 0x0032b800012f7983 */ /* 0x000ea80000300800 */
[----:B------:R0:W-:Y:S04]  /*8a340*/  STL [R1+0x68c8], R12 ;  /* 0x0068c80c01007387 */ /* 0x0001e80000100800 */
[----:B0-----:R-:W2:Y:S01]  /*8a350*/  LDL.LU R12, [R1+0x323c] ;  /* 0x00323c00010c7983 */ /* 0x001ea20000300800 */
[C---:B----4-:R-:W-:Y:S06]  /*8a360*/  HMMA.16816.F32 R28, R8.reuse, R60, R28 ;  /* 0x0000003c081c723c */ /* 0x050fec000000181c */
[----:B------:R-:W-:Y:S01]  /*8a370*/  HMMA.16816.F32 R4, R8, R44, R4 ;  /* 0x0000002c0804723c */ /* 0x000fe20000001804 */
[----:B---3--:R-:W-:-:S02]  /*8a380*/  IMAD R2, R2, 0x100, R3 ;  /* 0x0000010002027824 */ /* 0x008fc400078e0203 */
[----:B--2---:R-:W-:Y:S02]  /*8a390*/  IMAD R3, R53, 0x100, R52 ;  /* 0x0000010035037824 */ /* 0x004fe400078e0234 */
[----:B------:R-:W-:-:S05]  /*8a3a0*/  IMAD R13, R13, 0x100, R12 ;  /* 0x000001000d0d7824 */ /* 0x000fca00078e020c */
[----:B------:R-:W-:Y:S07]  /*8a3b0*/  STL [R1+0x68cc], R13 ;  /* 0x0068cc0d01007387 */ /* 0x000fee0000100800 */
[----:B------:R-:W-:Y:S04]  /*8a3c0*/  STL.64 [R1+0x2840], R28 ;  /* 0x0028401c01007387 */ /* 0x000fe80000100a00 */
[----:B------:R0:W-:Y:S04]  /*8a3d0*/  STL [R1+0x7a8], R2 ;  /* 0x0007a80201007387 */ /* 0x0001e80000100800 */
[----:B------:R1:W-:Y:S01]  /*8a3e0*/  STL.64 [R1+0x2848], R30 ;  /* 0x0028481e01007387 */ /* 0x0003e20000100a00 */
[----:B------:R-:W-:-:S02]  /*8a3f0*/  IMAD R12, R19, 0x100, R18 ;  /* 0x00000100130c7824 */ /* 0x000fc400078e0212 */
[----:B0-----:R-:W-:Y:S01]  /*8a400*/  IMAD R2, R55, 0x100, R54 ;  /* 0x0000010037027824 */ /* 0x001fe200078e0236 */
[----:B-1----:R-:W2:Y:S04]  /*8a410*/  LDL.LU.64 R30, [R1+0x6a30] ;  /* 0x006a3000011e7983 */ /* 0x002ea80000300a00 */
[----:B------:R-:W-:Y:S04]  /*8a420*/  STL [R1+0x69bc], R60 ;  /* 0x0069bc3c01007387 */ /* 0x000fe80000100800 */
[----:B------:R-:W-:Y:S04]  /*8a430*/  STL [R1+0x69b8], R61 ;  /* 0x0069b83d01007387 */ /* 0x000fe80000100800 */
[----:B------:R0:W-:Y:S04]  /*8a440*/  STL [R1+0x8c], R3 ;  /* 0x00008c0301007387 */ /* 0x0001e80000100800 */
[----:B------:R1:W-:Y:S04]  /*8a450*/  STL [R1+0x6f0], R2 ;  /* 0x0006f00201007387 */ /* 0x0003e80000100800 */
[----:B------:R-:W-:Y:S01]  /*8a460*/  STL [R1+0x750], R12 ;  /* 0x0007500c01007387 */ /* 0x000fe20000100800 */
[----:B0-----:R-:W-:-:S02]  /*8a470*/  IMAD R3, R49, 0x100, R43 ;  /* 0x0000010031037824 */ /* 0x001fc400078e022b */
[----:B-1----:R-:W-:-:S03]  /*8a480*/  IMAD R2, R14, 0x100, R48 ;  /* 0x000001000e027824 */ /* 0x002fc600078e0230 */
[----:B------:R-:W-:Y:S04]  /*8a490*/  STL [R1+0x7a4], R3 ;  /* 0x0007a40301007387 */ /* 0x000fe80000100800 */
[----:B------:R-:W-:Y:S04]  /*8a4a0*/  STL [R1+0x7f4], R2 ;  /* 0x0007f40201007387 */ /* 0x000fe80000100800 */
[----:B------:R-:W-:Y:S04]  /*8a4b0*/  STL.64 [R1+0x2830], R4 ;  /* 0x0028300401007387 */ /* 0x000fe80000100a00 */
[----:B------:R0:W-:Y:S02]  /*8a4c0*/  STL.64 [R1+0x2838], R6 ;  /* 0x0028380601007387 */ /* 0x0001e40000100a00 */
[----:B0-----:R-:W-:Y:S01]  /*8a4d0*/  HMMA.16816.F32 R4, R8, R20, R36 ;  /* 0x000000140804723c */ /* 0x001fe20000001824 */
[----:B------:R-:W-:-:S02]  /*8a4e0*/  IMAD R3, R16, 0x100, R15 ;  /* 0x0000010010037824 */ /* 0x000fc400078e020f */
[----:B------:R-:W-:Y:S02]  /*8a4f0*/  IMAD R15, R34, 0x100, R23 ;  /* 0x00000100220f7824 */ /* 0x000fe400078e0217 */
[----:B------:R-:W-:Y:S02]  /*8a500*/  IMAD R2, R22, 0x100, R17 ;  /* 0x0000010016027824 */ /* 0x000fe400078e0211 */
[----:B------:R-:W-:Y:S02]  /*8a510*/  IMAD R16, R40, 0x100, R35 ;  /* 0x0000010028107824 */ /* 0x000fe400078e0223 */
[----:B------:R-:W-:Y:S01]  /*8a520*/  IMAD R17, R24, 0x100, R41 ;  /* 0x0000010018117824 */ /* 0x000fe200078e0229 */
[----:B------:R0:W-:Y:S04]  /*8a530*/  STL [R1+0x6ec], R3 ;  /* 0x0006ec0301007387 */ /* 0x0001e80000100800 */
[----:B------:R-:W-:Y:S04]  /*8a540*/  STL [R1+0x6810], R15 ;  /* 0x0068100f01007387 */ /* 0x000fe80000100800 */
[----:B------:R-:W-:Y:S04]  /*8a550*/  STL [R1+0x74c], R2 ;  /* 0x00074c0201007387 */ /* 0x000fe80000100800 */
[----:B------:R-:W-:Y:S04]  /*8a560*/  STL [R1+0x6828], R16 ;  /* 0x0068281001007387 */ /* 0x000fe80000100800 */
[----:B------:R1:W-:Y:S01]  /*8a570*/  STL [R1+0x682c], R17 ;  /* 0x00682c1101007387 */ /* 0x0003e20000100800 */
[----:B------:R-:W-:-:S02]  /*8a580*/  IMAD.MOV.U32 R28, RZ, RZ, R20 ;  /* 0x000000ffff1c7224 */ /* 0x000fc400078e0014 */
[----:B------:R-:W-:Y:S02]  /*8a590*/  IMAD.MOV.U32 R29, RZ, RZ, R21 ;  /* 0x000000ffff1d7224 */ /* 0x000fe400078e0015 */
[----:B------:R-:W-:Y:S02]  /*8a5a0*/  IMAD R14, R26, 0x100, R25 ;  /* 0x000001001a0e7824 */ /* 0x000fe400078e0219 */
[----:B0-----:R-:W-:Y:S01]  /*8a5b0*/  IMAD R3, R50, 0x100, R0 ;  /* 0x0000010032037824 */ /* 0x001fe200078e0200 */
[----:B-1----:R-:W3:Y:S04]  /*8a5c0*/  LDL.64 R16, [R1+0x4c8] ;  /* 0x0004c80001107983 */ /* 0x002ee80000100a00 */
[----:B------:R0:W-:Y:S04]  /*8a5d0*/  STL.64 [R1+0x2820], R4 ;  /* 0x0028200401007387 */ /* 0x0001e80000100a00 */
[----:B------:R-:W-:Y:S04]  /*8a5e0*/  STL.64 [R1+0x2828], R6 ;  /* 0x0028280601007387 */ /* 0x000fe80000100a00 */
[----:B------:R-:W-:Y:S01]  /*8a5f0*/  STL.64 [R1+0x69d8], R28 ;  /* 0x0069d81c01007387 */ /* 0x000fe20000100a00 */
[----:B------:R-:W-:-:S03]  /*8a600*/  IMAD R2, R58, 0x100, R51 ;  /* 0x000001003a027824 */ /* 0x000fc600078e0233 */
[----:B------:R-:W-:Y:S01]  /*8a610*/  STL [R1+0x6830], R14 ;  /* 0x0068300e01007387 */ /* 0x000fe20000100800 */
[----:B------:R-:W-:Y:S02]  /*8a620*/  IMAD R0, R47, 0x100, R46 ;  /* 0x000001002f007824 */ /* 0x000fe400078e022e */
[----:B0-----:R-:W-:-:S05]  /*8a630*/  IMAD R4, R59, 0x100, R27 ;  /* 0x000001003b047824 */ /* 0x001fca00078e021b */
[----:B------:R0:W-:Y:S04]  /*8a640*/  STL [R1+0x74], R4 ;  /* 0x0000740401007387 */ /* 0x0001e80000100800 */
[----:B------:R1:W-:Y:S04]  /*8a650*/  STL [R1+0x88], R3 ;  /* 0x0000880301007387 */ /* 0x0003e80000100800 */
[----:B0-----:R-:W4:Y:S04]  /*8a660*/  LDL.LU R4, [R1+0x680] ;  /* 0x0006800001047983 */ /* 0x001f280000300800 */
[----:B------:R0:W-:Y:S04]  /*8a670*/  STL [R1+0x6e8], R2 ;  /* 0x0006e80201007387 */ /* 0x0001e80000100800 */
[----:B------:R0:W-:Y:S04]  /*8a680*/  STL [R1+0x748], R0 ;  /* 0x0007480001007387 */ /* 0x0001e80000100800 */
[----:B------:R-:W4:Y:S04]  /*8a690*/  LDL.LU R5, [R1+0x684] ;  /* 0x0006840001057983 */ /* 0x000f280000300800 */
[----:B------:R-:W4:Y:S04]  /*8a6a0*/  LDL.LU R6, [R1+0x688] ;  /* 0x0006880001067983 */ /* 0x000f280000300800 */
[----:B------:R-:W4:Y:S04]  /*8a6b0*/  LDL.LU R7, [R1+0x68c] ;  /* 0x00068c0001077983 */ /* 0x000f280000300800 */
        /* <DEDUP_REMOVED lines=8> */
[----:B------:R-:W2:Y:S04]  /*8a740*/  LDL.64 R18, [R1+0x4e0] ;  /* 0x0004e00001127983 */ /* 0x000ea80000100a00 */
[----:B------:R-:W4:Y:S04]  /*8a750*/  LDL.LU R43, [R1+0x32c4] ;  /* 0x0032c400012b7983 */ /* 0x000f280000300800 */
[----:B------:R-:W4:Y:S04]  /*8a760*/  LDL.LU R47, [R1+0x32c0] ;  /* 0x0032c000012f7983 */ /* 0x000f280000300800 */
[----:B------:R-:W3:Y:S04]  /*8a770*/  LDL.LU R46, [R1+0x32cc] ;  /* 0x0032cc00012e7983 */ /* 0x000ee80000300800 */
[----:B------:R-:W3:Y:S04]  /*8a780*/  LDL.LU R28, [R1+0x32d0] ;  /* 0x0032d000011c7983 */ /* 0x000ee80000300800 */
[----:B------:R-:W3:Y:S04]  /*8a790*/  LDL.LU R29, [R1+0x32dc] ;  /* 0x0032dc00011d7983 */ /* 0x000ee80000300800 */
[----:B------:R-:W3:Y:S04]  /*8a7a0*/  LDL.LU R61, [R1+0x32d8] ;  /* 0x0032d800013d7983 */ /* 0x000ee80000300800 */
[----:B------:R-:W3:Y:S04]  /*8a7b0*/  LDL.LU R60, [R1+0x32e4] ;  /* 0x0032e400013c7983 */ /* 0x000ee80000300800 */
[----:B-1----:R-:W3:Y:S04]  /*8a7c0*/  LDL.LU R3, [R1+0x32e0] ;  /* 0x0032e00001037983 */ /* 0x002ee80000300800 */
[----:B0-----:R-:W3:Y:S04]  /*8a7d0*/  LDL.LU R2, [R1+0x32ec] ;  /* 0x0032ec0001027983 */ /* 0x001ee80000300800 */
        /* <DEDUP_REMOVED lines=23> */
[----:B--2---:R-:W-:Y:S06]  /*8a950*/  HMMA.16816.F32 R52, R8, R18, R52 ;  /* 0x000000120834723c */ /* 0x004fec0000001834 */
[----:B------:R-:W-:-:S02]  /*8a960*/  IMAD.MOV.U32 R23, RZ, RZ, R19 ;  /* 0x000000ffff177224 */ /* 0x000fc400078e0013 */
[----:B------:R-:W-:-:S15]  /*8a970*/  IMAD.MOV.U32 R24, RZ, RZ, R18 ;  /* 0x000000ffff187224 */ /* 0x000fde00078e0012 */
[----:B------:R-:W-:Y:S04]  /*8a980*/  STL.64 [R1+0x2810], R52 ;  /* 0x0028103401007387 */ /* 0x000fe80000100a00 */
[----:B------:R0:W-:Y:S04]  /*8a990*/  STL.64 [R1+0x2818], R54 ;  /* 0x0028183601007387 */ /* 0x0001e80000100a00 */
[----:B0-----:R-:W2:Y:S04]  /*8a9a0*/  LDL.LU.64 R54, [R1+0x6a28] ;  /* 0x006a280001367983 */ /* 0x001ea80000300a00 */
[----:B------:R-:W2:Y:S04]  /*8a9b0*/  LDL.LU.64 R52, [R1+0x6a20] ;  /* 0x006a200001347983 */ /* 0x000ea80000300a00 */
[----:B------:R-:W2:Y:S04]  /*8a9c0*/  LDL.LU.64 R18, [R1+0x6a18] ;  /* 0x006a180001127983 */ /* 0x000ea80000300a00 */
[----:B------:R0:W-:Y:S04]  /*8a9d0*/  STL [R1+0x69a4], R23 ;  /* 0x0069a41701007387 */ /* 0x0001e80000100800 */
[----:B0-----:R-:W2:Y:S04]  /*8a9e0*/  LDL.LU R23, [R1+0x32d4] ;  /* 0x0032d40001177983 */ /* 0x001ea80000300800 */
[----:B------:R0:W-:Y:S04]  /*8a9f0*/  STL [R1+0x69a0], R24 ;  /* 0x0069a01801007387 */ /* 0x0001e80000100800 */
[----:B0-----:R-:W2:Y:S01]  /*8aa00*/  LDL.LU R24, [R1+0x32c8] ;  /* 0x0032c80001187983 */ /* 0x001ea20000300800 */
[----:B----4-:R-:W-:-:S03]  /*8aa10*/  IMAD R47, R47, 0x100, R43 ;  /* 0x000001002f2f7824 */ /* 0x010fc600078e022b */
[----:B------:R-:W4:Y:S01]  /*8aa20*/  LDL.LU R43, [R1+0x6a14] ;  /* 0x006a1400012b7983 */ /* 0x000f220000300800 */
[----:B---3--:R-:W-:Y:S03]  /*8aa30*/  HMMA.16816.F32 R12, R8, R16, R12 ;  /* 0x00000010080c723c */ /* 0x008fe6000000180c */
[----:B------:R0:W-:Y:S01]  /*8aa40*/  STL [R1+0x70], R47 ;  /* 0x0000702f01007387 */ /* 0x0001e20000100800 */
[----:B------:R-:W-:-:S03]  /*8aa50*/  IMAD R3, R3, 0x100, R60 ;  /* 0x0000010003037824 */ /* 0x000fc600078e023c */
[----:B0-----:R-:W3:Y:S01]  /*8aa60*/  LDL.LU R47, [R1+0x6a10] ;  /* 0x006a1000012f7983 */ /* 0x001ee20000300800 */
[----:B--2---:R-:W-:-:S03]  /*8aa70*/  IMAD R24, R24, 0x100, R46 ;  /* 0x0000010018187824 */ /* 0x004fc600078e022e */
[----:B------:R-:W2:Y:S04]  /*8aa80*/  LDL.LU R46, [R1+0x6a0c] ;  /* 0x006a0c00012e7983 */ /* 0x000ea80000300800 */
[----:B------:R0:W-:Y:S02]  /*8aa90*/  STL [R1+0x84], R24 ;  /* 0x0000841801007387 */ /* 0x0001e40000100800 */
[----:B0-----:R-:W-:Y:S02]  /*8aaa0*/  IMAD R24, R28, 0x100, R23 ;  /* 0x000001001c187824 */ /* 0x001fe400078e0217 */
[----:B------:R-:W-:-:S03]  /*8aab0*/  IMAD R23, R61, 0x100, R29 ;  /* 0x000001003d177824 */ /* 0x000fc600078e021d */
[----:B------:R-:W-:Y:S04]  /*8aac0*/  STL [R1+0x6e4], R24 ;  /* 0x0006e41801007387 */ /* 0x000fe80000100800 */
[----:B------:R-:W-:Y:S04]  /*8aad0*/  STL [R1+0x744], R23 ;  /* 0x0007441701007387 */ /* 0x000fe80000100800 */
[----:B------:R-:W-:Y:S04]  /*8aae0*/  STL [R1+0x696c], R16 ;  /* 0x00696c1001007387 */ /* 0x000fe80000100800 */
[----:B------:R0:W-:Y:S04]  /*8aaf0*/  STL [R1+0x78c], R3 ;  /* 0x00078c0301007387 */ /* 0x0001e80000100800 */
[----:B------:R-:W-:Y:S04]  /*8ab00*/  STL [R1+0x6968], R17 ;  /* 0x0069681101007387 */ /* 0x000fe80000100800 */
[----:B------:R1:W-:Y:S04]  /*8ab10*/  STL.64 [R1+0x2800], R12 ;  /* 0x0028000c01007387 */ /* 0x0003e80000100a00 */
[----:B------:R-:W-:Y:S01]  /*8ab20*/  STL.64 [R1+0x2808], R14 ;  /* 0x0028080e01007387 */ /* 0x000fe20000100a00 */
[----:B0-----:R-:W-:-:S02]  /*8ab30*/  IMAD R3, R49, 0x100, R2 ;  /* 0x0000010031037824 */ /* 0x001fc400078e0202 */
[----:B------:R-:W-:Y:S02]  /*8ab40*/  IMAD R2, R45, 0x100, R48 ;  /* 0x000001002d027824 */ /* 0x000fe400078e0230 */
[----:B-1----:R-:W-:Y:S01]  /*8ab50*/  IMAD R12, R20, 0x100, R44 ;  /* 0x00000100140c7824 */ /* 0x002fe200078e022c */
[----:B------:R0:W-:Y:S04]  /*8ab60*/  STL [R1+0x80], R3 ;  /* 0x0000800301007387 */ /* 0x0001e80000100800 */
[----:B------:R1:W-:Y:S04]  /*8ab70*/  STL [R1+0x6c0], R2 ;  /* 0x0006c00201007387 */ /* 0x0003e80000100800 */
[----:B------:R-:W-:Y:S01]  /*8ab80*/  STL [R1+0x71c], R12 ;  /* 0x00071c0c01007387 */ /* 0x000fe20000100800 */
[----:B0-----:R-:W-:-:S02]  /*8ab90*/  IMAD R3, R22, 0x100, R21 ;  /* 0x0000010016037824 */ /* 0x001fc400078e0215 */
[----:B-1----:R-:W-:-:S03]  /*8aba0*/  IMAD R2, R58, 0x100, R51 ;  /* 0x000001003a027824 */ /* 0x002fc600078e0233 */
[----:B------:R0:W-:Y:S04]  /*8abb0*/  STL [R1+0x788], R3 ;  /* 0x0007880301007387 */ /* 0x0001e80000100800 */
[----:B------:R-:W3:Y:S04]  /*8abc0*/  LDL.LU R51, [R1+0x333c] ;  /* 0x00333c0001337983 */ /* 0x000ee80000300800 */
[----:B------:R1:W-:Y:S04]  /*8abd0*/  STL [R1+0x7e4], R2 ;  /* 0x0007e40201007387 */ /* 0x0003e80000100800 */
[----:B------:R-:W3:Y:S01]  /*8abe0*/  LDL.LU R58, [R1+0x3338] ;  /* 0x00333800013a7983 */ /* 0x000ee20000300800 */
[C---:B----4-:R-:W-:Y:S06]  /*8abf0*/  HMMA.16816.F32 R4, R8.reuse, R42, R4 ;  /* 0x0000002a0804723c */ /* 0x050fec0000001804 */
[----:B------:R-:W-:Y:S01]  /*8ac00*/  HMMA.16816.F32 R36, R8, R18, R36 ;  /* 0x000000120824723c */ /* 0x000fe20000001824 */
[----:B0-----:R-:W-:-:S02]  /*8ac10*/  IMAD R3, R35, 0x100, R34 ;  /* 0x0000010023037824 */ /* 0x001fc400078e0222 */
[----:B-1----:R-:W-:-:S14]  /*8ac20*/  IMAD R2, R41, 0x100, R40 ;  /* 0x0000010029027824 */ /* 0x002fdc00078e0228 */
[----:B------:R0:W-:Y:S04]  /*8ac30*/  STL.64 [R1+0x27f0], R4 ;  /* 0x0027f00401007387 */ /* 0x0001e80000100a00 */
[----:B------:R-:W-:Y:S04]  /*8ac40*/  STL.64 [R1+0x27f8], R6 ;  /* 0x0027f80601007387 */ /* 0x000fe80000100a00 */
[----:B------:R-:W-:Y:S04]  /*8ac50*/  STL [R1+0x6974], R42 ;  /* 0x0069742a01007387 */ /* 0x000fe80000100800 */
[----:B------:R-:W-:Y:S04]  /*8ac60*/  STL [R1+0x6970], R43 ;  /* 0x0069702b01007387 */ /* 0x000fe80000100800 */
[----:B------:R-:W-:Y:S04]  /*8ac70*/  STL [R1+0x94], R3 ;  /* 0x0000940301007387 */ /* 0x000fe80000100800 */
[----:B------:R-:W-:Y:S04]  /*8ac80*/  STL [R1+0x718], R2 ;  /* 0x0007180201007387 */ /* 0x000fe80000100800 */
[----:B------:R-:W4:Y:S04]  /*8ac90*/  LDL.LU R12, [R1+0x660] ;  /* 0x00066000010c7983 */ /* 0x000f280000300800 */
[----:B------:R-:W4:Y:S04]  /*8aca0*/  LDL.LU R13, [R1+0x664] ;  /* 0x00066400010d7983 */ /* 0x000f280000300800 */
[----:B------:R-:W4:Y:S04]  /*8acb0*/  LDL.LU R14, [R1+0x668] ;  /* 0x00066800010e7983 */ /* 0x000f280000300800 */
[----:B------:R-:W4:Y:S04]  /*8acc0*/  LDL.LU R15, [R1+0x66c] ;  /* 0x00066c00010f7983 */ /* 0x000f280000300800 */
[----:B------:R1:W-:Y:S04]  /*8acd0*/  STL.64 [R1+0x27e0], R36 ;  /* 0x0027e02401007387 */ /* 0x0003e80000100a00 */
[----:B------:R1:W-:Y:S01]  /*8ace0*/  STL.64 [R1+0x27e8], R38 ;  /* 0x0027e82601007387 */ /* 0x0003e20000100a00 */
[----:B------:R-:W-:-:S03]  /*8acf0*/  IMAD.MOV.U32 R23, RZ, RZ, R18 ;  /* 0x000000ffff177224 */ /* 0x000fc600078e0012 */
[----:B------:R-:W2:Y:S04]  /*8ad00*/  LDL.LU R48, [R1+0x3344] ;  /* 0x0033440001307983 */ /* 0x000ea80000300800 */
[----:B------:R-:W2:Y:S04]  /*8ad10*/  LDL.LU R18, [R1+0x3340] ;  /* 0x0033400001127983 */ /* 0x000ea80000300800 */
[----:B------:R-:W2:Y:S04]  /*8ad20*/  LDL.LU R45, [R1+0x334c] ;  /* 0x00334c00012d7983 */ /* 0x000ea80000300800 */
[----:B------:R-:W2:Y:S01]  /*8ad30*/  LDL.LU R21, [R1+0x3348] ;  /* 0x0033480001157983 */ /* 0x000ea20000300800 */
[----:B0-----:R-:W-:-:S03]  /*8ad40*/  IMAD R5, R59, 0x100, R27 ;  /* 0x000001003b057824 */ /* 0x001fc600078e021b */
[----:B------:R-:W2:Y:S04]  /*8ad50*/  LDL.LU R44, [R1+0x3354] ;  /* 0x00335400012c7983 */ /* 0x000ea80000300800 */
        /* <DEDUP_REMOVED lines=8> */
[----:B------:R-:W2:Y:S01]  /*8ade0*/  LDL.LU R39, [R1+0x65c] ;  /* 0x00065c0001277983 */ /* 0x000ea20000300800 */
[----:B------:R-:W-:-:S02]  /*8adf0*/  IMAD.MOV.U32 R24, RZ, RZ, R19 ;  /* 0x000000ffff187224 */ /* 0x000fc400078e0013 */
[----:B------:R-:W-:-:S03]  /*8ae00*/  IMAD R4, R26, 0x100, R25 ;  /* 0x000001001a047824 */ /* 0x000fc600078e0219 */
[----:B------:R-:W-:Y:S04]  /*8ae10*/  STL [R1+0x69c4], R24 ;  /* 0x0069c41801007387 */ /* 0x000fe80000100800 */
[----:B------:R-:W-:Y:S04]  /*8ae20*/  STL [R1+0x69c0], R23 ;  /* 0x0069c01701007387 */ /* 0x000fe80000100800 */
[----:B------:R-:W2:Y:S04]  /*8ae30*/  LDL.LU R41, [R1+0x336c] ;  /* 0x00336c0001297983 */ /* 0x000ea80000300800 */
[----:B------:R-:W2:Y:S04]  /*8ae40*/  LDL.LU R25, [R1+0x3368] ;  /* 0x0033680001197983 */ /* 0x000ea80000300800 */
[----:B------:R-:W2:Y:S01]  /*8ae50*/  LDL.LU R26, [R1+0x3374] ;  /* 0x00337400011a7983 */ /* 0x000ea20000300800 */
[----:B------:R-:W-:-:S03]  /*8ae60*/  IMAD R6, R50, 0x100, R0 ;  /* 0x0000010032067824 */ /* 0x000fc600078e0200 */
[----:B------:R-:W2:Y:S04]  /*8ae70*/  LDL.LU R59, [R1+0x3370] ;  /* 0x00337000013b7983 */ /* 0x000ea80000300800 */
[----:B------:R-:W2:Y:S04]  /*8ae80*/  LDL.LU R0, [R1+0x337c] ;  /* 0x00337c0001007983 */ /* 0x000ea80000300800 */
[----:B------:R-:W2:Y:S01]  /*8ae90*/  LDL.LU R50, [R1+0x3378] ;  /* 0x0033780001327983 */ /* 0x000ea20000300800 */
[----:B---3--:R-:W-:-:S03]  /*8aea0*/  IMAD R7, R58, 0x100, R51 ;  /* 0x000001003a077824 */ /* 0x008fc600078e0233 */
[----:B------:R-:W3:Y:S04]  /*8aeb0*/  LDL.LU R51, [R1+0x3384] ;  /* 0x0033840001337983 */ /* 0x000ee80000300800 */
[----:B------:R-:W3:Y:S01]  /*8aec0*/  LDL.LU R58, [R1+0x3380] ;  /* 0x00338000013a7983 */ /* 0x000ee20000300800 */
[----:B------:R-:W-:Y:S02]  /*8aed0*/  F2FP.F16.E4M3.UNPACK_B R4, R4 ;  /* 0x00000004ff04723e */ /* 0x000fe400020006ff */
[----:B------:R-:W-:Y:S02]  /*8aee0*/  F2FP.F16.E4M3.UNPACK_B R5, R5 ;  /* 0x00000005ff05723e */ /* 0x000fe400020006ff */
[----:B------:R-:W-:Y:S02]  /*8aef0*/  F2FP.F16.E4M3.UNPACK_B R6, R6 ;  /* 0x00000006ff06723e */ /* 0x000fe400020006ff */
[----:B------:R-:W-:Y:S01]  /*8af00*/  F2FP.F16.E4M3.UNPACK_B R7, R7 ;  /* 0x00000007ff07723e */ /* 0x000fe200020006ff */
[----:B----4-:R-:W-:Y:S06]  /*8af10*/  HMMA.16816.F32 R8, R8, R52, R12 ;  /* 0x000000340808723c */ /* 0x010fec000000180c */
[----:B------:R-:W-:-:S02]  /*8af20*/  IMAD.MOV.U32 R19, RZ, RZ, R53 ;  /* 0x000000ffff137224 */ /* 0x000fc400078e0035 */
[----:B------:R-:W-:Y:S02]  /*8af30*/  IMAD.MOV.U32 R22, RZ, RZ, R52 ;  /* 0x000000ffff167224 */ /* 0x000fe400078e0034 */
[----:B--2---:R-:W-:Y:S02]  /*8af40*/  IMAD R18, R18, 0x100, R48 ;  /* 0x0000010012127824 */ /* 0x004fe400078e0230 */
[----:B------:R-:W-:-:S11]  /*8af50*/  IMAD R21, R21, 0x100, R45 ;  /* 0x0000010015157824 */ /* 0x000fd600078e022d */
[----:B------:R-:W-:Y:S04]  /*8af60*/  STL.64 [R1+0x27d0], R8 ;  /* 0x0027d00801007387 */ /* 0x000fe80000100a00 */
[----:B------:R0:W-:Y:S02]  /*8af70*/  STL.64 [R1+0x27d8], R10 ;  /* 0x0027d80a01007387 */ /* 0x0001e40000100a00 */
[----:B0-----:R-:W-:Y:S01]  /*8af80*/  HMMA.16816.F32 R8, R4, R32, R36 ;  /* 0x000000200408723c */ /* 0x001fe20000001824 */
[----:B------:R-:W-:Y:S01]  /*8af90*/  IMAD R27, R27, 0x100, R44 ;  /* 0x000001001b1b7824 */ /* 0x000fe200078e022c */
[----:B------:R-:W-:Y:S01]  /*8afa0*/  STL [R1+0x697c], R19 ;  /* 0x00697c1301007387 */ /* 0x000fe20000100800 */
[----:B------:R-:W-:-:S03]  /*8afb0*/  IMAD R35, R35, 0x100, R20 ;  /* 0x0000010023237824 */ /* 0x000fc600078e0214 */
[----:B------:R-:W-:Y:S01]  /*8afc0*/  STL [R1+0x6978], R22 ;  /* 0x0069781601007387 */ /* 0x000fe20000100800 */
[----:B------:R-:W-:-:S03]  /*8afd0*/  IMAD R48, R40, 0x100, R34 ;  /* 0x0000010028307824 */ /* 0x000fc600078e0222 */
[----:B------:R0:W-:Y:S04]  /*8afe0*/  STL [R1+0x65e0], R18 ;  /* 0x0065e01201007387 */ /* 0x0001e80000100800 */
[----:B------:R-:W-:Y:S04]  /*8aff0*/  STL [R1+0x65e4], R21 ;  /* 0x0065e41501007387 */ /* 0x000fe80000100800 */
[----:B------:R-:W-:Y:S01]  /*8b000*/  STL [R1+0x65e8], R27 ;  /* 0x0065e81b01007387 */ /* 0x000fe20000100800 */
[----:B------:R-:W-:-:S03]  /*8b010*/  IMAD.MOV.U32 R43, RZ, RZ, R33 ;  /* 0x000000ffff2b7224 */ /* 0x000fc600078e0021 */
[----:B------:R-:W-:Y:S01]  /*8b020*/  STL [R1+0x65ec], R35 ;  /* 0x0065ec2301007387 */ /* 0x000fe20000100800 */
[----:B------:R-:W-:-:S03]  /*8b030*/  IMAD.MOV.U32 R42, RZ, RZ, R32 ;  /* 0x000000ffff2a7224 */ /* 0x000fc600078e0020 */
[----:B------:R-:W-:Y:S01]  /*8b040*/  STL [R1+0x65f0], R48 ;  /* 0x0065f03001007387 */ /* 0x000fe20000100800 */
[----:B------:R-:W-:Y:S02]  /*8b050*/  IMAD R20, R25, 0x100, R41 ;  /* 0x0000010019147824 */ /* 0x000fe400078e0229 */
[----:B------:R-:W-:Y:S02]  /*8b060*/  IMAD R26, R59, 0x100, R26 ;  /* 0x000001003b1a7824 */ /* 0x000fe400078e021a */
[----:B------:R-:W-:Y:S01]  /*8b070*/  IMAD R34, R50, 0x100, R0 ;  /* 0x0000010032227824 */ /* 0x000fe200078e0200 */
[----:B------:R1:W-:Y:S04]  /*8b080*/  STL.64 [R1+0x27c0], R8 ;  /* 0x0027c00801007387 */ /* 0x0003e80000100a00 */
[----:B------:R2:W-:Y:S04]  /*8b090*/  STL.64 [R1+0x27c8], R10 ;  /* 0x0027c80a01007387 */ /* 0x0005e80000100a00 */
[----:B------:R-:W-:Y:S04]  /*8b0a0*/  STL [R1+0x69cc], R43 ;  /* 0x0069cc2b01007387 */ /* 0x000fe80000100800 */
[----:B------:R-:W-:Y:S04]  /*8b0b0*/  STL [R1+0x69c8], R42 ;  /* 0x0069c82a01007387 */ /* 0x000fe80000100800 */
[----:B------:R-:W-:Y:S04]  /*8b0c0*/  STL [R1+0x65f4], R20 ;  /* 0x0065f41401007387 */ /* 0x000fe80000100800 */
[----:B------:R4:W-:Y:S04]  /*8b0d0*/  STL [R1+0x65f8], R26 ;  /* 0x0065f81a01007387 */ /* 0x0009e80000100800 */
[----:B------:R-:W-:Y:S01]  /*8b0e0*/  STL [R1+0x65fc], R34 ;  /* 0x0065fc2201007387 */ /* 0x000fe20000100800 */
[----:B---3--:R-:W-:-:S03]  /*8b0f0*/  IMAD R45, R58, 0x100, R51 ;  /* 0x000001003a2d7824 */ /* 0x008fc600078e0233 */
[----:B------:R-:W3:Y:S04]  /*8b100*/  LDL.LU R51, [R1+0x338c] ;  /* 0x00338c0001337983 */ /* 0x000ee80000300800 */
[----:B------:R-:W3:Y:S04]  /*8b110*/  LDL.LU R58, [R1+0x3388] ;  /* 0x00338800013a7983 */ /* 0x000ee80000300800 */
[----:B------:R-:W3:Y:S04]  /*8b120*/  LDL.LU R16, [R1+0x640] ;  /* 0x0006400001107983 */ /* 0x000ee80000300800 */
[----:B------:R-:W3:Y:S04]  /*8b130*/  LDL.LU R17, [R1+0x644] ;  /* 0x0006440001117983 */ /* 0x000ee80000300800 */
        /* <DEDUP_REMOVED lines=26> */
[----:B-1----:R-:W3:Y:S04]  /*8b2e0*/  LDL.LU R8, [R1+0x620] ;  /* 0x0006200001087983 */ /* 0x002ee80000300800 */
[----:B------:R-:W3:Y:S01]  /*8b2f0*/  LDL.LU R9, [R1+0x624] ;  /* 0x0006240001097983 */ /* 0x000ee20000300800 */
[----:B--2---:R-:W-:-:S02]  /*8b300*/  IMAD.MOV.U32 R10, RZ, RZ, R46 ;  /* 0x000000ffff0a7224 */ /* 0x004fc400078e002e */
[----:B------:R-:W-:Y:S01]  /*8b310*/  IMAD.MOV.U32 R11, RZ, RZ, R47 ;  /* 0x000000ffff0b7224 */ /* 0x000fe200078e002f */
[----:B------:R-:W2:Y:S04]  /*8b320*/  LDL.LU R46, [R1+0x6a08] ;  /* 0x006a0800012e7983 */ /* 0x000ea80000300800 */
[----:B------:R-:W2:Y:S01]  /*8b330*/  LDL.LU R47, [R1+0x6a04] ;  /* 0x006a0400012f7983 */ /* 0x000ea20000300800 */
[----:B----4-:R-:W-:Y:S02]  /*8b340*/  IMAD.MOV.U32 R26, RZ, RZ, R55 ;  /* 0x000000ffff1a7224 */ /* 0x010fe400078e0037 */
[----:B------:R-:W-:Y:S01]  /*8b350*/  IMAD.MOV.U32 R27, RZ, RZ, R31 ;  /* 0x000000ffff1b7224 */ /* 0x000fe200078e001f */
[----:B---3--:R-:W-:Y:S01]  /*8b360*/  HMMA.16816.F32 R16, R4, R56, R16 ;  /* 0x000000380410723c */ /* 0x008fe20000001810 */
[----:B------:R-:W-:-:S02]  /*8b370*/  IMAD R20, R58, 0x100, R51 ;  /* 0x000001003a147824 */ /* 0x000fc400078e0233 */
[----:B------:R-:W3:Y:S04]  /*8b380*/  LDL.LU R51, [R1+0x33e4] ;  /* 0x0033e40001337983 */ /* 0x000ee80000300800 */
[----:B------:R-:W3:Y:S04]  /*8b390*/  LDL.LU R58, [R1+0x33e0] ;  /* 0x0033e000013a7983 */ /* 0x000ee80000300800 */
[----:B------:R-:W-:Y:S04]  /*8b3a0*/  STL [R1+0xc], R20 ;  /* 0x00000c1401007387 */ /* 0x000fe80000100800 */
[----:B------:R-:W-:Y:S08]  /*8b3b0*/  STL.64 [R1+0x6938], R56 ;  /* 0x0069383801007387 */ /* 0x000ff00000100a00 */
[----:B------:R-:W-:Y:S04]  /*8b3c0*/  STL.64 [R1+0x27b0], R16 ;  /* 0x0027b01001007387 */ /* 0x000fe80000100a00 */
[----:B------:R-:W-:Y:S04]  /*8b3d0*/  STL.64 [R1+0x27b8], R18 ;  /* 0x0027b81201007387 */ /* 0x000fe80000100a00 */
[----:B------:R-:W4:Y:S04]  /*8b3e0*/  LDL.LU R55, [R1+0x6a00] ;  /* 0x006a000001377983 */ /* 0x000f280000300800 */
[----:B------:R-:W-:Y:S04]  /*8b3f0*/  STL [R1+0x69f0], R26 ;  /* 0x0069f01a01007387 */ /* 0x000fe80000100800 */
[----:B------:R-:W3:Y:S01]  /*8b400*/  LDL.LU R31, [R1+0x69fc] ;  /* 0x0069fc00011f7983 */ /* 0x000ee20000300800 */
[----:B------:R-:W-:-:S02]  /*8b410*/  IMAD R25, R25, 0x100, R61 ;  /* 0x0000010019197824 */ /* 0x000fc400078e023d */
[----:B------:R-:W-:Y:S02]  /*8b420*/  IMAD R33, R33, 0x100, R60 ;  /* 0x0000010021217824 */ /* 0x000fe400078e023c */
[----:B------:R-:W-:Y:S01]  /*8b430*/  IMAD R44, R44, 0x100, R3 ;  /* 0x000001002c2c7824 */ /* 0x000fe200078e0203 */
[----:B------:R-:W-:Y:S01]  /*8b440*/  STL [R1+0x69f4], R27 ;  /* 0x0069f41b01007387 */ /* 0x000fe20000100800 */
[----:B------:R-:W-:-:S03]  /*8b450*/  IMAD R3, R52, 0x100, R2 ;  /* 0x0000010034037824 */ /* 0x000fc600078e0202 */
[----:B------:R-:W-:Y:S01]  /*8b460*/  STL [R1+0x6660], R25 ;  /* 0x0066601901007387 */ /* 0x000fe20000100800 */
[----:B------:R-:W-:-:S03]  /*8b470*/  IMAD R2, R49, 0x100, R53 ;  /* 0x0000010031027824 */ /* 0x000fc600078e0235 */
[----:B------:R-:W-:Y:S04]  /*8b480*/  STL [R1+0x6664], R33 ;  /* 0x0066642101007387 */ /* 0x000fe80000100800 */
[----:B--2---:R-:W-:Y:S04]  /*8b490*/  STL.64 [R1+0x6608], R46 ;  /* 0x0066082e01007387 */ /* 0x004fe80000100a00 */
[----:B------:R-:W-:Y:S04]  /*8b4a0*/  STL.64 [R1+0x6600], R44 ;  /* 0x0066002c01007387 */ /* 0x000fe80000100a00 */
[----:B------:R-:W-:Y:S04]  /*8b4b0*/  STL [R1+0x8], R3 ;  /* 0x0000080301007387 */ /* 0x000fe80000100800 */
[----:B------:R0:W-:Y:S01]  /*8b4c0*/  STL [R1+0x40], R2 ;  /* 0x0000400201007387 */ /* 0x0001e20000100800 */
[----:B------:R-:W-:-:S02]  /*8b4d0*/  IMAD R32, R36, 0x100, R32 ;  /* 0x0000010024207824 */ /* 0x000fc400078e0220 */
[----:B------:R-:W-:Y:S02]  /*8b4e0*/  IMAD R0, R50, 0x100, R0 ;  /* 0x0000010032007824 */ /* 0x000fe400078e0200 */
[----:B0-----:R-:W-:Y:S01]  /*8b4f0*/  IMAD R2, R59, 0x100, R41 ;  /* 0x000001003b027824 */ /* 0x001fe200078e0229 */
[C---:B----4-:R-:W-:Y:S06]  /*8b500*/  HMMA.16816.F32 R16, R4.reuse, R54, R12 ;  /* 0x000000360410723c */ /* 0x050fec000000180c */
[----:B---3--:R-:W-:Y:S01]  /*8b510*/  HMMA.16816.F32 R8, R4, R30, R8 ;  /* 0x0000001e0408723c */ /* 0x008fe20000001808 */
[----:B------:R-:W-:-:S02]  /*8b520*/  IMAD.MOV.U32 R13, RZ, RZ, R55 ;  /* 0x000000ffff0d7224 */ /* 0x000fc400078e0037 */
[----:B------:R-:W-:Y:S02]  /*8b530*/  IMAD.MOV.U32 R14, RZ, RZ, R54 ;  /* 0x000000ffff0e7224 */ /* 0x000fe400078e0036 */
[----:B------:R-:W-:-:S12]  /*8b540*/  IMAD R54, R40, 0x100, R38 ;  /* 0x0000010028367824 */ /* 0x000fd800078e0226 */
[----:B------:R-:W-:Y:S04]  /*8b550*/  STL.64 [R1+0x27a0], R16 ;  /* 0x0027a01001007387 */ /* 0x000fe80000100a00 */
[----:B------:R-:W-:Y:S04]  /*8b560*/  STL.64 [R1+0x27a8], R18 ;  /* 0x0027a81201007387 */ /* 0x000fe80000100a00 */
[----:B------:R-:W-:Y:S04]  /*8b570*/  STL [R1+0x69f8], R13 ;  /* 0x0069f80d01007387 */ /* 0x000fe80000100800 */
[----:B------:R-:W-:Y:S04]  /*8b580*/  STL [R1+0x6934], R14 ;  /* 0x0069340e01007387 */ /* 0x000fe80000100800 */
[----:B------:R-:W-:Y:S04]  /*8b590*/  STL [R1+0x6668], R32 ;  /* 0x0066682001007387 */ /* 0x000fe80000100800 */
[----:B------:R-:W-:Y:S04]  /*8b5a0*/  STL [R1+0x666c], R54 ;  /* 0x00666c3601007387 */ /* 0x000fe80000100800 */
[----:B------:R-:W-:Y:S04]  /*8b5b0*/  STL [R1+0x24], R2 ;  /* 0x0000240201007387 */ /* 0x000fe80000100800 */
[----:B------:R-:W-:Y:S04]  /*8b5c0*/  STL [R1+0x64], R0 ;  /* 0x0000640001007387 */ /* 0x000fe80000100800 */
[----:B------:R-:W-:Y:S04]  /*8b5d0*/  STL.64 [R1+0x2790], R8 ;  /* 0x0027900801007387 */ /* 0x000fe80000100a00 */
[----:B------:R-:W-:Y:S04]  /*8b5e0*/  STL.64 [R1+0x2798], R10 ;  /* 0x0027980a01007387 */ /* 0x000fe80000100a00 */
        /* <DEDUP_REMOVED lines=8> */
[----:B------:R-:W2:Y:S04]  /*8b670*/  LDL.LU R46, [R1+0x608] ;  /* 0x00060800012e7983 */ /* 0x000ea80000300800 */
[----:B------:R-:W2:Y:S04]  /*8b680*/  LDL.LU R47, [R1+0x60c] ;  /* 0x00060c00012f7983 */ /* 0x000ea80000300800 */
[----:B0-----:R-:W3:Y:S04]  /*8b690*/  LDL.LU R20, [R1+0x610] ;  /* 0x0006100001147983 */ /* 0x001ee80000300800 */
[----:B------:R-:W3:Y:S04]  /*8b6a0*/  LDL.LU R21, [R1+0x614] ;  /* 0x0006140001157983 */ /* 0x000ee80000300800 */
[----:B------:R-:W3:Y:S04]  /*8b6b0*/  LDL.LU R22, [R1+0x618] ;  /* 0x0006180001167983 */ /* 0x000ee80000300800 */
[----:B------:R-:W3:Y:S04]  /*8b6c0*/  LDL.LU R23, [R1+0x61c] ;  /* 0x00061c0001177983 */ /* 0x000ee80000300800 */
[----:B------:R-:W4:Y:S04]  /*8b6d0*/  LDL.LU R13, [R1+0x33ec] ;  /* 0x0033ec00010d7983 */ /* 0x000f280000300800 */
[----:B------:R-:W4:Y:S04]  /*8b6e0*/  LDL.LU R53, [R1+0x33e8] ;  /* 0x0033e80001357983 */ /* 0x000f280000300800 */
[----:B------:R-:W2:Y:S04]  /*8b6f0*/  LDL.LU R27, [R1+0x33f4] ;  /* 0x0033f400011b7983 */ /* 0x000ea80000300800 */
[----:B------:R-:W2:Y:S04]  /*8b700*/  LDL.LU R26, [R1+0x33f0] ;  /* 0x0033f000011a7983 */ /* 0x000ea80000300800 */
[----:B------:R-:W3:Y:S04]  /*8b710*/  LDL.LU R54, [R1+0x33f8] ;  /* 0x0033f80001367983 */ /* 0x000ee80000300800 */
[----:B------:R-:W3:Y:S04]  /*8b720*/  LDL.LU R32, [R1+0x3404] ;  /* 0x0034040001207983 */ /* 0x000ee80000300800 */
[----:B------:R-:W3:Y:S04]  /*8b730*/  LDL.LU R14, [R1+0x3400] ;  /* 0x00340000010e7983 */ /* 0x000ee80000300800 */
[----:B------:R-:W3:Y:S04]  /*8b740*/  LDL.64 R28, [R1+0x5c8] ;  /* 0x0005c800011c7983 */ /* 0x000ee80000100a00 */
        /* <DEDUP_REMOVED lines=20> */
[----:B------:R-:W-:-:S03]  /*8b890*/  IMAD.MOV.U32 R18, RZ, RZ, R30 ;  /* 0x000000ffff127224 */ /* 0x000fc600078e001e */
[----:B------:R-:W3:Y:S01]  /*8b8a0*/  LDL.64 R60, [R1+0x558] ;  /* 0x00055800013c7983 */ /* 0x000ee20000100a00 */
[----:B------:R-:W-:-:S03]  /*8b8b0*/  IMAD.MOV.U32 R15, RZ, RZ, R31 ;  /* 0x000000ffff0f7224 */ /* 0x000fc600078e001f */
[----:B------:R-:W3:Y:S04]  /*8b8c0*/  LDL.LU R30, [R1+0x345c] ;  /* 0x00345c00011e7983 */ /* 0x000ee80000300800 */
[----:B------:R-:W3:Y:S01]  /*8b8d0*/  LDL.LU R31, [R1+0x3458] ;  /* 0x00345800011f7983 */ /* 0x000ee20000300800 */
[----:B------:R-:W-:-:S03]  /*8b8e0*/  IMAD R39, R39, 0x100, R37 ;  /* 0x0000010027277824 */ /* 0x000fc600078e0225 */
[----:B------:R-:W3:Y:S04]  /*8b8f0*/  LDL.LU R36, [R1+0x3464] ;  /* 0x0034640001247983 */ /* 0x000ee80000300800 */
[----:B------:R-:W3:Y:S04]  /*8b900*/  LDL.LU R37, [R1+0x3460] ;  /* 0x0034600001257983 */ /* 0x000ee80000300800 */
[----:B------:R-:W3:Y:S04]  /*8b910*/  LDL.LU R40, [R1+0x346c] ;  /* 0x00346c0001287983 */ /* 0x000ee80000300800 */
[----:B------:R-:W3:Y:S04]  /*8b920*/  LDL.LU R41, [R1+0x3468] ;  /* 0x0034680001297983 */ /* 0x000ee80000300800 */
[----:B------:R-:W3:Y:S01]  /*8b930*/  LDL.LU R59, [R1+0x3474] ;  /* 0x00347400013b7983 */ /* 0x000ee20000300800 */
[----:B------:R-:W-:-:S03]  /*8b940*/  IMAD R38, R58, 0x100, R51 ;  /* 0x000001003a267824 */ /* 0x000fc600078e0233 */
[----:B------:R-:W3:Y:S04]  /*8b950*/  LDL.LU R50, [R1+0x3470] ;  /* 0x0034700001327983 */ /* 0x000ee80000300800 */
[----:B------:R-:W3:Y:S04]  /*8b960*/  LDL.LU R51, [R1+0x347c] ;  /* 0x00347c0001337983 */ /* 0x000ee80000300800 */
[----:B------:R-:W3:Y:S04]  /*8b970*/  LDL.LU R58, [R1+0x3478] ;  /* 0x00347800013a7983 */ /* 0x000ee80000300800 */
[----:B------:R-:W3:Y:S04]  /*8b980*/  LDL.LU R8, [R1+0x5b0] ;  /* 0x0005b00001087983 */ /* 0x000ee80000300800 */
[----:B------:R-:W3:Y:S04]  /*8b990*/  LDL.LU R9, [R1+0x5b4] ;  /* 0x0005b40001097983 */ /* 0x000ee80000300800 */
[----:B------:R-:W3:Y:S04]  /*8b9a0*/  LDL.LU R10, [R1+0x5b8] ;  /* 0x0005b800010a7983 */ /* 0x000ee80000300800 */
[----:B------:R-:W3:Y:S01]  /*8b9b0*/  LDL.LU R11, [R1+0x5bc] ;  /* 0x0005bc00010b7983 */ /* 0x000ee20000300800 */
[----:B----4-:R-:W-:-:S03]  /*8b9c0*/  IMAD R53, R53, 0x100, R13 ;  /* 0x0000010035357824 */ /* 0x010fc600078e020d */
[----:B------:R-:W4:Y:S04]  /*8b9d0*/  LDL.LU R13, [R1+0x69f8] ;  /* 0x0069f800010d7983 */ /* 0x000f280000300800 */
[----:B------:R0:W-:Y:S04]  /*8b9e0*/  STL [R1+0x6670], R53 ;  /* 0x0066703501007387 */ /* 0x0001e80000100800 */
[----:B0-----:R-:W4:Y:S01]  /*8b9f0*/  LDL.LU R53, [R1+0x33fc] ;  /* 0x0033fc0001357983 */ /* 0x001f220000300800 */
[----:B--2---:R-:W-:Y:S01]  /*8ba00*/  IMAD R26, R26, 0x100, R27 ;  /* 0x000001001a1a7824 */ /* 0x004fe200078e021b */
[----:B---3--:R-:W-:Y:S02]  /*8ba10*/  HMMA.16816.F32 R20, R4, R28, R20 ;  /* 0x0000001c0414723c */ /* 0x008fe40000001814 */
[----:B------:R-:W2:Y:S04]  /*8ba20*/  LDL.LU R27, [R1+0x69f4] ;  /* 0x0069f400011b7983 */ /* 0x000ea80000300800 */
[----:B------:R0:W-:Y:S04]  /*8ba30*/  STL [R1+0x20], R26 ;  /* 0x0000201a01007387 */ /* 0x0001e80000100800 */
[----:B0-----:R-:W2:Y:S01]  /*8ba40*/  LDL.LU R26, [R1+0x69f0] ;  /* 0x0069f000011a7983 */ /* 0x001ea20000300800 */
[----:B------:R-:W-:-:S02]  /*8ba50*/  IMAD R14, R14, 0x100, R32 ;  /* 0x000001000e0e7824 */ /* 0x000fc400078e0220 */
[----:B------:R-:W-:Y:S02]  /*8ba60*/  IMAD R52, R52, 0x100, R33 ;  /* 0x0000010034347824 */ /* 0x000fe400078e0221 */
[----:B------:R-:W-:Y:S02]  /*8ba70*/  IMAD R25, R56, 0x100, R25 ;  /* 0x0000010038197824 */ /* 0x000fe400078e0219 */
[----:B----4-:R-:W-:-:S05]  /*8ba80*/  IMAD R53, R54, 0x100, R53 ;  /* 0x0000010036357824 */ /* 0x010fca00078e0235 */
[----:B------:R-:W-:Y:S04]  /*8ba90*/  STL [R1+0x60], R53 ;  /* 0x0000603501007387 */ /* 0x000fe80000100800 */
[----:B------:R-:W-:Y:S04]  /*8baa0*/  STL.64 [R1+0x2770], R20 ;  /* 0x0027701401007387 */ /* 0x000fe80000100a00 */
[----:B------:R0:W-:Y:S04]  /*8bab0*/  STL [R1+0x6c], R14 ;  /* 0x00006c0e01007387 */ /* 0x0001e80000100800 */
[----:B------:R1:W-:Y:S01]  /*8bac0*/  STL.64 [R1+0x2778], R22 ;  /* 0x0027781601007387 */ /* 0x0003e20000100a00 */
[----:B------:R-:W-:-:S02]  /*8bad0*/  IMAD.MOV.U32 R54, RZ, RZ, R29 ;  /* 0x000000ffff367224 */ /* 0x000fc400078e001d */
[----:B0-----:R-:W-:Y:S01]  /*8bae0*/  IMAD.MOV.U32 R14, RZ, RZ, R28 ;  /* 0x000000ffff0e7224 */ /* 0x001fe200078e001c */
[----:B-1----:R-:W3:Y:S04]  /*8baf0*/  LDL.LU.64 R22, [R1+0x69e8] ;  /* 0x0069e80001167983 */ /* 0x002ee80000300a00 */
[----:B------:R-:W3:Y:S04]  /*8bb00*/  LDL.LU.64 R20, [R1+0x69e0] ;  /* 0x0069e00001147983 */ /* 0x000ee80000300a00 */
[----:B------:R-:W4:Y:S01]  /*8bb10*/  LDL.LU.64 R28, [R1+0x69d8] ;  /* 0x0069d800011c7983 */ /* 0x000f220000300a00 */
[----:B------:R-:W-:-:S03]  /*8bb20*/  IMAD R32, R34, 0x100, R57 ;  /* 0x0000010022207824 */ /* 0x000fc600078e0239 */
[----:B------:R-:W-:Y:S04]  /*8bb30*/  STL [R1+0x6674], R52 ;  /* 0x0066743401007387 */ /* 0x000fe80000100800 */
[----:B------:R0:W-:Y:S04]  /*8bb40*/  STL [R1+0x14], R25 ;  /* 0x0000141901007387 */ /* 0x0001e80000100800 */
[----:B------:R2:W-:Y:S01]  /*8bb50*/  STL [R1+0x54], R32 ;  /* 0x0000542001007387 */ /* 0x0005e20000100800 */
[----:B0-----:R-:W-:Y:S02]  /*8bb60*/  IMAD R25, R35, 0x100, R48 ;  /* 0x0000010023197824 */ /* 0x001fe400078e0230 */
[----:B--2---:R-:W-:Y:S01]  /*8bb70*/  HMMA.16816.F32 R32, R4, R26, R44 ;  /* 0x0000001a0420723c */ /* 0x004fe2000000182c */
[----:B------:R-:W-:-:S02]  /*8bb80*/  IMAD R42, R43, 0x100, R42 ;  /* 0x000001002b2a7824 */ /* 0x000fc400078e022a */
[----:B------:R-:W-:-:S03]  /*8bb90*/  IMAD R19, R24, 0x100, R19 ;  /* 0x0000010018137824 */ /* 0x000fc600078e0213 */
[----:B------:R-:W-:Y:S04]  /*8bba0*/  STL [R1+0x68], R42 ;  /* 0x0000682a01007387 */ /* 0x000fe80000100800 */
[----:B------:R-:W-:-:S13]  /*8bbb0*/  STL [R1+0x154], R25 ;  /* 0x0001541901007387 */ /* 0x000fda0000100800 */
[----:B------:R-:W-:Y:S04]  /*8bbc0*/  STL.64 [R1+0x2760], R32 ;  /* 0x0027602001007387 */ /* 0x000fe80000100a00 */
[----:B------:R-:W-:Y:S01]  /*8bbd0*/  STL.64 [R1+0x2768], R34 ;  /* 0x0027682201007387 */ /* 0x000fe20000100a00 */
[----:B----4-:R-:W-:Y:S02]  /*8bbe0*/  IMAD.MOV.U32 R44, RZ, RZ, R28 ;  /* 0x000000ffff2c7224 */ /* 0x010fe400078e001c */
[----:B------:R-:W-:Y:S01]  /*8bbf0*/  IMAD.MOV.U32 R45, RZ, RZ, R29 ;  /* 0x000000ffff2d7224 */ /* 0x000fe200078e001d */
[----:B------:R-:W2:Y:S04]  /*8bc00*/  LDL.LU R28, [R1+0x69d4] ;  /* 0x0069d400011c7983 */ /* 0x000ea80000300800 */
[----:B------:R-:W-:Y:S04]  /*8bc10*/  STL [R1+0x10], R19 ;  /* 0x0000101301007387 */ /* 0x000fe80000100800 */
[----:B------:R-:W2:Y:S01]  /*8bc20*/  LDL.LU R29, [R1+0x69d0] ;  /* 0x0069d000011d7983 */ /* 0x000ea20000300800 */
[----:B---3--:R-:W-:Y:S01]  /*8bc30*/  HMMA.16816.F32 R20, R4, R60, R20 ;  /* 0x0000003c0414723c */ /* 0x008fe20000001814 */
[----:B------:R-:W-:-:S02]  /*8bc40*/  IMAD R16, R16, 0x100, R17 ;  /* 0x0000010010107824 */ /* 0x000fc400078e0211 */
[----:B------:R-:W-:Y:S02]  /*8bc50*/  IMAD R3, R3, 0x100, R12 ;  /* 0x0000010003037824 */ /* 0x000fe400078e020c */
[----:B------:R-:W-:Y:S02]  /*8bc60*/  IMAD R2, R55, 0x100, R2 ;  /* 0x0000010037027824 */ /* 0x000fe400078e0202 */
[----:B------:R-:W-:Y:S02]  /*8bc70*/  IMAD R0, R0, 0x100, R49 ;  /* 0x0000010000007824 */ /* 0x000fe400078e0231 */
[----:B------:R-:W-:Y:S01]  /*8bc80*/  IMAD R12, R31, 0x100, R30 ;  /* 0x000001001f0c7824 */ /* 0x000fe200078e021e */
[----:B------:R-:W-:Y:S04]  /*8bc90*/  STL [R1+0x50], R16 ;  /* 0x0000501001007387 */ /* 0x000fe80000100800 */
[----:B------:R0:W-:Y:S04]  /*8bca0*/  STL [R1+0x100], R3 ;  /* 0x0001000301007387 */ /* 0x0001e80000100800 */
[----:B------:R-:W-:Y:S04]  /*8bcb0*/  STL [R1+0x150], R2 ;  /* 0x0001500201007387 */ /* 0x000fe80000100800 */
[----:B------:R-:W-:Y:S01]  /*8bcc0*/  STL [R1+0x170], R0 ;  /* 0x0001700001007387 */ /* 0x000fe20000100800 */
[----:B0-----:R-:W-:-:S02]  /*8bcd0*/  IMAD R3, R37, 0x100, R36 ;  /* 0x0000010025037824 */ /* 0x001fc400078e0224 */
[----:B------:R-:W-:Y:S01]  /*8bce0*/  IMAD R16, R41, 0x100, R40 ;  /* 0x0000010029107824 */ /* 0x000fe200078e0228 */
[----:B------:R-:W-:Y:S04]  /*8bcf0*/  STL.64 [R1+0x2750], R20 ;  /* 0x0027501401007387 */ /* 0x000fe80000100a00 */
[----:B------:R-:W-:Y:S04]  /*8bd00*/  STL.64 [R1+0x2758], R22 ;  /* 0x0027581601007387 */ /* 0x000fe80000100a00 */
[----:B------:R0:W-:Y:S04]  /*8bd10*/  STL [R1+0x44], R12 ;  /* 0x0000440c01007387 */ /* 0x0001e80000100800 */
[----:B------:R1:W-:Y:S04]  /*8bd20*/  STL [R1+0xf4], R3 ;  /* 0x0000f40301007387 */ /* 0x0003e80000100800 */
[----:B------:R-:W-:Y:S01]  /*8bd30*/  STL [R1+0x14c], R16 ;  /* 0x00014c1001007387 */ /* 0x000fe20000100800 */
[----:B0-----:R-:W-:-:S02]  /*8bd40*/  IMAD R12, R50, 0x100, R59 ;  /* 0x00000100320c7824 */ /* 0x001fc400078e023b */
[----:B-1----:R-:W-:-:S03]  /*8bd50*/  IMAD R3, R58, 0x100, R51 ;  /* 0x000001003a037824 */ /* 0x002fc600078e0233 */
[----:B------:R0:W-:Y:S04]  /*8bd60*/  STL [R1+0x16c], R12 ;  /* 0x00016c0c01007387 */ /* 0x0001e80000100800 */
[----:B------:R1:W-:Y:S01]  /*8bd70*/  STL [R1+0x190], R3 ;  /* 0x0001900301007387 */ /* 0x0003e20000100800 */
[----:B--2---:R-:W-:Y:S06]  /*8bd80*/  HMMA.16816.F32 R8, R4, R28, R8 ;  /* 0x0000001c0408723c */ /* 0x004fec0000001808 */
[----:B0-----:R-:W-:-:S02]  /*8bd90*/  IMAD.MOV.U32 R12, RZ, RZ, R28 ;  /* 0x000000ffff0c7224 */ /* 0x001fc400078e001c */
[----:B-1----:R-:W-:-:S15]  /*8bda0*/  IMAD.MOV.U32 R3, RZ, RZ, R29 ;  /* 0x000000ffff037224 */ /* 0x002fde00078e001d */
[----:B------:R-:W-:Y:S04]  /*8bdb0*/  STL.64 [R1+0x2740], R8 ;  /* 0x0027400801007387 */ /* 0x000fe80000100a00 */
[----:B------:R-:W-:Y:S04]  /*8bdc0*/  STL.64 [R1+0x2748], R10 ;  /* 0x0027480a01007387 */ /* 0x000fe80000100a00 */
[----:B------:R-:W2:Y:S04]  /*8bdd0*/  LDL.LU R28, [R1+0x580] ;  /* 0x00058000011c7983 */ /* 0x000ea80000300800 */
[----:B------:R-:W2:Y:S04]  /*8bde0*/  LDL.LU R29, [R1+0x584] ;  /* 0x00058400011d7983 */ /* 0x000ea80000300800 */
[----:B------:R-:W3:Y:S04]  /*8bdf0*/  LDL.LU R30, [R1+0x588] ;  /* 0x00058800011e7983 */ /* 0x000ee80000300800 */
[----:B------:R-:W3:Y:S01]  /*8be00*/  LDL.LU R31, [R1+0x58c] ;  /* 0x00058c00011f7983 */ /* 0x000ee20000300800 */
[----:B------:R-:W-:-:S02]  /*8be10*/  IMAD.MOV.U32 R2, RZ, RZ, R60 ;  /* 0x000000ffff027224 */ /* 0x000fc400078e003c */
[----:B------:R-:W-:Y:S01]  /*8be20*/  IMAD.MOV.U32 R0, RZ, RZ, R61 ;  /* 0x000000ffff007224 */ /* 0x000fe200078e003d */
        /* <DEDUP_REMOVED lines=26> */
[----:B------:R-:W2:Y:S04]  /*8bfd0*/  LDL.64 R34, [R1+0x510] ;  /* 0x0005100001227983 */ /* 0x000ea80000100a00 */
        /* <DEDUP_REMOVED lines=16> */
[----:B------:R-:W-:Y:S04]  /*8c0e0*/  STL.64 [R1+0x6948], R14 ;  /* 0x0069480e01007387 */ /* 0x000fe80000100a00 */
[----:B------:R0:W-:Y:S04]  /*8c0f0*/  STL.64 [R1+0x6940], R12 ;  /* 0x0069400c01007387 */ /* 0x0001e80000100a00 */
[----:B0-----:R-:W2:Y:S04]  /*8c100*/  LDL.LU R12, [R1+0x590] ;  /* 0x00059000010c7983 */ /* 0x001ea80000300800 */
[----:B------:R-:W2:Y:S04]  /*8c110*/  LDL.LU R13, [R1+0x594] ;  /* 0x00059400010d7983 */ /* 0x000ea80000300800 */
[----:B------:R-:W2:Y:S04]  /*8c120*/  LDL.LU R14, [R1+0x598] ;  /* 0x00059800010e7983 */ /* 0x000ea80000300800 */
[----:B------:R-:W2:Y:S01]  /*8c130*/  LDL.LU R15, [R1+0x59c] ;  /* 0x00059c00010f7983 */ /* 0x000ea20000300800 */
[----:B---3--:R-:W-:-:S02]  /*8c140*/  IMAD R42, R42, 0x100, R43 ;  /* 0x000001002a2a7824 */ /* 0x008fc400078e022b */
[----:B----4-:R-:W-:Y:S01]  /*8c150*/  IMAD R23, R23, 0x100, R24 ;  /* 0x0000010017177824 */ /* 0x010fe200078e0218 */
[----:B------:R-:W3:Y:S04]  /*8c160*/  LDL.LU R43, [R1+0x69cc] ;  /* 0x0069cc00012b7983 */ /* 0x000ee80000300800 */
[----:B------:R0:W-:Y:S01]  /*8c170*/  STL [R1+0x130], R42 ;  /* 0x0001302a01007387 */ /* 0x0001e20000100800 */
[----:B--2---:R-:W-:-:S03]  /*8c180*/  IMAD R61, R61, 0x100, R60 ;  /* 0x000001003d3d7824 */ /* 0x004fc600078e023c */
[----:B0-----:R-:W2:Y:S04]  /*8c190*/  LDL.LU R42, [R1+0x69c8] ;  /* 0x0069c800012a7983 */ /* 0x001ea80000300800 */
[----:B------:R-:W4:Y:S04]  /*8c1a0*/  LDL.LU R24, [R1+0x69c4] ;  /* 0x0069c40001187983 */ /* 0x000f280000300800 */
[----:B------:R0:W-:Y:S04]  /*8c1b0*/  STL [R1+0x164], R23 ;  /* 0x0001641701007387 */ /* 0x0001e80000100800 */
[----:B0-----:R-:W3:Y:S04]  /*8c1c0*/  LDL.LU R23, [R1+0x69c0] ;  /* 0x0069c00001177983 */ /* 0x001ee80000300800 */
[----:B------:R-:W2:Y:S04]  /*8c1d0*/  LDL.LU R60, [R1+0x69bc] ;  /* 0x0069bc00013c7983 */ /* 0x000ea80000300800 */
[----:B------:R0:W-:Y:S04]  /*8c1e0*/  STL [R1+0x17c], R61 ;  /* 0x00017c3d01007387 */ /* 0x0001e80000100800 */
[----:B0-----:R-:W2:Y:S01]  /*8c1f0*/  LDL.LU R61, [R1+0x69b8] ;  /* 0x0069b800013d7983 */ /* 0x001ea20000300800 */
[----:B------:R-:W-:-:S02]  /*8c200*/  IMAD R52, R53, 0x100, R52 ;  /* 0x0000010035347824 */ /* 0x000fc400078e0234 */
[----:B------:R-:W-:-:S03]  /*8c210*/  IMAD R32, R46, 0x100, R32 ;  /* 0x000001002e207824 */ /* 0x000fc600078e0220 */
[----:B------:R-:W-:Y:S01]  /*8c220*/  STL [R1+0x624], R52 ;  /* 0x0006243401007387 */ /* 0x000fe20000100800 */
[----:B--2---:R-:W-:-:S15]  /*8c230*/  HMMA.16816.F32 R28, R4, R60, R28 ;  /* 0x0000003c041c723c */ /* 0x004fde000000181c */
[----:B------:R-:W-:-:S08]  /*8c240*/  NOP ;  /* 0x0000000000007918 */ /* 0x000fd00000000000 */
[----:B------:R-:W-:Y:S04]  /*8c250*/  STL.64 [R1+0x2730], R28 ;  /* 0x0027301c01007387 */ /* 0x000fe80000100a00 */
[----:B------:R-:W-:Y:S04]  /*8c260*/  STL [R1+0x664], R32 ;  /* 0x0006642001007387 */ /* 0x000fe80000100800 */
[----:B------:R0:W-:Y:S04]  /*8c270*/  STL.64 [R1+0x2738], R30 ;  /* 0x0027381e01007387 */ /* 0x0001e80000100a00 */
[----:B0-----:R-:W2:Y:S04]  /*8c280*/  LDL.LU.64 R30, [R1+0x69b0] ;  /* 0x0069b000011e7983 */ /* 0x001ea80000300a00 */
[----:B------:R-:W2:Y:S01]  /*8c290*/  LDL.LU.64 R28, [R1+0x69a8] ;  /* 0x0069a800011c7983 */ /* 0x000ea20000300a00 */
[----:B------:R-:W-:Y:S01]  /*8c2a0*/  HMMA.16816.F32 R12, R4, R34, R12 ;  /* 0x00000022040c723c */ /* 0x000fe2000000180c */
[----:B------:R-:W-:-:S02]  /*8c2b0*/  IMAD R33, R33, 0x100, R47 ;  /* 0x0000010021217824 */ /* 0x000fc400078e022f */
[----:B------:R-:W-:Y:S02]  /*8c2c0*/  IMAD R32, R56, 0x100, R25 ;  /* 0x0000010038207824 */ /* 0x000fe400078e0219 */
[----:B------:R-:W-:Y:S01]  /*8c2d0*/  IMAD R25, R20, 0x100, R57 ;  /* 0x0000010014197824 */ /* 0x000fe200078e0239 */
[----:B------:R-:W-:Y:S01]  /*8c2e0*/  STL [R1+0x68fc], R60 ;  /* 0x0068fc3c01007387 */ /* 0x000fe20000100800 */
[----:B------:R-:W-:-:S03]  /*8c2f0*/  IMAD R20, R21, 0x100, R48 ;  /* 0x0000010015147824 */ /* 0x000fc600078e0230 */
[----:B------:R-:W-:Y:S04]  /*8c300*/  STL [R1+0x68f8], R61 ;  /* 0x0068f83d01007387 */ /* 0x000fe80000100800 */
[----:B------:R-:W-:Y:S01]  /*8c310*/  STL [R1+0x160], R33 ;  /* 0x0001602101007387 */ /* 0x000fe20000100800 */
[----:B------:R-:W-:-:S03]  /*8c320*/  IMAD R19, R19, 0x100, R22 ;  /* 0x0000010013137824 */ /* 0x000fc600078e0216 */
[----:B------:R-:W-:Y:S04]  /*8c330*/  STL [R1+0x178], R32 ;  /* 0x0001782001007387 */ /* 0x000fe80000100800 */
[----:B------:R-:W-:Y:S01]  /*8c340*/  STL [R1+0x19c], R25 ;  /* 0x00019c1901007387 */ /* 0x000fe20000100800 */
[----:B---3--:R-:W-:-:S03]  /*8c350*/  IMAD.MOV.U32 R46, RZ, RZ, R23 ;  /* 0x000000ffff2e7224 */ /* 0x008fc600078e0017 */
[----:B------:R-:W-:Y:S04]  /*8c360*/  STL [R1+0x660], R20 ;  /* 0x0006601401007387 */ /* 0x000fe80000100800 */
[----:B------:R-:W3:Y:S04]  /*8c370*/  LDL.LU R23, [R1+0x69a4] ;  /* 0x0069a40001177983 */ /* 0x000ee80000300800 */
[----:B------:R-:W-:Y:S01]  /*8c380*/  STL [R1+0x6a4], R19 ;  /* 0x0006a41301007387 */ /* 0x000fe20000100800 */
[----:B----4-:R-:W-:-:S03]  /*8c390*/  IMAD.MOV.U32 R47, RZ, RZ, R24 ;  /* 0x000000ffff2f7224 */ /* 0x010fc600078e0018 */
[----:B------:R-:W4:Y:S04]  /*8c3a0*/  LDL.LU R24, [R1+0x69a0] ;  /* 0x0069a00001187983 */ /* 0x000f280000300800 */
[----:B------:R0:W-:Y:S04]  /*8c3b0*/  STL.64 [R1+0x2720], R12 ;  /* 0x0027200c01007387 */ /* 0x0001e80000100a00 */
[----:B------:R-:W-:Y:S01]  /*8c3c0*/  STL.64 [R1+0x2728], R14 ;  /* 0x0027280e01007387 */ /* 0x000fe20000100a00 */
[----:B0-----:R-:W-:Y:S02]  /*8c3d0*/  IMAD R12, R9, 0x100, R8 ;  /* 0x00000100090c7824 */ /* 0x001fe400078e0208 */
[----:B------:R-:W-:-:S02]  /*8c3e0*/  IMAD R9, R11, 0x100, R10 ;  /* 0x000001000b097824 */ /* 0x000fc400078e020a */
[----:B------:R-:W-:Y:S01]  /*8c3f0*/  IMAD R8, R16, 0x100, R17 ;  /* 0x0000010010087824 */ /* 0x000fe200078e0211 */
[----:B------:R0:W-:Y:S04]  /*8c400*/  STL [R1+0x174], R12 ;  /* 0x0001740c01007387 */ /* 0x0001e80000100800 */
[----:B------:R-:W-:Y:S04]  /*8c410*/  STL [R1+0x198], R9 ;  /* 0x0001980901007387 */ /* 0x000fe80000100800 */
[----:B------:R2:W-:Y:S01]  /*8c420*/  STL [R1+0x65c], R8 ;  /* 0x00065c0801007387 */ /* 0x0005e20000100800 */
[----:B------:R-:W-:-:S02]  /*8c430*/  IMAD R13, R49, 0x100, R55 ;  /* 0x00000100310d7824 */ /* 0x000fc400078e0237 */
[----:B0-----:R-:W-:-:S03]  /*8c440*/  IMAD R12, R37, 0x100, R36 ;  /* 0x00000100250c7824 */ /* 0x001fc600078e0224 */
[----:B------:R-:W-:Y:S04]  /*8c450*/  STL [R1+0x6a0], R13 ;  /* 0x0006a00d01007387 */ /* 0x000fe80000100800 */
[----:B------:R-:W-:Y:S04]  /*8c460*/  STL [R1+0x68d4], R44 ;  /* 0x0068d42c01007387 */ /* 0x000fe80000100800 */
[----:B------:R-:W-:Y:S04]  /*8c470*/  STL [R1+0x6f4], R12 ;  /* 0x0006f40c01007387 */ /* 0x000fe80000100800 */
[----:B------:R-:W-:Y:S01]  /*8c480*/  STL [R1+0x68d0], R45 ;  /* 0x0068d02d01007387 */ /* 0x000fe20000100800 */
[----:B--2---:R-:W-:-:S15]  /*8c490*/  HMMA.16816.F32 R8, R4, R44, R28 ;  /* 0x0000002c0408723c */ /* 0x004fde000000181c */
[----:B------:R-:W-:-:S08]  /*8c4a0*/  NOP ;  /* 0x0000000000007918 */ /* 0x000fd00000000000 */
[----:B------:R0:W-:Y:S04]  /*8c4b0*/  STL.64 [R1+0x2710], R8 ;  /* 0x0027100801007387 */ /* 0x0001e80000100a00 */
[----:B------:R1:W-:Y:S04]  /*8c4c0*/  STL.64 [R1+0x2718], R10 ;  /* 0x0027180a01007387 */ /* 0x0003e80000100a00 */
[----:B------:R-:W-:Y:S01]  /*8c4d0*/  STL.64 [R1+0x6960], R46 ;  /* 0x0069602e01007387 */ /* 0x000fe20000100a00 */
[----:B0-----:R-:W-:Y:S02]  /*8c4e0*/  IMAD R8, R41, 0x100, R40 ;  /* 0x0000010029087824 */ /* 0x001fe400078e0228 */
[----:B-1----:R-:W-:-:S02]  /*8c4f0*/  IMAD R10, R50, 0x100, R59 ;  /* 0x00000100320a7824 */ /* 0x002fc400078e023b */
[----:B------:R-:W-:Y:S01]  /*8c500*/  IMAD R9, R58, 0x100, R51 ;  /* 0x000001003a097824 */ /* 0x000fe200078e0233 */
[----:B------:R0:W-:Y:S04]  /*8c510*/  STL [R1+0x194], R8 ;  /* 0x0001940801007387 */ /* 0x0001e80000100800 */
[----:B0-----:R-:W2:Y:S04]  /*8c520*/  LDL.LU R8, [R1+0x530] ;  /* 0x0005300001087983 */ /* 0x001ea80000300800 */
[----:B------:R-:W-:Y:S04]  /*8c530*/  STL [R1+0x654], R10 ;  /* 0x0006540a01007387 */ /* 0x000fe80000100800 */
[----:B------:R0:W-:Y:S04]  /*8c540*/  STL [R1+0x69c], R9 ;  /* 0x00069c0901007387 */ /* 0x0001e80000100800 */
[----:B0-----:R-:W2:Y:S04]  /*8c550*/  LDL.LU R9, [R1+0x534] ;  /* 0x0005340001097983 */ /* 0x001ea80000300800 */
[----:B------:R-:W3:Y:S04]  /*8c560*/  LDL.LU R10, [R1+0x538] ;  /* 0x00053800010a7983 */ /* 0x000ee80000300800 */
[----:B------:R-:W3:Y:S04]  /*8c570*/  LDL.LU R11, [R1+0x53c] ;  /* 0x00053c00010b7983 */ /* 0x000ee80000300800 */
[----:B---3--:R-:W-:Y:S04]  /*8c580*/  STL.64 [R1+0x6988], R10 ;  /* 0x0069880a01007387 */ /* 0x008fe80000100a00 */
[----:B--2---:R-:W-:Y:S04]  /*8c590*/  STL.64 [R1+0x6980], R8 ;  /* 0x0069800801007387 */ /* 0x004fe80000100a00 */
        /* <DEDUP_REMOVED lines=37> */
[----:B------:R-:W-:-:S03]  /*8c7f0*/  IMAD.MOV.U32 R11, RZ, RZ, R23 ;  /* 0x000000ffff0b7224 */ /* 0x000fc600078e0017 */
[----:B------:R-:W2:Y:S04]  /*8c800*/  LDL.LU R49, [R1+0x3570] ;  /* 0x0035700001317983 */ /* 0x000ea80000300800 */
[----:B------:R-:W2:Y:S04]  /*8c810*/  LDL.LU R23, [R1+0x357c] ;  /* 0x00357c0001177983 */ /* 0x000ea80000300800 */
[----:B------:R-:W2:Y:S04]  /*8c820*/  LDL.LU R36, [R1+0x3578] ;  /* 0x0035780001247983 */ /* 0x000ea80000300800 */
[----:B------:R-:W2:Y:S04]  /*8c830*/  LDL.LU R37, [R1+0x3584] ;  /* 0x0035840001257983 */ /* 0x000ea80000300800 */
[----:B------:R-:W2:Y:S01]  /*8c840*/  LDL.LU R40, [R1+0x3580] ;  /* 0x0035800001287983 */ /* 0x000ea20000300800 */
[----:B----4-:R-:W-:-:S03]  /*8c850*/  IMAD.MOV.U32 R10, RZ, RZ, R24 ;  /* 0x000000ffff0a7224 */ /* 0x010fc600078e0018 */
        /* <DEDUP_REMOVED lines=8> */
[----:B---3--:R-:W-:-:S02]  /*8c8e0*/  IMAD R58, R58, 0x100, R51 ;  /* 0x000001003a3a7824 */ /* 0x008fc400078e0233 */
[----:B--2---:R-:W-:Y:S01]  /*8c8f0*/  IMAD R9, R9, 0x100, R8 ;  /* 0x0000010009097824 */ /* 0x004fe200078e0208 */
[----:B------:R-:W2:Y:S04]  /*8c900*/  LDL.LU R51, [R1+0x359c] ;  /* 0x00359c0001337983 */ /* 0x000ea80000300800 */
[----:B------:R0:W-:Y:S04]  /*8c910*/  STL [R1+0x6e0], R58 ;  /* 0x0006e03a01007387 */ /* 0x0001e80000100800 */
[----:B0-----:R-:W2:Y:S04]  /*8c920*/  LDL.LU R58, [R1+0x3598] ;  /* 0x00359800013a7983 */ /* 0x001ea80000300800 */
[----:B------:R0:W-:Y:S02]  /*8c930*/  STL [R1+0x740], R9 ;  /* 0x0007400901007387 */ /* 0x0001e40000100800 */
[----:B0-----:R-:W-:Y:S02]  /*8c940*/  HMMA.16816.F32 R8, R4, R10, R44 ;  /* 0x0000000a0408723c */ /* 0x001fe4000000182c */
[----:B------:R-:W3:Y:S04]  /*8c950*/  LDL.LU.64 R46, [R1+0x6998] ;  /* 0x00699800012e7983 */ /* 0x000ee80000300a00 */
[----:B------:R-:W3:Y:S01]  /*8c960*/  LDL.LU.64 R44, [R1+0x6990] ;  /* 0x00699000012c7983 */ /* 0x000ee20000300a00 */
[----:B------:R-:W-:-:S02]  /*8c970*/  IMAD R22, R22, 0x100, R19 ;  /* 0x0000010016167824 */ /* 0x000fc400078e0213 */
[----:B------:R-:W-:Y:S02]  /*8c980*/  IMAD R53, R53, 0x100, R52 ;  /* 0x0000010035357824 */ /* 0x000fe400078e0234 */
[----:B------:R-:W-:Y:S02]  /*8c990*/  IMAD.MOV.U32 R52, RZ, RZ, R42 ;  /* 0x000000ffff347224 */ /* 0x000fe400078e002a */
[----:B------:R-:W-:-:S10]  /*8c9a0*/  IMAD R17, R17, 0x100, R16 ;  /* 0x0000010011117824 */ /* 0x000fd400078e0210 */
[----:B------:R-:W-:Y:S04]  /*8c9b0*/  STL.64 [R1+0x2700], R8 ;  /* 0x0027000801007387 */ /* 0x000fe80000100a00 */
[----:B------:R0:W-:Y:S04]  /*8c9c0*/  STL.64 [R1+0x2708], R10 ;  /* 0x0027080a01007387 */ /* 0x0001e80000100a00 */
[----:B0-----:R-:W4:Y:S04]  /*8c9d0*/  LDL.LU.64 R10, [R1+0x6988] ;  /* 0x00698800010a7983 */ /* 0x001f280000300a00 */
[----:B------:R-:W4:Y:S04]  /*8c9e0*/  LDL.LU.64 R8, [R1+0x6980] ;  /* 0x0069800001087983 */ /* 0x000f280000300a00 */
[----:B------:R-:W2:Y:S04]  /*8c9f0*/  LDL.LU R19, [R1+0x697c] ;  /* 0x00697c0001137983 */ /* 0x000ea80000300800 */
[----:B------:R0:W-:Y:S04]  /*8ca00*/  STL [R1+0x650], R22 ;  /* 0x0006501601007387 */ /* 0x0001e80000100800 */
[----:B0-----:R-:W2:Y:S04]  /*8ca10*/  LDL.LU R22, [R1+0x6978] ;  /* 0x0069780001167983 */ /* 0x001ea80000300800 */
[----:B------:R-:W4:Y:S04]  /*8ca20*/  LDL.LU R42, [R1+0x6974] ;  /* 0x00697400012a7983 */ /* 0x000f280000300800 */
[----:B------:R0:W-:Y:S02]  /*8ca30*/  STL [R1+0x698], R53 ;  /* 0x0006983501007387 */ /* 0x0001e40000100800 */
[----:B0-----:R-:W-:-:S02]  /*8ca40*/  IMAD.MOV.U32 R53, RZ, RZ, R43 ;  /* 0x000000ffff357224 */ /* 0x001fc400078e002b */
[----:B------:R-:W4:Y:S04]  /*8ca50*/  LDL.LU R43, [R1+0x6970] ;  /* 0x00697000012b7983 */ /* 0x000f280000300800 */
[----:B------:R-:W3:Y:S04]  /*8ca60*/  LDL.LU R16, [R1+0x696c] ;  /* 0x00696c0001107983 */ /* 0x000ee80000300800 */
[----:B------:R0:W-:Y:S04]  /*8ca70*/  STL [R1+0x6dc], R17 ;  /* 0x0006dc1101007387 */ /* 0x0001e80000100800 */
[----:B0-----:R-:W3:Y:S01]  /*8ca80*/  LDL.LU R17, [R1+0x6968] ;  /* 0x0069680001117983 */ /* 0x001ee20000300800 */
[----:B------:R-:W-:-:S02]  /*8ca90*/  IMAD R60, R60, 0x100, R61 ;  /* 0x000001003c3c7824 */ /* 0x000fc400078e023d */
[----:B------:R-:W-:-:S03]  /*8caa0*/  IMAD R12, R13, 0x100, R12 ;  /* 0x000001000d0c7824 */ /* 0x000fc600078e020c */
[----:B------:R-:W-:Y:S01]  /*8cab0*/  STL [R1+0x73c], R60 ;  /* 0x00073c3c01007387 */ /* 0x000fe20000100800 */
[----:B------:R-:W-:Y:S02]  /*8cac0*/  IMAD R13, R15, 0x100, R14 ;  /* 0x000001000f0d7824 */ /* 0x000fe400078e020e */
[----:B------:R-:W-:Y:S01]  /*8cad0*/  IMAD R14, R56, 0x100, R25 ;  /* 0x00000100380e7824 */ /* 0x000fe200078e0219 */
[C---:B---3--:R-:W-:Y:S06]  /*8cae0*/  HMMA.16816.F32 R44, R4.reuse, R16, R44 ;  /* 0x00000010042c723c */ /* 0x048fec000000182c */
[----:B----4-:R-:W-:-:S15]  /*8caf0*/  HMMA.16816.F32 R8, R4, R42, R8 ;  /* 0x0000002a0408723c */ /* 0x010fde0000001808 */
[----:B------:R-:W-:-:S02]  /*8cb00*/  NOP ;  /* 0x0000000000007918 */ /* 0x000fc40000000000 */
[----:B------:R-:W-:Y:S04]  /*8cb10*/  STL.64 [R1+0x26f0], R44 ;  /* 0x0026f02c01007387 */ /* 0x000fe80000100a00 */
[----:B------:R-:W-:Y:S04]  /*8cb20*/  STL [R1+0x7a0], R12 ;  /* 0x0007a00c01007387 */ /* 0x000fe80000100800 */
[----:B------:R0:W-:Y:S04]  /*8cb30*/  STL.64 [R1+0x26f8], R46 ;  /* 0x0026f82e01007387 */ /* 0x0001e80000100a00 */
[----:B0-----:R-:W3:Y:S01]  /*8cb40*/  LDL.LU.64 R46, [R1+0x6960] ;  /* 0x00696000012e7983 */ /* 0x001ee20000300a00 */
[----:B------:R-:W-:-:S03]  /*8cb50*/  IMAD R12, R33, 0x100, R32 ;  /* 0x00000100210c7824 */ /* 0x000fc600078e0220 */
[----:B------:R-:W-:Y:S04]  /*8cb60*/  STL [R1+0x68dc], R16 ;  /* 0x0068dc1001007387 */ /* 0x000fe80000100800 */
[----:B------:R-:W-:Y:S04]  /*8cb70*/  STL [R1+0x68d8], R17 ;  /* 0x0068d81101007387 */ /* 0x000fe80000100800 */
[----:B------:R0:W-:Y:S04]  /*8cb80*/  STL [R1+0x694], R13 ;  /* 0x0006940d01007387 */ /* 0x0001e80000100800 */
[----:B------:R1:W-:Y:S04]  /*8cb90*/  STL [R1+0x6d8], R12 ;  /* 0x0006d80c01007387 */ /* 0x0003e80000100800 */
[----:B------:R-:W-:Y:S01]  /*8cba0*/  STL [R1+0x738], R14 ;  /* 0x0007380e01007387 */ /* 0x000fe20000100800 */
[----:B0-----:R-:W-:-:S02]  /*8cbb0*/  IMAD R13, R34, 0x100, R57 ;  /* 0x00000100220d7824 */ /* 0x001fc400078e0239 */
[----:B-1----:R-:W-:Y:S02]  /*8cbc0*/  IMAD R12, R35, 0x100, R48 ;  /* 0x00000100230c7824 */ /* 0x002fe400078e0230 */
[----:B------:R-:W-:Y:S01]  /*8cbd0*/  IMAD.MOV.U32 R17, RZ, RZ, R42 ;  /* 0x000000ffff117224 */ /* 0x000fe200078e002a */
[----:B------:R-:W-:Y:S04]  /*8cbe0*/  STL [R1+0x79c], R13 ;  /* 0x00079c0d01007387 */ /* 0x000fe80000100800 */
[----:B------:R-:W-:Y:S04]  /*8cbf0*/  STL [R1+0x7f0], R12 ;  /* 0x0007f00c01007387 */ /* 0x000fe80000100800 */
[----:B------:R0:W-:Y:S01]  /*8cc00*/  STL.64 [R1+0x26e0], R8 ;  /* 0x0026e00801007387 */ /* 0x0001e20000100a00 */
[----:B------:R-:W-:-:S03]  /*8cc10*/  IMAD.MOV.U32 R16, RZ, RZ, R43 ;  /* 0x000000ffff107224 */ /* 0x000fc600078e002b */
[----:B------:R1:W-:Y:S04]  /*8cc20*/  STL.64 [R1+0x26e8], R10 ;  /* 0x0026e80a01007387 */ /* 0x0003e80000100a00 */
[----:B------:R-:W4:Y:S04]  /*8cc30*/  LDL.LU.64 R42, [R1+0x6958] ;  /* 0x00695800012a7983 */ /* 0x000f280000300a00 */
[----:B------:R-:W-:Y:S04]  /*8cc40*/  STL [R1+0x6904], R16 ;  /* 0x0069041001007387 */ /* 0x000fe80000100800 */
[----:B------:R-:W-:Y:S01]  /*8cc50*/  STL [R1+0x6900], R17 ;  /* 0x0069001101007387 */ /* 0x000fe20000100800 */
[----:B0-----:R-:W-:-:S02]  /*8cc60*/  IMAD R9, R49, 0x100, R55 ;  /* 0x0000010031097824 */ /* 0x001fc400078e0237 */
[----:B-1----:R-:W-:-:S03]  /*8cc70*/  IMAD R10, R36, 0x100, R23 ;  /* 0x00000100240a7824 */ /* 0x002fc600078e0217 */
[----:B------:R-:W-:Y:S04]  /*8cc80*/  STL [R1+0x6d4], R9 ;  /* 0x0006d40901007387 */ /* 0x000fe80000100800 */
[----:B------:R-:W-:Y:S01]  /*8cc90*/  STL [R1+0x734], R10 ;  /* 0x0007340a01007387 */ /* 0x000fe20000100800 */
[----:B---3--:R-:W-:Y:S06]  /*8cca0*/  HMMA.16816.F32 R12, R4, R46, R28 ;  /* 0x0000002e040c723c */ /* 0x008fec000000181c */
[----:B------:R-:W-:Y:S04]  /*8ccb0*/  STL [R1+0x68e4], R46 ;  /* 0x0068e42e01007387 */ /* 0x000fe80000100800 */
[----:B------:R-:W-:-:S13]  /*8ccc0*/  STL [R1+0x68e0], R47 ;  /* 0x0068e02f01007387 */ /* 0x000fda0000100800 */
[----:B------:R0:W-:Y:S04]  /*8ccd0*/  STL.64 [R1+0x26d0], R12 ;  /* 0x0026d00c01007387 */ /* 0x0001e80000100a00 */
[----:B------:R1:W-:Y:S01]  /*8cce0*/  STL.64 [R1+0x26d8], R14 ;  /* 0x0026d80e01007387 */ /* 0x0003e20000100a00 */
[----:B----4-:R-:W-:Y:S02]  /*8ccf0*/  IMAD.MOV.U32 R32, RZ, RZ, R42 ;  /* 0x000000ffff207224 */ /* 0x010fe400078e002a */
[----:B------:R-:W-:Y:S01]  /*8cd00*/  IMAD.MOV.U32 R33, RZ, RZ, R43 ;  /* 0x000000ffff217224 */ /* 0x000fe200078e002b */
[----:B------:R-:W1:Y:S04]  /*8cd10*/  LDL.LU R42, [R1+0x6954] ;  /* 0x00695400012a7983 */ /* 0x000e680000300800 */
[----:B------:R-:W3:Y:S04]  /*8cd20*/  LDL.LU R43, [R1+0x6950] ;  /* 0x00695000012b7983 */ /* 0x000ee80000300800 */
[----:B------:R-:W4:Y:S04]  /*8cd30*/  LDL.LU R34, [R1+0x478] ;  /* 0x0004780001227983 */ /* 0x000f280000300800 */
[----:B------:R-:W4:Y:S04]  /*8cd40*/  LDL.LU R35, [R1+0x47c] ;  /* 0x00047c0001237983 */ /* 0x000f280000300800 */
[----:B0-----:R-:W4:Y:S04]  /*8cd50*/  LDL.LU R12, [R1+0x4d0] ;  /* 0x0004d000010c7983 */ /* 0x001f280000300800 */
[----:B------:R-:W4:Y:S01]  /*8cd60*/  LDL.LU R13, [R1+0x4d4] ;  /* 0x0004d400010d7983 */ /* 0x000f220000300800 */
[----:B--2---:R-:W-:-:S03]  /*8cd70*/  IMAD.MOV.U32 R57, RZ, RZ, R19 ;  /* 0x000000ffff397224 */ /* 0x004fc600078e0013 */
[----:B------:R-:W2:Y:S04]  /*8cd80*/  LDL.LU R47, [R1+0x35a4] ;  /* 0x0035a400012f7983 */ /* 0x000ea80000300800 */
[----:B------:R-:W2:Y:S04]  /*8cd90*/  LDL.LU R19, [R1+0x35a0] ;  /* 0x0035a00001137983 */ /* 0x000ea80000300800 */
[----:B------:R-:W2:Y:S01]  /*8cda0*/  LDL.LU R46, [R1+0x35ac] ;  /* 0x0035ac00012e7983 */ /* 0x000ea20000300800 */
[----:B------:R-:W-:-:S03]  /*8cdb0*/  IMAD.MOV.U32 R56, RZ, RZ, R22 ;  /* 0x000000ffff387224 */ /* 0x000fc600078e0016 */
        /* <DEDUP_REMOVED lines=15> */
[----:B------:R-:W-:-:S02]  /*8ceb0*/  IMAD R9, R24, 0x100, R41 ;  /* 0x0000010018097824 */ /* 0x000fc400078e0229 */
[----:B------:R-:W-:Y:S02]  /*8cec0*/  IMAD R10, R50, 0x100, R59 ;  /* 0x00000100320a7824 */ /* 0x000fe400078e023b */
[----:B------:R-:W-:Y:S02]  /*8ced0*/  IMAD R11, R58, 0x100, R51 ;  /* 0x000001003a0b7824 */ /* 0x000fe400078e0233 */
[----:B-1----:R-:W-:Y:S02]  /*8cee0*/  IMAD.MOV.U32 R15, RZ, RZ, R42 ;  /* 0x000000ffff0f7224 */ /* 0x002fe400078e002a */
[----:B---3--:R-:W-:Y:S02]  /*8cef0*/  IMAD.MOV.U32 R14, RZ, RZ, R43 ;  /* 0x000000ffff0e7224 */ /* 0x008fe400078e002b */
[----:B------:R-:W3:Y:S04]  /*8cf00*/  LDL.LU R43, [R1+0x35e0] ;  /* 0x0035e000012b7983 */ /* 0x000ee80000300800 */
[----:B------:R-:W3:Y:S04]  /*8cf10*/  LDL.LU R48, [R1+0x35ec] ;  /* 0x0035ec0001307983 */ /* 0x000ee80000300800 */
[----:B------:R-:W3:Y:S04]  /*8cf20*/  LDL.LU R55, [R1+0x35e8] ;  /* 0x0035e80001377983 */ /* 0x000ee80000300800 */
[----:B------:R-:W3:Y:S04]  /*8cf30*/  LDL.LU R30, [R1+0x35f4] ;  /* 0x0035f400011e7983 */ /* 0x000ee80000300800 */
[----:B------:R-:W3:Y:S04]  /*8cf40*/  LDL.LU R24, [R1+0x35f0] ;  /* 0x0035f00001187983 */ /* 0x000ee80000300800 */
[----:B------:R-:W3:Y:S01]  /*8cf50*/  LDL.LU R31, [R1+0x35fc] ;  /* 0x0035fc00011f7983 */ /* 0x000ee20000300800 */
[----:B----4-:R-:W-:Y:S03]  /*8cf60*/  HMMA.16816.F32 R4, R4, R56, R12 ;  /* 0x000000380404723c */ /* 0x010fe6000000180c */
[----:B------:R-:W4:Y:S04]  /*8cf70*/  LDL.LU R40, [R1+0x35f8] ;  /* 0x0035f80001287983 */ /* 0x000f280000300800 */
[----:B------:R-:W4:Y:S04]  /*8cf80*/  LDL.LU R41, [R1+0x3604] ;  /* 0x0036040001297983 */ /* 0x000f280000300800 */
[----:B------:R-:W4:Y:S04]  /*8cf90*/  LDL.LU R42, [R1+0x3600] ;  /* 0x00360000012a7983 */ /* 0x000f280000300800 */
[----:B------:R-:W4:Y:S04]  /*8cfa0*/  LDL.LU R59, [R1+0x360c] ;  /* 0x00360c00013b7983 */ /* 0x000f280000300800 */
[----:B------:R-:W4:Y:S04]  /*8cfb0*/  LDL.LU R50, [R1+0x3608] ;  /* 0x0036080001327983 */ /* 0x000f280000300800 */
[----:B------:R-:W4:Y:S04]  /*8cfc0*/  LDL.LU R51, [R1+0x3614] ;  /* 0x0036140001337983 */ /* 0x000f280000300800 */
[----:B------:R-:W4:Y:S04]  /*8cfd0*/  LDL.LU R58, [R1+0x3610] ;  /* 0x00361000013a7983 */ /* 0x000f280000300800 */
[----:B------:R-:W4:Y:S04]  /*8cfe0*/  LDL.LU.64 R14, [R1+0x6948] ;  /* 0x00694800010e7983 */ /* 0x000f280000300a00 */
[----:B------:R-:W4:Y:S04]  /*8cff0*/  LDL.LU.64 R12, [R1+0x6940] ;  /* 0x00694000010c7983 */ /* 0x000f280000300a00 */
[----:B------:R-:W4:Y:S04]  /*8d000*/  LDL.LU.64 R56, [R1+0x6938] ;  /* 0x0069380001387983 */ /* 0x000f280000300a00 */
[----:B------:R0:W-:Y:S04]  /*8d010*/  STL.64 [R1+0x26c0], R4 ;  /* 0x0026c00401007387 */ /* 0x0001e80000100a00 */
[----:B------:R1:W-:Y:S04]  /*8d020*/  STL.64 [R1+0x26c8], R6 ;  /* 0x0026c80601007387 */ /* 0x0003e80000100a00 */
[----:B0-----:R-:W4:Y:S04]  /*8d030*/  LDL.LU R4, [R1+0x4a0] ;  /* 0x0004a00001047983 */ /* 0x001f280000300800 */
[----:B------:R-:W4:Y:S04]  /*8d040*/  LDL.LU R5, [R1+0x4a4] ;  /* 0x0004a40001057983 */ /* 0x000f280000300800 */
[----:B-1----:R-:W4:Y:S04]  /*8d050*/  LDL.LU R6, [R1+0x4a8] ;  /* 0x0004a80001067983 */ /* 0x002f280000300800 */
[----:B------:R-:W4:Y:S01]  /*8d060*/  LDL.LU R7, [R1+0x4ac] ;  /* 0x0004ac0001077983 */ /* 0x000f220000300800 */
[----:B------:R-:W-:-:S02]  /*8d070*/  F2FP.F16.E4M3.UNPACK_B R8, R8 ;  /* 0x00000008ff08723e */ /* 0x000fc400020006ff */
[----:B------:R-:W-:Y:S02]  /*8d080*/  F2FP.F16.E4M3.UNPACK_B R9, R9 ;  /* 0x00000009ff09723e */ /* 0x000fe400020006ff */
[----:B------:R-:W-:Y:S02]  /*8d090*/  F2FP.F16.E4M3.UNPACK_B R10, R10 ;  /* 0x0000000aff0a723e */ /* 0x000fe400020006ff */
[----:B------:R-:W-:Y:S01]  /*8d0a0*/  F2FP.F16.E4M3.UNPACK_B R11, R11 ;  /* 0x0000000bff0b723e */ /* 0x000fe200020006ff */
[----:B--2---:R-:W-:Y:S02]  /*8d0b0*/  IMAD R19, R19, 0x100, R47 ;  /* 0x0000010013137824 */ /* 0x004fe400078e022f */
[----:B------:R-:W-:Y:S02]  /*8d0c0*/  IMAD R23, R23, 0x100, R46 ;  /* 0x0000010017177824 */ /* 0x000fe400078e022e */
[----:B------:R-:W-:Y:S01]  /*8d0d0*/  IMAD R49, R49, 0x100, R45 ;  /* 0x0000010031317824 */ /* 0x000fe200078e022d */
[----:B------:R-:W-:Y:S04]  /*8d0e0*/  STL [R1+0x6698], R19 ;  /* 0x0066981301007387 */ /* 0x000fe80000100800 */
[----:B------:R-:W-:Y:S04]  /*8d0f0*/  STL [R1+0x669c], R23 ;  /* 0x00669c1701007387 */ /* 0x000fe80000100800 */
[----:B------:R-:W-:Y:S04]  /*8d100*/  STL [R1+0x66a0], R49 ;  /* 0x0066a03101007387 */ /* 0x000fe80000100800 */
[----:B------:R-:W-:Y:S04]  /*8d110*/  STL [R1+0x690c], R52 ;  /* 0x00690c3401007387 */ /* 0x000fe80000100800 */
[----:B------:R-:W-:Y:S01]  /*8d120*/  STL [R1+0x6908], R53 ;  /* 0x0069083501007387 */ /* 0x000fe20000100800 */
[----:B------:R-:W-:-:S02]  /*8d130*/  IMAD R22, R22, 0x100, R44 ;  /* 0x0000010016167824 */ /* 0x000fc400078e022c */
[----:B------:R-:W-:Y:S02]  /*8d140*/  IMAD R37, R37, 0x100, R16 ;  /* 0x0000010025257824 */ /* 0x000fe400078e0210 */
[----:B------:R-:W-:Y:S02]  /*8d150*/  IMAD R36, R36, 0x100, R60 ;  /* 0x0000010024247824 */ /* 0x000fe400078e023c */
[----:B---3--:R-:W-:Y:S01]  /*8d160*/  IMAD R16, R55, 0x100, R48 ;  /* 0x0000010037107824 */ /* 0x008fe200078e0230 */
[----:B----4-:R-:W-:Y:S01]  /*8d170*/  HMMA.16816.F32 R4, R8, R52, R4 ;  /* 0x000000340804723c */ /* 0x010fe20000001804 */
[----:B------:R-:W-:-:S15]  /*8d180*/  IMAD R24, R24, 0x100, R30 ;  /* 0x0000010018187824 */ /* 0x000fde00078e021e */
[----:B------:R-:W-:-:S07]  /*8d190*/  NOP ;  /* 0x0000000000007918 */ /* 0x000fce0000000000 */
[----:B------:R-:W-:Y:S04]  /*8d1a0*/  STL.64 [R1+0x26b0], R4 ;  /* 0x0026b00401007387 */ /* 0x000fe80000100a00 */
[----:B------:R0:W-:Y:S02]  /*8d1b0*/  STL.64 [R1+0x26b8], R6 ;  /* 0x0026b80601007387 */ /* 0x0001e40000100a00 */
[----:B0-----:R-:W-:Y:S02]  /*8d1c0*/  HMMA.16816.F32 R4, R8, R56, R32 ;  /* 0x000000380804723c */ /* 0x001fe40000001820 */
[----:B------:R-:W-:Y:S04]  /*8d1d0*/  STL [R1+0x66a4], R22 ;  /* 0x0066a41601007387 */ /* 0x000fe80000100800 */
[----:B------:R-:W-:Y:S04]  /*8d1e0*/  STL.64 [R1+0x6618], R38 ;  /* 0x0066182601007387 */ /* 0x000fe80000100a00 */
[----:B------:R0:W-:Y:S02]  /*8d1f0*/  STL.64 [R1+0x6610], R36 ;  /* 0x0066102401007387 */ /* 0x0001e40000100a00 */
[----:B0-----:R-:W-:-:S02]  /*8d200*/  IMAD.MOV.U32 R36, RZ, RZ, R14 ;  /* 0x000000ffff247224 */ /* 0x001fc400078e000e */
[----:B------:R-:W2:Y:S04]  /*8d210*/  LDL.LU R14, [R1+0x6934] ;  /* 0x00693400010e7983 */ /* 0x000ea80000300800 */
[----:B------:R-:W-:Y:S04]  /*8d220*/  STL [R1+0x4], R16 ;  /* 0x0000041001007387 */ /* 0x000fe80000100800 */
[----:B------:R-:W-:Y:S04]  /*8d230*/  STL [R1+0x66a8], R24 ;  /* 0x0066a81801007387 */ /* 0x000fe80000100800 */
[----:B------:R0:W-:Y:S04]  /*8d240*/  STL.64 [R1+0x26a0], R4 ;  /* 0x0026a00401007387 */ /* 0x0001e80000100a00 */
[----:B------:R-:W-:Y:S04]  /*8d250*/  STL.64 [R1+0x26a8], R6 ;  /* 0x0026a80601007387 */ /* 0x000fe80000100a00 */
[----:B------:R-:W3:Y:S01]  /*8d260*/  LDL.LU R44, [R1+0x440] ;  /* 0x00044000012c7983 */ /* 0x000ee20000300800 */
[----:B0-----:R-:W-:-:S02]  /*8d270*/  IMAD R5, R50, 0x100, R59 ;  /* 0x0000010032057824 */ /* 0x001fc400078e023b */
[----:B------:R-:W-:-:S03]  /*8d280*/  IMAD R4, R58, 0x100, R51 ;  /* 0x000001003a047824 */ /* 0x000fc600078e0233 */
[----:B------:R-:W-:Y:S04]  /*8d290*/  STL [R1], R5 ;  /* 0x0000000501007387 */ /* 0x000fe80000100800 */
[----:B------:R0:W-:Y:S04]  /*8d2a0*/  STL [R1+0xa4], R4 ;  /* 0x0000a40401007387 */ /* 0x0001e80000100800 */
[----:B------:R-:W3:Y:S04]  /*8d2b0*/  LDL.LU R45, [R1+0x444] ;  /* 0x00044400012d7983 */ /* 0x000ee80000300800 */
[----:B------:R-:W4:Y:S04]  /*8d2c0*/  LDL.LU R46, [R1+0x448] ;  /* 0x00044800012e7983 */ /* 0x000f280000300800 */
[----:B------:R-:W4:Y:S01]  /*8d2d0*/  LDL.LU R47, [R1+0x44c] ;  /* 0x00044c00012f7983 */ /* 0x000f220000300800 */
[----:B------:R-:W-:-:S03]  /*8d2e0*/  IMAD.MOV.U32 R37, RZ, RZ, R54 ;  /* 0x000000ffff257224 */ /* 0x000fc600078e0036 */
[----:B----4-:R-:W-:Y:S04]  /*8d2f0*/  STL.64 [R1+0x6920], R46 ;  /* 0x0069202e01007387 */ /* 0x010fe80000100a00 */
[----:B---3--:R-:W-:Y:S04]  /*8d300*/  STL.64 [R1+0x6918], R44 ;  /* 0x0069182c01007387 */ /* 0x008fe80000100a00 */
[----:B------:R-:W3:Y:S01]  /*8d310*/  LDL.LU R39, [R1+0x361c] ;  /* 0x00361c0001277983 */ /* 0x000ee20000300800 */
[----:B------:R-:W-:Y:S02]  /*8d320*/  IMAD R42, R42, 0x100, R41 ;  /* 0x000001002a2a7824 */ /* 0x000fe400078e0229 */
[----:B------:R-:W-:-:S02]  /*8d330*/  IMAD R31, R40, 0x100, R31 ;  /* 0x00000100281f7824 */ /* 0x000fc400078e021f */
[----:B------:R-:W-:Y:S02]  /*8d340*/  IMAD R29, R29, 0x100, R17 ;  /* 0x000001001d1d7824 */ /* 0x000fe400078e0211 */
[----:B------:R-:W-:Y:S02]  /*8d350*/  IMAD R28, R28, 0x100, R61 ;  /* 0x000001001c1c7824 */ /* 0x000fe400078e023d */
[----:B------:R-:W-:Y:S02]  /*8d360*/  IMAD R43, R43, 0x100, R25 ;  /* 0x000001002b2b7824 */ /* 0x000fe400078e0219 */
[----:B0-----:R-:W-:Y:S01]  /*8d370*/  IMAD.MOV.U32 R4, RZ, RZ, R18 ;  /* 0x000000ffff047224 */ /* 0x001fe200078e0012 */
[----:B---3--:R-:W-:Y:S04]  /*8d380*/  STL [R1+0x6930], R39 ;  /* 0x0069302701007387 */ /* 0x008fe80000100800 */
[----:B------:R0:W-:Y:S04]  /*8d390*/  STL.64 [R1+0x6928], R36 ;  /* 0x0069282401007387 */ /* 0x0001e80000100a00 */
[----:B0-----:R-:W3:Y:S04]  /*8d3a0*/  LDL.LU R36, [R1+0x460] ;  /* 0x0004600001247983 */ /* 0x001ee80000300800 */
        /* <DEDUP_REMOVED lines=24> */
[----:B--2---:R-:W-:-:S03]  /*8d530*/  IMAD.MOV.U32 R46, RZ, RZ, R14 ;  /* 0x000000ffff2e7224 */ /* 0x004fc600078e000e */
[----:B------:R-:W2:Y:S01]  /*8d540*/  LDL.LU R18, [R1+0x3674] ;  /* 0x0036740001127983 */ /* 0x000ea20000300800 */
[----:B------:R-:W-:-:S03]  /*8d550*/  IMAD.MOV.U32 R5, RZ, RZ, R15 ;  /* 0x000000ffff057224 */ /* 0x000fc600078e000f */
[----:B------:R-:W2:Y:S01]  /*8d560*/  LDL.LU R14, [R1+0x3670] ;  /* 0x00367000010e7983 */ /* 0x000ea20000300800 */
[----:B------:R-:W-:-:S03]  /*8d570*/  IMAD.MOV.U32 R47, RZ, RZ, R13 ;  /* 0x000000ffff2f7224 */ /* 0x000fc600078e000d */
        /* <DEDUP_REMOVED lines=10> */
[----:B---3--:R-:W-:Y:S03]  /*8d620*/  HMMA.16816.F32 R44, R8, R46, R36 ;  /* 0x0000002e082c723c */ /* 0x008fe60000001824 */
[----:B------:R-:W4:Y:S04]  /*8d630*/  LDL.LU R39, [R1+0x6930] ;  /* 0x0069300001277983 */ /* 0x000f280000300800 */
[----:B------:R-:W3:-:S15]  /*8d640*/  LDL.LU.64 R36, [R1+0x6928] ;  /* 0x0069280001247983 */ /* 0x000ede0000300a00 */
[----:B------:R-:W-:-:S01]  /*8d650*/  NOP ;  /* 0x0000000000007918 */ /* 0x000fc20000000000 */
[----:B------:R-:W-:Y:S04]  /*8d660*/  STL.64 [R1+0x2690], R44 ;  /* 0x0026902c01007387 */ /* 0x000fe80000100a00 */
[----:B------:R0:W-:Y:S04]  /*8d670*/  STL.64 [R1+0x2698], R46 ;  /* 0x0026982e01007387 */ /* 0x0001e80000100a00 */
[----:B0-----:R-:W3:Y:S04]  /*8d680*/  LDL.LU.64 R46, [R1+0x6920] ;  /* 0x00692000012e7983 */ /* 0x001ee80000300a00 */
[----:B------:R-:W3:Y:S01]  /*8d690*/  LDL.LU.64 R44, [R1+0x6918] ;  /* 0x00691800012c7983 */ /* 0x000ee20000300a00 */
[----:B----4-:R-:W-:-:S05]  /*8d6a0*/  IMAD R30, R30, 0x100, R39 ;  /* 0x000001001e1e7824 */ /* 0x010fca00078e0227 */
[----:B------:R-:W-:Y:S04]  /*8d6b0*/  STL.64 [R1+0x6640], R30 ;  /* 0x0066401e01007387 */ /* 0x000fe80000100a00 */
[----:B------:R0:W-:Y:S04]  /*8d6c0*/  STL.64 [R1+0x6638], R28 ;  /* 0x0066381c01007387 */ /* 0x0001e80000100a00 */
[----:B0-----:R-:W4:Y:S04]  /*8d6d0*/  LDL.LU R28, [R1+0x450] ;  /* 0x00045000011c7983 */ /* 0x001f280000300800 */
[----:B------:R-:W4:Y:S04]  /*8d6e0*/  LDL.LU R29, [R1+0x454] ;  /* 0x00045400011d7983 */ /* 0x000f280000300800 */
[----:B------:R-:W4:Y:S04]  /*8d6f0*/  LDL.LU R30, [R1+0x458] ;  /* 0x00045800011e7983 */ /* 0x000f280000300800 */
[----:B------:R-:W4:Y:S01]  /*8d700*/  LDL.LU R31, [R1+0x45c] ;  /* 0x00045c00011f7983 */ /* 0x000f220000300800 */
[----:B------:R-:W-:-:S02]  /*8d710*/  IMAD R41, R41, 0x100, R22 ;  /* 0x0000010029297824 */ /* 0x000fc400078e0216 */
[----:B------:R-:W-:Y:S02]  /*8d720*/  IMAD R57, R57, 0x100, R53 ;  /* 0x0000010039397824 */ /* 0x000fe400078e0235 */
[----:B------:R-:W-:Y:S02]  /*8d730*/  IMAD R22, R49, 0x100, R52 ;  /* 0x0000010031167824 */ /* 0x000fe400078e0234 */
[----:B------:R-:W-:Y:S02]  /*8d740*/  IMAD R19, R19, 0x100, R23 ;  /* 0x0000010013137824 */ /* 0x000fe400078e0217 */
[----:B------:R-:W-:Y:S01]  /*8d750*/  IMAD R40, R40, 0x100, R6 ;  /* 0x0000010028287824 */ /* 0x000fe200078e0206 */
[----:B------:R-:W-:Y:S04]  /*8d760*/  STL [R1+0x66ac], R57 ;  /* 0x0066ac3901007387 */ /* 0x000fe80000100800 */
[----:B------:R-:W-:Y:S04]  /*8d770*/  STL [R1+0x3c], R22 ;  /* 0x00003c1601007387 */ /* 0x000fe80000100800 */
[----:B------:R-:W-:Y:S01]  /*8d780*/  STL [R1+0xcc], R19 ;  /* 0x0000cc1301007387 */ /* 0x000fe20000100800 */
[----:B------:R-:W-:-:S03]  /*8d790*/  IMAD R56, R56, 0x100, R7 ;  /* 0x0000010038387824 */ /* 0x000fc600078e0207 */
[----:B------:R-:W-:Y:S01]  /*8d7a0*/  STL.64 [R1+0x6650], R42 ;  /* 0x0066502a01007387 */ /* 0x000fe20000100a00 */
[----:B------:R-:W-:Y:S01]  /*8d7b0*/  IMAD R55, R55, 0x100, R48 ;  /* 0x0000010037377824 */ /* 0x000fe200078e0230 */
[----:B----4-:R-:W-:Y:S07]  /*8d7c0*/  HMMA.16816.F32 R28, R8, R4, R28 ;  /* 0x00000004081c723c */ /* 0x010fee000000181c */
[----:B------:R-:W-:-:S15]  /*8d7d0*/  IMAD R4, R16, 0x100, R17 ;  /* 0x0000010010047824 */ /* 0x000fde00078e0211 */
[----:B------:R-:W-:-:S01]  /*8d7e0*/  NOP ;  /* 0x0000000000007918 */ /* 0x000fc20000000000 */
[----:B------:R-:W-:Y:S04]  /*8d7f0*/  STL.64 [R1+0x2680], R28 ;  /* 0x0026801c01007387 */ /* 0x000fe80000100a00 */
[----:B------:R-:W-:Y:S04]  /*8d800*/  STL.64 [R1+0x2688], R30 ;  /* 0x0026881e01007387 */ /* 0x000fe80000100a00 */
[----:B------:R-:W-:Y:S04]  /*8d810*/  STL.64 [R1+0x6648], R40 ;  /* 0x0066482801007387 */ /* 0x000fe80000100a00 */
[----:B------:R-:W-:Y:S04]  /*8d820*/  STL [R1+0x66b0], R56 ;  /* 0x0066b03801007387 */ /* 0x000fe80000100800 */
[----:B------:R3:W-:Y:S02]  /*8d830*/  STL [R1+0x38], R4 ;  /* 0x0000380401007387 */ /* 0x0007e40000100800 */
[----:B---3--:R-:W-:Y:S01]  /*8d840*/  HMMA.16816.F32 R4, R8, R36, R44 ;  /* 0x000000240804723c */ /* 0x008fe2000000182c */
[----:B------:R-:W-:-:S02]  /*8d850*/  IMAD R17, R60, 0x100, R61 ;  /* 0x000001003c117824 */ /* 0x000fc400078e023d */
[----:B------:R-:W-:Y:S02]  /*8d860*/  IMAD R16, R25, 0x100, R54 ;  /* 0x0000010019107824 */ /* 0x000fe400078e0236 */
[----:B------:R-:W-:Y:S01]  /*8d870*/  IMAD.MOV.U32 R28, RZ, RZ, R21 ;  /* 0x000000ffff1c7224 */ /* 0x000fe200078e0015 */
[----:B------:R-:W-:Y:S04]  /*8d880*/  STL [R1+0xc8], R17 ;  /* 0x0000c81101007387 */ /* 0x000fe80000100800 */
[----:B------:R-:W-:Y:S04]  /*8d890*/  STL [R1+0x6894], R36 ;  /* 0x0068942401007387 */ /* 0x000fe80000100800 */
[----:B------:R-:W-:Y:S04]  /*8d8a0*/  STL [R1+0x114], R16 ;  /* 0x0001141001007387 */ /* 0x000fe80000100800 */
[----:B------:R-:W-:Y:S05]  /*8d8b0*/  STL [R1+0x6890], R37 ;  /* 0x0068902501007387 */ /* 0x000fea0000100800 */
[----:B------:R2:W-:Y:S04]  /*8d8c0*/  STL.64 [R1+0x2660], R4 ;  /* 0x0026600401007387 */ /* 0x0005e80000100a00 */
[----:B------:R-:W-:Y:S04]  /*8d8d0*/  STL.64 [R1+0x2668], R6 ;  /* 0x0026680601007387 */ /* 0x000fe80000100a00 */
[----:B------:R-:W-:Y:S04]  /*8d8e0*/  STL [R1+0x6910], R28 ;  /* 0x0069101c01007387 */ /* 0x000fe80000100800 */
[----:B------:R-:W-:Y:S01]  /*8d8f0*/  STL [R1+0x66b4], R55 ;  /* 0x0066b43701007387 */ /* 0x000fe20000100800 */
[----:B--2---:R-:W-:-:S02]  /*8d900*/  IMAD R5, R14, 0x100, R18 ;  /* 0x000001000e057824 */ /* 0x004fc400078e0212 */
[----:B------:R-:W-:-:S03]  /*8d910*/  IMAD R4, R13, 0x100, R15 ;  /* 0x000001000d047824 */ /* 0x000fc600078e020f */
[----:B------:R-:W-:Y:S04]  /*8d920*/  STL [R1+0x34], R5 ;  /* 0x0000340501007387 */ /* 0x000fe80000100800 */
[----:B------:R0:W-:Y:S02]  /*8d930*/  STL [R1+0xc4], R4 ;  /* 0x0000c40401007387 */ /* 0x0001e40000100800 */
[----:B0-----:R-:W-:Y:S01]  /*8d940*/  HMMA.16816.F32 R4, R8, R26, R32 ;  /* 0x0000001a0804723c */ /* 0x001fe20000001820 */
[----:B------:R-:W-:Y:S02]  /*8d950*/  IMAD R14, R50, 0x100, R59 ;  /* 0x00000100320e7824 */ /* 0x000fe400078e023b */
[----:B------:R-:W-:-:S03]  /*8d960*/  IMAD R13, R58, 0x100, R51 ;  /* 0x000001003a0d7824 */ /* 0x000fc600078e0233 */
[----:B------:R-:W-:Y:S04]  /*8d970*/  STL [R1+0x110], R14 ;  /* 0x0001100e01007387 */ /* 0x000fe80000100800 */
[----:B------:R-:W2:Y:S04]  /*8d980*/  LDL.LU R44, [R1+0x400] ;  /* 0x00040000012c7983 */ /* 0x000ea80000300800 */
[----:B------:R-:W-:Y:S09]  /*8d990*/  STL [R1+0x168], R13 ;  /* 0x0001680d01007387 */ /* 0x000ff20000100800 */
[----:B------:R-:W-:Y:S04]  /*8d9a0*/  STL.64 [R1+0x2650], R4 ;  /* 0x0026500401007387 */ /* 0x000fe80000100a00 */
[----:B------:R-:W-:Y:S04]  /*8d9b0*/  STL.64 [R1+0x2658], R6 ;  /* 0x0026580601007387 */ /* 0x000fe80000100a00 */
[----:B------:R-:W2:Y:S04]  /*8d9c0*/  LDL.LU R45, [R1+0x404] ;  /* 0x00040400012d7983 */ /* 0x000ea80000300800 */
[----:B------:R-:W3:Y:S04]  /*8d9d0*/  LDL.LU R46, [R1+0x408] ;  /* 0x00040800012e7983 */ /* 0x000ee80000300800 */
[----:B------:R-:W3:Y:S01]  /*8d9e0*/  LDL.LU R47, [R1+0x40c] ;  /* 0x00040c00012f7983 */ /* 0x000ee20000300800 */
[----:B------:R-:W-:-:S02]  /*8d9f0*/  IMAD.MOV.U32 R29, RZ, RZ, R20 ;  /* 0x000000ffff1d7224 */ /* 0x000fc400078e0014 */
[----:B------:R-:W-:Y:S02]  /*8da00*/  IMAD.MOV.U32 R23, RZ, RZ, R3 ;  /* 0x000000ffff177224 */ /* 0x000fe400078e0003 */
[----:B------:R-:W-:Y:S02]  /*8da10*/  IMAD.MOV.U32 R36, RZ, RZ, R2 ;  /* 0x000000ffff247224 */ /* 0x000fe400078e0002 */
[----:B------:R-:W-:Y:S02]  /*8da20*/  IMAD.MOV.U32 R37, RZ, RZ, R0 ;  /* 0x000000ffff257224 */ /* 0x000fe400078e0000 */
[----:B------:R-:W-:Y:S01]  /*8da30*/  IMAD.MOV.U32 R22, RZ, RZ, R12 ;  /* 0x000000ffff167224 */ /* 0x000fe200078e000c */
        /* <DEDUP_REMOVED lines=52> */
[----:B------:R0:W-:Y:S04]  /*8dd80*/  STL [R1+0x6884], R26 ;  /* 0x0068841a01007387 */ /* 0x0001e80000100800 */
[----:B0-----:R-:W2:Y:S04]  /*8dd90*/  LDL.LU R26, [R1+0x36b4] ;  /* 0x0036b400011a7983 */ /* 0x001ea80000300800 */
[----:B------:R0:W-:Y:S04]  /*8dda0*/  STL [R1+0x6880], R27 ;  /* 0x0068801b01007387 */ /* 0x0001e80000100800 */
[----:B0-----:R-:W2:Y:S01]  /*8ddb0*/  LDL.LU R27, [R1+0x36a8] ;  /* 0x0036a800011b7983 */ /* 0x001ea20000300800 */
[----:B---3--:R-:W-:Y:S01]  /*8ddc0*/  HMMA.16816.F32 R44, R8, R36, R44 ;  /* 0x00000024082c723c */ /* 0x008fe2000000182c */
[----:B----4-:R-:W-:-:S02]  /*8ddd0*/  IMAD R52, R52, 0x100, R28 ;  /* 0x0000010034347824 */ /* 0x010fc400078e021c */
[----:B--2---:R-:W-:Y:S01]  /*8dde0*/  IMAD R16, R16, 0x100, R53 ;  /* 0x0000010010107824 */ /* 0x004fe200078e0235 */
[----:B------:R-:W2:Y:S04]  /*8ddf0*/  LDL.LU R28, [R1+0x6910] ;  /* 0x00691000011c7983 */ /* 0x000ea80000300800 */
[----:B------:R0:W-:Y:S01]  /*8de00*/  STL [R1+0x30], R52 ;  /* 0x0000303401007387 */ /* 0x0001e20000100800 */
[----:B------:R-:W-:-:S03]  /*8de10*/  IMAD R60, R60, 0x100, R17 ;  /* 0x000001003c3c7824 */ /* 0x000fc600078e0211 */
[----:B0-----:R-:W3:Y:S04]  /*8de20*/  LDL.LU R52, [R1+0x690c] ;  /* 0x00690c0001347983 */ /* 0x001ee80000300800 */
[----:B------:R-:W3:Y:S04]  /*8de30*/  LDL.LU R53, [R1+0x6908] ;  /* 0x0069080001357983 */ /* 0x000ee80000300800 */
[----:B------:R0:W-:Y:S04]  /*8de40*/  STL [R1+0xc0], R16 ;  /* 0x0000c01001007387 */ /* 0x0001e80000100800 */
[----:B0-----:R-:W4:Y:S04]  /*8de50*/  LDL.LU R16, [R1+0x6904] ;  /* 0x0069040001107983 */ /* 0x001f280000300800 */
[----:B------:R-:W3:Y:S04]  /*8de60*/  LDL.LU R17, [R1+0x6900] ;  /* 0x0069000001117983 */ /* 0x000ee80000300800 */
[----:B------:R0:W-:Y:S04]  /*8de70*/  STL [R1+0xf0], R60 ;  /* 0x0000f03c01007387 */ /* 0x0001e80000100800 */
[----:B0-----:R-:W2:Y:S01]  /*8de80*/  LDL.LU R60, [R1+0x68fc] ;  /* 0x0068fc00013c7983 */ /* 0x001ea20000300800 */
[----:B------:R-:W-:-:S02]  /*8de90*/  IMAD R26, R55, 0x100, R26 ;  /* 0x00000100371a7824 */ /* 0x000fc400078e021a */
[----:B------:R-:W-:Y:S02]  /*8dea0*/  IMAD R27, R27, 0x100, R61 ;  /* 0x000001001b1b7824 */ /* 0x000fe400078e023d */
[----:B------:R-:W4:Y:S04]  /*8deb0*/  LDL.LU R61, [R1+0x68f8] ;  /* 0x0068f800013d7983 */ /* 0x000f280000300800 */
[----:B------:R-:W-:Y:S04]  /*8dec0*/  STL [R1+0x148], R27 ;  /* 0x0001481b01007387 */ /* 0x000fe80000100800 */
[----:B------:R-:W-:Y:S04]  /*8ded0*/  STL.64 [R1+0x2640], R44 ;  /* 0x0026402c01007387 */ /* 0x000fe80000100a00 */
[----:B------:R-:W-:Y:S04]  /*8dee0*/  STL [R1+0x5fc], R26 ;  /* 0x0005fc1a01007387 */ /* 0x000fe80000100800 */
[----:B------:R0:W-:Y:S04]  /*8def0*/  STL.64 [R1+0x2648], R46 ;  /* 0x0026482e01007387 */ /* 0x0001e80000100a00 */
[----:B0-----:R-:W4:Y:S04]  /*8df00*/  LDL.LU.64 R46, [R1+0x68f0] ;  /* 0x0068f000012e7983 */ /* 0x001f280000300a00 */
[----:B------:R-:W4:Y:S01]  /*8df10*/  LDL.LU.64 R44, [R1+0x68e8] ;  /* 0x0068e800012c7983 */ /* 0x000f220000300a00 */
[----:B------:R-:W-:-:S03]  /*8df20*/  IMAD R26, R57, 0x100, R56 ;  /* 0x00000100391a7824 */ /* 0x000fc600078e0238 */
[----:B------:R-:W3:Y:S04]  /*8df30*/  LDL.64 R56, [R1+0x4e0] ;  /* 0x0004e00001387983 */ /* 0x000ee80000100a00 */
[----:B------:R0:W-:Y:S02]  /*8df40*/  STL [R1+0xb4], R26 ;  /* 0x0000b41a01007387 */ /* 0x0001e40000100800 */
[----:B0-----:R-:W-:Y:S02]  /*8df50*/  IMAD R26, R38, 0x100, R24 ;  /* 0x00000100261a7824 */ /* 0x001fe400078e0218 */
[----:B------:R-:W-:Y:S02]  /*8df60*/  IMAD R24, R49, 0x100, R39 ;  /* 0x0000010031187824 */ /* 0x000fe400078e0227 */
[----:B------:R-:W-:Y:S01]  /*8df70*/  HMMA.16816.F32 R36, R8, R22, R40 ;  /* 0x000000160824723c */ /* 0x000fe20000001828 */
[----:B------:R-:W-:-:S02]  /*8df80*/  IMAD R27, R31, 0x100, R30 ;  /* 0x000001001f1b7824 */ /* 0x000fc400078e021e */
[----:B------:R-:W-:Y:S02]  /*8df90*/  IMAD R4, R4, 0x100, R19 ;  /* 0x0000010004047824 */ /* 0x000fe400078e0213 */
[----:B------:R-:W-:Y:S01]  /*8dfa0*/  IMAD R5, R6, 0x100, R5 ;  /* 0x0000010006057824 */ /* 0x000fe200078e0205 */
[----:B------:R-:W-:Y:S04]  /*8dfb0*/  STL [R1+0xec], R27 ;  /* 0x0000ec1b01007387 */ /* 0x000fe80000100800 */
[----:B------:R-:W-:Y:S04]  /*8dfc0*/  STL [R1+0x144], R26 ;  /* 0x0001441a01007387 */ /* 0x000fe80000100800 */
[----:B------:R-:W-:Y:S04]  /*8dfd0*/  STL [R1+0x5f8], R24 ;  /* 0x0005f81801007387 */ /* 0x000fe80000100800 */
[----:B------:R0:W-:Y:S01]  /*8dfe0*/  STL [R1+0x610], R4 ;  /* 0x0006100401007387 */ /* 0x0001e20000100800 */
[----:B------:R-:W-:-:S02]  /*8dff0*/  IMAD R6, R33, 0x100, R32 ;  /* 0x0000010021067824 */ /* 0x000fc400078e0220 */
[----:B0-----:R-:W-:Y:S02]  /*8e000*/  IMAD R4, R54, 0x100, R7 ;  /* 0x0000010036047824 */ /* 0x001fe400078e0207 */
[----:B------:R-:W-:Y:S04]  /*8e010*/  STL.64 [R1+0x2630], R36 ;  /* 0x0026302401007387 */ /* 0x000fe80000100a00 */
[----:B------:R-:W-:Y:S04]  /*8e020*/  STL.64 [R1+0x2638], R38 ;  /* 0x0026382601007387 */ /* 0x000fe80000100a00 */
[----:B------:R0:W-:Y:S04]  /*8e030*/  STL [R1+0xe8], R5 ;  /* 0x0000e80501007387 */ /* 0x0001e80000100800 */
[----:B------:R1:W-:Y:S04]  /*8e040*/  STL [R1+0x140], R4 ;  /* 0x0001400401007387 */ /* 0x0003e80000100800 */
[----:B------:R-:W-:Y:S01]  /*8e050*/  STL [R1+0x5f4], R6 ;  /* 0x0005f40601007387 */ /* 0x000fe20000100800 */
[----:B0-----:R-:W-:-:S02]  /*8e060*/  IMAD R5, R34, 0x100, R25 ;  /* 0x0000010022057824 */ /* 0x001fc400078e0219 */
[----:B-1----:R-:W-:-:S03]  /*8e070*/  IMAD R4, R48, 0x100, R20 ;  /* 0x0000010030047824 */ /* 0x002fc600078e0214 */
[----:B------:R-:W-:Y:S04]  /*8e080*/  STL [R1+0x60c], R5 ;  /* 0x00060c0501007387 */ /* 0x000fe80000100800 */
[----:B------:R4:W-:Y:S04]  /*8e090*/  STL [R1+0x62c], R4 ;  /* 0x00062c0401007387 */ /* 0x0009e80000100800 */
[----:B--2---:R-:W-:Y:S01]  /*8e0a0*/  STL [R1+0x688c], R60 ;  /* 0x00688c3c01007387 */ /* 0x004fe20000100800 */
[----:B----4-:R-:W-:Y:S06]  /*8e0b0*/  HMMA.16816.F32 R4, R8, R60, R44 ;  /* 0x0000003c0804723c */ /* 0x010fec000000182c */
[----:B------:R-:W-:-:S15]  /*8e0c0*/  STL [R1+0x6888], R61 ;  /* 0x0068883d01007387 */ /* 0x000fde0000100800 */
[----:B------:R-:W-:-:S02]  /*8e0d0*/  NOP ;  /* 0x0000000000007918 */ /* 0x000fc40000000000 */
[----:B------:R0:W-:Y:S04]  /*8e0e0*/  STL.64 [R1+0x2620], R4 ;  /* 0x0026200401007387 */ /* 0x0001e80000100a00 */
[----:B------:R-:W-:Y:S01]  /*8e0f0*/  STL.64 [R1+0x2628], R6 ;  /* 0x0026280601007387 */ /* 0x000fe20000100a00 */
[----:B0-----:R-:W-:Y:S02]  /*8e100*/  IMAD R5, R21, 0x100, R35 ;  /* 0x0000010015057824 */ /* 0x001fe400078e0223 */
[----:B------:R-:W-:-:S03]  /*8e110*/  IMAD R4, R3, 0x100, R18 ;  /* 0x0000010003047824 */ /* 0x000fc600078e0212 */
[----:B------:R-:W-:Y:S04]  /*8e120*/  STL [R1+0x134], R5 ;  /* 0x0001340501007387 */ /* 0x000fe80000100800 */
[----:B------:R0:W-:Y:S02]  /*8e130*/  STL [R1+0x5f0], R4 ;  /* 0x0005f00401007387 */ /* 0x0001e40000100800 */
[----:B0-----:R-:W-:Y:S01]  /*8e140*/  HMMA.16816.F32 R4, R8, R28, R12 ;  /* 0x0000001c0804723c */ /* 0x001fe2000000180c */
[----:B------:R-:W-:Y:S02]  /*8e150*/  IMAD R3, R59, 0x100, R2 ;  /* 0x000001003b037824 */ /* 0x000fe400078e0202 */
[----:B------:R-:W-:Y:S02]  /*8e160*/  IMAD R2, R50, 0x100, R0 ;  /* 0x0000010032027824 */ /* 0x000fe400078e0200 */
[----:B------:R-:W-:Y:S01]  /*8e170*/  IMAD R0, R58, 0x100, R51 ;  /* 0x000001003a007824 */ /* 0x000fe200078e0233 */
[----:B------:R-:W-:Y:S04]  /*8e180*/  STL [R1+0x608], R3 ;  /* 0x0006080301007387 */ /* 0x000fe80000100800 */
[----:B------:R-:W-:Y:S04]  /*8e190*/  STL [R1+0x628], R2 ;  /* 0x0006280201007387 */ /* 0x000fe80000100800 */
[----:B------:R-:W2:Y:S04]  /*8e1a0*/  LDL.LU R32, [R1+0x3b0] ;  /* 0x0003b00001207983 */ /* 0x000ea80000300800 */
[----:B------:R-:W-:Y:S05]  /*8e1b0*/  STL [R1+0x66c], R0 ;  /* 0x00066c0001007387 */ /* 0x000fea0000100800 */
[----:B------:R0:W-:Y:S04]  /*8e1c0*/  STL.64 [R1+0x2610], R4 ;  /* 0x0026100401007387 */ /* 0x0001e80000100a00 */
[----:B------:R1:W-:Y:S04]  /*8e1d0*/  STL.64 [R1+0x2618], R6 ;  /* 0x0026180601007387 */ /* 0x0003e80000100a00 */
[----:B------:R-:W2:Y:S04]  /*8e1e0*/  LDL.LU R33, [R1+0x3b4] ;  /* 0x0003b40001217983 */ /* 0x000ea80000300800 */
[----:B------:R-:W4:Y:S04]  /*8e1f0*/  LDL.LU R34, [R1+0x3b8] ;  /* 0x0003b80001227983 */ /* 0x000f280000300800 */
[----:B------:R-:W4:Y:S01]  /*8e200*/  LDL.LU R35, [R1+0x3bc] ;  /* 0x0003bc0001237983 */ /* 0x000f220000300800 */
[----:B------:R-:W-:-:S02]  /*8e210*/  IMAD.MOV.U32 R31, RZ, RZ, R16 ;  /* 0x000000ffff1f7224 */ /* 0x000fc400078e0010 */
[----:B---3--:R-:W-:Y:S01]  /*8e220*/  IMAD.MOV.U32 R30, RZ, RZ, R17 ;  /* 0x000000ffff1e7224 */ /* 0x008fe200078e0011 */
[----:B----4-:R-:W-:Y:S04]  /*8e230*/  STL.64 [R1+0x68b8], R34 ;  /* 0x0068b82201007387 */ /* 0x010fe80000100a00 */
[----:B--2---:R2:W-:Y:S04]  /*8e240*/  STL.64 [R1+0x68b0], R32 ;  /* 0x0068b02001007387 */ /* 0x0045e80000100a00 */
[----:B0-----:R-:W3:Y:S04]  /*8e250*/  LDL.LU R4, [R1+0x3c0] ;  /* 0x0003c00001047983 */ /* 0x001ee80000300800 */
[----:B------:R-:W3:Y:S04]  /*8e260*/  LDL.LU R5, [R1+0x3c4] ;  /* 0x0003c40001057983 */ /* 0x000ee80000300800 */
[----:B-1----:R-:W3:Y:S04]  /*8e270*/  LDL.LU R6, [R1+0x3c8] ;  /* 0x0003c80001067983 */ /* 0x002ee80000300800 */
[----:B------:R-:W3:Y:S04]  /*8e280*/  LDL.LU R7, [R1+0x3cc] ;  /* 0x0003cc0001077983 */ /* 0x000ee80000300800 */
[----:B------:R-:W4:Y:S04]  /*8e290*/  LDL.LU R40, [R1+0x3d0] ;  /* 0x0003d00001287983 */ /* 0x000f280000300800 */
[----:B------:R-:W4:Y:S04]  /*8e2a0*/  LDL.LU R41, [R1+0x3d4] ;  /* 0x0003d40001297983 */ /* 0x000f280000300800 */
[----:B------:R-:W4:Y:S04]  /*8e2b0*/  LDL.LU R42, [R1+0x3d8] ;  /* 0x0003d800012a7983 */ /* 0x000f280000300800 */
[----:B------:R-:W4:Y:S04]  /*8e2c0*/  LDL.LU R43, [R1+0x3dc] ;  /* 0x0003dc00012b7983 */ /* 0x000f280000300800 */
[----:B--2---:R-:W2:Y:S04]  /*8e2d0*/  LDL.LU R32, [R1+0x3e0] ;  /* 0x0003e00001207983 */ /* 0x004ea80000300800 */
        /* <DEDUP_REMOVED lines=44> */
[----:B---3--:R-:W-:-:S02]  /*8e5a0*/  IMAD R47, R47, 0x100, R46 ;  /* 0x000001002f2f7824 */ /* 0x008fc400078e022e */
[----:B----4-:R-:W-:Y:S01]  /*8e5b0*/  IMAD R17, R17, 0x100, R16 ;  /* 0x0000010011117824 */ /* 0x010fe200078e0210 */
[----:B------:R-:W3:Y:S04]  /*8e5c0*/  LDL.LU R46, [R1+0x68e4] ;  /* 0x0068e400012e7983 */ /* 0x000ee80000300800 */
[----:B------:R0:W-:Y:S01]  /*8e5d0*/  STL [R1+0x3f0], R47 ;  /* 0x0003f02f01007387 */ /* 0x0001e20000100800 */
[----:B--2---:R-:W-:-:S03]  /*8e5e0*/  IMAD R45, R45, 0x100, R44 ;  /* 0x000001002d2d7824 */ /* 0x004fc600078e022c */
[----:B0-----:R-:W3:Y:S04]  /*8e5f0*/  LDL.LU R47, [R1+0x68e0] ;  /* 0x0068e000012f7983 */ /* 0x001ee80000300800 */
[----:B------:R-:W2:Y:S04]  /*8e600*/  LDL.LU R16, [R1+0x68dc] ;  /* 0x0068dc0001107983 */ /* 0x000ea80000300800 */
[----:B------:R0:W-:Y:S04]  /*8e610*/  STL [R1+0x3f4], R17 ;  /* 0x0003f41101007387 */ /* 0x0001e80000100800 */
[----:B0-----:R-:W2:Y:S04]  /*8e620*/  LDL.LU R17, [R1+0x68d8] ;  /* 0x0068d80001117983 */ /* 0x001ea80000300800 */
[----:B------:R-:W4:Y:S04]  /*8e630*/  LDL.LU R44, [R1+0x68d4] ;  /* 0x0068d400012c7983 */ /* 0x000f280000300800 */
[----:B------:R0:W-:Y:S04]  /*8e640*/  STL [R1+0x3f8], R45 ;  /* 0x0003f82d01007387 */ /* 0x0001e80000100800 */
[----:B0-----:R-:W4:Y:S01]  /*8e650*/  LDL.LU R45, [R1+0x68d0] ;  /* 0x0068d000012d7983 */ /* 0x001f220000300800 */
[----:B------:R-:W-:-:S02]  /*8e660*/  IMAD R12, R12, 0x100, R13 ;  /* 0x000001000c0c7824 */ /* 0x000fc400078e020d */
[----:B------:R-:W-:Y:S01]  /*8e670*/  IMAD R2, R2, 0x100, R3 ;  /* 0x0000010002027824 */ /* 0x000fe200078e0203 */
[----:B------:R-:W3:Y:S04]  /*8e680*/  LDL.LU R13, [R1+0x68cc] ;  /* 0x0068cc00010d7983 */ /* 0x000ee80000300800 */
[----:B------:R0:W-:Y:S04]  /*8e690*/  STL [R1+0x3fc], R12 ;  /* 0x0003fc0c01007387 */ /* 0x0001e80000100800 */
[----:B0-----:R-:W3:Y:S04]  /*8e6a0*/  LDL.LU R12, [R1+0x68c8] ;  /* 0x0068c800010c7983 */ /* 0x001ee80000300800 */
[----:B------:R-:W3:Y:S04]  /*8e6b0*/  LDL.LU R3, [R1+0x68c4] ;  /* 0x0068c40001037983 */ /* 0x000ee80000300800 */
[----:B------:R0:W-:Y:S04]  /*8e6c0*/  STL [R1+0x6b0], R2 ;  /* 0x0006b00201007387 */ /* 0x0001e80000100800 */
[----:B0-----:R-:W3:Y:S01]  /*8e6d0*/  LDL.LU R2, [R1+0x68c0] ;  /* 0x0068c00001027983 */ /* 0x001ee20000300800 */
[----:B----4-:R-:W-:-:S15]  /*8e6e0*/  HMMA.16816.F32 R32, R8, R44, R32 ;  /* 0x0000002c0820723c */ /* 0x010fde0000001820 */
[----:B------:R-:W-:-:S08]  /*8e6f0*/  NOP ;  /* 0x0000000000007918 */ /* 0x000fd00000000000 */
[----:B------:R-:W-:Y:S04]  /*8e700*/  STL.64 [R1+0x2600], R32 ;  /* 0x0026002001007387 */ /* 0x000fe80000100a00 */
[----:B------:R0:W-:Y:S04]  /*8e710*/  STL.64 [R1+0x2608], R34 ;  /* 0x0026082201007387 */ /* 0x0001e80000100a00 */
[----:B0-----:R-:W4:Y:S04]  /*8e720*/  LDL.LU.64 R34, [R1+0x68b8] ;  /* 0x0068b80001227983 */ /* 0x001f280000300a00 */
[----:B------:R-:W4:Y:S04]  /*8e730*/  LDL.LU.64 R32, [R1+0x68b0] ;  /* 0x0068b00001207983 */ /* 0x000f280000300a00 */
[----:B------:R0:W-:Y:S04]  /*8e740*/  STL [R1+0x6844], R44 ;  /* 0x0068442c01007387 */ /* 0x0001e80000100800 */
[----:B0-----:R-:W3:Y:S01]  /*8e750*/  LDL.LU R44, [R1+0x375c] ;  /* 0x00375c00012c7983 */ /* 0x001ee20000300800 */
[C---:B------:R-:W-:Y:S06]  /*8e760*/  HMMA.16816.F32 R40, R8.reuse, R56, R40 ;  /* 0x000000380828723c */ /* 0x040fec0000001828 */
[----:B--2---:R-:W-:Y:S01]  /*8e770*/  HMMA.16816.F32 R4, R8, R16, R4 ;  /* 0x000000100804723c */ /* 0x004fe20000001804 */
[----:B------:R-:W-:Y:S01]  /*8e780*/  STL [R1+0x6840], R45 ;  /* 0x0068402d01007387 */ /* 0x000fe20000100800 */
[----:B------:R-:W-:-:S02]  /*8e790*/  IMAD R23, R23, 0x100, R49 ;  /* 0x0000010017177824 */ /* 0x000fc400078e0231 */
[----:B---3--:R-:W-:Y:S02]  /*8e7a0*/  IMAD R44, R29, 0x100, R44 ;  /* 0x000001001d2c7824 */ /* 0x008fe400078e022c */
[----:B------:R-:W-:Y:S02]  /*8e7b0*/  IMAD R29, R61, 0x100, R28 ;  /* 0x000001003d1d7824 */ /* 0x000fe400078e021c */
[----:B------:R-:W-:Y:S02]  /*8e7c0*/  IMAD R28, R27, 0x100, R60 ;  /* 0x000001001b1c7824 */ /* 0x000fe400078e023c */
[----:B------:R-:W-:Y:S02]  /*8e7d0*/  IMAD R27, R55, 0x100, R26 ;  /* 0x00000100371b7824 */ /* 0x000fe400078e021a */
[----:B------:R-:W-:Y:S01]  /*8e7e0*/  IMAD R26, R36, 0x100, R37 ;  /* 0x00000100241a7824 */ /* 0x000fe200078e0225 */
[----:B------:R-:W-:Y:S04]  /*8e7f0*/  STL [R1+0x3e0], R44 ;  /* 0x0003e02c01007387 */ /* 0x000fe80000100800 */
[----:B------:R-:W-:Y:S04]  /*8e800*/  STL [R1+0x3e4], R29 ;  /* 0x0003e41d01007387 */ /* 0x000fe80000100800 */
[----:B------:R-:W-:Y:S04]  /*8e810*/  STL [R1+0x3e8], R28 ;  /* 0x0003e81c01007387 */ /* 0x000fe80000100800 */
[----:B------:R-:W-:Y:S04]  /*8e820*/  STL [R1+0x3ec], R27 ;  /* 0x0003ec1b01007387 */ /* 0x000fe80000100800 */
[----:B------:R-:W-:Y:S04]  /*8e830*/  STL [R1+0x684c], R56 ;  /* 0x00684c3801007387 */ /* 0x000fe80000100800 */
[----:B------:R0:W-:Y:S04]  /*8e840*/  STL [R1+0x758], R26 ;  /* 0x0007581a01007387 */ /* 0x0001e80000100800 */
[----:B------:R-:W-:Y:S04]  /*8e850*/  STL [R1+0x6848], R57 ;  /* 0x0068483901007387 */ /* 0x000fe80000100800 */
[----:B------:R-:W-:Y:S04]  /*8e860*/  STL.64 [R1+0x25f0], R40 ;  /* 0x0025f02801007387 */ /* 0x000fe80000100a00 */
[----:B------:R-:W-:Y:S01]  /*8e870*/  STL.64 [R1+0x25f8], R42 ;  /* 0x0025f82a01007387 */ /* 0x000fe20000100a00 */
[----:B0-----:R-:W-:-:S02]  /*8e880*/  IMAD R26, R38, 0x100, R24 ;  /* 0x00000100261a7824 */ /* 0x001fc400078e0218 */
        /* <DEDUP_REMOVED lines=8> */
[----:B------:R-:W-:Y:S04]  /*8e910*/  STL [R1+0x7b0], R19 ;  /* 0x0007b01301007387 */ /* 0x000fe80000100800 */
[----:B------:R-:W-:Y:S04]  /*8e920*/  STL [R1+0x6868], R17 ;  /* 0x0068681101007387 */ /* 0x000fe80000100800 */
[----:B------:R0:W-:Y:S04]  /*8e930*/  STL.64 [R1+0x25e0], R4 ;  /* 0x0025e00401007387 */ /* 0x0001e80000100a00 */
[----:B------:R1:W-:Y:S01]  /*8e940*/  STL.64 [R1+0x25e8], R6 ;  /* 0x0025e80601007387 */ /* 0x0003e20000100a00 */
[----:B0-----:R-:W-:-:S02]  /*8e950*/  IMAD R5, R14, 0x100, R18 ;  /* 0x000001000e057824 */ /* 0x001fc400078e0212 */
[----:B-1----:R-:W-:Y:S02]  /*8e960*/  IMAD R6, R21, 0x100, R48 ;  /* 0x0000010015067824 */ /* 0x002fe400078e0230 */
[----:B------:R-:W-:-:S03]  /*8e970*/  IMAD R4, R59, 0x100, R15 ;  /* 0x000001003b047824 */ /* 0x000fc600078e020f */
[----:B------:R-:W-:Y:S04]  /*8e980*/  STL [R1+0x3c0], R6 ;  /* 0x0003c00601007387 */ /* 0x000fe80000100800 */
[----:B------:R-:W-:Y:S04]  /*8e990*/  STL [R1+0x3c4], R5 ;  /* 0x0003c40501007387 */ /* 0x000fe80000100800 */
[----:B------:R4:W-:Y:S02]  /*8e9a0*/  STL [R1+0x3c8], R4 ;  /* 0x0003c80401007387 */ /* 0x0009e40000100800 */
[----:B----4-:R-:W-:Y:S01]  /*8e9b0*/  HMMA.16816.F32 R4, R8, R30, R32 ;  /* 0x0000001e0804723c */ /* 0x010fe20000001820 */
[----:B------:R-:W-:-:S02]  /*8e9c0*/  IMAD R14, R50, 0x100, R0 ;  /* 0x00000100320e7824 */ /* 0x000fc400078e0200 */
[----:B------:R-:W-:-:S03]  /*8e9d0*/  IMAD R0, R58, 0x100, R51 ;  /* 0x000001003a007824 */ /* 0x000fc600078e0233 */
[----:B------:R-:W-:Y:S04]  /*8e9e0*/  STL [R1+0x7ac], R14 ;  /* 0x0007ac0e01007387 */ /* 0x000fe80000100800 */
[----:B------:R-:W2:Y:S04]  /*8e9f0*/  LDL.LU R40, [R1+0x380] ;  /* 0x0003800001287983 */ /* 0x000ea80000300800 */
[----:B------:R-:W-:Y:S09]  /*8ea00*/  STL [R1+0x7f8], R0 ;  /* 0x0007f80001007387 */ /* 0x000ff20000100800 */
[----:B------:R-:W-:Y:S04]  /*8ea10*/  STL.64 [R1+0x25d0], R4 ;  /* 0x0025d00401007387 */ /* 0x000fe80000100a00 */
[----:B------:R0:W-:Y:S04]  /*8ea20*/  STL.64 [R1+0x25d8], R6 ;  /* 0x0025d80601007387 */ /* 0x0001e80000100a00 */
[----:B------:R-:W2:Y:S04]  /*8ea30*/  LDL.LU R41, [R1+0x384] ;  /* 0x0003840001297983 */ /* 0x000ea80000300800 */
[----:B------:R-:W2:Y:S04]  /*8ea40*/  LDL.LU R42, [R1+0x388] ;  /* 0x00038800012a7983 */ /* 0x000ea80000300800 */
[----:B------:R-:W2:Y:S04]  /*8ea50*/  LDL.LU R43, [R1+0x38c] ;  /* 0x00038c00012b7983 */ /* 0x000ea80000300800 */
[----:B0-----:R-:W3:Y:S04]  /*8ea60*/  LDL.LU R6, [R1+0x37fc] ;  /* 0x0037fc0001067983 */ /* 0x001ee80000300800 */
[----:B------:R-:W3:Y:S04]  /*8ea70*/  LDL.LU R7, [R1+0x37f8] ;  /* 0x0037f80001077983 */ /* 0x000ee80000300800 */
[----:B------:R-:W4:Y:S04]  /*8ea80*/  LDL.LU R36, [R1+0x390] ;  /* 0x0003900001247983 */ /* 0x000f280000300800 */
[----:B------:R-:W4:Y:S04]  /*8ea90*/  LDL.LU R37, [R1+0x394] ;  /* 0x0003940001257983 */ /* 0x000f280000300800 */
[----:B------:R-:W4:Y:S04]  /*8eaa0*/  LDL.LU R38, [R1+0x398] ;  /* 0x0003980001267983 */ /* 0x000f280000300800 */
[----:B------:R-:W4:Y:S04]  /*8eab0*/  LDL.LU R39, [R1+0x39c] ;  /* 0x00039c0001277983 */ /* 0x000f280000300800 */
        /* <DEDUP_REMOVED lines=30> */
[----:B------:R0:W-:Y:S04]  /*8eca0*/  STL [R1+0x6838], R30 ;  /* 0x0068381e01007387 */ /* 0x0001e80000100800 */
[----:B------:R1:W-:Y:S04]  /*8ecb0*/  STL [R1+0x6834], R31 ;  /* 0x0068341f01007387 */ /* 0x0003e80000100800 */
[----:B------:R-:W4:Y:S04]  /*8ecc0*/  LDL.LU R28, [R1+0x3a0] ;  /* 0x0003a000011c7983 */ /* 0x000f280000300800 */
[----:B------:R-:W4:Y:S04]  /*8ecd0*/  LDL.LU R29, [R1+0x3a4] ;  /* 0x0003a400011d7983 */ /* 0x000f280000300800 */
[----:B0-----:R-:W4:Y:S04]  /*8ece0*/  LDL.LU R30, [R1+0x3a8] ;  /* 0x0003a800011e7983 */ /* 0x001f280000300800 */
[----:B-1----:R-:W4:Y:S01]  /*8ecf0*/  LDL.LU R31, [R1+0x3ac] ;  /* 0x0003ac00011f7983 */ /* 0x002f220000300800 */
[----:B--2---:R-:W-:-:S02]  /*8ed00*/  IMAD R16, R61, 0x100, R44 ;  /* 0x000001003d107824 */ /* 0x004fc400078e022c */
[----:B---3--:R-:W-:Y:S02]  /*8ed10*/  IMAD R27, R27, 0x100, R60 ;  /* 0x000001001b1b7824 */ /* 0x008fe400078e023c */
[----:B----4-:R-:W-:Y:S01]  /*8ed20*/  IMAD R17, R55, 0x100, R26 ;  /* 0x0000010037117824 */ /* 0x010fe200078e021a */
[----:B------:R0:W-:Y:S04]  /*8ed30*/  STL [R1+0x3cc], R16 ;  /* 0x0003cc1001007387 */ /* 0x0001e80000100800 */
[----:B------:R-:W-:Y:S01]  /*8ed40*/  STL [R1+0x754], R27 ;  /* 0x0007541b01007387 */ /* 0x000fe20000100800 */
[----:B------:R-:W-:Y:S02]  /*8ed50*/  IMAD R4, R5, 0x100, R4 ;  /* 0x0000010005047824 */ /* 0x000fe400078e0204 */
[----:B------:R-:W-:Y:S01]  /*8ed60*/  IMAD R6, R7, 0x100, R6 ;  /* 0x0000010007067824 */ /* 0x000fe200078e0206 */
[----:B------:R-:W-:Y:S01]  /*8ed70*/  STL [R1+0x798], R17 ;  /* 0x0007981101007387 */ /* 0x000fe20000100800 */
[----:B0-----:R-:W-:-:S05]  /*8ed80*/  IMAD R16, R22, 0x100, R24 ;  /* 0x0000010016107824 */ /* 0x001fca00078e0218 */
[----:B------:R-:W-:Y:S01]  /*8ed90*/  STL [R1+0x7ec], R16 ;  /* 0x0007ec1001007387 */ /* 0x000fe20000100800 */
[----:B------:R-:W-:Y:S06]  /*8eda0*/  HMMA.16816.F32 R28, R8, R46, R28 ;  /* 0x0000002e081c723c */ /* 0x000fec000000181c */
[----:B------:R-:W-:Y:S04]  /*8edb0*/  STL [R1+0x683c], R47 ;  /* 0x00683c2f01007387 */ /* 0x000fe80000100800 */
[----:B------:R0:W-:Y:S01]  /*8edc0*/  STL [R1+0x824], R4 ;  /* 0x0008240401007387 */ /* 0x0001e20000100800 */
[----:B------:R-:W-:-:S02]  /*8edd0*/  F2FP.F16.E4M3.UNPACK_B R5, R3 ;  /* 0x00000003ff05723e */ /* 0x000fc400020006ff */
[----:B0-----:R-:W-:-:S10]  /*8ede0*/  F2FP.F16.E4M3.UNPACK_B R4, R2 ;  /* 0x00000002ff04723e */ /* 0x001fd400020006ff */
[----:B------:R-:W-:Y:S04]  /*8edf0*/  STL.64 [R1+0x25c0], R28 ;  /* 0x0025c01c01007387 */ /* 0x000fe80000100a00 */
[----:B------:R-:W-:Y:S04]  /*8ee00*/  STL.64 [R1+0x25c8], R30 ;  /* 0x0025c81e01007387 */ /* 0x000fe80000100a00 */
[----:B------:R0:W-:Y:S04]  /*8ee10*/  STL [R1+0x730], R6 ;  /* 0x0007300601007387 */ /* 0x0001e80000100800 */
[----:B------:R-:W2:Y:S04]  /*8ee20*/  LDL R2, [R1+0x480] ;  /* 0x0004800001027983 */ /* 0x000ea80000100800 */
[----:B------:R-:W2:Y:S01]  /*8ee30*/  LDL R3, [R1+0x484] ;  /* 0x0004840001037983 */ /* 0x000ea20000100800 */
[----:B------:R-:W-:-:S02]  /*8ee40*/  F2FP.F16.E4M3.UNPACK_B R7, R13 ;  /* 0x0000000dff07723e */ /* 0x000fc400020006ff */
[----:B0-----:R-:W-:Y:S01]  /*8ee50*/  F2FP.F16.E4M3.UNPACK_B R6, R12 ;  /* 0x0000000cff06723e */ /* 0x001fe200020006ff */
[----:B------:R-:W-:Y:S02]  /*8ee60*/  IMAD R12, R23, 0x100, R49 ;  /* 0x00000100170c7824 */ /* 0x000fe400078e0231 */
[----:B------:R-:W-:Y:S01]  /*8ee70*/  IMAD R13, R21, 0x100, R35 ;  /* 0x00000100150d7824 */ /* 0x000fe200078e0223 */
[----:B--2---:R-:W-:Y:S06]  /*8ee80*/  HMMA.16816.F32 R8, R8, R2, R36 ;  /* 0x000000020808723c */ /* 0x004fec0000001824 */
[----:B------:R0:W-:Y:S02]  /*8ee90*/  STL.64 [R1+0x6898], R2 ;  /* 0x0068980201007387 */ /* 0x0001e40000100a00 */
[----:B0-----:R-:W-:-:S15]  /*8eea0*/  IMAD R2, R54, 0x100, R19 ;  /* 0x0000010036027824 */ /* 0x001fde00078e0213 */
        /* <DEDUP_REMOVED lines=10> */
[----:B------:R1:W-:Y:S04]  /*8ef50*/  STL [R1+0x124], R2 ;  /* 0x0001240201007387 */ /* 0x0003e80000100800 */
[----:B------:R-:W-:Y:S01]  /*8ef60*/  STL [R1+0x66dc], R13 ;  /* 0x0066dc0d01007387 */ /* 0x000fe20000100800 */
[----:B0-----:R-:W-:Y:S02]  /*8ef70*/  IMAD R3, R59, 0x100, R15 ;  /* 0x000001003b037824 */ /* 0x001fe400078e020f */
[----:B-1----:R-:W-:-:S02]  /*8ef80*/  IMAD R2, R50, 0x100, R0 ;  /* 0x0000010032027824 */ /* 0x002fc400078e0200 */
[----:B------:R-:W-:-:S04]  /*8ef90*/  IMAD R0, R58, 0x100, R51 ;  /* 0x000001003a007824 */ /* 0x000fc800078e0233 */
[----:B------:R0:W-:Y:S04]  /*8efa0*/  STL.64 [R1+0x25a0], R8 ;  /* 0x0025a00801007387 */ /* 0x0001e80000100a00 */
[----:B------:R-:W-:Y:S01]  /*8efb0*/  STL.64 [R1+0x25a8], R10 ;  /* 0x0025a80a01007387 */ /* 0x000fe20000100a00 */
[----:B0-----:R-:W-:-:S05]  /*8efc0*/  IMAD R8, R14, 0x100, R18 ;  /* 0x000001000e087824 */ /* 0x001fca00078e0212 */
[----:B------:R0:W-:Y:S04]  /*8efd0*/  STL [R1+0xac], R8 ;  /* 0x0000ac0801007387 */ /* 0x0001e80000100800 */
[----:B------:R-:W-:Y:S04]  /*8efe0*/  STL [R1+0xe0], R3 ;  /* 0x0000e00301007387 */ /* 0x000fe80000100800 */
[----:B------:R-:W2:Y:S04]  /*8eff0*/  LDL.LU R28, [R1+0x350] ;  /* 0x00035000011c7983 */ /* 0x000ea80000300800 */
[----:B------:R-:W-:Y:S04]  /*8f000*/  STL [R1+0x120], R2 ;  /* 0x0001200201007387 */ /* 0x000fe80000100800 */
[----:B------:R-:W-:Y:S04]  /*8f010*/  STL [R1+0x394], R0 ;  /* 0x0003940001007387 */ /* 0x000fe80000100800 */
        /* <DEDUP_REMOVED lines=54> */
[----:B---3--:R-:W-:-:S15]  /*8f380*/  HMMA.16816.F32 R28, R4, R2, R28 ;  /* 0x00000002041c723c */ /* 0x008fde000000181c */
[----:B------:R-:W-:-:S08]  /*8f390*/  NOP ;  /* 0x0000000000007918 */ /* 0x000fd00000000000 */
[----:B------:R-:W-:Y:S04]  /*8f3a0*/  STL.64 [R1+0x2590], R28 ;  /* 0x0025901c01007387 */ /* 0x000fe80000100a00 */
[----:B------:R0:W-:Y:S04]  /*8f3b0*/  STL.64 [R1+0x2598], R30 ;  /* 0x0025981e01007387 */ /* 0x0001e80000100a00 */
[----:B0-----:R-:W3:Y:S04]  /*8f3c0*/  LDL.LU.64 R30, [R1+0x68a8] ;  /* 0x0068a800011e7983 */ /* 0x001ee80000300a00 */
[----:B------:R-:W3:Y:S01]  /*8f3d0*/  LDL.LU.64 R28, [R1+0x68a0] ;  /* 0x0068a000011c7983 */ /* 0x000ee20000300a00 */
[----:B----4-:R-:W-:-:S02]  /*8f3e0*/  IMAD R37, R37, 0x100, R36 ;  /* 0x0000010025257824 */ /* 0x010fc400078e0224 */
[----:B------:R-:W-:Y:S02]  /*8f3f0*/  IMAD.MOV.U32 R32, RZ, RZ, R2 ;  /* 0x000000ffff207224 */ /* 0x000fe400078e0002 */
[----:B------:R-:W-:Y:S02]  /*8f400*/  IMAD.MOV.U32 R25, RZ, RZ, R3 ;  /* 0x000000ffff197224 */ /* 0x000fe400078e0003 */
[----:B------:R-:W4:Y:S04]  /*8f410*/  LDL.LU.64 R2, [R1+0x6898] ;  /* 0x0068980001027983 */ /* 0x000f280000300a00 */
[----:B------:R-:W4:Y:S04]  /*8f420*/  LDL.LU R36, [R1+0x6894] ;  /* 0x0068940001247983 */ /* 0x000f280000300800 */
[----:B------:R0:W-:Y:S04]  /*8f430*/  STL [R1+0xa8], R37 ;  /* 0x0000a82501007387 */ /* 0x0001e80000100800 */
[----:B0-----:R-:W4:Y:S01]  /*8f440*/  LDL.LU R37, [R1+0x6890] ;  /* 0x0068900001257983 */ /* 0x001f220000300800 */
[----:B--2---:R-:W-:Y:S01]  /*8f450*/  HMMA.16816.F32 R8, R4, R56, R8 ;  /* 0x000000380408723c */ /* 0x004fe20000001808 */
[----:B------:R-:W-:-:S02]  /*8f460*/  IMAD R12, R12, 0x100, R13 ;  /* 0x000001000c0c7824 */ /* 0x000fc400078e020d */
[----:B------:R-:W-:Y:S02]  /*8f470*/  IMAD R17, R17, 0x100, R47 ;  /* 0x0000010011117824 */ /* 0x000fe400078e022f */
[----:B------:R-:W-:Y:S01]  /*8f480*/  IMAD R13, R45, 0x100, R16 ;  /* 0x000001002d0d7824 */ /* 0x000fe200078e0210 */
[----:B------:R0:W-:Y:S04]  /*8f490*/  STL [R1+0xd4], R12 ;  /* 0x0000d40c01007387 */ /* 0x0001e80000100800 */
[----:B------:R-:W-:Y:S04]  /*8f4a0*/  STL [R1+0x11c], R17 ;  /* 0x00011c1101007387 */ /* 0x000fe80000100800 */
[----:B------:R-:W-:Y:S01]  /*8f4b0*/  STL [R1+0x390], R13 ;  /* 0x0003900d01007387 */ /* 0x000fe20000100800 */
[----:B0-----:R-:W-:-:S05]  /*8f4c0*/  IMAD R12, R34, 0x100, R33 ;  /* 0x00000100220c7824 */ /* 0x001fca00078e0221 */
[----:B------:R-:W-:Y:S04]  /*8f4d0*/  STL [R1+0x3b0], R12 ;  /* 0x0003b00c01007387 */ /* 0x000fe80000100800 */
[----:B------:R0:W-:Y:S04]  /*8f4e0*/  STL.64 [R1+0x2580], R8 ;  /* 0x0025800801007387 */ /* 0x0001e80000100a00 */
[----:B------:R1:W-:Y:S01]  /*8f4f0*/  STL.64 [R1+0x2588], R10 ;  /* 0x0025880a01007387 */ /* 0x0003e20000100a00 */
[----:B0-----:R-:W-:Y:S02]  /*8f500*/  IMAD R9, R27, 0x100, R60 ;  /* 0x000001001b097824 */ /* 0x001fe400078e023c */
[----:B-1----:R-:W-:-:S02]  /*8f510*/  IMAD R10, R61, 0x100, R44 ;  /* 0x000001003d0a7824 */ /* 0x002fc400078e022c */
[----:B------:R-:W-:-:S03]  /*8f520*/  IMAD R8, R55, 0x100, R26 ;  /* 0x0000010037087824 */ /* 0x000fc600078e021a */
[----:B------:R-:W-:Y:S04]  /*8f530*/  STL [R1+0xd0], R10 ;  /* 0x0000d00a01007387 */ /* 0x000fe80000100800 */
[----:B------:R-:W-:Y:S04]  /*8f540*/  STL [R1+0x118], R9 ;  /* 0x0001180901007387 */ /* 0x000fe80000100800 */
[----:B------:R-:W-:Y:S01]  /*8f550*/  STL [R1+0x38c], R8 ;  /* 0x00038c0801007387 */ /* 0x000fe20000100800 */
[----:B------:R-:W-:Y:S02]  /*8f560*/  IMAD R13, R41, 0x100, R40 ;  /* 0x00000100290d7824 */ /* 0x000fe400078e0228 */
[----:B------:R-:W-:-:S02]  /*8f570*/  IMAD R12, R35, 0x100, R38 ;  /* 0x00000100230c7824 */ /* 0x000fc400078e0226 */
[----:B------:R-:W-:Y:S02]  /*8f580*/  IMAD.MOV.U32 R34, RZ, RZ, R56 ;  /* 0x000000ffff227224 */ /* 0x000fe400078e0038 */
[----:B------:R-:W-:Y:S01]  /*8f590*/  IMAD.MOV.U32 R35, RZ, RZ, R43 ;  /* 0x000000ffff237224 */ /* 0x000fe200078e002b */
[----:B------:R0:W-:Y:S04]  /*8f5a0*/  STL [R1+0x3ac], R13 ;  /* 0x0003ac0d01007387 */ /* 0x0001e80000100800 */
[----:B------:R1:W-:Y:S01]  /*8f5b0*/  STL [R1+0x618], R12 ;  /* 0x0006180c01007387 */ /* 0x0003e20000100800 */
[----:B------:R-:W-:Y:S02]  /*8f5c0*/  IMAD.MOV.U32 R33, RZ, RZ, R57 ;  /* 0x000000ffff217224 */ /* 0x000fe400078e0039 */
[----:B0-----:R-:W-:-:S02]  /*8f5d0*/  IMAD R13, R14, 0x100, R18 ;  /* 0x000001000e0d7824 */ /* 0x001fc400078e0212 */
[----:B-1----:R-:W-:Y:S01]  /*8f5e0*/  IMAD R12, R59, 0x100, R15 ;  /* 0x000001003b0c7824 */ /* 0x002fe200078e020f */
[----:B---3--:R-:W-:-:S15]  /*8f5f0*/  HMMA.16816.F32 R8, R4, R42, R28 ;  /* 0x0000002a0408723c */ /* 0x008fde000000181c */
[----:B------:R-:W-:-:S08]  /*8f600*/  NOP ;  /* 0x0000000000007918 */ /* 0x000fd00000000000 */
[----:B------:R0:W-:Y:S04]  /*8f610*/  STL.64 [R1+0x2570], R8 ;  /* 0x0025700801007387 */ /* 0x0001e80000100a00 */
[----:B------:R1:W-:Y:S04]  /*8f620*/  STL.64 [R1+0x2578], R10 ;  /* 0x0025780a01007387 */ /* 0x0003e80000100a00 */
[----:B------:R-:W-:Y:S04]  /*8f630*/  STL.64 [R1+0x6820], R34 ;  /* 0x0068202201007387 */ /* 0x000fe80000100a00 */
[----:B------:R-:W-:Y:S01]  /*8f640*/  STL.64 [R1+0x6818], R32 ;  /* 0x0068182001007387 */ /* 0x000fe20000100a00 */
[----:B0-----:R-:W-:-:S02]  /*8f650*/  IMAD R9, R19, 0x100, R49 ;  /* 0x0000010013097824 */ /* 0x001fc400078e0231 */
[----:B-1----:R-:W-:Y:S02]  /*8f660*/  IMAD R10, R39, 0x100, R24 ;  /* 0x00000100270a7824 */ /* 0x002fe400078e0218 */
[----:B------:R-:W-:-:S03]  /*8f670*/  IMAD R8, R48, 0x100, R54 ;  /* 0x0000010030087824 */ /* 0x000fc600078e0236 */
[----:B------:R-:W-:Y:S04]  /*8f680*/  STL [R1+0x104], R10 ;  /* 0x0001040a01007387 */ /* 0x000fe80000100800 */
[----:B------:R-:W-:Y:S04]  /*8f690*/  STL [R1+0x388], R9 ;  /* 0x0003880901007387 */ /* 0x000fe80000100800 */
[----:B------:R4:W-:Y:S02]  /*8f6a0*/  STL [R1+0x3a8], R8 ;  /* 0x0003a80801007387 */ /* 0x0009e40000100800 */
[----:B----4-:R-:W-:Y:S02]  /*8f6b0*/  HMMA.16816.F32 R8, R4, R36, R20 ;  /* 0x000000240408723c */ /* 0x010fe40000001814 */
[----:B------:R-:W-:Y:S04]  /*8f6c0*/  STL [R1+0x614], R13 ;  /* 0x0006140d01007387 */ /* 0x000fe80000100800 */
[----:B------:R-:W-:Y:S04]  /*8f6d0*/  STL [R1+0x67d0], R36 ;  /* 0x0067d02401007387 */ /* 0x000fe80000100800 */
[----:B------:R-:W-:Y:S04]  /*8f6e0*/  STL [R1+0x640], R12 ;  /* 0x0006400c01007387 */ /* 0x000fe80000100800 */
[----:B------:R-:W-:Y:S09]  /*8f6f0*/  STL [R1+0x67a8], R37 ;  /* 0x0067a82501007387 */ /* 0x000ff20000100800 */
[----:B------:R0:W-:Y:S04]  /*8f700*/  STL.64 [R1+0x2540], R8 ;  /* 0x0025400801007387 */ /* 0x0001e80000100a00 */
[----:B------:R-:W-:Y:S01]  /*8f710*/  STL.64 [R1+0x2548], R10 ;  /* 0x0025480a01007387 */ /* 0x000fe20000100a00 */
[----:B0-----:R-:W-:-:S02]  /*8f720*/  IMAD R9, R50, 0x100, R0 ;  /* 0x0000010032097824 */ /* 0x001fc400078e0200 */
[----:B------:R-:W-:Y:S01]  /*8f730*/  IMAD R0, R58, 0x100, R51 ;  /* 0x000001003a007824 */ /* 0x000fe200078e0233 */
[----:B------:R-:W2:Y:S04]  /*8f740*/  LDL.LU R8, [R1+0x310] ;  /* 0x0003100001087983 */ /* 0x000ea80000300800 */
[----:B------:R0:W-:Y:S04]  /*8f750*/  STL [R1+0x384], R9 ;  /* 0x0003840901007387 */ /* 0x0001e80000100800 */
[----:B------:R-:W-:Y:S04]  /*8f760*/  STL [R1+0x3a4], R0 ;  /* 0x0003a40001007387 */ /* 0x000fe80000100800 */
[----:B0-----:R-:W2:Y:S04]  /*8f770*/  LDL.LU R9, [R1+0x314] ;  /* 0x0003140001097983 */ /* 0x001ea80000300800 */
        /* <DEDUP_REMOVED lines=50> */
[----:B------:R-:W3:Y:S04]  /*8faa0*/  LDL.LU R41, [R1+0x304] ;  /* 0x0003040001297983 */ /* 0x000ee80000300800 */
[----:B------:R-:W3:Y:S04]  /*8fab0*/  LDL.LU R42, [R1+0x308] ;  /* 0x00030800012a7983 */ /* 0x000ee80000300800 */
[----:B------:R-:W3:Y:S01]  /*8fac0*/  LDL.LU R43, [R1+0x30c] ;  /* 0x00030c00012b7983 */ /* 0x000ee20000300800 */
[----:B----4-:R-:W-:Y:S02]  /*8fad0*/  IMAD R61, R61, 0x100, R60 ;  /* 0x000001003d3d7824 */ /* 0x010fe400078e023c */
[----:B--2---:R-:W-:Y:S01]  /*8fae0*/  IMAD R27, R27, 0x100, R26 ;  /* 0x000001001b1b7824 */ /* 0x004fe200078e021a */
[----:B------:R-:W2:Y:S04]  /*8faf0*/  LDL.LU R60, [R1+0x688c] ;  /* 0x00688c00013c7983 */ /* 0x000ea80000300800 */
[----:B------:R0:W-:Y:S04]  /*8fb00*/  STL [R1+0x3bc], R61 ;  /* 0x0003bc3d01007387 */ /* 0x0001e80000100800 */
[----:B0-----:R-:W2:Y:S04]  /*8fb10*/  LDL.LU R61, [R1+0x6888] ;  /* 0x00688800013d7983 */ /* 0x001ea80000300800 */
[----:B------:R-:W4:Y:S04]  /*8fb20*/  LDL.LU R26, [R1+0x6884] ;  /* 0x00688400011a7983 */ /* 0x000f280000300800 */
[----:B------:R0:W-:Y:S04]  /*8fb30*/  STL [R1+0x63c], R27 ;  /* 0x00063c1b01007387 */ /* 0x0001e80000100800 */
[----:B0-----:R-:W4:Y:S01]  /*8fb40*/  LDL.LU R27, [R1+0x6880] ;  /* 0x00688000011b7983 */ /* 0x001f220000300800 */
[----:B---3--:R-:W-:Y:S01]  /*8fb50*/  IMAD R51, R58, 0x100, R51 ;  /* 0x000001003a337824 */ /* 0x008fe200078e0233 */
[----:B----4-:R-:W-:-:S15]  /*8fb60*/  HMMA.16816.F32 R8, R4, R26, R8 ;  /* 0x0000001a0408723c */ /* 0x010fde0000001808 */
[----:B------:R-:W-:-:S08]  /*8fb70*/  NOP ;  /* 0x0000000000007918 */ /* 0x000fd00000000000 */
[----:B------:R-:W-:Y:S04]  /*8fb80*/  STL.64 [R1+0x2530], R8 ;  /* 0x0025300801007387 */ /* 0x000fe80000100a00 */
[----:B------:R-:W-:Y:S04]  /*8fb90*/  STL [R1+0x67c], R51 ;  /* 0x00067c3301007387 */ /* 0x000fe80000100800 */
[----:B------:R0:W-:Y:S04]  /*8fba0*/  STL.64 [R1+0x2538], R10 ;  /* 0x0025380a01007387 */ /* 0x0001e80000100a00 */
[----:B0-----:R-:W3:Y:S04]  /*8fbb0*/  LDL.LU.64 R10, [R1+0x6878] ;  /* 0x00687800010a7983 */ /* 0x001ee80000300a00 */
[----:B------:R-:W3:Y:S04]  /*8fbc0*/  LDL.LU.64 R8, [R1+0x6870] ;  /* 0x0068700001087983 */ /* 0x000ee80000300a00 */
[----:B------:R-:W4:Y:S04]  /*8fbd0*/  LDL.LU R51, [R1+0x396c] ;  /* 0x00396c0001337983 */ /* 0x000f280000300800 */
[----:B------:R-:W4:Y:S04]  /*8fbe0*/  LDL.LU R58, [R1+0x3968] ;  /* 0x00396800013a7983 */ /* 0x000f280000300800 */
[----:B------:R0:W-:Y:S04]  /*8fbf0*/  STL [R1+0x67d8], R26 ;  /* 0x0067d81a01007387 */ /* 0x0001e80000100800 */
[----:B0-----:R-:W2:Y:S04]  /*8fc00*/  LDL.LU R26, [R1+0x38f0] ;  /* 0x0038f000011a7983 */ /* 0x001ea80000300800 */
[----:B------:R0:W-:Y:S04]  /*8fc10*/  STL [R1+0x67d4], R27 ;  /* 0x0067d41b01007387 */ /* 0x0001e80000100800 */
[----:B0-----:R-:W2:Y:S01]  /*8fc20*/  LDL.LU R27, [R1+0x38f4] ;  /* 0x0038f400011b7983 */ /* 0x001ea20000300800 */
[----:B------:R-:W-:Y:S01]  /*8fc30*/  HMMA.16816.F32 R32, R4, R30, R32 ;  /* 0x0000001e0420723c */ /* 0x000fe20000001820 */
[----:B------:R-:W-:-:S02]  /*8fc40*/  IMAD R13, R12, 0x100, R13 ;  /* 0x000001000c0d7824 */ /* 0x000fc400078e020d */
[----:B------:R-:W-:Y:S02]  /*8fc50*/  IMAD R12, R17, 0x100, R47 ;  /* 0x00000100110c7824 */ /* 0x000fe400078e022f */
[----:B------:R-:W-:Y:S02]  /*8fc60*/  IMAD R0, R0, 0x100, R20 ;  /* 0x0000010000007824 */ /* 0x000fe400078e0214 */
[----:B------:R-:W-:Y:S01]  /*8fc70*/  IMAD.MOV.U32 R20, RZ, RZ, R30 ;  /* 0x000000ffff147224 */ /* 0x000fe200078e001e */
[----:B---3--:R-:W-:Y:S01]  /*8fc80*/  HMMA.16816.F32 R8, R4, R28, R8 ;  /* 0x0000001c0408723c */ /* 0x008fe20000001808 */
[----:B--2---:R-:W-:Y:S02]  /*8fc90*/  IMAD R27, R26, 0x100, R27 ;  /* 0x000001001a1b7824 */ /* 0x004fe400078e021b */
[----:B------:R-:W-:-:S03]  /*8fca0*/  IMAD R26, R36, 0x100, R37 ;  /* 0x00000100241a7824 */ /* 0x000fc600078e0225 */
[----:B------:R-:W-:Y:S04]  /*8fcb0*/  STL [R1+0x3a0], R27 ;  /* 0x0003a01b01007387 */ /* 0x000fe80000100800 */
[----:B------:R-:W-:Y:S04]  /*8fcc0*/  STL [R1+0x3b8], R26 ;  /* 0x0003b81a01007387 */ /* 0x000fe80000100800 */
[----:B------:R-:W-:Y:S04]  /*8fcd0*/  STL [R1+0x638], R13 ;  /* 0x0006380d01007387 */ /* 0x000fe80000100800 */
[----:B------:R-:W-:Y:S04]  /*8fce0*/  STL [R1+0x678], R12 ;  /* 0x0006780c01007387 */ /* 0x000fe80000100800 */
[----:B------:R0:W-:Y:S04]  /*8fcf0*/  STL [R1+0x6bc], R0 ;  /* 0x0006bc0001007387 */ /* 0x0001e80000100800 */
[----:B------:R-:W-:Y:S04]  /*8fd00*/  STL.64 [R1+0x2520], R32 ;  /* 0x0025202001007387 */ /* 0x000fe80000100a00 */
[----:B------:R-:W-:Y:S01]  /*8fd10*/  STL.64 [R1+0x2528], R34 ;  /* 0x0025282201007387 */ /* 0x000fe20000100a00 */
[----:B0-----:R-:W-:-:S02]  /*8fd20*/  IMAD.MOV.U32 R0, RZ, RZ, R31 ;  /* 0x000000ffff007224 */ /* 0x001fc400078e001f */
[----:B------:R-:W-:-:S03]  /*8fd30*/  IMAD R12, R57, 0x100, R16 ;  /* 0x00000100390c7824 */ /* 0x000fc600078e0210 */
[----:B------:R0:W-:Y:S01]  /*8fd40*/  STL [R1+0x67dc], R0 ;  /* 0x0067dc0001007387 */ /* 0x0001e20000100800 */
[----:B------:R-:W-:-:S03]  /*8fd50*/  IMAD R13, R55, 0x100, R44 ;  /* 0x00000100370d7824 */ /* 0x000fc600078e022c */
[----:B------:R1:W-:Y:S01]  /*8fd60*/  STL [R1+0x3b4], R12 ;  /* 0x0003b40c01007387 */ /* 0x0003e20000100800 */
[----:B0-----:R-:W-:Y:S02]  /*8fd70*/  IMAD R0, R45, 0x100, R56 ;  /* 0x000001002d007824 */ /* 0x001fe400078e0238 */
[----:B-1----:R-:W-:-:S03]  /*8fd80*/  IMAD R12, R39, 0x100, R24 ;  /* 0x00000100270c7824 */ /* 0x002fc600078e0218 */
[----:B------:R0:W-:Y:S04]  /*8fd90*/  STL [R1+0x634], R0 ;  /* 0x0006340001007387 */ /* 0x0001e80000100800 */
[----:B------:R-:W-:Y:S04]  /*8fda0*/  STL [R1+0x674], R13 ;  /* 0x0006740d01007387 */ /* 0x000fe80000100800 */
[----:B------:R-:W-:Y:S01]  /*8fdb0*/  STL [R1+0x6b8], R12 ;  /* 0x0006b80c01007387 */ /* 0x000fe20000100800 */
[----:B0-----:R-:W-:-:S05]  /*8fdc0*/  IMAD R0, R21, 0x100, R22 ;  /* 0x0000010015007824 */ /* 0x001fca00078e0216 */
[----:B------:R0:W-:Y:S04]  /*8fdd0*/  STL [R1+0x714], R0 ;  /* 0x0007140001007387 */ /* 0x0001e80000100800 */
[----:B------:R1:W-:Y:S04]  /*8fde0*/  STL.64 [R1+0x2510], R8 ;  /* 0x0025100801007387 */ /* 0x0003e80000100a00 */
[----:B------:R-:W-:Y:S01]  /*8fdf0*/  STL.64 [R1+0x2518], R10 ;  /* 0x0025180a01007387 */ /* 0x000fe20000100a00 */
[----:B0-----:R-:W-:Y:S02]  /*8fe00*/  IMAD R0, R54, 0x100, R19 ;  /* 0x0000010036007824 */ /* 0x001fe400078e0213 */
[----:B-1----:R-:W-:-:S02]  /*8fe10*/  IMAD R9, R23, 0x100, R49 ;  /* 0x0000010017097824 */ /* 0x002fc400078e0231 */
[----:B------:R-:W-:-:S03]  /*8fe20*/  IMAD R8, R18, 0x100, R48 ;  /* 0x0000010012087824 */ /* 0x000fc600078e0230 */
[----:B------:R-:W-:Y:S04]  /*8fe30*/  STL [R1+0x630], R9 ;  /* 0x0006300901007387 */ /* 0x000fe80000100800 */
[----:B------:R-:W-:Y:S04]  /*8fe40*/  STL [R1+0x670], R0 ;  /* 0x0006700001007387 */ /* 0x000fe80000100800 */
[----:B------:R0:W-:Y:S02]  /*8fe50*/  STL [R1+0x6b4], R8 ;  /* 0x0006b40801007387 */ /* 0x0001e40000100800 */
[----:B0-----:R-:W-:Y:S01]  /*8fe60*/  HMMA.16816.F32 R8, R4, R60, R40 ;  /* 0x0000003c0408723c */ /* 0x001fe20000001828 */
[----:B------:R-:W-:-:S02]  /*8fe70*/  IMAD R12, R15, 0x100, R14 ;  /* 0x000001000f0c7824 */ /* 0x000fc400078e020e */
[----:B------:R-:W-:-:S03]  /*8fe80*/  IMAD R0, R50, 0x100, R59 ;  /* 0x0000010032007824 */ /* 0x000fc600078e023b */
[----:B------:R-:W-:Y:S02]  /*8fe90*/  IMAD.MOV.U32 R24, RZ, RZ, R60 ;  /* 0x000000ffff187224 */ /* 0x000fe400078e003c */
[----:B------:R-:W-:Y:S02]  /*8fea0*/  IMAD.MOV.U32 R22, RZ, RZ, R28 ;  /* 0x000000ffff167224 */ /* 0x000fe400078e001c */
[----:B------:R-:W-:Y:S01]  /*8feb0*/  IMAD.MOV.U32 R23, RZ, RZ, R61 ;  /* 0x000000ffff177224 */ /* 0x000fe200078e003d */
[----:B------:R-:W-:Y:S01]  /*8fec0*/  STL [R1+0x70c], R12 ;  /* 0x00070c0c01007387 */ /* 0x000fe20000100800 */
[----:B------:R-:W-:-:S03]  /*8fed0*/  IMAD.MOV.U32 R21, RZ, RZ, R29 ;  /* 0x000000ffff157224 */ /* 0x000fc600078e001d */
[----:B------:R4:W-:Y:S02]  /*8fee0*/  STL [R1+0x778], R0 ;  /* 0x0007780001007387 */ /* 0x0009e40000100800 */
[----:B----4-:R-:W-:-:S06]  /*8fef0*/  IMAD R0, R58, 0x100, R51 ;  /* 0x000001003a007824 */ /* 0x010fcc00078e0233 */
[----:B------:R0:W-:Y:S04]  /*8ff00*/  STL.64 [R1+0x2500], R8 ;  /* 0x0025000801007387 */ /* 0x0001e80000100a00 */
[----:B------:R1:W-:Y:S04]  /*8ff10*/  STL.64 [R1+0x2508], R10 ;  /* 0x0025080a01007387 */ /* 0x0003e80000100a00 */
[----:B------:R-:W-:Y:S04]  /*8ff20*/  STL [R1+0x67e0], R24 ;  /* 0x0067e01801007387 */ /* 0x000fe80000100800 */
[----:B------:R-:W-:Y:S04]  /*8ff30*/  STL.64 [R1+0x67b8], R22 ;  /* 0x0067b81601007387 */ /* 0x000fe80000100a00 */
[----:B------:R2:W-:Y:S04]  /*8ff40*/  STL.64 [R1+0x67b0], R20 ;  /* 0x0067b01401007387 */ /* 0x0005e80000100a00 */
[----:B0-----:R-:W3:Y:S04]  /*8ff50*/  LDL.LU R8, [R1+0x2d0] ;  /* 0x0002d00001087983 */ /* 0x001ee80000300800 */
[----:B------:R-:W-:Y:S04]  /*8ff60*/  STL [R1+0x668], R0 ;  /* 0x0006680001007387 */ /* 0x000fe80000100800 */
[----:B------:R-:W3:Y:S04]  /*8ff70*/  LDL.LU R9, [R1+0x2d4] ;  /* 0x0002d40001097983 */ /* 0x000ee80000300800 */
[----:B-1----:R-:W4:Y:S04]  /*8ff80*/  LDL.LU R10, [R1+0x2d8] ;  /* 0x0002d800010a7983 */ /* 0x002f280000300800 */
[----:B------:R-:W4:Y:S04]  /*8ff90*/  LDL.LU R11, [R1+0x2dc] ;  /* 0x0002dc00010b7983 */ /* 0x000f280000300800 */
[----:B----4-:R-:W-:Y:S04]  /*8ffa0*/  STL.64 [R1+0x6858], R10 ;  /* 0x0068580a01007387 */ /* 0x010fe80000100a00 */
[----:B---3--:R0:W-:Y:S04]  /*8ffb0*/  STL.64 [R1+0x6850], R8 ;  /* 0x0068500801007387 */ /* 0x0081e80000100a00 */
[----:B--2---:R-:W2:Y:S04]  /*8ffc0*/  LDL.LU R20, [R1+0x2e0] ;  /* 0x0002e00001147983 */ /* 0x004ea80000300800 */
        /* <DEDUP_REMOVED lines=49> */
[----:B----4-:R-:W-:-:S02]  /*902e0*/  IMAD R50, R50, 0x100, R61 ;  /* 0x0000010032327824 */ /* 0x010fc400078e023d */
[----:B--2---:R-:W-:Y:S01]  /*902f0*/  IMAD R51, R58, 0x100, R51 ;  /* 0x000001003a337824 */ /* 0x004fe200078e0233 */
[----:B------:R-:W2:Y:S04]  /*90300*/  LDL.LU R61, [R1+0x3a0c] ;  /* 0x003a0c00013d7983 */ /* 0x000ea80000300800 */
[----:B------:R0:W-:Y:S01]  /*90310*/  STL [R1+0x6ac], R50 ;  /* 0x0006ac3201007387 */ /* 0x0001e20000100800 */
[----:B---3--:R-:W-:Y:S02]  /*90320*/  IMAD R17, R17, 0x100, R16 ;  /* 0x0000010011117824 */ /* 0x008fe400078e0210 */
[----:B------:R-:W-:Y:S01]  /*90330*/  IMAD R29, R29, 0x100, R28 ;  /* 0x000001001d1d7824 */ /* 0x000fe200078e021c */
[----:B0-----:R-:W2:Y:S04]  /*90340*/  LDL.LU R50, [R1+0x3a08] ;  /* 0x003a080001327983 */ /* 0x001ea80000300800 */
[----:B------:R0:W-:Y:S04]  /*90350*/  STL [R1+0x704], R51 ;  /* 0x0007043301007387 */ /* 0x0001e80000100800 */
[----:B0-----:R-:W3:Y:S04]  /*90360*/  LDL.LU R51, [R1+0x3a14] ;  /* 0x003a140001337983 */ /* 0x001ee80000300800 */
[----:B------:R-:W3:Y:S04]  /*90370*/  LDL.LU R58, [R1+0x3a10] ;  /* 0x003a1000013a7983 */ /* 0x000ee80000300800 */
[----:B------:R-:W4:Y:S04]  /*90380*/  LDL.LU R16, [R1+0x686c] ;  /* 0x00686c0001107983 */ /* 0x000f280000300800 */
[----:B------:R0:W-:Y:S04]  /*90390*/  STL [R1+0x774], R17 ;  /* 0x0007741101007387 */ /* 0x0001e80000100800 */
[----:B0-----:R-:W4:Y:S04]  /*903a0*/  LDL.LU R17, [R1+0x6868] ;  /* 0x0068680001117983 */ /* 0x001f280000300800 */
[----:B------:R-:W2:Y:S04]  /*903b0*/  LDL.LU R28, [R1+0x6864] ;  /* 0x00686400011c7983 */ /* 0x000ea80000300800 */
[----:B------:R0:W-:Y:S04]  /*903c0*/  STL [R1+0x7d4], R29 ;  /* 0x0007d41d01007387 */ /* 0x0001e80000100800 */
[----:B0-----:R-:W2:Y:S01]  /*903d0*/  LDL.LU R29, [R1+0x6860] ;  /* 0x00686000011d7983 */ /* 0x001ea20000300800 */
[----:B------:R-:W-:-:S02]  /*903e0*/  IMAD R57, R57, 0x100, R56 ;  /* 0x0000010039397824 */ /* 0x000fc400078e0238 */
[----:B------:R-:W-:Y:S01]  /*903f0*/  IMAD R45, R45, 0x100, R44 ;  /* 0x000001002d2d7824 */ /* 0x000fe200078e022c */
[----:B--2---:R-:W-:-:S15]  /*90400*/  HMMA.16816.F32 R8, R4, R28, R8 ;  /* 0x0000001c0408723c */ /* 0x004fde0000001808 */
[----:B------:R-:W-:-:S08]  /*90410*/  NOP ;  /* 0x0000000000007918 */ /* 0x000fd00000000000 */
[----:B------:R-:W-:Y:S04]  /*90420*/  STL.64 [R1+0x24f0], R8 ;  /* 0x0024f00801007387 */ /* 0x000fe80000100a00 */
[----:B------:R0:W-:Y:S04]  /*90430*/  STL.64 [R1+0x24f8], R10 ;  /* 0x0024f80a01007387 */ /* 0x0001e80000100a00 */
[----:B0-----:R-:W2:Y:S04]  /*90440*/  LDL.LU.64 R10, [R1+0x6858] ;  /* 0x00685800010a7983 */ /* 0x001ea80000300a00 */
[----:B------:R-:W2:Y:S04]  /*90450*/  LDL.LU.64 R8, [R1+0x6850] ;  /* 0x0068500001087983 */ /* 0x000ea80000300a00 */
[----:B------:R-:W2:Y:S04]  /*90460*/  LDL.LU R56, [R1+0x684c] ;  /* 0x00684c0001387983 */ /* 0x000ea80000300800 */
[----:B------:R0:W-:Y:S04]  /*90470*/  STL [R1+0x6a8], R57 ;  /* 0x0006a83901007387 */ /* 0x0001e80000100800 */
[----:B0-----:R-:W2:Y:S04]  /*90480*/  LDL.LU R57, [R1+0x6848] ;  /* 0x0068480001397983 */ /* 0x001ea80000300800 */
[----:B------:R-:W3:Y:S04]  /*90490*/  LDL.LU R44, [R1+0x6844] ;  /* 0x00684400012c7983 */ /* 0x000ee80000300800 */
[----:B------:R0:W-:Y:S04]  /*904a0*/  STL [R1+0x6fc], R45 ;  /* 0x0006fc2d01007387 */ /* 0x0001e80000100800 */
[----:B0-----:R-:W3:Y:S01]  /*904b0*/  LDL.LU R45, [R1+0x6840] ;  /* 0x00684000012d7983 */ /* 0x001ee20000300800 */
[----:B------:R-:W-:-:S02]  /*904c0*/  IMAD R0, R0, 0x100, R24 ;  /* 0x0000010000007824 */ /* 0x000fc400078e0218 */
[----:B------:R-:W-:-:S03]  /*904d0*/  IMAD R24, R26, 0x100, R27 ;  /* 0x000001001a187824 */ /* 0x000fc600078e021b */
[----:B------:R0:W-:Y:S04]  /*904e0*/  STL [R1+0x770], R0 ;  /* 0x0007700001007387 */ /* 0x0001e80000100800 */
[----:B------:R-:W-:Y:S01]  /*904f0*/  STL [R1+0x7d0], R24 ;  /* 0x0007d01801007387 */ /* 0x000fe20000100800 */
[----:B0-----:R-:W-:Y:S02]  /*90500*/  IMAD R0, R36, 0x100, R37 ;  /* 0x0000010024007824 */ /* 0x001fe400078e0225 */
[----:B------:R-:W-:Y:S02]  /*90510*/  IMAD R13, R12, 0x100, R13 ;  /* 0x000001000c0d7824 */ /* 0x000fe400078e020d */
[----:B------:R-:W-:Y:S01]  /*90520*/  IMAD R12, R31, 0x100, R47 ;  /* 0x000001001f0c7824 */ /* 0x000fe200078e022f */
[C---:B---3--:R-:W-:Y:S06]  /*90530*/  HMMA.16816.F32 R20, R4.reuse, R44, R20 ;  /* 0x0000002c0414723c */ /* 0x048fec0000001814 */
[----:B--2---:R-:W-:-:S15]  /*90540*/  HMMA.16816.F32 R8, R4, R56, R8 ;  /* 0x000000380408723c */ /* 0x004fde0000001808 */
[----:B------:R-:W-:-:S02]  /*90550*/  NOP ;  /* 0x0000000000007918 */ /* 0x000fc40000000000 */
[----:B------:R-:W-:Y:S04]  /*90560*/  STL.64 [R1+0x24e0], R20 ;  /* 0x0024e01401007387 */ /* 0x000fe80000100a00 */
[----:B------:R0:W-:Y:S04]  /*90570*/  STL [R1+0x814], R0 ;  /* 0x0008140001007387 */ /* 0x0001e80000100800 */
[----:B------:R-:W-:Y:S01]  /*90580*/  STL.64 [R1+0x24e8], R22 ;  /* 0x0024e81601007387 */ /* 0x000fe20000100a00 */
[----:B0-----:R-:W-:Y:S02]  /*90590*/  IMAD R0, R35, 0x100, R34 ;  /* 0x0000010023007824 */ /* 0x001fe400078e0222 */
[----:B------:R-:W-:-:S05]  /*905a0*/  IMAD R20, R33, 0x100, R32 ;  /* 0x0000010021147824 */ /* 0x000fca00078e0220 */
[----:B------:R-:W-:Y:S04]  /*905b0*/  STL [R1+0x6f8], R20 ;  /* 0x0006f81401007387 */ /* 0x000fe80000100800 */
[----:B------:R0:W-:Y:S04]  /*905c0*/  STL [R1+0x76c], R0 ;  /* 0x00076c0001007387 */ /* 0x0001e80000100800 */
[----:B------:R1:W-:Y:S04]  /*905d0*/  STL [R1+0x7cc], R13 ;  /* 0x0007cc0d01007387 */ /* 0x0003e80000100800 */
[----:B------:R2:W-:Y:S01]  /*905e0*/  STL [R1+0x810], R12 ;  /* 0x0008100c01007387 */ /* 0x0005e20000100800 */
[----:B0-----:R-:W-:-:S02]  /*905f0*/  IMAD R0, R55, 0x100, R30 ;  /* 0x0000010037007824 */ /* 0x001fc400078e021e */
[----:B-1----:R-:W-:Y:S02]  /*90600*/  IMAD.MOV.U32 R13, RZ, RZ, R56 ;  /* 0x000000ffff0d7224 */ /* 0x002fe400078e0038 */
[----:B--2---:R-:W-:Y:S01]  /*90610*/  IMAD.MOV.U32 R12, RZ, RZ, R57 ;  /* 0x000000ffff0c7224 */ /* 0x004fe200078e0039 */
[----:B------:R0:W-:Y:S04]  /*90620*/  STL [R1+0x83c], R0 ;  /* 0x00083c0001007387 */ /* 0x0001e80000100800 */
[----:B------:R1:W-:Y:S04]  /*90630*/  STL.64 [R1+0x24d0], R8 ;  /* 0x0024d00801007387 */ /* 0x0003e80000100a00 */
[----:B------:R-:W-:Y:S04]  /*90640*/  STL.64 [R1+0x24d8], R10 ;  /* 0x0024d80a01007387 */ /* 0x000fe80000100a00 */
[----:B------:R-:W-:Y:S04]  /*90650*/  STL [R1+0x6760], R12 ;  /* 0x0067600c01007387 */ /* 0x000fe80000100800 */
[----:B------:R-:W-:Y:S01]  /*90660*/  STL [R1+0x675c], R13 ;  /* 0x00675c0d01007387 */ /* 0x000fe20000100800 */
        /* <DEDUP_REMOVED lines=9> */
[----:B------:R-:W-:Y:S02]  /*90700*/  IMAD.MOV.U32 R18, RZ, RZ, R17 ;  /* 0x000000ffff127224 */ /* 0x000fe400078e0011 */
[----:B------:R-:W-:Y:S01]  /*90710*/  IMAD.MOV.U32 R19, RZ, RZ, R16 ;  /* 0x000000ffff137224 */ /* 0x000fe200078e0010 */
[----:B------:R-:W-:Y:S04]  /*90720*/  STL [R1+0x838], R12 ;  /* 0x0008380c01007387 */ /* 0x000fe80000100800 */
[----:B------:R0:W-:Y:S02]  /*90730*/  STL [R1+0x850], R0 ;  /* 0x0008500001007387 */ /* 0x0001e40000100800 */
[----:B0-----:R-:W-:-:S08]  /*90740*/  IMAD R0, R58, 0x100, R51 ;  /* 0x000001003a007824 */ /* 0x001fd000078e0233 */
[----:B------:R0:W-:Y:S04]  /*90750*/  STL.64 [R1+0x24c0], R8 ;  /* 0x0024c00801007387 */ /* 0x0001e80000100a00 */
[----:B------:R-:W-:Y:S04]  /*90760*/  STL.64 [R1+0x24c8], R10 ;  /* 0x0024c80a01007387 */ /* 0x000fe80000100a00 */
[----:B------:R-:W-:Y:S04]  /*90770*/  STL [R1+0x6768], R18 ;  /* 0x0067681201007387 */ /* 0x000fe80000100800 */
[----:B------:R1:W-:Y:S04]  /*90780*/  STL [R1+0x6764], R19 ;  /* 0x0067641301007387 */ /* 0x0003e80000100800 */
[----:B------:R-:W2:Y:S01]  /*90790*/  LDL.LU R40, [R1+0x280] ;  /* 0x0002800001287983 */ /* 0x000ea20000300800 */
[----:B0-----:R-:W-:-:S05]  /*907a0*/  IMAD R8, R50, 0x100, R61 ;  /* 0x0000010032087824 */ /* 0x001fca00078e023d */
[----:B------:R-:W-:Y:S04]  /*907b0*/  STL [R1+0x7c4], R8 ;  /* 0x0007c40801007387 */ /* 0x000fe80000100800 */
[----:B------:R0:W-:Y:S04]  /*907c0*/  STL [R1+0x808], R0 ;  /* 0x0008080001007387 */ /* 0x0001e80000100800 */
        /* <DEDUP_REMOVED lines=47> */
[----:B------:R0:W-:Y:S01]  /*90ac0*/  STL [R1+0x834], R30 ;  /* 0x0008341e01007387 */ /* 0x0001e20000100800 */
[----:B---3--:R-:W-:-:S03]  /*90ad0*/  IMAD R14, R14, 0x100, R31 ;  /* 0x000001000e0e7824 */ /* 0x008fc600078e021f */
[----:B0-----:R-:W3:Y:S04]  /*90ae0*/  LDL.LU R30, [R1+0x6838] ;  /* 0x00683800011e7983 */ /* 0x001ee80000300800 */
[----:B------:R-:W3:Y:S01]  /*90af0*/  LDL.LU R31, [R1+0x6834] ;  /* 0x00683400011f7983 */ /* 0x000ee20000300800 */
[----:B----4-:R-:W-:-:S03]  /*90b00*/  IMAD R16, R16, 0x100, R17 ;  /* 0x0000010010107824 */ /* 0x010fc600078e0211 */
[----:B------:R0:W-:Y:S04]  /*90b10*/  STL [R1+0x858], R14 ;  /* 0x0008580e01007387 */ /* 0x0001e80000100800 */
[----:B0-----:R-:W4:Y:S04]  /*90b20*/  LDL.LU R14, [R1+0x6830] ;  /* 0x00683000010e7983 */ /* 0x001f280000300800 */
[----:B------:R-:W4:Y:S04]  /*90b30*/  LDL.LU R17, [R1+0x682c] ;  /* 0x00682c0001117983 */ /* 0x000f280000300800 */
[----:B------:R0:W-:Y:S04]  /*90b40*/  STL [R1+0x864], R16 ;  /* 0x0008641001007387 */ /* 0x0001e80000100800 */
[----:B0-----:R-:W4:Y:S01]  /*90b50*/  LDL.LU R16, [R1+0x6828] ;  /* 0x0068280001107983 */ /* 0x001f220000300800 */
[----:B------:R-:W-:Y:S01]  /*90b60*/  IMAD R19, R19, 0x100, R15 ;  /* 0x0000010013137824 */ /* 0x000fe200078e020f */
        /* <DEDUP_REMOVED lines=8> */
[----:B0-----:R-:W3:Y:S04]  /*90bf0*/  LDL.LU R28, [R1+0x2a0] ;  /* 0x0002a000011c7983 */ /* 0x001ee80000300800 */
[----:B------:R-:W3:Y:S04]  /*90c00*/  LDL.LU R29, [R1+0x2a4] ;  /* 0x0002a400011d7983 */ /* 0x000ee80000300800 */
[----:B------:R-:W3:Y:S04]  /*90c10*/  LDL.LU R30, [R1+0x2a8] ;  /* 0x0002a800011e7983 */ /* 0x000ee80000300800 */
[----:B------:R-:W3:Y:S04]  /*90c20*/  LDL.LU R31, [R1+0x2ac] ;  /* 0x0002ac00011f7983 */ /* 0x000ee80000300800 */
[----:B------:R-:W3:Y:S01]  /*90c30*/  LDL.LU R15, [R1+0x6810] ;  /* 0x00681000010f7983 */ /* 0x000ee20000300800 */
[----:B------:R-:W-:-:S02]  /*90c40*/  IMAD R18, R13, 0x100, R18 ;  /* 0x000001000d127824 */ /* 0x000fc400078e0212 */
[----:B------:R-:W-:Y:S02]  /*90c50*/  IMAD R13, R24, 0x100, R12 ;  /* 0x00000100180d7824 */ /* 0x000fe400078e020c */
[----:B------:R-:W-:Y:S01]  /*90c60*/  IMAD R12, R27, 0x100, R0 ;  /* 0x000001001b0c7824 */ /* 0x000fe200078e0200 */
[----:B------:R-:W-:Y:S01]  /*90c70*/  STL [R1+0x828], R19 ;  /* 0x0008281301007387 */ /* 0x000fe20000100800 */
[----:B------:R-:W-:-:S03]  /*90c80*/  IMAD R0, R9, 0x100, R8 ;  /* 0x0000010009007824 */ /* 0x000fc600078e0208 */
[----:B------:R-:W-:Y:S04]  /*90c90*/  STL [R1+0x848], R18 ;  /* 0x0008481201007387 */ /* 0x000fe80000100800 */
[----:B------:R-:W-:Y:S04]  /*90ca0*/  STL [R1+0x854], R13 ;  /* 0x0008540d01007387 */ /* 0x000fe80000100800 */
[----:B------:R-:W-:Y:S04]  /*90cb0*/  STL [R1+0x860], R12 ;  /* 0x0008600c01007387 */ /* 0x000fe80000100800 */
[----:B--2---:R-:W-:Y:S04]  /*90cc0*/  STL.64 [R1+0x6718], R46 ;  /* 0x0067182e01007387 */ /* 0x004fe80000100a00 */
[----:B------:R0:W-:Y:S04]  /*90cd0*/  STL [R1+0x86c], R0 ;  /* 0x00086c0001007387 */ /* 0x0001e80000100800 */
[----:B------:R-:W-:Y:S01]  /*90ce0*/  STL.64 [R1+0x6710], R44 ;  /* 0x0067102c01007387 */ /* 0x000fe20000100a00 */
[----:B----4-:R-:W-:Y:S01]  /*90cf0*/  F2FP.F16.E4M3.UNPACK_B R9, R16 ;  /* 0x00000010ff09723e */ /* 0x010fe200020006ff */
[----:B0-----:R-:W-:Y:S01]  /*90d00*/  IMAD R0, R11, 0x100, R10 ;  /* 0x000001000b007824 */ /* 0x001fe200078e020a */
[----:B------:R-:W-:-:S02]  /*90d10*/  F2FP.F16.E4M3.UNPACK_B R10, R17 ;  /* 0x00000011ff0a723e */ /* 0x000fc400020006ff */
[----:B------:R-:W-:Y:S01]  /*90d20*/  F2FP.F16.E4M3.UNPACK_B R11, R14 ;  /* 0x0000000eff0b723e */ /* 0x000fe200020006ff */
[C---:B---3--:R-:W-:Y:S06]  /*90d30*/  HMMA.16816.F32 R28, R4.reuse, R46, R28 ;  /* 0x0000002e041c723c */ /* 0x048fec000000181c */
[----:B------:R-:W-:Y:S01]  /*90d40*/  HMMA.16816.F32 R4, R4, R2, R20 ;  /* 0x000000020404723c */ /* 0x000fe20000001814 */
[----:B------:R-:W-:-:S15]  /*90d50*/  F2FP.F16.E4M3.UNPACK_B R8, R15 ;  /* 0x0000000fff08723e */ /* 0x000fde00020006ff */
[----:B------:R-:W-:-:S01]  /*90d60*/  NOP ;  /* 0x0000000000007918 */ /* 0x000fc20000000000 */
[----:B------:R-:W-:Y:S04]  /*90d70*/  STL.64 [R1+0x24a0], R28 ;  /* 0x0024a01c01007387 */ /* 0x000fe80000100a00 */
[----:B------:R-:W-:Y:S04]  /*90d80*/  STL.64 [R1+0x24a8], R30 ;  /* 0x0024a81e01007387 */ /* 0x000fe80000100a00 */
[----:B------:R-:W-:Y:S04]  /*90d90*/  STL [R1+0x844], R0 ;  /* 0x0008440001007387 */ /* 0x000fe80000100800 */
[----:B------:R-:W-:Y:S04]  /*90da0*/  STL [R1+0x6770], R2 ;  /* 0x0067700201007387 */ /* 0x000fe80000100800 */
[----:B------:R-:W-:Y:S04]  /*90db0*/  STL [R1+0x676c], R3 ;  /* 0x00676c0301007387 */ /* 0x000fe80000100800 */
[----:B------:R-:W-:Y:S04]  /*90dc0*/  STL.64 [R1+0x2490], R4 ;  /* 0x0024900401007387 */ /* 0x000fe80000100a00 */
[----:B------:R0:W-:Y:S02]  /*90dd0*/  STL.64 [R1+0x2498], R6 ;  /* 0x0024980601007387 */ /* 0x0001e40000100a00 */
[----:B0-----:R-:W-:Y:S01]  /*90de0*/  HMMA.16816.F32 R4, R8, R52, R40 ;  /* 0x000000340804723c */ /* 0x001fe20000001828 */
[----:B------:R-:W-:-:S02]  /*90df0*/  IMAD R2, R37, 0x100, R26 ;  /* 0x0000010025027824 */ /* 0x000fc400078e021a */
[----:B------:R-:W-:Y:S02]  /*90e00*/  IMAD R0, R55, 0x100, R36 ;  /* 0x0000010037007824 */ /* 0x000fe400078e0224 */
[----:B------:R-:W-:Y:S01]  /*90e10*/  IMAD R3, R57, 0x100, R56 ;  /* 0x0000010039037824 */ /* 0x000fe200078e0238 */
[----:B------:R0:W-:Y:S04]  /*90e20*/  STL [R1+0x380], R2 ;  /* 0x0003800201007387 */ /* 0x0001e80000100800 */
[----:B------:R1:W-:Y:S04]  /*90e30*/  STL [R1+0x398], R0 ;  /* 0x0003980001007387 */ /* 0x0003e80000100800 */
[----:B------:R2:W-:Y:S01]  /*90e40*/  STL [R1+0x604], R3 ;  /* 0x0006040301007387 */ /* 0x0005e20000100800 */
[----:B0-----:R-:W-:-:S02]  /*90e50*/  IMAD R2, R49, 0x100, R39 ;  /* 0x0000010031027824 */ /* 0x001fc400078e0227 */
[----:B-1----:R-:W-:Y:S02]  /*90e60*/  IMAD R0, R48, 0x100, R54 ;  /* 0x0000010030007824 */ /* 0x002fe400078e0236 */
[----:B--2---:R-:W-:Y:S01]  /*90e70*/  IMAD R3, R60, 0x100, R59 ;  /* 0x000001003c037824 */ /* 0x004fe200078e023b */
[----:B------:R0:W-:Y:S04]  /*90e80*/  STL [R1+0x620], R2 ;  /* 0x0006200201007387 */ /* 0x0001e80000100800 */
[----:B------:R1:W-:Y:S04]  /*90e90*/  STL [R1+0x658], R0 ;  /* 0x0006580001007387 */ /* 0x0003e80000100800 */
[----:B------:R2:W-:Y:S04]  /*90ea0*/  STL.64 [R1+0x2480], R4 ;  /* 0x0024800401007387 */ /* 0x0005e80000100a00 */
[----:B------:R3:W-:Y:S04]  /*90eb0*/  STL.64 [R1+0x2488], R6 ;  /* 0x0024880601007387 */ /* 0x0007e80000100a00 */
[----:B------:R-:W-:Y:S04]  /*90ec0*/  STL [R1+0x39c], R3 ;  /* 0x00039c0301007387 */ /* 0x000fe80000100800 */
[----:B------:R-:W4:Y:S01]  /*90ed0*/  LDL.LU R40, [R1+0x240] ;  /* 0x0002400001287983 */ /* 0x000f220000300800 */
[----:B0-----:R-:W-:-:S02]  /*90ee0*/  IMAD R2, R50, 0x100, R61 ;  /* 0x0000010032027824 */ /* 0x001fc400078e023d */
[----:B-1----:R-:W-:-:S03]  /*90ef0*/  IMAD R0, R58, 0x100, R51 ;  /* 0x000001003a007824 */ /* 0x002fc600078e0233 */
[----:B------:R-:W-:Y:S04]  /*90f00*/  STL [R1+0x600], R2 ;  /* 0x0006000201007387 */ /* 0x000fe80000100800 */
[----:B------:R-:W-:Y:S04]  /*90f10*/  STL [R1+0x61c], R0 ;  /* 0x00061c0001007387 */ /* 0x000fe80000100800 */
[----:B------:R-:W4:Y:S04]  /*90f20*/  LDL.LU R41, [R1+0x244] ;  /* 0x0002440001297983 */ /* 0x000f280000300800 */
[----:B------:R-:W2:Y:S04]  /*90f30*/  LDL.LU R42, [R1+0x248] ;  /* 0x00024800012a7983 */ /* 0x000ea80000300800 */
[----:B------:R-:W2:Y:S01]  /*90f40*/  LDL.LU R43, [R1+0x24c] ;  /* 0x00024c00012b7983 */ /* 0x000ea20000300800 */
[----:B------:R-:W-:-:S02]  /*90f50*/  IMAD.MOV.U32 R46, RZ, RZ, R38 ;  /* 0x000000ffff2e7224 */ /* 0x000fc400078e0026 */
[----:B------:R-:W-:Y:S01]  /*90f60*/  IMAD.MOV.U32 R47, RZ, RZ, R35 ;  /* 0x000000ffff2f7224 */ /* 0x000fe200078e0023 */
[----:B--2---:R-:W-:Y:S04]  /*90f70*/  STL.64 [R1+0x67c8], R42 ;  /* 0x0067c82a01007387 */ /* 0x004fe80000100a00 */
[----:B----4-:R0:W-:Y:S04]  /*90f80*/  STL.64 [R1+0x67c0], R40 ;  /* 0x0067c02801007387 */ /* 0x0101e80000100a00 */
[----:B------:R-:W-:Y:S04]  /*90f90*/  STL [R1+0x67e4], R46 ;  /* 0x0067e42e01007387 */ /* 0x000fe80000100800 */
[----:B------:R-:W-:Y:S04]  /*90fa0*/  STL [R1+0x67e8], R47 ;  /* 0x0067e82f01007387 */ /* 0x000fe80000100800 */
[----:B------:R-:W2:Y:S04]  /*90fb0*/  LDL.LU R4, [R1+0x250] ;  /* 0x0002500001047983 */ /* 0x000ea80000300800 */
[----:B--2---:R1:W-:Y:S04]  /*90fc0*/  STL [R1+0x67ec], R4 ;  /* 0x0067ec0401007387 */ /* 0x0043e80000100800 */
[----:B------:R-:W2:Y:S04]  /*90fd0*/  LDL.LU R5, [R1+0x254] ;  /* 0x0002540001057983 */ /* 0x000ea80000300800 */
[----:B---3--:R-:W3:Y:S04]  /*90fe0*/  LDL.LU R6, [R1+0x258] ;  /* 0x0002580001067983 */ /* 0x008ee80000300800 */
[----:B------:R-:W3:Y:S04]  /*90ff0*/  LDL.LU R7, [R1+0x25c] ;  /* 0x00025c0001077983 */ /* 0x000ee80000300800 */
[----:B0-----:R-:W4:Y:S04]  /*91000*/  LDL.LU R40, [R1+0x260] ;  /* 0x0002600001287983 */ /* 0x001f280000300800 */
[----:B------:R-:W4:Y:S04]  /*91010*/  LDL.LU R41, [R1+0x264] ;  /* 0x0002640001297983 */ /* 0x000f280000300800 */
[----:B------:R-:W2:Y:S04]  /*91020*/  LDL.LU R42, [R1+0x268] ;  /* 0x00026800012a7983 */ /* 0x000ea80000300800 */
[----:B------:R-:W2:Y:S04]  /*91030*/  LDL.LU R43, [R1+0x26c] ;  /* 0x00026c00012b7983 */ /* 0x000ea80000300800 */
[----:B--2---:R-:W-:Y:S04]  /*91040*/  STL.64 [R1+0x67f8], R42 ;  /* 0x0067f82a01007387 */ /* 0x004fe80000100a00 */
[----:B----4-:R-:W-:Y:S04]  /*91050*/  STL.64 [R1+0x67f0], R40 ;  /* 0x0067f02801007387 */ /* 0x010fe80000100a00 */
[----:B-1----:R-:W2:Y:S04]  /*91060*/  LDL.LU R4, [R1+0x3ab4] ;  /* 0x003ab40001047983 */ /* 0x002ea80000300800 */
        /* <DEDUP_REMOVED lines=48> */
[----:B------:R-:W2:Y:S01]  /*91370*/  LDL.LU R59, [R1+0x3b4c] ;  /* 0x003b4c00013b7983 */ /* 0x000ea20000300800 */
[----:B------:R-:W-:-:S03]  /*91380*/  IMAD.MOV.U32 R42, RZ, RZ, R32 ;  /* 0x000000ffff2a7224 */ /* 0x000fc600078e0020 */
[----:B------:R-:W2:Y:S01]  /*91390*/  LDL.LU R60, [R1+0x3b48] ;  /* 0x003b4800013c7983 */ /* 0x000ea20000300800 */
[----:B------:R-:W-:-:S03]  /*913a0*/  IMAD.MOV.U32 R23, RZ, RZ, R33 ;  /* 0x000000ffff177224 */ /* 0x000fc600078e0021 */
[----:B------:R-:W2:Y:S01]  /*913b0*/  LDL.LU R32, [R1+0x230] ;  /* 0x0002300001207983 */ /* 0x000ea20000300800 */
[----:B------:R-:W-:-:S03]  /*913c0*/  IMAD.MOV.U32 R22, RZ, RZ, R34 ;  /* 0x000000ffff167224 */ /* 0x000fc600078e0022 */
[----:B------:R-:W2:Y:S04]  /*913d0*/  LDL.LU R33, [R1+0x234] ;  /* 0x0002340001217983 */ /* 0x000ea80000300800 */
[----:B------:R-:W2:Y:S04]  /*913e0*/  LDL.LU R34, [R1+0x238] ;  /* 0x0002380001227983 */ /* 0x000ea80000300800 */
[----:B------:R-:W2:Y:S01]  /*913f0*/  LDL.LU R35, [R1+0x23c] ;  /* 0x00023c0001237983 */ /* 0x000ea20000300800 */
[----:B---3--:R-:W-:Y:S02]  /*91400*/  IMAD R41, R50, 0x100, R61 ;  /* 0x0000010032297824 */ /* 0x008fe400078e023d */
[----:B----4-:R-:W-:Y:S01]  /*91410*/  IMAD R40, R58, 0x100, R51 ;  /* 0x000001003a287824 */ /* 0x010fe200078e0233 */
[----:B------:R-:W3:Y:S04]  /*91420*/  LDL.LU R61, [R1+0x3b54] ;  /* 0x003b5400013d7983 */ /* 0x000ee80000300800 */
[----:B------:R-:W-:Y:S04]  /*91430*/  STL [R1+0x64c], R41 ;  /* 0x00064c2901007387 */ /* 0x000fe80000100800 */
[----:B------:R-:W3:Y:S04]  /*91440*/  LDL.LU R50, [R1+0x3b50] ;  /* 0x003b500001327983 */ /* 0x000ee80000300800 */
[----:B------:R2:W-:Y:S04]  /*91450*/  STL [R1+0x690], R40 ;  /* 0x0006902801007387 */ /* 0x0005e80000100800 */
[----:B------:R-:W4:Y:S04]  /*91460*/  LDL.LU R51, [R1+0x3b5c] ;  /* 0x003b5c0001337983 */ /* 0x000f280000300800 */
[----:B------:R-:W4:Y:S01]  /*91470*/  LDL.LU R58, [R1+0x3b58] ;  /* 0x003b5800013a7983 */ /* 0x000f220000300800 */
[----:B--2---:R-:W-:Y:S03]  /*91480*/  HMMA.16816.F32 R40, R8, R42, R4 ;  /* 0x0000002a0828723c */ /* 0x004fe60000001804 */
[----:B------:R-:W2:Y:S04]  /*91490*/  LDL.LU.64 R6, [R1+0x6808] ;  /* 0x0068080001067983 */ /* 0x000ea80000300a00 */
[----:B------:R-:W3:-:S15]  /*914a0*/  LDL.LU.64 R4, [R1+0x6800] ;  /* 0x0068000001047983 */ /* 0x000ede0000300a00 */
[----:B------:R-:W-:-:S01]  /*914b0*/  NOP ;  /* 0x0000000000007918 */ /* 0x000fc20000000000 */
[----:B------:R-:W-:Y:S04]  /*914c0*/  STL.64 [R1+0x2470], R40 ;  /* 0x0024702801007387 */ /* 0x000fe80000100a00 */
[----:B------:R0:W-:Y:S04]  /*914d0*/  STL.64 [R1+0x2478], R42 ;  /* 0x0024782a01007387 */ /* 0x0001e80000100a00 */
[----:B0-----:R-:W4:Y:S04]  /*914e0*/  LDL.LU.64 R42, [R1+0x67f8] ;  /* 0x0067f800012a7983 */ /* 0x001f280000300a00 */
[----:B------:R-:W4:Y:S01]  /*914f0*/  LDL.LU.64 R40, [R1+0x67f0] ;  /* 0x0067f00001287983 */ /* 0x000f220000300a00 */
[----:B------:R-:W-:-:S02]  /*91500*/  IMAD R24, R24, 0x100, R46 ;  /* 0x0000010018187824 */ /* 0x000fc400078e022e */
[----:B------:R-:W-:Y:S02]  /*91510*/  IMAD R26, R26, 0x100, R0 ;  /* 0x000001001a1a7824 */ /* 0x000fe400078e0200 */
[----:B------:R-:W-:Y:S02]  /*91520*/  IMAD R36, R36, 0x100, R27 ;  /* 0x0000010024247824 */ /* 0x000fe400078e021b */
[----:B------:R-:W-:Y:S02]  /*91530*/  IMAD R21, R21, 0x100, R20 ;  /* 0x0000010015157824 */ /* 0x000fe400078e0214 */
[----:B------:R-:W-:Y:S02]  /*91540*/  IMAD R3, R3, 0x100, R37 ;  /* 0x0000010003037824 */ /* 0x000fe400078e0225 */
[----:B---3--:R-:W-:Y:S02]  /*91550*/  IMAD R47, R47, 0x100, R4 ;  /* 0x000001002f2f7824 */ /* 0x008fe400078e0204 */
[----:B------:R-:W2:Y:S04]  /*91560*/  LDL.LU R4, [R1+0x67ec] ;  /* 0x0067ec0001047983 */ /* 0x000ea80000300800 */
[----:B------:R0:W-:Y:S04]  /*91570*/  STL [R1+0x278], R47 ;  /* 0x0002782f01007387 */ /* 0x0001e80000100800 */
[----:B0-----:R-:W2:Y:S04]  /*91580*/  LDL.LU R47, [R1+0x67e8] ;  /* 0x0067e800012f7983 */ /* 0x001ea80000300800 */
[----:B------:R-:W2:Y:S04]  /*91590*/  LDL.LU R46, [R1+0x67e4] ;  /* 0x0067e400012e7983 */ /* 0x000ea80000300800 */
[----:B------:R0:W-:Y:S04]  /*915a0*/  STL [R1+0x27c], R24 ;  /* 0x00027c1801007387 */ /* 0x0001e80000100800 */
[----:B0-----:R-:W3:Y:S04]  /*915b0*/  LDL.LU R24, [R1+0x67e0] ;  /* 0x0067e00001187983 */ /* 0x001ee80000300800 */
[----:B------:R-:W3:Y:S04]  /*915c0*/  LDL.LU R0, [R1+0x67dc] ;  /* 0x0067dc0001007983 */ /* 0x000ee80000300800 */
[----:B------:R0:W-:Y:S04]  /*915d0*/  STL [R1+0x648], R26 ;  /* 0x0006481a01007387 */ /* 0x0001e80000100800 */
[----:B0-----:R-:W3:Y:S04]  /*915e0*/  LDL.LU R26, [R1+0x67d8] ;  /* 0x0067d800011a7983 */ /* 0x001ee80000300800 */
[----:B------:R-:W3:Y:S04]  /*915f0*/  LDL.LU R27, [R1+0x67d4] ;  /* 0x0067d400011b7983 */ /* 0x000ee80000300800 */
[----:B------:R0:W-:Y:S04]  /*91600*/  STL [R1+0x68c], R36 ;  /* 0x00068c2401007387 */ /* 0x0001e80000100800 */
[----:B0-----:R-:W3:Y:S04]  /*91610*/  LDL.LU R36, [R1+0x67d0] ;  /* 0x0067d00001247983 */ /* 0x001ee80000300800 */
[----:B------:R4:W-:Y:S02]  /*91620*/  STL [R1+0x6d0], R21 ;  /* 0x0006d01501007387 */ /* 0x0009e40000100800 */
[----:B----4-:R-:W-:Y:S02]  /*91630*/  HMMA.16816.F32 R20, R8, R22, R40 ;  /* 0x000000160814723c */ /* 0x010fe40000001828 */
[----:B------:R-:W3:Y:S04]  /*91640*/  LDL.LU.64 R42, [R1+0x67c8] ;  /* 0x0067c800012a7983 */ /* 0x000ee80000300a00 */
[----:B------:R-:W3:-:S15]  /*91650*/  LDL.LU.64 R40, [R1+0x67c0] ;  /* 0x0067c00001287983 */ /* 0x000ede0000300a00 */
[----:B------:R-:W-:-:S02]  /*91660*/  NOP ;  /* 0x0000000000007918 */ /* 0x000fc40000000000 */
[----:B------:R-:W-:Y:S04]  /*91670*/  STL.64 [R1+0x2460], R20 ;  /* 0x0024601401007387 */ /* 0x000fe80000100a00 */
[----:B------:R0:W-:Y:S04]  /*91680*/  STL.64 [R1+0x2468], R22 ;  /* 0x0024681601007387 */ /* 0x0001e80000100a00 */
[----:B0-----:R-:W4:Y:S04]  /*91690*/  LDL.LU.64 R22, [R1+0x67b8] ;  /* 0x0067b80001167983 */ /* 0x001f280000300a00 */
[----:B------:R-:W4:Y:S04]  /*916a0*/  LDL.LU.64 R20, [R1+0x67b0] ;  /* 0x0067b00001147983 */ /* 0x000f280000300a00 */
[----:B------:R-:W3:Y:S01]  /*916b0*/  LDL.LU R37, [R1+0x67a8] ;  /* 0x0067a80001257983 */ /* 0x000ee20000300800 */
[----:B------:R-:W-:-:S02]  /*916c0*/  IMAD R2, R14, 0x100, R2 ;  /* 0x000001000e027824 */ /* 0x000fc400078e0202 */
[----:B------:R-:W-:Y:S01]  /*916d0*/  IMAD R14, R16, 0x100, R17 ;  /* 0x00000100100e7824 */ /* 0x000fe200078e0211 */
[----:B------:R0:W-:Y:S04]  /*916e0*/  STL [R1+0x268], R3 ;  /* 0x0002680301007387 */ /* 0x0001e80000100800 */
[----:B------:R1:W-:Y:S04]  /*916f0*/  STL [R1+0x26c], R2 ;  /* 0x00026c0201007387 */ /* 0x0003e80000100800 */
[----:B------:R-:W-:Y:S01]  /*91700*/  STL [R1+0x688], R14 ;  /* 0x0006880e01007387 */ /* 0x000fe20000100800 */
[----:B0-----:R-:W-:-:S02]  /*91710*/  IMAD R3, R44, 0x100, R15 ;  /* 0x000001002c037824 */ /* 0x001fc400078e020f */
[----:B-1----:R-:W-:-:S03]  /*91720*/  IMAD R2, R28, 0x100, R45 ;  /* 0x000001001c027824 */ /* 0x002fc600078e022d */
[----:B------:R0:W-:Y:S04]  /*91730*/  STL [R1+0x6cc], R3 ;  /* 0x0006cc0301007387 */ /* 0x0001e80000100800 */
[----:B------:R1:W-:Y:S01]  /*91740*/  STL [R1+0x72c], R2 ;  /* 0x00072c0201007387 */ /* 0x0003e20000100800 */
[----:B0-----:R-:W-:Y:S02]  /*91750*/  IMAD R3, R30, 0x100, R29 ;  /* 0x000001001e037824 */ /* 0x001fe400078e021d */
[----:B-1----:R-:W-:Y:S01]  /*91760*/  IMAD R2, R19, 0x100, R31 ;  /* 0x0000010013027824 */ /* 0x002fe200078e021f */
[----:B--2---:R-:W-:-:S15]  /*91770*/  HMMA.16816.F32 R4, R8, R46, R4 ;  /* 0x0000002e0804723c */ /* 0x004fde0000001804 */
[----:B------:R-:W-:-:S08]  /*91780*/  NOP ;  /* 0x0000000000007918 */ /* 0x000fd00000000000 */
[----:B------:R0:W-:Y:S04]  /*91790*/  STL.64 [R1+0x2450], R4 ;  /* 0x0024500401007387 */ /* 0x0001e80000100a00 */
[----:B------:R-:W-:Y:S04]  /*917a0*/  STL.64 [R1+0x2458], R6 ;  /* 0x0024580601007387 */ /* 0x000fe80000100a00 */
[----:B------:R1:W-:Y:S04]  /*917b0*/  STL [R1+0x644], R3 ;  /* 0x0006440301007387 */ /* 0x0003e80000100800 */
[----:B------:R2:W-:Y:S01]  /*917c0*/  STL [R1+0x684], R2 ;  /* 0x0006840201007387 */ /* 0x0005e20000100800 */
[----:B0-----:R-:W-:-:S05]  /*917d0*/  IMAD R4, R13, 0x100, R18 ;  /* 0x000001000d047824 */ /* 0x001fca00078e0212 */
[----:B------:R-:W-:Y:S01]  /*917e0*/  STL [R1+0x6c8], R4 ;  /* 0x0006c80401007387 */ /* 0x000fe20000100800 */
[----:B-1----:R-:W-:Y:S02]  /*917f0*/  IMAD R3, R55, 0x100, R12 ;  /* 0x0000010037037824 */ /* 0x002fe400078e020c */
[----:B--2---:R-:W-:-:S03]  /*91800*/  IMAD R2, R57, 0x100, R56 ;  /* 0x0000010039027824 */ /* 0x004fc600078e0238 */
[----:B------:R0:W-:Y:S04]  /*91810*/  STL [R1+0x728], R3 ;  /* 0x0007280301007387 */ /* 0x0001e80000100800 */
[----:B------:R1:W-:Y:S01]  /*91820*/  STL [R1+0x794], R2 ;  /* 0x0007940201007387 */ /* 0x0003e20000100800 */
[----:B0-----:R-:W-:Y:S02]  /*91830*/  IMAD R3, R39, 0x100, R38 ;  /* 0x0000010027037824 */ /* 0x001fe400078e0226 */
[----:B-1----:R-:W-:Y:S01]  /*91840*/  IMAD R2, R52, 0x100, R49 ;  /* 0x0000010034027824 */ /* 0x002fe200078e0231 */
[----:B---3--:R-:W-:-:S15]  /*91850*/  HMMA.16816.F32 R4, R8, R36, R40 ;  /* 0x000000240804723c */ /* 0x008fde0000001828 */
[----:B------:R-:W-:-:S08]  /*91860*/  NOP ;  /* 0x0000000000007918 */ /* 0x000fd00000000000 */
        /* <DEDUP_REMOVED lines=15> */
[----:B------:R-:W-:Y:S04]  /*91960*/  STL.64 [R1+0x2310], R4 ;  /* 0x0023100401007387 */ /* 0x000fe80000100a00 */
[----:B------:R-:W-:Y:S04]  /*91970*/  STL.64 [R1+0x2318], R6 ;  /* 0x0023180601007387 */ /* 0x000fe80000100a00 */
[----:B------:R-:W-:Y:S04]  /*91980*/  STL [R1+0x679c], R10 ;  /* 0x00679c0a01007387 */ /* 0x000fe80000100800 */
        /* <DEDUP_REMOVED lines=13> */
[----:B------:R-:W-:-:S03]  /*91a60*/  IMAD.MOV.U32 R30, RZ, RZ, R24 ;  /* 0x000000ffff1e7224 */ /* 0x000fc600078e0018 */
[----:B---3--:R-:W-:Y:S04]  /*91a70*/  STL.64 [R1+0x6750], R42 ;  /* 0x0067502a01007387 */ /* 0x008fe80000100a00 */
[----:B--2---:R0:W-:Y:S04]  /*91a80*/  STL.64 [R1+0x6748], R40 ;  /* 0x0067482801007387 */ /* 0x0041e80000100a00 */
[----:B------:R-:W-:Y:S04]  /*91a90*/  STL [R1+0x6774], R30 ;  /* 0x0067741e01007387 */ /* 0x000fe80000100800 */
[----:B------:R-:W2:Y:S04]  /*91aa0*/  LDL.LU R44, [R1+0x200] ;  /* 0x00020000012c7983 */ /* 0x000ea80000300800 */
        /* <DEDUP_REMOVED lines=51> */
[----:B----4-:R-:W-:-:S03]  /*91de0*/  IMAD.MOV.U32 R38, RZ, RZ, R22 ;  /* 0x000000ffff267224 */ /* 0x010fc600078e0016 */
        /* <DEDUP_REMOVED lines=16> */
[----:B------:R-:W4:Y:S01]  /*91ef0*/  LDL.LU R35, [R1+0x3c20] ;  /* 0x003c200001237983 */ /* 0x000f220000300800 */
[----:B------:R-:W-:-:S03]  /*91f00*/  IMAD.MOV.U32 R39, RZ, RZ, R21 ;  /* 0x000000ffff277224 */ /* 0x000fc600078e0015 */
[----:B------:R-:W4:Y:S04]  /*91f10*/  LDL.LU R27, [R1+0x3c2c] ;  /* 0x003c2c00011b7983 */ /* 0x000f280000300800 */
[----:B------:R-:W4:Y:S01]  /*91f20*/  LDL.LU R21, [R1+0x3c28] ;  /* 0x003c280001157983 */ /* 0x000f220000300800 */
[----:B---3--:R-:W-:Y:S02]  /*91f30*/  IMAD R9, R9, 0x100, R8 ;  /* 0x0000010009097824 */ /* 0x008fe400078e0208 */
[----:B--2---:R-:W-:Y:S01]  /*91f40*/  IMAD R11, R11, 0x100, R10 ;  /* 0x000001000b0b7824 */ /* 0x004fe200078e020a */
[----:B------:R-:W2:Y:S04]  /*91f50*/  LDL.LU R8, [R1+0x67a4] ;  /* 0x0067a40001087983 */ /* 0x000ea80000300800 */
[----:B------:R0:W-:Y:S04]  /*91f60*/  STL [R1+0x784], R9 ;  /* 0x0007840901007387 */ /* 0x0001e80000100800 */
[----:B0-----:R-:W2:Y:S04]  /*91f70*/  LDL.LU R9, [R1+0x67a0] ;  /* 0x0067a00001097983 */ /* 0x001ea80000300800 */
[----:B------:R-:W2:Y:S04]  /*91f80*/  LDL.LU R10, [R1+0x679c] ;  /* 0x00679c00010a7983 */ /* 0x000ea80000300800 */
[----:B------:R0:W-:Y:S04]  /*91f90*/  STL [R1+0x7e0], R11 ;  /* 0x0007e00b01007387 */ /* 0x0001e80000100800 */
[----:B0-----:R-:W2:Y:S01]  /*91fa0*/  LDL.LU R11, [R1+0x6798] ;  /* 0x00679800010b7983 */ /* 0x001ea20000300800 */
[----:B------:R-:W-:-:S05]  /*91fb0*/  IMAD R45, R45, 0x100, R44 ;  /* 0x000001002d2d7824 */ /* 0x000fca00078e022c */
[----:B------:R2:W-:Y:S01]  /*91fc0*/  STL [R1+0x820], R45 ;  /* 0x0008202d01007387 */ /* 0x0005e20000100800 */
[----:B------:R-:W-:Y:S01]  /*91fd0*/  IMAD R2, R2, 0x100, R30 ;  /* 0x0000010002027824 */ /* 0x000fe200078e021e */
[----:B--2---:R-:W-:Y:S02]  /*91fe0*/  HMMA.16816.F32 R44, R8, R46, R40 ;  /* 0x0000002e082c723c */ /* 0x004fe40000001828 */
[----:B------:R-:W2:Y:S04]  /*91ff0*/  LDL.LU.64 R42, [R1+0x6790] ;  /* 0x00679000012a7983 */ /* 0x000ea80000300a00 */
[----:B------:R-:W2:-:S15]  /*92000*/  LDL.LU.64 R40, [R1+0x6788] ;  /* 0x0067880001287983 */ /* 0x000e9e0000300a00 */
[----:B------:R-:W-:-:S02]  /*92010*/  NOP ;  /* 0x0000000000007918 */ /* 0x000fc40000000000 */
[----:B------:R-:W-:Y:S04]  /*92020*/  STL.64 [R1+0x22e0], R44 ;  /* 0x0022e02c01007387 */ /* 0x000fe80000100a00 */
[----:B------:R0:W-:Y:S04]  /*92030*/  STL.64 [R1+0x22e8], R46 ;  /* 0x0022e82e01007387 */ /* 0x0001e80000100a00 */
[----:B0-----:R-:W3:Y:S04]  /*92040*/  LDL.LU.64 R46, [R1+0x6780] ;  /* 0x00678000012e7983 */ /* 0x001ee80000300a00 */
[----:B------:R-:W3:Y:S04]  /*92050*/  LDL.LU.64 R44, [R1+0x6778] ;  /* 0x00677800012c7983 */ /* 0x000ee80000300a00 */
[----:B------:R-:W3:Y:S01]  /*92060*/  LDL.LU R30, [R1+0x6774] ;  /* 0x00677400011e7983 */ /* 0x000ee20000300800 */
[----:B------:R-:W-:-:S03]  /*92070*/  IMAD R18, R18, 0x100, R3 ;  /* 0x0000010012127824 */ /* 0x000fc600078e0203 */
[----:B------:R0:W-:Y:S01]  /*92080*/  STL [R1+0x708], R2 ;  /* 0x0007080201007387 */ /* 0x0001e20000100800 */
[----:B------:R-:W-:Y:S02]  /*92090*/  IMAD R12, R12, 0x100, R19 ;  /* 0x000001000c0c7824 */ /* 0x000fe400078e0213 */
[----:B------:R-:W-:Y:S02]  /*920a0*/  IMAD R61, R61, 0x100, R13 ;  /* 0x000001003d3d7824 */ /* 0x000fe400078e020d */
[----:B------:R-:W-:Y:S01]  /*920b0*/  IMAD R37, R37, 0x100, R36 ;  /* 0x0000010025257824 */ /* 0x000fe200078e0224 */
[----:B0-----:R-:W4:Y:S04]  /*920c0*/  LDL.LU R2, [R1+0x6770] ;  /* 0x0067700001027983 */ /* 0x001f280000300800 */
[----:B------:R-:W4:Y:S04]  /*920d0*/  LDL.LU R3, [R1+0x676c] ;  /* 0x00676c0001037983 */ /* 0x000f280000300800 */
[----:B------:R0:W-:Y:S04]  /*920e0*/  STL [R1+0x780], R18 ;  /* 0x0007801201007387 */ /* 0x0001e80000100800 */
[----:B0-----:R-:W4:Y:S04]  /*920f0*/  LDL.LU R18, [R1+0x6768] ;  /* 0x0067680001127983 */ /* 0x001f280000300800 */
[----:B------:R-:W4:Y:S04]  /*92100*/  LDL.LU R19, [R1+0x6764] ;  /* 0x0067640001137983 */ /* 0x000f280000300800 */
[----:B------:R0:W-:Y:S04]  /*92110*/  STL [R1+0x7dc], R12 ;  /* 0x0007dc0c01007387 */ /* 0x0001e80000100800 */
[----:B0-----:R-:W4:Y:S04]  /*92120*/  LDL.LU R12, [R1+0x6760] ;  /* 0x00676000010c7983 */ /* 0x001f280000300800 */
[----:B------:R-:W4:Y:S04]  /*92130*/  LDL.LU R13, [R1+0x675c] ;  /* 0x00675c00010d7983 */ /* 0x000f280000300800 */
[----:B------:R0:W-:Y:S04]  /*92140*/  STL [R1+0x81c], R61 ;  /* 0x00081c3d01007387 */ /* 0x0001e80000100800 */
[----:B0-----:R-:W4:Y:S04]  /*92150*/  LDL.LU R61, [R1+0x6758] ;  /* 0x00675800013d7983 */ /* 0x001f280000300800 */
[----:B------:R2:W-:Y:S01]  /*92160*/  STL [R1+0x840], R37 ;  /* 0x0008402501007387 */ /* 0x0005e20000100800 */
[----:B------:R-:W-:-:S02]  /*92170*/  IMAD R5, R5, 0x100, R4 ;  /* 0x0000010005057824 */ /* 0x000fc400078e0204 */
[----:B------:R-:W-:Y:S02]  /*92180*/  IMAD R4, R29, 0x100, R28 ;  /* 0x000001001d047824 */ /* 0x000fe400078e021c */
[----:B------:R-:W-:Y:S02]  /*92190*/  IMAD R59, R59, 0x100, R60 ;  /* 0x000001003b3b7824 */ /* 0x000fe400078e023c */
[----:B------:R-:W-:Y:S02]  /*921a0*/  IMAD R51, R51, 0x100, R58 ;  /* 0x0000010033337824 */ /* 0x000fe400078e023a */
[----:B------:R-:W-:Y:S01]  /*921b0*/  IMAD R0, R0, 0x100, R50 ;  /* 0x0000010000007824 */ /* 0x000fe200078e0232 */
[----:B--2---:R-:W-:Y:S01]  /*921c0*/  HMMA.16816.F32 R36, R8, R38, R40 ;  /* 0x000000260824723c */ /* 0x004fe20000001828 */
[----:B------:R-:W2:Y:S04]  /*921d0*/  LDL.LU.64 R42, [R1+0x6750] ;  /* 0x00675000012a7983 */ /* 0x000ea80000300a00 */
[----:B------:R-:W2:-:S15]  /*921e0*/  LDL.LU.64 R40, [R1+0x6748] ;  /* 0x0067480001287983 */ /* 0x000e9e0000300a00 */
[----:B------:R-:W-:-:S03]  /*921f0*/  NOP ;  /* 0x0000000000007918 */ /* 0x000fc60000000000 */
[----:B------:R-:W-:Y:S04]  /*92200*/  STL.64 [R1+0x22c0], R36 ;  /* 0x0022c02401007387 */ /* 0x000fe80000100a00 */
[----:B------:R0:W-:Y:S01]  /*92210*/  STL.64 [R1+0x22c8], R38 ;  /* 0x0022c82601007387 */ /* 0x0001e20000100a00 */
[----:B---3--:R-:W-:Y:S03]  /*92220*/  HMMA.16816.F32 R28, R8, R30, R44 ;  /* 0x0000001e081c723c */ /* 0x008fe6000000182c */
[----:B0-----:R-:W3:Y:S04]  /*92230*/  LDL.LU.64 R38, [R1+0x6740] ;  /* 0x0067400001267983 */ /* 0x001ee80000300a00 */
[----:B------:R-:W3:Y:S04]  /*92240*/  LDL.LU.64 R36, [R1+0x6738] ;  /* 0x0067380001247983 */ /* 0x000ee80000300a00 */
[----:B------:R-:W2:Y:S04]  /*92250*/  LDL.LU R60, [R1+0x6734] ;  /* 0x00673400013c7983 */ /* 0x000ea80000300800 */
[----:B------:R0:W-:Y:S04]  /*92260*/  STL [R1+0x77c], R59 ;  /* 0x00077c3b01007387 */ /* 0x0001e80000100800 */
[----:B0-----:R-:W2:Y:S04]  /*92270*/  LDL.LU R59, [R1+0x6730] ;  /* 0x00673000013b7983 */ /* 0x001ea80000300800 */
[----:B------:R-:W2:Y:S04]  /*92280*/  LDL.LU R58, [R1+0x672c] ;  /* 0x00672c00013a7983 */ /* 0x000ea80000300800 */
[----:B------:R0:W-:Y:S04]  /*92290*/  STL [R1+0x7d8], R51 ;  /* 0x0007d83301007387 */ /* 0x0001e80000100800 */
[----:B0-----:R-:W2:Y:S04]  /*922a0*/  LDL.LU R51, [R1+0x6728] ;  /* 0x0067280001337983 */ /* 0x001ea80000300800 */
[----:B------:R-:W2:Y:S04]  /*922b0*/  LDL.LU R50, [R1+0x6724] ;  /* 0x0067240001327983 */ /* 0x000ea80000300800 */
[----:B------:R0:W-:Y:S04]  /*922c0*/  STL [R1+0x818], R0 ;  /* 0x0008180001007387 */ /* 0x0001e80000100800 */
[----:B0-----:R-:W2:Y:S04]  /*922d0*/  LDL.LU R0, [R1+0x6720] ;  /* 0x0067200001007983 */ /* 0x001ea80000300800 */
[----:B------:R-:W-:Y:S04]  /*922e0*/  STL [R1+0x874], R5 ;  /* 0x0008740501007387 */ /* 0x000fe80000100800 */
[----:B------:R-:W2:Y:S04]  /*922f0*/  LDL.LU.64 R46, [R1+0x6718] ;  /* 0x00671800012e7983 */ /* 0x000ea80000300a00 */
[----:B------:R-:W-:Y:S04]  /*92300*/  STL [R1+0x878], R4 ;  /* 0x0008780401007387 */ /* 0x000fe80000100800 */
[----:B------:R-:W3:Y:S04]  /*92310*/  LDL.LU.64 R44, [R1+0x6710] ;  /* 0x00671000012c7983 */ /* 0x000ee80000300a00 */
[----:B------:R-:W-:Y:S04]  /*92320*/  STL.64 [R1+0x22a0], R28 ;  /* 0x0022a01c01007387 */ /* 0x000fe80000100a00 */
[----:B------:R0:W-:Y:S04]  /*92330*/  STL.64 [R1+0x22a8], R30 ;  /* 0x0022a81e01007387 */ /* 0x0001e80000100a00 */
[----:B0-----:R-:W2:Y:S04]  /*92340*/  LDL.LU.64 R30, [R1+0x6708] ;  /* 0x00670800011e7983 */ /* 0x001ea80000300a00 */
[----:B------:R-:W2:Y:S01]  /*92350*/  LDL.LU.64 R28, [R1+0x6700] ;  /* 0x00670000011c7983 */ /* 0x000ea20000300a00 */
[----:B------:R-:W-:-:S02]  /*92360*/  IMAD R5, R7, 0x100, R6 ;  /* 0x0000010007057824 */ /* 0x000fc400078e0206 */
[----:B------:R-:W-:Y:S02]  /*92370*/  IMAD R4, R17, 0x100, R14 ;  /* 0x0000010011047824 */ /* 0x000fe400078e020e */
[----:B------:R-:W-:Y:S01]  /*92380*/  IMAD R6, R15, 0x100, R16 ;  /* 0x000001000f067824 */ /* 0x000fe200078e0210 */
[----:B------:R0:W-:Y:S04]  /*92390*/  STL [R1+0x85c], R5 ;  /* 0x00085c0501007387 */ /* 0x0001e80000100800 */
[----:B------:R4:W-:Y:S04]  /*923a0*/  STL [R1+0x868], R4 ;  /* 0x0008680401007387 */ /* 0x0009e80000100800 */
[----:B------:R1:W-:Y:S01]  /*923b0*/  STL [R1+0x870], R6 ;  /* 0x0008700601007387 */ /* 0x0003e20000100800 */
[----:B0-----:R-:W-:-:S02]  /*923c0*/  IMAD R5, R56, 0x100, R55 ;  /* 0x0000010038057824 */ /* 0x001fc400078e0237 */
[----:B----4-:R-:W-:-:S03]  /*923d0*/  IMAD R4, R24, 0x100, R57 ;  /* 0x0000010018047824 */ /* 0x010fc600078e0239 */
[----:B------:R0:W-:Y:S04]  /*923e0*/  STL [R1+0x888], R5 ;  /* 0x0008880501007387 */ /* 0x0001e80000100800 */
[----:B------:R4:W-:Y:S01]  /*923f0*/  STL [R1+0x88c], R4 ;  /* 0x00088c0401007387 */ /* 0x0009e20000100800 */
[----:B-1----:R-:W-:Y:S02]  /*92400*/  IMAD R6, R54, 0x100, R53 ;  /* 0x0000010036067824 */ /* 0x002fe400078e0235 */
[----:B0-----:R-:W-:Y:S02]  /*92410*/  IMAD R5, R49, 0x100, R22 ;  /* 0x0000010031057824 */ /* 0x001fe400078e0216 */
[----:B----4-:R-:W-:Y:S01]  /*92420*/  IMAD R4, R52, 0x100, R23 ;  /* 0x0000010034047824 */ /* 0x010fe200078e0217 */
[C---:B---3--:R-:W-:Y:S06]  /*92430*/  HMMA.16816.F32 R36, R8.reuse, R44, R36 ;  /* 0x0000002c0824723c */ /* 0x048fec0000001824 */
[----:B--2---:R-:W-:-:S15]  /*92440*/  HMMA.16816.F32 R40, R8, R28, R40 ;  /* 0x0000001c0828723c */ /* 0x004fde0000001828 */
[----:B------:R-:W-:-:S08]  /*92450*/  NOP ;  /* 0x0000000000007918 */ /* 0x000fd00000000000 */
[----:B------:R-:W-:Y:S04]  /*92460*/  STL.64 [R1+0x2280], R40 ;  /* 0x0022802801007387 */ /* 0x000fe80000100a00 */
[----:B------:R-:W-:Y:S04]  /*92470*/  STL.64 [R1+0x2288], R42 ;  /* 0x0022882a01007387 */ /* 0x000fe80000100a00 */
[----:B------:R0:W-:Y:S04]  /*92480*/  STL [R1+0x87c], R5 ;  /* 0x00087c0501007387 */ /* 0x0001e80000100800 */
[----:B------:R1:W-:Y:S04]  /*92490*/  STL [R1+0x880], R4 ;  /* 0x0008800401007387 */ /* 0x0003e80000100800 */
[----:B------:R2:W-:Y:S01]  /*924a0*/  STL [R1+0x884], R6 ;  /* 0x0008840601007387 */ /* 0x0005e20000100800 */
[----:B0-----:R-:W-:-:S02]  /*924b0*/  IMAD R5, R33, 0x100, R32 ;  /* 0x0000010021057824 */ /* 0x001fc400078e0220 */
[----:B-1----:R-:W-:Y:S02]  /*924c0*/  IMAD R4, R34, 0x100, R25 ;  /* 0x0000010022047824 */ /* 0x002fe400078e0219 */
[----:B--2---:R-:W-:Y:S01]  /*924d0*/  IMAD R6, R20, 0x100, R26 ;  /* 0x0000010014067824 */ /* 0x004fe200078e021a */
[----:B------:R-:W-:Y:S04]  /*924e0*/  STL [R1+0x89c], R5 ;  /* 0x00089c0501007387 */ /* 0x000fe80000100800 */
[----:B------:R-:W-:Y:S04]  /*924f0*/  STL [R1+0x8a0], R4 ;  /* 0x0008a00401007387 */ /* 0x000fe80000100800 */
[----:B------:R0:W-:Y:S04]  /*92500*/  STL.64 [R1+0x2260], R36 ;  /* 0x0022602401007387 */ /* 0x0001e80000100a00 */
[----:B------:R1:W-:Y:S04]  /*92510*/  STL.64 [R1+0x2268], R38 ;  /* 0x0022682601007387 */ /* 0x0003e80000100a00 */
[----:B------:R-:W-:Y:S04]  /*92520*/  STL [R1+0x890], R6 ;  /* 0x0008900601007387 */ /* 0x000fe80000100800 */
[----:B0-----:R-:W2:Y:S01]  /*92530*/  LDL.LU R36, [R1+0x1a0] ;  /* 0x0001a00001247983 */ /* 0x001ea20000300800 */
[----:B------:R-:W-:-:S02]  /*92540*/  IMAD R5, R35, 0x100, R48 ;  /* 0x0000010023057824 */ /* 0x000fc400078e0230 */
[----:B------:R-:W-:Y:S02]  /*92550*/  IMAD R4, R21, 0x100, R27 ;  /* 0x0000010015047824 */ /* 0x000fe400078e021b */
[----:B-1----:R-:W-:Y:S02]  /*92560*/  IMAD.MOV.U32 R38, RZ, RZ, R60 ;  /* 0x000000ffff267224 */ /* 0x002fe400078e003c */
[----:B------:R-:W-:Y:S02]  /*92570*/  IMAD.MOV.U32 R39, RZ, RZ, R61 ;  /* 0x000000ffff277224 */ /* 0x000fe400078e003d */
[----:B------:R-:W-:Y:S01]  /*92580*/  IMAD.MOV.U32 R37, RZ, RZ, R59 ;  /* 0x000000ffff257224 */ /* 0x000fe200078e003b */
[----:B------:R-:W-:Y:S04]  /*92590*/  STL [R1+0x894], R5 ;  /* 0x0008940501007387 */ /* 0x000fe80000100800 */
[----:B------:R-:W-:Y:S04]  /*925a0*/  STL [R1+0x898], R4 ;  /* 0x0008980401007387 */ /* 0x000fe80000100800 */
[----:B------:R-:W3:Y:S04]  /*925b0*/  LDL.LU R59, [R1+0x66f8] ;  /* 0x0066f800013b7983 */ /* 0x000ee80000300800 */
[----:B------:R-:W4:Y:S04]  /*925c0*/  LDL.LU R60, [R1+0x66f4] ;  /* 0x0066f400013c7983 */ /* 0x000f280000300800 */
[----:B------:R-:W3:Y:S04]  /*925d0*/  LDL.LU R61, [R1+0x66f0] ;  /* 0x0066f000013d7983 */ /* 0x000ee80000300800 */
[----:B------:R-:W-:Y:S01]  /*925e0*/  STL.64 [R1+0x6680], R38 ;  /* 0x0066802601007387 */ /* 0x000fe20000100a00 */
[----:B------:R-:W-:-:S02]  /*925f0*/  IMAD.MOV.U32 R40, RZ, RZ, R0 ;  /* 0x000000ffff287224 */ /* 0x000fc400078e0000 */
[----:B------:R-:W-:Y:S02]  /*92600*/  IMAD.MOV.U32 R42, RZ, RZ, R51 ;  /* 0x000000ffff2a7224 */ /* 0x000fe400078e0033 */
[----:B------:R-:W-:Y:S02]  /*92610*/  IMAD.MOV.U32 R43, RZ, RZ, R58 ;  /* 0x000000ffff2b7224 */ /* 0x000fe400078e003a */
[----:B------:R-:W-:Y:S01]  /*92620*/  IMAD.MOV.U32 R41, RZ, RZ, R50 ;  /* 0x000000ffff297224 */ /* 0x000fe200078e0032 */
[----:B--2---:R-:W-:Y:S04]  /*92630*/  STL.64 [R1+0x6678], R36 ;  /* 0x0066782401007387 */ /* 0x004fe80000100a00 */
[----:B------:R-:W2:Y:S04]  /*92640*/  LDL.LU R0, [R1+0x66ec] ;  /* 0x0066ec0001007983 */ /* 0x000ea80000300800 */
[----:B------:R-:W2:Y:S04]  /*92650*/  LDL.LU R50, [R1+0x66e8] ;  /* 0x0066e80001327983 */ /* 0x000ea80000300800 */
[----:B------:R-:W2:Y:S04]  /*92660*/  LDL.LU R51, [R1+0x66e4] ;  /* 0x0066e40001337983 */ /* 0x000ea80000300800 */
[----:B------:R-:W2:Y:S04]  /*92670*/  LDL.LU R58, [R1+0x66e0] ;  /* 0x0066e000013a7983 */ /* 0x000ea80000300800 */
[----:B------:R-:W-:Y:S04]  /*92680*/  STL.64 [R1+0x6690], R42 ;  /* 0x0066902a01007387 */ /* 0x000fe80000100a00 */
[----:B------:R0:W-:Y:S04]  /*92690*/  STL.64 [R1+0x6688], R40 ;  /* 0x0066882801007387 */ /* 0x0001e80000100a00 */
[----:B0-----:R-:W2:Y:S01]  /*926a0*/  LDL.LU R40, [R1+0x1c0] ;  /* 0x0001c00001287983 */ /* 0x001ea20000300800 */
[----:B----4-:R-:W-:-:S02]  /*926b0*/  IMAD.MOV.U32 R42, RZ, RZ, R60 ;  /* 0x000000ffff2a7224 */ /* 0x010fc400078e003c */
[----:B---3--:R-:W-:Y:S02]  /*926c0*/  IMAD.MOV.U32 R43, RZ, RZ, R59 ;  /* 0x000000ffff2b7224 */ /* 0x008fe400078e003b */
[----:B------:R-:W-:-:S03]  /*926d0*/  IMAD.MOV.U32 R41, RZ, RZ, R61 ;  /* 0x000000ffff297224 */ /* 0x000fc600078e003d */
[----:B------:R0:W-:Y:S01]  /*926e0*/  STL.64 [R1+0x66c0], R42 ;  /* 0x0066c02a01007387 */ /* 0x0001e20000100a00 */
[----:B------:R-:W-:-:S03]  /*926f0*/  IMAD.MOV.U32 R38, RZ, RZ, R19 ;  /* 0x000000ffff267224 */ /* 0x000fc600078e0013 */
[----:B--2---:R1:W-:Y:S04]  /*92700*/  STL.64 [R1+0x66b8], R40 ;  /* 0x0066b82801007387 */ /* 0x0043e80000100a00 */
        /* <DEDUP_REMOVED lines=8> */
[----:B------:R-:W2:Y:S04]  /*92790*/  LDL.LU R36, [R1+0x3c64] ;  /* 0x003c640001247983 */ /* 0x000ea80000300800 */
[----:B------:R-:W2:Y:S01]  /*927a0*/  LDL.LU R37, [R1+0x3c60] ;  /* 0x003c600001257983 */ /* 0x000ea20000300800 */
[----:B------:R-:W-:-:S02]  /*927b0*/  IMAD.MOV.U32 R39, RZ, RZ, R18 ;  /* 0x000000ffff277224 */ /* 0x000fc400078e0012 */
[----:B0-----:R-:W-:Y:S02]  /*927c0*/  IMAD.MOV.U32 R42, RZ, RZ, R13 ;  /* 0x000000ffff2a7224 */ /* 0x001fe400078e000d */
[----:B------:R-:W-:Y:S01]  /*927d0*/  IMAD.MOV.U32 R43, RZ, RZ, R12 ;  /* 0x000000ffff2b7224 */ /* 0x000fe200078e000c */
[----:B------:R-:W-:Y:S04]  /*927e0*/  STL.64 [R1+0x66d0], R38 ;  /* 0x0066d02601007387 */ /* 0x000fe80000100a00 */
[----:B--2---:R0:W-:Y:S04]  /*927f0*/  STL.64 [R1+0x66c8], R36 ;  /* 0x0066c82401007387 */ /* 0x0041e80000100a00 */
[----:B------:R-:W2:Y:S04]  /*92800*/  LDL.LU R13, [R1+0x3c34] ;  /* 0x003c3400010d7983 */ /* 0x000ea80000300800 */
[----:B------:R-:W2:Y:S04]  /*92810*/  LDL.LU R12, [R1+0x3c30] ;  /* 0x003c3000010c7983 */ /* 0x000ea80000300800 */
[----:B-1----:R-:W3:Y:S04]  /*92820*/  LDL.LU R40, [R1+0x3c3c] ;  /* 0x003c3c0001287983 */ /* 0x002ee80000300800 */
        /* <DEDUP_REMOVED lines=10> */
[----:B0-----:R-:W-:-:S03]  /*928d0*/  IMAD.MOV.U32 R36, RZ, RZ, R58 ;  /* 0x000000ffff247224 */ /* 0x001fc600078e003a */
        /* <DEDUP_REMOVED lines=27> */
[----:B--2---:R-:W-:-:S02]  /*92a90*/  IMAD R12, R12, 0x100, R13 ;  /* 0x000001000c0c7824 */ /* 0x004fc400078e020d */
[----:B---3--:R-:W-:Y:S01]  /*92aa0*/  IMAD R41, R41, 0x100, R40 ;  /* 0x0000010029297824 */ /* 0x008fe200078e0228 */
[----:B------:R-:W2:Y:S04]  /*92ab0*/  LDL.LU R13, [R1+0x66dc] ;  /* 0x0066dc00010d7983 */ /* 0x000ea80000300800 */
[----:B------:R0:W-:Y:S04]  /*92ac0*/  STL [R1+0x8b0], R12 ;  /* 0x0008b00c01007387 */ /* 0x0001e80000100800 */
[----:B0-----:R-:W3:Y:S04]  /*92ad0*/  LDL.LU R12, [R1+0x66d8] ;  /* 0x0066d800010c7983 */ /* 0x001ee80000300800 */
[----:B------:R0:W-:Y:S02]  /*92ae0*/  STL [R1+0x8b4], R41 ;  /* 0x0008b42901007387 */ /* 0x0001e40000100800 */
[----:B0-----:R-:W-:Y:S02]  /*92af0*/  HMMA.16816.F32 R40, R8, R42, R36 ;  /* 0x0000002a0828723c */ /* 0x001fe40000001824 */
[----:B------:R-:W2:Y:S04]  /*92b00*/  LDL.LU.64 R38, [R1+0x66d0] ;  /* 0x0066d00001267983 */ /* 0x000ea80000300a00 */
[----:B------:R-:W3:-:S15]  /*92b10*/  LDL.LU.64 R36, [R1+0x66c8] ;  /* 0x0066c80001247983 */ /* 0x000ede0000300a00 */
[----:B------:R-:W-:-:S02]  /*92b20*/  NOP ;  /* 0x0000000000007918 */ /* 0x000fc40000000000 */
[----:B------:R-:W-:Y:S04]  /*92b30*/  STL.64 [R1+0x2240], R40 ;  /* 0x0022402801007387 */ /* 0x000fe80000100a00 */
[----:B------:R0:W-:Y:S04]  /*92b40*/  STL.64 [R1+0x2248], R42 ;  /* 0x0022482a01007387 */ /* 0x0001e80000100a00 */
[----:B0-----:R-:W2:Y:S04]  /*92b50*/  LDL.LU.64 R42, [R1+0x66c0] ;  /* 0x0066c000012a7983 */ /* 0x001ea80000300a00 */
[----:B------:R-:W2:Y:S01]  /*92b60*/  LDL.LU.64 R40, [R1+0x66b8] ;  /* 0x0066b80001287983 */ /* 0x000ea20000300a00 */
[----:B------:R-:W-:-:S02]  /*92b70*/  IMAD R56, R56, 0x100, R55 ;  /* 0x0000010038387824 */ /* 0x000fc400078e0237 */
[----:B------:R-:W-:Y:S01]  /*92b80*/  IMAD R24, R24, 0x100, R57 ;  /* 0x0000010018187824 */ /* 0x000fe200078e0239 */
[----:B------:R-:W2:Y:S04]  /*92b90*/  LDL.LU R55, [R1+0x66b4] ;  /* 0x0066b40001377983 */ /* 0x000ea80000300800 */
[----:B------:R0:W-:Y:S01]  /*92ba0*/  STL [R1+0x8a4], R56 ;  /* 0x0008a43801007387 */ /* 0x0001e20000100800 */
[----:B----4-:R-:W-:Y:S02]  /*92bb0*/  IMAD R49, R49, 0x100, R22 ;  /* 0x0000010031317824 */ /* 0x010fe400078e0216 */
        /* <DEDUP_REMOVED lines=10> */
[----:B0-----:R-:W4:Y:S01]  /*92c60*/  LDL.LU R19, [R1+0x6698] ;  /* 0x0066980001137983 */ /* 0x001f220000300800 */
[----:B---3--:R-:W-:-:S05]  /*92c70*/  IMAD R37, R37, 0x100, R36 ;  /* 0x0000010025257824 */ /* 0x008fca00078e0224 */
[----:B------:R2:W-:Y:S02]  /*92c80*/  STL [R1+0x8e0], R37 ;  /* 0x0008e02501007387 */ /* 0x0005e40000100800 */
[----:B--2---:R-:W-:Y:S02]  /*92c90*/  HMMA.16816.F32 R36, R8, R38, R40 ;  /* 0x000000260824723c */ /* 0x004fe40000001828 */
[----:B------:R-:W2:Y:S04]  /*92ca0*/  LDL.LU.64 R42, [R1+0x6690] ;  /* 0x00669000012a7983 */ /* 0x000ea80000300a00 */
[----:B------:R-:W2:-:S15]  /*92cb0*/  LDL.LU.64 R40, [R1+0x6688] ;  /* 0x0066880001287983 */ /* 0x000e9e0000300a00 */
[----:B------:R-:W-:-:S02]  /*92cc0*/  NOP ;  /* 0x0000000000007918 */ /* 0x000fc40000000000 */
[----:B------:R-:W-:Y:S04]  /*92cd0*/  STL.64 [R1+0x2220], R36 ;  /* 0x0022202401007387 */ /* 0x000fe80000100a00 */
[----:B------:R0:W-:Y:S04]  /*92ce0*/  STL.64 [R1+0x2228], R38 ;  /* 0x0022282601007387 */ /* 0x0001e80000100a00 */
[----:B0-----:R-:W3:Y:S04]  /*92cf0*/  LDL.LU.64 R38, [R1+0x6680] ;  /* 0x0066800001267983 */ /* 0x001ee80000300a00 */
[----:B------:R-:W3:Y:S01]  /*92d00*/  LDL.LU.64 R36, [R1+0x6678] ;  /* 0x0066780001247983 */ /* 0x000ee20000300a00 */
[----:B------:R-:W-:-:S02]  /*92d10*/  IMAD R53, R53, 0x100, R52 ;  /* 0x0000010035357824 */ /* 0x000fc400078e0234 */
[----:B------:R-:W-:Y:S01]  /*92d20*/  IMAD R32, R32, 0x100, R54 ;  /* 0x0000010020207824 */ /* 0x000fe200078e0236 */
[----:B------:R-:W4:Y:S04]  /*92d30*/  LDL.LU R52, [R1+0x6674] ;  /* 0x0066740001347983 */ /* 0x000f280000300800 */
        /* <DEDUP_REMOVED lines=25> */
[----:B------:R0:W-:Y:S04]  /*92ed0*/  STL.64 [R1+0x2208], R30 ;  /* 0x0022081e01007387 */ /* 0x0001e80000100a00 */
[----:B0-----:R-:W2:Y:S04]  /*92ee0*/  LDL.LU.64 R30, [R1+0x6640] ;  /* 0x00664000011e7983 */ /* 0x001ea80000300a00 */
[----:B------:R-:W2:Y:S04]  /*92ef0*/  LDL.LU.64 R28, [R1+0x6638] ;  /* 0x00663800011c7983 */ /* 0x000ea80000300a00 */
[----:B------:R-:W4:Y:S04]  /*92f00*/  LDL.LU R58, [R1+0x6630] ;  /* 0x00663000013a7983 */ /* 0x000f280000300800 */
[----:B------:R0:W-:Y:S04]  /*92f10*/  STL [R1+0x8bc], R59 ;  /* 0x0008bc3b01007387 */ /* 0x0001e80000100800 */
[----:B0-----:R-:W2:Y:S04]  /*92f20*/  LDL.LU R59, [R1+0x662c] ;  /* 0x00662c00013b7983 */ /* 0x001ea80000300800 */
[----:B------:R-:W4:Y:S04]  /*92f30*/  LDL.LU R50, [R1+0x6628] ;  /* 0x0066280001327983 */ /* 0x000f280000300800 */
[----:B------:R0:W-:Y:S04]  /*92f40*/  STL [R1+0x8c8], R51 ;  /* 0x0008c83301007387 */ /* 0x0001e80000100800 */
[----:B0-----:R-:W2:Y:S04]  /*92f50*/  LDL.LU R51, [R1+0x6624] ;  /* 0x0066240001337983 */ /* 0x001ea80000300800 */
[----:B------:R-:W2:Y:S04]  /*92f60*/  LDL.LU R0, [R1+0x6620] ;  /* 0x0066200001007983 */ /* 0x000ea80000300800 */
[----:B------:R0:W-:Y:S02]  /*92f70*/  STL [R1+0x8d8], R14 ;  /* 0x0008d80e01007387 */ /* 0x0001e40000100800 */
[----:B0-----:R-:W-:-:S02]  /*92f80*/  IMAD R14, R27, 0x100, R35 ;  /* 0x000001001b0e7824 */ /* 0x001fc400078e0223 */
[----:B------:R-:W2:Y:S04]  /*92f90*/  LDL.LU R35, [R1+0x18] ;  /* 0x0000180001237983 */ /* 0x000ea80000300800 */
[----:B------:R3:W-:Y:S02]  /*92fa0*/  STL [R1+0x8e8], R44 ;  /* 0x0008e82c01007387 */ /* 0x0007e40000100800 */
[----:B---3--:R-:W-:Y:S02]  /*92fb0*/  HMMA.16816.F32 R44, R8, R46, R36 ;  /* 0x0000002e082c723c */ /* 0x008fe40000001824 */
[----:B------:R-:W-:Y:S04]  /*92fc0*/  STL [R1+0x8f4], R14 ;  /* 0x0008f40e01007387 */ /* 0x000fe80000100800 */
[----:B------:R-:W3:Y:S04]  /*92fd0*/  LDL.LU.64 R38, [R1+0x6618] ;  /* 0x0066180001267983 */ /* 0x000ee80000300a00 */
[----:B------:R-:W3:-:S13]  /*92fe0*/  LDL.LU.64 R36, [R1+0x6610] ;  /* 0x0066100001247983 */ /* 0x000eda0000300a00 */
[----:B------:R-:W-:Y:S04]  /*92ff0*/  STL.64 [R1+0x21e0], R44 ;  /* 0x0021e02c01007387 */ /* 0x000fe80000100a00 */
[----:B------:R0:W-:Y:S04]  /*93000*/  STL.64 [R1+0x21e8], R46 ;  /* 0x0021e82e01007387 */ /* 0x0001e80000100a00 */
[----:B0-----:R-:W3:Y:S04]  /*93010*/  LDL.LU.64 R46, [R1+0x6608] ;  /* 0x00660800012e7983 */ /* 0x001ee80000300a00 */
[----:B------:R-:W3:Y:S04]  /*93020*/  LDL.LU.64 R44, [R1+0x6600] ;  /* 0x00660000012c7983 */ /* 0x000ee80000300a00 */
[----:B------:R-:W3:Y:S01]  /*93030*/  LDL.LU R27, [R1+0x1c] ;  /* 0x00001c00011b7983 */ /* 0x000ee20000300800 */
[----:B------:R-:W-:-:S02]  /*93040*/  IMAD R14, R34, 0x100, R15 ;  /* 0x00000100220e7824 */ /* 0x000fc400078e020f */
[----:B------:R-:W-:Y:S01]  /*93050*/  IMAD R15, R21, 0x100, R26 ;  /* 0x00000100150f7824 */ /* 0x000fe200078e021a */
[----:B------:R-:W-:Y:S04]  /*93060*/  STL [R1+0x8c4], R16 ;  /* 0x0008c41001007387 */ /* 0x000fe80000100800 */
[----:B------:R-:W3:Y:S04]  /*93070*/  LDL.LU R21, [R1+0x28] ;  /* 0x0000280001157983 */ /* 0x000ee80000300800 */
[----:B------:R0:W-:Y:S04]  /*93080*/  STL [R1+0x8d4], R14 ;  /* 0x0008d40e01007387 */ /* 0x0001e80000100800 */
[----:B------:R1:W-:Y:S01]  /*93090*/  STL [R1+0x8e4], R15 ;  /* 0x0008e40f01007387 */ /* 0x0003e20000100800 */
[----:B0-----:R-:W-:-:S03]  /*930a0*/  IMAD R14, R18, 0x100, R20 ;  /* 0x00000100120e7824 */ /* 0x001fc600078e0214 */
[----:B------:R-:W3:Y:S01]  /*930b0*/  LDL.LU R18, [R1+0x2c] ;  /* 0x00002c0001127983 */ /* 0x000ee20000300800 */
[----:B------:R-:W-:Y:S03]  /*930c0*/  HMMA.16816.F32 R4, R8, R2, R4 ;  /* 0x000000020804723c */ /* 0x000fe60000001804 */
[----:B------:R-:W-:Y:S04]  /*930d0*/  STL [R1+0x8f0], R14 ;  /* 0x0008f00e01007387 */ /* 0x000fe80000100800 */
[----:B------:R-:W3:Y:S04]  /*930e0*/  LDL.LU R16, [R1+0x48] ;  /* 0x0000480001107983 */ /* 0x000ee80000300800 */
[----:B-1----:R-:W3:-:S12]  /*930f0*/  LDL.LU R15, [R1+0x4c] ;  /* 0x00004c00010f7983 */ /* 0x002ed80000300800 */
[----:B------:R-:W-:Y:S04]  /*93100*/  STL.64 [R1+0x21c0], R4 ;  /* 0x0021c00401007387 */ /* 0x000fe80000100a00 */
[----:B------:R4:W-:Y:S02]  /*93110*/  STL.64 [R1+0x21c8], R6 ;  /* 0x0021c80601007387 */ /* 0x0009e40000100a00 */
[-C--:B----4-:R-:W-:Y:S02]  /*93120*/  F2FP.F16.E4M3.UNPACK_B R6, R50.reuse ;  /* 0x00000032ff06723e */ /* 0x090fe400020006ff */
[----:B------:R-:W-:Y:S01]  /*93130*/  F2FP.F16.E4M3.UNPACK_B R5, R50.H1 ;  /* 0x00000032ff05723e */ /* 0x000fe200030006ff */
[----:B--2---:R-:W-:Y:S01]  /*93140*/  IMAD R0, R0, 0x100, R48 ;  /* 0x0000010000007824 */ /* 0x004fe200078e0230 */
[----:B---3--:R-:W-:-:S02]  /*93150*/  F2FP.F16.E4M3.UNPACK_B R3, R46 ;  /* 0x0000002eff03723e */ /* 0x008fc400020006ff */
[----:B------:R-:W-:Y:S02]  /*93160*/  F2FP.F16.E4M3.UNPACK_B R4, R46.H1 ;  /* 0x0000002eff04723e */ /* 0x000fe400030006ff */
[-C--:B------:R-:W-:Y:S01]  /*93170*/  F2FP.F16.E4M3.UNPACK_B R2, R47.reuse ;  /* 0x0000002fff02723e */ /* 0x080fe200020006ff */
[----:B------:R0:W-:Y:S04]  /*93180*/  STL [R1+0x5b8], R3 ;  /* 0x0005b80301007387 */ /* 0x0001e80000100800 */
[----:B0-----:R-:W2:Y:S04]  /*93190*/  LDL.LU R3, [R1+0x58] ;  /* 0x0000580001037983 */ /* 0x001ea80000300800 */
[----:B------:R0:W-:Y:S04]  /*931a0*/  STL [R1+0x5b0], R4 ;  /* 0x0005b00401007387 */ /* 0x0001e80000100800 */
[----:B------:R1:W-:Y:S01]  /*931b0*/  STL [R1+0x5bc], R2 ;  /* 0x0005bc0201007387 */ /* 0x0003e20000100800 */
[----:B0-----:R-:W-:-:S03]  /*931c0*/  F2FP.F16.E4M3.UNPACK_B R4, R47.H1 ;  /* 0x0000002fff04723e */ /* 0x001fc600030006ff */
[----:B-1----:R-:W3:Y:S04]  /*931d0*/  LDL.LU R2, [R1+0x5c] ;  /* 0x00005c0001027983 */ /* 0x002ee80000300800 */
[----:B------:R-:W4:Y:S04]  /*931e0*/  LDL.LU R34, [R1+0x78] ;  /* 0x0000780001227983 */ /* 0x000f280000300800 */
[----:B------:R0:W-:Y:S04]  /*931f0*/  STL [R1+0x5b4], R4 ;  /* 0x0005b40401007387 */ /* 0x0001e80000100800 */
[----:B------:R1:W-:Y:S04]  /*93200*/  STL [R1+0x5a8], R6 ;  /* 0x0005a80601007387 */ /* 0x0003e80000100800 */
[----:B------:R-:W4:Y:S04]  /*93210*/  LDL.LU R26, [R1+0x7c] ;  /* 0x00007c00011a7983 */ /* 0x000f280000300800 */
[----:B------:R1:W-:Y:S01]  /*93220*/  STL [R1+0x5a0], R5 ;  /* 0x0005a00501007387 */ /* 0x0003e20000100800 */
[----:B0-----:R-:W-:-:S02]  /*93230*/  F2FP.F16.E4M3.UNPACK_B R4, R51 ;  /* 0x00000033ff04723e */ /* 0x001fc400020006ff */
[-C--:B-1----:R-:W-:Y:S02]  /*93240*/  F2FP.F16.E4M3.UNPACK_B R6, R58.reuse.H1 ;  /* 0x0000003aff06723e */ /* 0x082fe400030006ff */
[----:B------:R-:W-:Y:S01]  /*93250*/  F2FP.F16.E4M3.UNPACK_B R5, R51.H1 ;  /* 0x00000033ff05723e */ /* 0x000fe200030006ff */
[----:B------:R0:W-:Y:S04]  /*93260*/  STL [R1+0x5ac], R4 ;  /* 0x0005ac0401007387 */ /* 0x0001e80000100800 */
[----:B------:R1:W-:Y:S01]  /*93270*/  STL [R1+0x5a4], R5 ;  /* 0x0005a40501007387 */ /* 0x0003e20000100800 */
[----:B0-----:R-:W-:Y:S02]  /*93280*/  F2FP.F16.E4M3.UNPACK_B R4, R58 ;  /* 0x0000003aff04723e */ /* 0x001fe400020006ff */
[----:B-1----:R-:W-:-:S03]  /*93290*/  F2FP.F16.E4M3.UNPACK_B R5, R59 ;  /* 0x0000003bff05723e */ /* 0x002fc600020006ff */
[----:B------:R0:W-:Y:S04]  /*932a0*/  STL [R1+0x598], R4 ;  /* 0x0005980401007387 */ /* 0x0001e80000100800 */
[----:B------:R1:W-:Y:S04]  /*932b0*/  STL [R1+0x590], R6 ;  /* 0x0005900601007387 */ /* 0x0003e80000100800 */
[----:B------:R-:W4:Y:S04]  /*932c0*/  LDL.LU R20, [R1+0x98] ;  /* 0x0000980001147983 */ /* 0x000f280000300800 */
[----:B------:R1:W-:Y:S04]  /*932d0*/  STL [R1+0x59c], R5 ;  /* 0x00059c0501007387 */ /* 0x0003e80000100800 */
[----:B------:R-:W4:Y:S01]  /*932e0*/  LDL.LU R48, [R1+0x9c] ;  /* 0x00009c0001307983 */ /* 0x000f220000300800 */
[----:B0-----:R-:W-:-:S02]  /*932f0*/  F2FP.F16.E4M3.UNPACK_B R4, R59.H1 ;  /* 0x0000003bff04723e */ /* 0x001fc400030006ff */
[----:B-1----:R-:W-:-:S03]  /*93300*/  F2FP.F16.E4M3.UNPACK_B R6, R35.H1 ;  /* 0x00000023ff06723e */ /* 0x002fc600030006ff */
[----:B------:R0:W-:Y:S01]  /*93310*/  STL [R1+0x594], R4 ;  /* 0x0005940401007387 */ /* 0x0001e20000100800 */
[----:B------:R-:W-:Y:S02]  /*93320*/  F2FP.F16.E4M3.UNPACK_B R5, R27 ;  /* 0x0000001bff05723e */ /* 0x000fe400020006ff */
[----:B0-----:R-:W-:-:S05]  /*93330*/  F2FP.F16.E4M3.UNPACK_B R4, R35 ;  /* 0x00000023ff04723e */ /* 0x001fca00020006ff */
[----:B------:R0:W-:Y:S04]  /*93340*/  STL [R1+0x588], R4 ;  /* 0x0005880401007387 */ /* 0x0001e80000100800 */
[----:B------:R1:W-:Y:S04]  /*93350*/  STL [R1+0x580], R6 ;  /* 0x0005800601007387 */ /* 0x0003e80000100800 */
[----:B------:R-:W4:Y:S04]  /*93360*/  LDL.LU R35, [R1+0xb8] ;  /* 0x0000b80001237983 */ /* 0x000f280000300800 */
[----:B------:R1:W-:Y:S01]  /*93370*/  STL [R1+0x58c], R5 ;  /* 0x00058c0501007387 */ /* 0x0003e20000100800 */
[----:B0-----:R-:W-:-:S02]  /*93380*/  F2FP.F16.E4M3.UNPACK_B R4, R27.H1 ;  /* 0x0000001bff04723e */ /* 0x001fc400030006ff */
[----:B-1----:R-:W-:Y:S01]  /*93390*/  F2FP.F16.E4M3.UNPACK_B R6, R21 ;  /* 0x00000015ff06723e */ /* 0x002fe200020006ff */
[----:B------:R-:W4:Y:S04]  /*933a0*/  LDL.LU R27, [R1+0xbc] ;  /* 0x0000bc00011b7983 */ /* 0x000f280000300800 */
[----:B------:R0:W-:Y:S01]  /*933b0*/  STL [R1+0x584], R4 ;  /* 0x0005840401007387 */ /* 0x0001e20000100800 */
[----:B------:R-:W-:-:S03]  /*933c0*/  F2FP.F16.E4M3.UNPACK_B R5, R18 ;  /* 0x00000012ff05723e */ /* 0x000fc600020006ff */
[----:B------:R-:W-:Y:S01]  /*933d0*/  STL [R1+0x578], R6 ;  /* 0x0005780601007387 */ /* 0x000fe20000100800 */
[----:B0-----:R-:W-:-:S03]  /*933e0*/  F2FP.F16.E4M3.UNPACK_B R4, R21.H1 ;  /* 0x00000015ff04723e */ /* 0x001fc600030006ff */
[----:B------:R-:W4:Y:S04]  /*933f0*/  LDL.LU R21, [R1+0xd8] ;  /* 0x0000d80001157983 */ /* 0x000f280000300800 */
[----:B------:R0:W-:Y:S04]  /*93400*/  STL [R1+0x570], R4 ;  /* 0x0005700401007387 */ /* 0x0001e80000100800 */
[----:B------:R1:W-:Y:S01]  /*93410*/  STL [R1+0x57c], R5 ;  /* 0x00057c0501007387 */ /* 0x0003e20000100800 */
[----:B0-----:R-:W-:-:S03]  /*93420*/  F2FP.F16.E4M3.UNPACK_B R4, R18.H1 ;  /* 0x00000012ff04723e */ /* 0x001fc600030006ff */
[----:B------:R-:W4:Y:S01]  /*93430*/  LDL.LU R18, [R1+0xdc] ;  /* 0x0000dc0001127983 */ /* 0x000f220000300800 */
[----:B------:R-:W-:-:S03]  /*93440*/  F2FP.F16.E4M3.UNPACK_B R6, R16 ;  /* 0x00000010ff06723e */ /* 0x000fc600020006ff */
[----:B------:R0:W-:Y:S01]  /*93450*/  STL [R1+0x574], R4 ;  /* 0x0005740401007387 */ /* 0x0001e20000100800 */
[----:B-1----:R-:W-:-:S03]  /*93460*/  F2FP.F16.E4M3.UNPACK_B R5, R16.H1 ;  /* 0x00000010ff05723e */ /* 0x002fc600030006ff */
[----:B------:R1:W-:Y:S04]  /*93470*/  STL [R1+0x568], R6 ;  /* 0x0005680601007387 */ /* 0x0003e80000100800 */
[----:B------:R2:W-:Y:S01]  /*93480*/  STL [R1+0x560], R5 ;  /* 0x0005600501007387 */ /* 0x0005e20000100800 */
[-C--:B0-----:R-:W-:Y:S02]  /*93490*/  F2FP.F16.E4M3.UNPACK_B R4, R15.reuse ;  /* 0x0000000fff04723e */ /* 0x081fe400020006ff */
[----:B-1----:R-:W-:-:S03]  /*934a0*/  F2FP.F16.E4M3.UNPACK_B R6, R15.H1 ;  /* 0x0000000fff06723e */ /* 0x002fc600030006ff */
[----:B------:R0:W-:Y:S04]  /*934b0*/  STL [R1+0x56c], R4 ;  /* 0x00056c0401007387 */ /* 0x0001e80000100800 */
[----:B------:R-:W-:Y:S01]  /*934c0*/  STL [R1+0x564], R6 ;  /* 0x0005640601007387 */ /* 0x000fe20000100800 */
[-C--:B--2---:R-:W-:Y:S02]  /*934d0*/  F2FP.F16.E4M3.UNPACK_B R5, R3.reuse ;  /* 0x00000003ff05723e */ /* 0x084fe400020006ff */
[----:B0-----:R-:W-:-:S03]  /*934e0*/  F2FP.F16.E4M3.UNPACK_B R4, R3.H1 ;  /* 0x00000003ff04723e */ /* 0x001fc600030006ff */
[----:B------:R0:W-:Y:S04]  /*934f0*/  STL [R1+0x550], R5 ;  /* 0x0005500501007387 */ /* 0x0001e80000100800 */
[----:B------:R4:W-:Y:S01]  /*93500*/  STL [R1+0x548], R4 ;  /* 0x0005480401007387 */ /* 0x0009e20000100800 */
[-C--:B---3--:R-:W-:Y:S02]  /*93510*/  F2FP.F16.E4M3.UNPACK_B R3, R2.reuse ;  /* 0x00000002ff03723e */ /* 0x088fe400020006ff */
[----:B------:R-:W-:Y:S01]  /*93520*/  F2FP.F16.E4M3.UNPACK_B R2, R2.H1 ;  /* 0x00000002ff02723e */ /* 0x000fe200030006ff */
[----:B0-----:R-:W2:Y:S04]  /*93530*/  LDL.LU R5, [R1+0xf8] ;  /* 0x0000f80001057983 */ /* 0x001ea80000300800 */
[----:B------:R-:W-:Y:S01]  /*93540*/  STL [R1+0x554], R3 ;  /* 0x0005540301007387 */ /* 0x000fe20000100800 */
[----:B----4-:R-:W-:-:S03]  /*93550*/  F2FP.F16.E4M3.UNPACK_B R4, R34 ;  /* 0x00000022ff04723e */ /* 0x010fc600020006ff */
[----:B------:R0:W-:Y:S04]  /*93560*/  STL [R1+0x54c], R2 ;  /* 0x00054c0201007387 */ /* 0x0001e80000100800 */
[----:B------:R-:W-:Y:S04]  /*93570*/  STL [R1+0x538], R4 ;  /* 0x0005380401007387 */ /* 0x000fe80000100800 */
[----:B------:R-:W3:Y:S01]  /*93580*/  LDL.LU R6, [R1+0xfc] ;  /* 0x0000fc0001067983 */ /* 0x000ee20000300800 */
[----:B0-----:R-:W-:Y:S02]  /*93590*/  F2FP.F16.E4M3.UNPACK_B R2, R34.H1 ;  /* 0x00000022ff02723e */ /* 0x001fe400030006ff */
[----:B------:R-:W-:-:S03]  /*935a0*/  F2FP.F16.E4M3.UNPACK_B R3, R26 ;  /* 0x0000001aff03723e */ /* 0x000fc600020006ff */
[----:B------:R0:W-:Y:S04]  /*935b0*/  STL [R1+0x530], R2 ;  /* 0x0005300201007387 */ /* 0x0001e80000100800 */
[----:B------:R1:W-:Y:S04]  /*935c0*/  STL [R1+0x53c], R3 ;  /* 0x00053c0301007387 */ /* 0x0003e80000100800 */
[----:B------:R-:W4:Y:S04]  /*935d0*/  LDL.LU R7, [R1+0x108] ;  /* 0x0001080001077983 */ /* 0x000f280000300800 */
[----:B------:R-:W4:Y:S01]  /*935e0*/  LDL.LU R14, [R1+0x10c] ;  /* 0x00010c00010e7983 */ /* 0x000f220000300800 */
[----:B0-----:R-:W-:-:S02]  /*935f0*/  F2FP.F16.E4M3.UNPACK_B R2, R26.H1 ;  /* 0x0000001aff02723e */ /* 0x001fc400030006ff */
[-C--:B------:R-:W-:Y:S02]  /*93600*/  F2FP.F16.E4M3.UNPACK_B R4, R20.reuse ;  /* 0x00000014ff04723e */ /* 0x080fe400020006ff */
[----:B-1----:R-:W-:Y:S01]  /*93610*/  F2FP.F16.E4M3.UNPACK_B R3, R20.H1 ;  /* 0x00000014ff03723e */ /* 0x002fe200030006ff */
[----:B------:R0:W-:Y:S04]  /*93620*/  STL [R1+0x534], R2 ;  /* 0x0005340201007387 */ /* 0x0001e80000100800 */
[----:B------:R-:W4:Y:S04]  /*93630*/  LDL.LU R17, [R1+0x128] ;  /* 0x0001280001117983 */ /* 0x000f280000300800 */
[----:B------:R-:W-:Y:S04]  /*93640*/  STL [R1+0x520], R4 ;  /* 0x0005200401007387 */ /* 0x000fe80000100800 */
[----:B------:R-:W4:Y:S04]  /*93650*/  LDL.LU R15, [R1+0x12c] ;  /* 0x00012c00010f7983 */ /* 0x000f280000300800 */
[----:B------:R1:W-:Y:S01]  /*93660*/  STL [R1+0x518], R3 ;  /* 0x0005180301007387 */ /* 0x0003e20000100800 */
[----:B0-----:R-:W-:-:S02]  /*93670*/  F2FP.F16.E4M3.UNPACK_B R2, R48 ;  /* 0x00000030ff02723e */ /* 0x001fc400020006ff */
[----:B-1----:R-:W-:-:S03]  /*93680*/  F2FP.F16.E4M3.UNPACK_B R3, R48.H1 ;  /* 0x00000030ff03723e */ /* 0x002fc600030006ff */
[----:B------:R0:W-:Y:S04]  /*93690*/  STL [R1+0x524], R2 ;  /* 0x0005240201007387 */ /* 0x0001e80000100800 */
[----:B0-----:R-:W4:Y:S04]  /*936a0*/  LDL.LU R2, [R1+0x138] ;  /* 0x0001380001027983 */ /* 0x001f280000300800 */
[----:B------:R0:W-:Y:S01]  /*936b0*/  STL [R1+0x51c], R3 ;  /* 0x00051c0301007387 */ /* 0x0001e20000100800 */
[-C--:B------:R-:W-:Y:S02]  /*936c0*/  F2FP.F16.E4M3.UNPACK_B R8, R35.reuse ;  /* 0x00000023ff08723e */ /* 0x080fe400020006ff */
[----:B0-----:R-:W-:-:S02]  /*936d0*/  F2FP.F16.E4M3.UNPACK_B R3, R35.H1 ;  /* 0x00000023ff03723e */ /* 0x001fc400030006ff */
[-C--:B------:R-:W-:Y:S01]  /*936e0*/  F2FP.F16.E4M3.UNPACK_B R4, R27.reuse ;  /* 0x0000001bff04723e */ /* 0x080fe200020006ff */
[----:B------:R0:W-:Y:S04]  /*936f0*/  STL [R1+0x508], R8 ;  /* 0x0005080801007387 */ /* 0x0001e80000100800 */
[----:B------:R1:W-:Y:S01]  /*93700*/  STL [R1+0x500], R3 ;  /* 0x0005000301007387 */ /* 0x0003e20000100800 */
[----:B0-----:R-:W-:-:S03]  /*93710*/  F2FP.F16.E4M3.UNPACK_B R8, R27.H1 ;  /* 0x0000001bff08723e */ /* 0x001fc600030006ff */
[----:B-1----:R-:W4:Y:S04]  /*93720*/  LDL.LU R3, [R1+0x15c] ;  /* 0x00015c0001037983 */ /* 0x002f280000300800 */
[----:B------:R0:W-:Y:S01]  /*93730*/  STL [R1+0x50c], R4 ;  /* 0x00050c0401007387 */ /* 0x0001e20000100800 */
[----:B------:R-:W-:-:S03]  /*93740*/  F2FP.F16.E4M3.UNPACK_B R9, R21.H1 ;  /* 0x00000015ff09723e */ /* 0x000fc600030006ff */
[----:B------:R1:W-:Y:S01]  /*93750*/  STL [R1+0x504], R8 ;  /* 0x0005040801007387 */ /* 0x0003e20000100800 */
[----:B0-----:R-:W-:Y:S02]  /*93760*/  F2FP.F16.E4M3.UNPACK_B R4, R21 ;  /* 0x00000015ff04723e */ /* 0x001fe400020006ff */
[----:B-1----:R-:W-:-:S03]  /*93770*/  F2FP.F16.E4M3.UNPACK_B R8, R18 ;  /* 0x00000012ff08723e */ /* 0x002fc600020006ff */
[----:B------:R0:W-:Y:S04]  /*93780*/  STL [R1+0x4f0], R4 ;  /* 0x0004f00401007387 */ /* 0x0001e80000100800 */
[----:B------:R-:W-:Y:S04]  /*93790*/  STL [R1+0x4e8], R9 ;  /* 0x0004e80901007387 */ /* 0x000fe80000100800 */
[----:B------:R-:W4:Y:S04]  /*937a0*/  LDL.LU R16, [R1+0x7c0] ;  /* 0x0007c00001107983 */ /* 0x000f280000300800 */
[----:B------:R2:W-:Y:S04]  /*937b0*/  STL [R1+0x4f4], R8 ;  /* 0x0004f40801007387 */ /* 0x0005e80000100800 */
[----:B------:R-:W4:Y:S01]  /*937c0*/  LDL.LU R34, [R1+0x90] ;  /* 0x0000900001227983 */ /* 0x000f220000300800 */
[----:B0-----:R-:W-:-:S05]  /*937d0*/  F2FP.F16.E4M3.UNPACK_B R4, R18.H1 ;  /* 0x00000012ff04723e */ /* 0x001fca00030006ff */
[----:B------:R3:W-:Y:S04]  /*937e0*/  STL [R1+0x4ec], R4 ;  /* 0x0004ec0401007387 */ /* 0x0007e80000100800 */
[----:B------:R-:W4:Y:S04]  /*937f0*/  LDL.LU R26, [R1+0x710] ;  /* 0x00071000011a7983 */ /* 0x000f280000300800 */
[----:B------:R-:W4:Y:S04]  /*93800*/  LDL.LU R20, [R1+0x764] ;  /* 0x0007640001147983 */ /* 0x000f280000300800 */
[----:B------:R-:W4:Y:S04]  /*93810*/  LDL.LU R48, [R1+0x7bc] ;  /* 0x0007bc0001307983 */ /* 0x000f280000300800 */
[----:B------:R-:W4:Y:S04]  /*93820*/  LDL.LU R35, [R1+0x804] ;  /* 0x0008040001237983 */ /* 0x000f280000300800 */
[----:B------:R-:W4:Y:S04]  /*93830*/  LDL.LU R27, [R1+0x700] ;  /* 0x00070000011b7983 */ /* 0x000f280000300800 */
[----:B------:R-:W4:Y:S04]  /*93840*/  LDL.LU R21, [R1+0x760] ;  /* 0x0007600001157983 */ /* 0x000f280000300800 */
[----:B------:R-:W4:Y:S01]  /*93850*/  LDL.LU R18, [R1+0x7b8] ;  /* 0x0007b80001127983 */ /* 0x000f220000300800 */
[----:B--2---:R-:W-:-:S02]  /*93860*/  F2FP.F16.E4M3.UNPACK_B R8, R5 ;  /* 0x00000005ff08723e */ /* 0x004fc400020006ff */
[----:B------:R-:W-:-:S03]  /*93870*/  F2FP.F16.E4M3.UNPACK_B R5, R5.H1 ;  /* 0x00000005ff05723e */ /* 0x000fc600030006ff */
[----:B------:R-:W-:Y:S01]  /*93880*/  STL [R1+0x4d8], R8 ;  /* 0x0004d80801007387 */ /* 0x000fe20000100800 */
[-C--:B---3--:R-:W-:Y:S02]  /*93890*/  F2FP.F16.E4M3.UNPACK_B R4, R6.reuse ;  /* 0x00000006ff04723e */ /* 0x088fe400020006ff */
[----:B------:R-:W-:Y:S01]  /*938a0*/  F2FP.F16.E4M3.UNPACK_B R6, R6.H1 ;  /* 0x00000006ff06723e */ /* 0x000fe200030006ff */
[----:B------:R4:W-:Y:S04]  /*938b0*/  STL [R1+0x4d0], R5 ;  /* 0x0004d00501007387 */ /* 0x0009e80000100800 */
[----:B------:R0:W-:Y:S04]  /*938c0*/  STL [R1+0x4dc], R4 ;  /* 0x0004dc0401007387 */ /* 0x0001e80000100800 */
[----:B------:R1:W-:Y:S01]  /*938d0*/  STL [R1+0x4d4], R6 ;  /* 0x0004d40601007387 */ /* 0x0003e20000100800 */
[----:B----4-:R-:W-:-:S02]  /*938e0*/  F2FP.F16.E4M3.UNPACK_B R5, R7 ;  /* 0x00000007ff05723e */ /* 0x010fc400020006ff */
[----:B0-----:R-:W-:Y:S02]  /*938f0*/  F2FP.F16.E4M3.UNPACK_B R4, R7.H1 ;  /* 0x00000007ff04723e */ /* 0x001fe400030006ff */
[-C--:B-1----:R-:W-:Y:S01]  /*93900*/  F2FP.F16.E4M3.UNPACK_B R6, R14.reuse ;  /* 0x0000000eff06723e */ /* 0x082fe200020006ff */
[----:B------:R0:W-:Y:S04]  /*93910*/  STL [R1+0x4c0], R5 ;  /* 0x0004c00501007387 */ /* 0x0001e80000100800 */
[----:B------:R1:W-:Y:S04]  /*93920*/  STL [R1+0x4b8], R4 ;  /* 0x0004b80401007387 */ /* 0x0003e80000100800 */
[----:B------:R2:W-:Y:S01]  /*93930*/  STL [R1+0x4c4], R6 ;  /* 0x0004c40601007387 */ /* 0x0005e20000100800 */
[----:B0-----:R-:W-:-:S02]  /*93940*/  F2FP.F16.E4M3.UNPACK_B R5, R14.H1 ;  /* 0x0000000eff05723e */ /* 0x001fc400030006ff */
[-C--:B-1----:R-:W-:Y:S02]  /*93950*/  F2FP.F16.E4M3.UNPACK_B R4, R17.reuse ;  /* 0x00000011ff04723e */ /* 0x082fe400020006ff */
[----:B--2---:R-:W-:Y:S01]  /*93960*/  F2FP.F16.E4M3.UNPACK_B R6, R17.H1 ;  /* 0x00000011ff06723e */ /* 0x004fe200030006ff */
[----:B------:R0:W-:Y:S04]  /*93970*/  STL [R1+0x4bc], R5 ;  /* 0x0004bc0501007387 */ /* 0x0001e80000100800 */
[----:B------:R1:W-:Y:S04]  /*93980*/  STL [R1+0x4a8], R4 ;  /* 0x0004a80401007387 */ /* 0x0003e80000100800 */
[----:B------:R2:W-:Y:S01]  /*93990*/  STL [R1+0x4a0], R6 ;  /* 0x0004a00601007387 */ /* 0x0005e20000100800 */
[----:B0-----:R-:W-:-:S02]  /*939a0*/  F2FP.F16.E4M3.UNPACK_B R5, R15 ;  /* 0x0000000fff05723e */ /* 0x001fc400020006ff */
[----:B-1----:R-:W-:-:S03]  /*939b0*/  F2FP.F16.E4M3.UNPACK_B R4, R15.H1 ;  /* 0x0000000fff04723e */ /* 0x002fc600030006ff */
[----:B------:R0:W-:Y:S04]  /*939c0*/  STL [R1+0x4ac], R5 ;  /* 0x0004ac0501007387 */ /* 0x0001e80000100800 */
[----:B------:R1:W-:Y:S01]  /*939d0*/  STL [R1+0x4a4], R4 ;  /* 0x0004a40401007387 */ /* 0x0003e20000100800 */
[-C--:B--2---:R-:W-:Y:S02]  /*939e0*/  F2FP.F16.E4M3.UNPACK_B R6, R2.reuse ;  /* 0x00000002ff06723e */ /* 0x084fe400020006ff */
[----:B0-----:R-:W-:Y:S02]  /*939f0*/  F2FP.F16.E4M3.UNPACK_B R5, R2.H1 ;  /* 0x00000002ff05723e */ /* 0x001fe400030006ff */
[-C--:B-1----:R-:W-:Y:S02]  /*93a00*/  F2FP.F16.E4M3.UNPACK_B R4, R60.reuse ;  /* 0x0000003cff04723e */ /* 0x082fe400020006ff */
[----:B------:R-:W-:Y:S01]  /*93a10*/  F2FP.F16.E4M3.UNPACK_B R2, R60.H1 ;  /* 0x0000003cff02723e */ /* 0x000fe200030006ff */
[----:B------:R-:W-:Y:S04]  /*93a20*/  STL [R1+0x490], R6 ;  /* 0x0004900601007387 */ /* 0x000fe80000100800 */
[----:B------:R-:W-:Y:S04]  /*93a30*/  STL [R1+0x488], R5 ;  /* 0x0004880501007387 */ /* 0x000fe80000100800 */
[----:B------:R-:W2:Y:S04]  /*93a40*/  LDL.LU R15, [R1+0x800] ;  /* 0x00080000010f7983 */ /* 0x000ea80000300800 */
[----:B------:R-:W-:Y:S04]  /*93a50*/  STL [R1+0x494], R4 ;  /* 0x0004940401007387 */ /* 0x000fe80000100800 */
[----:B------:R0:W-:Y:S01]  /*93a60*/  STL [R1+0x48c], R2 ;  /* 0x00048c0201007387 */ /* 0x0001e20000100800 */
[----:B------:R-:W-:-:S02]  /*93a70*/  F2FP.F16.E4M3.UNPACK_B R60, R61 ;  /* 0x0000003dff3c723e */ /* 0x000fc400020006ff */
[----:B0-----:R-:W-:Y:S02]  /*93a80*/  F2FP.F16.E4M3.UNPACK_B R2, R61.H1 ;  /* 0x0000003dff02723e */ /* 0x001fe400030006ff */
[----:B------:R-:W-:-:S05]  /*93a90*/  F2FP.F16.E4M3.UNPACK_B R61, R3 ;  /* 0x00000003ff3d723e */ /* 0x000fca00020006ff */
[----:B------:R-:W-:Y:S01]  /*93aa0*/  STL.64 [R1+0x6588], R60 ;  /* 0x0065883c01007387 */ /* 0x000fe20000100a00 */
[----:B------:R-:W-:Y:S02]  /*93ab0*/  F2FP.F16.E4M3.UNPACK_B R6, R16 ;  /* 0x00000010ff06723e */ /* 0x000fe400020006ff */
[----:B------:R-:W-:-:S03]  /*93ac0*/  F2FP.F16.E4M3.UNPACK_B R5, R34 ;  /* 0x00000022ff05723e */ /* 0x000fc600020006ff */
[----:B------:R0:W-:Y:S04]  /*93ad0*/  STL [R1+0x470], R6 ;  /* 0x0004700601007387 */ /* 0x0001e80000100800 */
[----:B------:R-:W3:Y:S04]  /*93ae0*/  LDL.LU R7, [R1+0x830] ;  /* 0x0008300001077983 */ /* 0x000ee80000300800 */
[----:B------:R1:W-:Y:S04]  /*93af0*/  STL [R1+0x460], R5 ;  /* 0x0004600501007387 */ /* 0x0003e80000100800 */
[----:B------:R-:W4:Y:S01]  /*93b00*/  LDL.LU R16, [R1+0x75c] ;  /* 0x00075c0001107983 */ /* 0x000f220000300800 */
[----:B------:R-:W-:-:S02]  /*93b10*/  F2FP.F16.E4M3.UNPACK_B R4, R26 ;  /* 0x0000001aff04723e */ /* 0x000fc400020006ff */
[----:B0-----:R-:W-:Y:S02]  /*93b20*/  F2FP.F16.E4M3.UNPACK_B R6, R20 ;  /* 0x00000014ff06723e */ /* 0x001fe400020006ff */
[----:B-1----:R-:W-:Y:S01]  /*93b30*/  F2FP.F16.E4M3.UNPACK_B R5, R48 ;  /* 0x00000030ff05723e */ /* 0x002fe200020006ff */
[----:B------:R0:W-:Y:S04]  /*93b40*/  STL [R1+0x474], R4 ;  /* 0x0004740401007387 */ /* 0x0001e80000100800 */
[----:B------:R1:W-:Y:S04]  /*93b50*/  STL [R1+0x464], R6 ;  /* 0x0004640601007387 */ /* 0x0003e80000100800 */
[----:B------:R1:W-:Y:S01]  /*93b60*/  STL [R1+0x478], R5 ;  /* 0x0004780501007387 */ /* 0x0003e20000100800 */
[----:B0-----:R-:W-:-:S02]  /*93b70*/  F2FP.F16.E4M3.UNPACK_B R4, R35 ;  /* 0x00000023ff04723e */ /* 0x001fc400020006ff */
[----:B-1----:R-:W-:Y:S02]  /*93b80*/  F2FP.F16.E4M3.UNPACK_B R6, R27 ;  /* 0x0000001bff06723e */ /* 0x002fe400020006ff */
[----:B------:R-:W-:Y:S01]  /*93b90*/  F2FP.F16.E4M3.UNPACK_B R5, R21 ;  /* 0x00000015ff05723e */ /* 0x000fe200020006ff */
[----:B------:R0:W-:Y:S04]  /*93ba0*/  STL [R1+0x468], R4 ;  /* 0x0004680401007387 */ /* 0x0001e80000100800 */
[----:B------:R-:W-:Y:S04]  /*93bb0*/  STL [R1+0x47c], R6 ;  /* 0x00047c0601007387 */ /* 0x000fe80000100800 */
[----:B------:R-:W4:Y:S04]  /*93bc0*/  LDL.LU R34, [R1+0x7b4] ;  /* 0x0007b40001227983 */ /* 0x000f280000300800 */
[----:B------:R-:W-:Y:S04]  /*93bd0*/  STL [R1+0x46c], R5 ;  /* 0x00046c0501007387 */ /* 0x000fe80000100800 */
[----:B------:R-:W4:Y:S01]  /*93be0*/  LDL.LU R26, [R1+0x7fc] ;  /* 0x0007fc00011a7983 */ /* 0x000f220000300800 */
[----:B0-----:R-:W-:-:S05]  /*93bf0*/  F2FP.F16.E4M3.UNPACK_B R4, R18 ;  /* 0x00000012ff04723e */ /* 0x001fca00020006ff */
        /* <DEDUP_REMOVED lines=15> */
[----:B--2---:R-:W-:-:S05]  /*93cf0*/  F2FP.F16.E4M3.UNPACK_B R4, R15 ;  /* 0x0000000fff04723e */ /* 0x004fca00020006ff */
[----:B------:R3:W-:Y:S04]  /*93d00*/  STL [R1+0x440], R4 ;  /* 0x0004400401007387 */ /* 0x0007e80000100800 */
[----:B------:R-:W2:Y:S04]  /*93d10*/  LDL.LU R46, [R1+0x70] ;  /* 0x00007000012e7983 */ /* 0x000ea80000300800 */
[----:B------:R-:W2:Y:S04]  /*93d20*/  LDL.LU R8, [R1+0x84] ;  /* 0x0000840001087983 */ /* 0x000ea80000300800 */
[----:B------:R-:W2:Y:S04]  /*93d30*/  LDL.LU R9, [R1+0x6e4] ;  /* 0x0006e40001097983 */ /* 0x000ea80000300800 */
[----:B------:R-:W2:Y:S04]  /*93d40*/  LDL.LU R10, [R1+0x744] ;  /* 0x00074400010a7983 */ /* 0x000ea80000300800 */
[----:B------:R-:W2:Y:S04]  /*93d50*/  LDL.LU R17, [R1+0x78c] ;  /* 0x00078c0001117983 */ /* 0x000ea80000300800 */
[----:B------:R-:W2:Y:S04]  /*93d60*/  LDL.LU R15, [R1+0x80] ;  /* 0x00008000010f7983 */ /* 0x000ea80000300800 */
[----:B------:R-:W2:Y:S01]  /*93d70*/  LDL.LU R11, [R1+0x6c0] ;  /* 0x0006c000010b7983 */ /* 0x000ea20000300800 */
[----:B---3--:R-:W-:-:S02]  /*93d80*/  F2FP.F16.E4M3.UNPACK_B R4, R7 ;  /* 0x00000007ff04723e */ /* 0x008fc400020006ff */
[----:B----4-:R-:W-:-:S03]  /*93d90*/  F2FP.F16.E4M3.UNPACK_B R5, R16 ;  /* 0x00000010ff05723e */ /* 0x010fc600020006ff */
[----:B------:R0:W-:Y:S04]  /*93da0*/  STL [R1+0x454], R4 ;  /* 0x0004540401007387 */ /* 0x0001e80000100800 */
[----:B0-----:R-:W3:Y:S04]  /*93db0*/  LDL.LU R4, [R1+0x71c] ;  /* 0x00071c0001047983 */ /* 0x001ee80000300800 */
[----:B------:R0:W-:Y:S04]  /*93dc0*/  STL [R1+0x444], R5 ;  /* 0x0004440501007387 */ /* 0x0001e80000100800 */
[----:B0-----:R-:W4:Y:S04]  /*93dd0*/  LDL.LU R5, [R1+0x788] ;  /* 0x0007880001057983 */ /* 0x001f280000300800 */
[----:B------:R-:W4:Y:S04]  /*93de0*/  LDL.LU R6, [R1+0x7e4] ;  /* 0x0007e40001067983 */ /* 0x000f280000300800 */
[----:B------:R-:W4:Y:S04]  /*93df0*/  LDL.LU R7, [R1+0x94] ;  /* 0x0000940001077983 */ /* 0x000f280000300800 */
[----:B------:R-:W4:Y:S01]  /*93e00*/  LDL.LU R16, [R1+0x718] ;  /* 0x0007180001107983 */ /* 0x000f220000300800 */
[----:B------:R-:W-:-:S02]  /*93e10*/  F2FP.F16.E4M3.UNPACK_B R34, R34 ;  /* 0x00000022ff22723e */ /* 0x000fc400020006ff */
[----:B------:R-:W-:-:S03]  /*93e20*/  F2FP.F16.E4M3.UNPACK_B R26, R26 ;  /* 0x0000001aff1a723e */ /* 0x000fc600020006ff */
[----:B------:R0:W-:Y:S01]  /*93e30*/  STL [R1+0x458], R34 ;  /* 0x0004582201007387 */ /* 0x0001e20000100800 */
[----:B------:R-:W-:-:S03]  /*93e40*/  F2FP.F16.E4M3.UNPACK_B R20, R20 ;  /* 0x00000014ff14723e */ /* 0x000fc600020006ff */
[----:B0-----:R-:W4:Y:S01]  /*93e50*/  LDL.LU R34, [R1+0x65fc] ;  /* 0x0065fc0001227983 */ /* 0x001f220000300800 */
[----:B------:R-:W-:-:S03]  /*93e60*/  F2FP.F16.E4M3.UNPACK_B R48, R48 ;  /* 0x00000030ff30723e */ /* 0x000fc600020006ff */
[----:B------:R0:W-:Y:S01]  /*93e70*/  STL [R1+0x448], R26 ;  /* 0x0004481a01007387 */ /* 0x0001e20000100800 */
[----:B------:R-:W-:Y:S02]  /*93e80*/  F2FP.F16.E4M3.UNPACK_B R35, R35 ;  /* 0x00000023ff23723e */ /* 0x000fe400020006ff */
[----:B------:R-:W-:Y:S02]  /*93e90*/  F2FP.F16.E4M3.UNPACK_B R27, R27 ;  /* 0x0000001bff1b723e */ /* 0x000fe400020006ff */
[----:B------:R-:W-:Y:S02]  /*93ea0*/  F2FP.F16.E4M3.UNPACK_B R21, R21 ;  /* 0x00000015ff15723e */ /* 0x000fe400020006ff */
[----:B------:R-:W-:Y:S01]  /*93eb0*/  F2FP.F16.E4M3.UNPACK_B R18, R18 ;  /* 0x00000012ff12723e */ /* 0x000fe200020006ff */
[----:B0-----:R-:W4:Y:S04]  /*93ec0*/  LDL.LU R26, [R1+0x65f8] ;  /* 0x0065f800011a7983 */ /* 0x001f280000300800 */
[----:B------:R0:W-:Y:S04]  /*93ed0*/  STL [R1+0x45c], R20 ;  /* 0x00045c1401007387 */ /* 0x0001e80000100800 */
        /* <DEDUP_REMOVED lines=10> */
[----:B0-----:R-:W4:Y:S01]  /*93f80*/  LDL.LU R18, [R1+0x65e0] ;  /* 0x0065e00001127983 */ /* 0x001f220000300800 */
[----:B------:R-:W-:-:S02]  /*93f90*/  F2FP.F16.E4M3.UNPACK_B R60, R60 ;  /* 0x0000003cff3c723e */ /* 0x000fc400020006ff */
[----:B------:R-:W-:-:S03]  /*93fa0*/  F2FP.F16.E4M3.UNPACK_B R61, R61 ;  /* 0x0000003dff3d723e */ /* 0x000fc600020006ff */
[----:B------:R0:W-:Y:S04]  /*93fb0*/  STL [R1+0x378], R60 ;  /* 0x0003783c01007387 */ /* 0x0001e80000100800 */
[----:B------:R-:W-:Y:S01]  /*93fc0*/  STL [R1+0x368], R61 ;  /* 0x0003683d01007387 */ /* 0x000fe20000100800 */
[----:B------:R-:W-:Y:S02]  /*93fd0*/  F2FP.F16.E4M3.UNPACK_B R51, R51 ;  /* 0x00000033ff33723e */ /* 0x000fe400020006ff */
[----:B0-----:R-:W-:Y:S02]  /*93fe0*/  F2FP.F16.E4M3.UNPACK_B R60, R59 ;  /* 0x0000003bff3c723e */ /* 0x001fe400020006ff */
[----:B------:R-:W-:Y:S02]  /*93ff0*/  F2FP.F16.E4M3.UNPACK_B R59, R58 ;  /* 0x0000003aff3b723e */ /* 0x000fe400020006ff */
[----:B------:R-:W-:Y:S01]  /*94000*/  F2FP.F16.E4M3.UNPACK_B R58, R14 ;  /* 0x0000000eff3a723e */ /* 0x000fe200020006ff */
[----:B------:R-:W-:Y:S04]  /*94010*/  STL [R1+0x37c], R60 ;  /* 0x00037c3c01007387 */ /* 0x000fe80000100800 */
[----:B------:R-:W-:Y:S04]  /*94020*/  STL [R1+0x36c], R59 ;  /* 0x00036c3b01007387 */ /* 0x000fe80000100800 */
[----:B------:R-:W4:Y:S04]  /*94030*/  LDL.LU R14, [R1+0xc] ;  /* 0x00000c00010e7983 */ /* 0x000f280000300800 */
[----:B------:R0:W-:Y:S04]  /*94040*/  STL [R1+0x350], R51 ;  /* 0x0003503301007387 */ /* 0x0001e80000100800 */
[----:B------:R-:W-:Y:S01]  /*94050*/  STL [R1+0x340], R58 ;  /* 0x0003403a01007387 */ /* 0x000fe20000100800 */
[----:B0-----:R-:W-:-:S02]  /*94060*/  F2FP.F16.E4M3.UNPACK_B R51, R50 ;  /* 0x00000032ff33723e */ /* 0x001fc400020006ff */
[----:B------:R-:W-:-:S03]  /*94070*/  F2FP.F16.E4M3.UNPACK_B R50, R47 ;  /* 0x0000002fff32723e */ /* 0x000fc600020006ff */
[----:B------:R-:W-:Y:S04]  /*94080*/  STL [R1+0x354], R51 ;  /* 0x0003543301007387 */ /* 0x000fe80000100800 */
[----:B------:R-:W-:Y:S01]  /*94090*/  STL [R1+0x344], R50 ;  /* 0x0003443201007387 */ /* 0x000fe20000100800 */
[----:B--2---:R-:W-:Y:S02]  /*940a0*/  F2FP.F16.E4M3.UNPACK_B R47, R46 ;  /* 0x0000002eff2f723e */ /* 0x004fe400020006ff */
[----:B------:R-:W-:Y:S02]  /*940b0*/  F2FP.F16.E4M3.UNPACK_B R46, R8 ;  /* 0x00000008ff2e723e */ /* 0x000fe400020006ff */
[----:B------:R-:W-:Y:S02]  /*940c0*/  F2FP.F16.E4M3.UNPACK_B R8, R9 ;  /* 0x00000009ff08723e */ /* 0x000fe400020006ff */
[----:B------:R-:W-:Y:S01]  /*940d0*/  F2FP.F16.E4M3.UNPACK_B R10, R10 ;  /* 0x0000000aff0a723e */ /* 0x000fe200020006ff */
[----:B------:R-:W-:Y:S04]  /*940e0*/  STL [R1+0x358], R47 ;  /* 0x0003582f01007387 */ /* 0x000fe80000100800 */
[----:B------:R-:W-:Y:S01]  /*940f0*/  STL [R1+0x348], R46 ;  /* 0x0003482e01007387 */ /* 0x000fe20000100800 */
[----:B------:R-:W-:-:S03]  /*94100*/  F2FP.F16.E4M3.UNPACK_B R9, R17 ;  /* 0x00000011ff09723e */ /* 0x000fc600020006ff */
[----:B------:R0:W-:Y:S04]  /*94110*/  STL [R1+0x35c], R8 ;  /* 0x00035c0801007387 */ /* 0x0001e80000100800 */
[----:B------:R-:W-:Y:S04]  /*94120*/  STL [R1+0x34c], R10 ;  /* 0x00034c0a01007387 */ /* 0x000fe80000100800 */
[----:B------:R-:W2:Y:S04]  /*94130*/  LDL.LU R17, [R1+0x8] ;  /* 0x0000080001117983 */ /* 0x000ea80000300800 */
[----:B------:R1:W-:Y:S01]  /*94140*/  STL [R1+0x210], R9 ;  /* 0x0002100901007387 */ /* 0x0003e20000100800 */
[----:B0-----:R-:W-:-:S03]  /*94150*/  F2FP.F16.E4M3.UNPACK_B R8, R15 ;  /* 0x0000000fff08723e */ /* 0x001fc600020006ff */
[----:B------:R-:W2:Y:S04]  /*94160*/  LDL.LU R15, [R1+0x40] ;  /* 0x00004000010f7983 */ /* 0x000ea80000300800 */
[----:B------:R3:W-:Y:S01]  /*94170*/  STL [R1+0x214], R8 ;  /* 0x0002140801007387 */ /* 0x0007e20000100800 */
[----:B-1----:R-:W-:-:S05]  /*94180*/  F2FP.F16.E4M3.UNPACK_B R9, R11 ;  /* 0x0000000bff09723e */ /* 0x002fca00020006ff */
[----:B------:R-:W-:Y:S01]  /*94190*/  STL [R1+0x218], R9 ;  /* 0x0002180901007387 */ /* 0x000fe20000100800 */
[----:B---3--:R-:W-:-:S05]  /*941a0*/  F2FP.F16.E4M3.UNPACK_B R8, R4 ;  /* 0x00000004ff08723e */ /* 0x008fca00020006ff */
[----:B------:R-:W-:Y:S01]  /*941b0*/  STL [R1+0x21c], R8 ;  /* 0x00021c0801007387 */ /* 0x000fe20000100800 */
[----:B----4-:R-:W-:Y:S02]  /*941c0*/  F2FP.F16.E4M3.UNPACK_B R4, R5 ;  /* 0x00000005ff04723e */ /* 0x010fe400020006ff */
[----:B------:R-:W-:Y:S02]  /*941d0*/  F2FP.F16.E4M3.UNPACK_B R6, R6 ;  /* 0x00000006ff06723e */ /* 0x000fe400020006ff */
[----:B------:R-:W-:Y:S01]  /*941e0*/  F2FP.F16.E4M3.UNPACK_B R5, R7 ;  /* 0x00000007ff05723e */ /* 0x000fe200020006ff */
[----:B------:R0:W-:Y:S04]  /*941f0*/  STL [R1+0x200], R4 ;  /* 0x0002000401007387 */ /* 0x0001e80000100800 */
[----:B------:R-:W-:Y:S04]  /*94200*/  STL [R1+0x1f0], R6 ;  /* 0x0001f00601007387 */ /* 0x000fe80000100800 */
[----:B------:R-:W-:Y:S01]  /*94210*/  STL [R1+0x204], R5 ;  /* 0x0002040501007387 */ /* 0x000fe20000100800 */
[----:B0-----:R-:W-:-:S05]  /*94220*/  F2FP.F16.E4M3.UNPACK_B R4, R16 ;  /* 0x00000010ff04723e */ /* 0x001fca00020006ff */
[----:B------:R0:W-:Y:S02]  /*94230*/  STL [R1+0x1f4], R4 ;  /* 0x0001f40401007387 */ /* 0x0001e40000100800 */
[----:B0-----:R-:W-:Y:S02]  /*94240*/  F2FP.F16.E4M3.UNPACK_B R4, R27 ;  /* 0x0000001bff04723e */ /* 0x001fe400020006ff */
[----:B------:R-:W-:-:S05]  /*94250*/  F2FP.F16.E4M3.UNPACK_B R6, R18 ;  /* 0x00000012ff06723e */ /* 0x000fca00020006ff */
[----:B------:R0:W-:Y:S04]  /*94260*/  STL [R1+0x208], R6 ;  /* 0x0002080601007387 */ /* 0x0001e80000100800 */
[----:B------:R-:W3:Y:S01]  /*94270*/  LDL.LU R16, [R1+0x24] ;  /* 0x0000240001107983 */ /* 0x000ee20000300800 */
[----:B------:R-:W-:-:S05]  /*94280*/  F2FP.F16.E4M3.UNPACK_B R5, R21 ;  /* 0x00000015ff05723e */ /* 0x000fca00020006ff */
[----:B------:R1:W-:Y:S04]  /*94290*/  STL [R1+0x1f8], R5 ;  /* 0x0001f80501007387 */ /* 0x0003e80000100800 */
[----:B------:R4:W-:Y:S04]  /*942a0*/  STL [R1+0x20c], R4 ;  /* 0x00020c0401007387 */ /* 0x0009e80000100800 */
[----:B0-----:R-:W3:Y:S01]  /*942b0*/  LDL.LU R6, [R1+0x64] ;  /* 0x0000640001067983 */ /* 0x001ee20000300800 */
[----:B------:R-:W-:Y:S02]  /*942c0*/  F2FP.F16.E4M3.UNPACK_B R7, R20 ;  /* 0x00000014ff07723e */ /* 0x000fe400020006ff */
[----:B-1----:R-:W-:-:S02]  /*942d0*/  F2FP.F16.E4M3.UNPACK_B R5, R35 ;  /* 0x00000023ff05723e */ /* 0x002fc400020006ff */
[----:B----4-:R-:W-:-:S03]  /*942e0*/  F2FP.F16.E4M3.UNPACK_B R4, R48 ;  /* 0x00000030ff04723e */ /* 0x010fc600020006ff */
[----:B------:R0:W-:Y:S04]  /*942f0*/  STL [R1+0x1fc], R5 ;  /* 0x0001fc0501007387 */ /* 0x0001e80000100800 */
[----:B------:R1:W-:Y:S04]  /*94300*/  STL [R1+0x1e0], R4 ;  /* 0x0001e00401007387 */ /* 0x0003e80000100800 */
[----:B------:R-:W-:Y:S04]  /*94310*/  STL [R1+0x1e4], R7 ;  /* 0x0001e40701007387 */ /* 0x000fe80000100800 */
[----:B------:R-:W4:Y:S01]  /*94320*/  LDL.LU R59, [R1+0x20] ;  /* 0x00002000013b7983 */ /* 0x000f220000300800 */
[----:B0-----:R-:W-:-:S02]  /*94330*/  F2FP.F16.E4M3.UNPACK_B R5, R26 ;  /* 0x0000001aff05723e */ /* 0x001fc400020006ff */
[----:B-1----:R-:W-:-:S03]  /*94340*/  F2FP.F16.E4M3.UNPACK_B R4, R34 ;  /* 0x00000022ff04723e */ /* 0x002fc600020006ff */
[----:B------:R0:W-:Y:S04]  /*94350*/  STL [R1+0x1e8], R5 ;  /* 0x0001e80501007387 */ /* 0x0001e80000100800 */
[----:B------:R-:W4:Y:S04]  /*94360*/  LDL.LU R58, [R1+0x60] ;  /* 0x00006000013a7983 */ /* 0x000f280000300800 */
[----:B------:R1:W-:Y:S04]  /*94370*/  STL [R1+0x1ec], R4 ;  /* 0x0001ec0401007387 */ /* 0x0003e80000100800 */
[----:B------:R-:W4:Y:S04]  /*94380*/  LDL.LU R9, [R1+0x6c] ;  /* 0x00006c0001097983 */ /* 0x000f280000300800 */
        /* <DEDUP_REMOVED lines=8> */
[----:B------:R-:W-:-:S02]  /*94410*/  F2FP.F16.E4M3.UNPACK_B R18, R25 ;  /* 0x00000019ff12723e */ /* 0x000fc400020006ff */
[----:B------:R-:W-:Y:S02]  /*94420*/  F2FP.F16.E4M3.UNPACK_B R8, R33 ;  /* 0x00000021ff08723e */ /* 0x000fe400020006ff */
[----:B0-----:R-:W-:Y:S01]  /*94430*/  F2FP.F16.E4M3.UNPACK_B R5, R44 ;  /* 0x0000002cff05723e */ /* 0x001fe200020006ff */
[----:B-1----:R-:W4:Y:S04]  /*94440*/  LDL.LU R4, [R1+0x10] ;  /* 0x0000100001047983 */ /* 0x002f280000300800 */
[----:B------:R-:W-:Y:S04]  /*94450*/  STL [R1+0x1d4], R18 ;  /* 0x0001d41201007387 */ /* 0x000fe80000100800 */
[----:B------:R-:W-:Y:S04]  /*94460*/  STL [R1+0x1c4], R8 ;  /* 0x0001c40801007387 */ /* 0x000fe80000100800 */
[----:B------:R0:W-:Y:S02]  /*94470*/  STL [R1+0x1d8], R5 ;  /* 0x0001d80501007387 */ /* 0x0001e40000100800 */
[----:B0-----:R-:W-:-:S02]  /*94480*/  F2FP.F16.E4M3.UNPACK_B R5, R32 ;  /* 0x00000020ff05723e */ /* 0x001fc400020006ff */
[----:B------:R-:W-:Y:S02]  /*94490*/  F2FP.F16.E4M3.UNPACK_B R18, R39 ;  /* 0x00000027ff12723e */ /* 0x000fe400020006ff */
[----:B--2---:R-:W-:-:S05]  /*944a0*/  F2FP.F16.E4M3.UNPACK_B R17, R17 ;  /* 0x00000011ff11723e */ /* 0x004fca00020006ff */
[----:B------:R0:W-:Y:S01]  /*944b0*/  STL [R1+0x1c8], R17 ;  /* 0x0001c81101007387 */ /* 0x0001e20000100800 */
[----:B------:R-:W-:-:S03]  /*944c0*/  F2FP.F16.E4M3.UNPACK_B R8, R15 ;  /* 0x0000000fff08723e */ /* 0x000fc600020006ff */
[----:B0-----:R-:W2:Y:S04]  /*944d0*/  LDL.LU R17, [R1+0x50] ;  /* 0x0000500001117983 */ /* 0x001ea80000300800 */
[----:B------:R-:W-:Y:S04]  /*944e0*/  STL [R1+0x1dc], R8 ;  /* 0x0001dc0801007387 */ /* 0x000fe80000100800 */
[----:B------:R-:W2:Y:S04]  /*944f0*/  LDL.LU R51, [R1+0x100] ;  /* 0x0001000001337983 */ /* 0x000ea80000300800 */
[----:B------:R0:W-:Y:S04]  /*94500*/  STL [R1+0x1cc], R5 ;  /* 0x0001cc0501007387 */ /* 0x0001e80000100800 */
[----:B------:R-:W2:Y:S04]  /*94510*/  LDL.LU R50, [R1+0x150] ;  /* 0x0001500001327983 */ /* 0x000ea80000300800 */
[----:B------:R-:W2:Y:S04]  /*94520*/  LDL.LU R47, [R1+0x170] ;  /* 0x00017000012f7983 */ /* 0x000ea80000300800 */
[----:B0-----:R-:W2:Y:S04]  /*94530*/  LDL.LU R5, [R1+0x44] ;  /* 0x0000440001057983 */ /* 0x001ea80000300800 */
[----:B------:R-:W2:Y:S01]  /*94540*/  LDL.LU R15, [R1+0xf4] ;  /* 0x0000f400010f7983 */ /* 0x000ea20000300800 */
[----:B------:R-:W-:-:S03]  /*94550*/  F2FP.F16.E4M3.UNPACK_B R8, R54 ;  /* 0x00000036ff08723e */ /* 0x000fc600020006ff */
[----:B------:R-:W-:Y:S04]  /*94560*/  STL [R1+0x90], R18 ;  /* 0x0000901201007387 */ /* 0x000fe80000100800 */
[----:B------:R-:W2:Y:S04]  /*94570*/  LDL.LU R46, [R1+0x14c] ;  /* 0x00014c00012e7983 */ /* 0x000ea80000300800 */
[----:B------:R0:W-:Y:S04]  /*94580*/  STL [R1+0x94], R8 ;  /* 0x0000940801007387 */ /* 0x0001e80000100800 */
[----:B0-----:R-:W2:Y:S01]  /*94590*/  LDL.LU R8, [R1+0x16c] ;  /* 0x00016c0001087983 */ /* 0x001ea20000300800 */
[----:B---3--:R-:W-:-:S05]  /*945a0*/  F2FP.F16.E4M3.UNPACK_B R16, R16 ;  /* 0x00000010ff10723e */ /* 0x008fca00020006ff */
[----:B------:R0:W-:Y:S04]  /*945b0*/  STL [R1+0x98], R16 ;  /* 0x0000981001007387 */ /* 0x0001e80000100800 */
[----:B0-----:R-:W3:Y:S01]  /*945c0*/  LDL.LU R16, [R1+0x190] ;  /* 0x0001900001107983 */ /* 0x001ee20000300800 */
[----:B------:R-:W-:-:S03]  /*945d0*/  F2FP.F16.E4M3.UNPACK_B R20, R6 ;  /* 0x00000006ff14723e */ /* 0x000fc600020006ff */
[----:B------:R-:W3:Y:S01]  /*945e0*/  LDL.LU R6, [R1+0x130] ;  /* 0x0001300001067983 */ /* 0x000ee20000300800 */
[----:B------:R-:W-:-:S03]  /*945f0*/  F2FP.F16.E4M3.UNPACK_B R18, R38 ;  /* 0x00000026ff12723e */ /* 0x000fc600020006ff */
[----:B------:R0:W-:Y:S04]  /*94600*/  STL [R1+0x9c], R20 ;  /* 0x00009c1401007387 */ /* 0x0001e80000100800 */
[----:B------:R1:W-:Y:S01]  /*94610*/  STL [R1+0x80], R18 ;  /* 0x0000801201007387 */ /* 0x0003e20000100800 */
[----:B----4-:R-:W-:Y:S02]  /*94620*/  F2FP.F16.E4M3.UNPACK_B R21, R59 ;  /* 0x0000003bff15723e */ /* 0x010fe400020006ff */
[----:B0-----:R-:W-:Y:S02]  /*94630*/  F2FP.F16.E4M3.UNPACK_B R20, R53 ;  /* 0x00000035ff14723e */ /* 0x001fe400020006ff */
[----:B-1----:R-:W-:-:S03]  /*94640*/  F2FP.F16.E4M3.UNPACK_B R18, R58 ;  /* 0x0000003aff12723e */ /* 0x002fc600020006ff */
[----:B------:R0:W-:Y:S04]  /*94650*/  STL [R1+0x70], R20 ;  /* 0x0000701401007387 */ /* 0x0001e80000100800 */
[----:B------:R-:W-:Y:S04]  /*94660*/  STL [R1+0x84], R21 ;  /* 0x0000841501007387 */ /* 0x000fe80000100800 */
[----:B------:R1:W-:Y:S01]  /*94670*/  STL [R1+0x74], R18 ;  /* 0x0000741201007387 */ /* 0x0003e20000100800 */
[----:B0-----:R-:W-:Y:S02]  /*94680*/  F2FP.F16.E4M3.UNPACK_B R20, R9 ;  /* 0x00000009ff14723e */ /* 0x001fe400020006ff */
[----:B------:R-:W-:-:S02]  /*94690*/  F2FP.F16.E4M3.UNPACK_B R9, R52 ;  /* 0x00000034ff09723e */ /* 0x000fc400020006ff */
[----:B-1----:R-:W-:Y:S01]  /*946a0*/  F2FP.F16.E4M3.UNPACK_B R18, R10 ;  /* 0x0000000aff12723e */ /* 0x002fe200020006ff */
[----:B------:R-:W-:Y:S01]  /*946b0*/  STL [R1+0x88], R20 ;  /* 0x0000881401007387 */ /* 0x000fe20000100800 */
[----:B------:R-:W-:-:S03]  /*946c0*/  F2FP.F16.E4M3.UNPACK_B R10, R11 ;  /* 0x0000000bff0a723e */ /* 0x000fc600020006ff */
[----:B------:R0:W-:Y:S04]  /*946d0*/  STL [R1+0x78], R9 ;  /* 0x0000780901007387 */ /* 0x0001e80000100800 */
[----:B------:R-:W-:Y:S01]  /*946e0*/  STL [R1+0x8c], R18 ;  /* 0x00008c1201007387 */ /* 0x000fe20000100800 */
[----:B0-----:R-:W-:-:S03]  /*946f0*/  F2FP.F16.E4M3.UNPACK_B R9, R7 ;  /* 0x00000007ff09723e */ /* 0x001fc600020006ff */
[----:B------:R-:W4:Y:S04]  /*94700*/  LDL.LU R7, [R1+0x164] ;  /* 0x0001640001077983 */ /* 0x000f280000300800 */
[----:B------:R0:W-:Y:S04]  /*94710*/  STL [R1+0x7c], R10 ;  /* 0x00007c0a01007387 */ /* 0x0001e80000100800 */
[----:B------:R1:W-:Y:S01]  /*94720*/  STL [R1+0x60], R9 ;  /* 0x0000600901007387 */ /* 0x0003e20000100800 */
[----:B------:R-:W-:Y:S02]  /*94730*/  F2FP.F16.E4M3.UNPACK_B R4, R4 ;  /* 0x00000004ff04723e */ /* 0x000fe400020006ff */
[----:B0-----:R-:W-:Y:S01]  /*94740*/  F2FP.F16.E4M3.UNPACK_B R10, R14 ;  /* 0x0000000eff0a723e */ /* 0x001fe200020006ff */
[----:B-1----:R-:W4:Y:S04]  /*94750*/  LDL.LU R9, [R1+0x17c] ;  /* 0x00017c0001097983 */ /* 0x002f280000300800 */
[----:B------:R-:W4:Y:S04]  /*94760*/  LDL.LU R14, [R1+0x624] ;  /* 0x00062400010e7983 */ /* 0x000f280000300800 */
[----:B------:R0:W-:Y:S04]  /*94770*/  STL [R1+0x64], R10 ;  /* 0x0000640a01007387 */ /* 0x0001e80000100800 */
[----:B0-----:R-:W4:Y:S04]  /*94780*/  LDL.LU R10, [R1+0x664] ;  /* 0x00066400010a7983 */ /* 0x001f280000300800 */
[----:B------:R-:W4:Y:S04]  /*94790*/  LDL.LU R11, [R1+0x160] ;  /* 0x00016000010b7983 */ /* 0x000f280000300800 */
[----:B------:R0:W-:Y:S04]  /*947a0*/  STL [R1+0x68], R4 ;  /* 0x0000680401007387 */ /* 0x0001e80000100800 */
[----:B0-----:R-:W4:Y:S01]  /*947b0*/  LDL.LU R4, [R1+0x178] ;  /* 0x0001780001047983 */ /* 0x001f220000300800 */
[----:B--2---:R-:W-:-:S03]  /*947c0*/  F2FP.F16.E4M3.UNPACK_B R18, R17 ;  /* 0x00000011ff12723e */ /* 0x004fc600020006ff */
[----:B------:R-:W2:Y:S01]  /*947d0*/  LDL.LU R17, [R1+0x19c] ;  /* 0x00019c0001117983 */ /* 0x000ea20000300800 */
[----:B------:R-:W-:-:S03]  /*947e0*/  F2FP.F16.E4M3.UNPACK_B R20, R51 ;  /* 0x00000033ff14723e */ /* 0x000fc600020006ff */
[----:B------:R0:W-:Y:S01]  /*947f0*/  STL [R1+0x6c], R18 ;  /* 0x00006c1201007387 */ /* 0x0001e20000100800 */
[----:B------:R-:W-:-:S03]  /*94800*/  F2FP.F16.E4M3.UNPACK_B R21, R47 ;  /* 0x0000002fff15723e */ /* 0x000fc600020006ff */
[----:B------:R1:W-:Y:S01]  /*94810*/  STL [R1+0x50], R20 ;  /* 0x0000501401007387 */ /* 0x0003e20000100800 */
[----:B0-----:R-:W-:Y:S02]  /*94820*/  F2FP.F16.E4M3.UNPACK_B R18, R50 ;  /* 0x00000032ff12723e */ /* 0x001fe400020006ff */
[----:B-1----:R-:W-:-:S03]  /*94830*/  F2FP.F16.E4M3.UNPACK_B R20, R5 ;  /* 0x00000005ff14723e */ /* 0x002fc600020006ff */
[----:B------:R0:W-:Y:S04]  /*94840*/  STL [R1+0x40], R18 ;  /* 0x0000401201007387 */ /* 0x0001e80000100800 */
[----:B------:R-:W-:Y:S04]  /*94850*/  STL [R1+0x54], R21 ;  /* 0x0000541501007387 */ /* 0x000fe80000100800 */
[----:B------:R-:W2:Y:S04]  /*94860*/  LDL.LU R5, [R1+0x660] ;  /* 0x0006600001057983 */ /* 0x000ea80000300800 */
[----:B------:R1:W-:Y:S01]  /*94870*/  STL [R1+0x44], R20 ;  /* 0x0000441401007387 */ /* 0x0003e20000100800 */
[----:B0-----:R-:W-:-:S03]  /*94880*/  F2FP.F16.E4M3.UNPACK_B R18, R15 ;  /* 0x0000000fff12723e */ /* 0x001fc600020006ff */
[----:B------:R-:W2:Y:S01]  /*94890*/  LDL.LU R15, [R1+0x6a4] ;  /* 0x0006a400010f7983 */ /* 0x000ea20000300800 */
[----:B-1----:R-:W-:-:S03]  /*948a0*/  F2FP.F16.E4M3.UNPACK_B R20, R46 ;  /* 0x0000002eff14723e */ /* 0x002fc600020006ff */
[----:B------:R0:W-:Y:S04]  /*948b0*/  STL [R1+0x58], R18 ;  /* 0x0000581201007387 */ /* 0x0001e80000100800 */
[----:B------:R-:W-:Y:S01]  /*948c0*/  STL [R1+0x48], R20 ;  /* 0x0000481401007387 */ /* 0x000fe20000100800 */
[----:B0-----:R-:W-:Y:S02]  /*948d0*/  F2FP.F16.E4M3.UNPACK_B R18, R8 ;  /* 0x00000008ff12723e */ /* 0x001fe400020006ff */
[----:B---3--:R-:W-:Y:S02]  /*948e0*/  F2FP.F16.E4M3.UNPACK_B R8, R16 ;  /* 0x00000010ff08723e */ /* 0x008fe400020006ff */
[----:B------:R-:W3:Y:S04]  /*948f0*/  LDL.LU R16, [R1+0x174] ;  /* 0x0001740001107983 */ /* 0x000ee80000300800 */
[----:B------:R0:W-:Y:S01]  /*94900*/  STL [R1+0x5c], R18 ;  /* 0x00005c1201007387 */ /* 0x0001e20000100800 */
[----:B------:R-:W-:-:S03]  /*94910*/  F2FP.F16.E4M3.UNPACK_B R6, R6 ;  /* 0x00000006ff06723e */ /* 0x000fc600020006ff */
[----:B------:R-:W-:Y:S04]  /*94920*/  STL [R1+0x4c], R8 ;  /* 0x00004c0801007387 */ /* 0x000fe80000100800 */
[----:B0-----:R-:W3:Y:S04]  /*94930*/  LDL.LU R18, [R1+0x198] ;  /* 0x0001980001127983 */ /* 0x001ee80000300800 */
[----:B------:R-:W3:Y:S04]  /*94940*/  LDL.LU R60, [R1+0x65c] ;  /* 0x00065c00013c7983 */ /* 0x000ee80000300800 */
[----:B------:R0:W-:Y:S04]  /*94950*/  STL [R1+0x430], R6 ;  /* 0x0004300601007387 */ /* 0x0001e80000100800 */
[----:B------:R-:W3:Y:S04]  /*94960*/  LDL.LU R61, [R1+0x6a0] ;  /* 0x0006a000013d7983 */ /* 0x000ee80000300800 */
[----:B------:R-:W3:Y:S04]  /*94970*/  LDL.LU R59, [R1+0x6f4] ;  /* 0x0006f400013b7983 */ /* 0x000ee80000300800 */
[----:B------:R-:W3:Y:S04]  /*94980*/  LDL.LU R58, [R1+0x194] ;  /* 0x00019400013a7983 */ /* 0x000ee80000300800 */
[----:B------:R-:W3:Y:S04]  /*94990*/  LDL.LU R51, [R1+0x654] ;  /* 0x0006540001337983 */ /* 0x000ee80000300800 */
[----:B------:R-:W3:Y:S04]  /*949a0*/  LDL.LU R50, [R1+0x69c] ;  /* 0x00069c0001327983 */ /* 0x000ee80000300800 */
[----:B------:R-:W3:Y:S04]  /*949b0*/  LDL.LU R47, [R1+0x6e0] ;  /* 0x0006e000012f7983 */ /* 0x000ee80000300800 */
[----:B0-----:R-:W3:Y:S01]  /*949c0*/  LDL.LU R6, [R1+0x740] ;  /* 0x0007400001067983 */ /* 0x001ee20000300800 */
[----:B----4-:R-:W-:-:S03]  /*949d0*/  F2FP.F16.E4M3.UNPACK_B R8, R7 ;  /* 0x00000007ff08723e */ /* 0x010fc600020006ff */
[----:B------:R-:W4:Y:S04]  /*949e0*/  LDL.LU R7, [R1+0x650] ;  /* 0x0006500001077983 */ /* 0x000f280000300800 */
[----:B------:R0:W-:Y:S01]  /*949f0*/  STL [R1+0x420], R8 ;  /* 0x0004200801007387 */ /* 0x0001e20000100800 */
[----:B------:R-:W-:Y:S02]  /*94a00*/  F2FP.F16.E4M3.UNPACK_B R9, R9 ;  /* 0x00000009ff09723e */ /* 0x000fe400020006ff */
[----:B0-----:R-:W-:Y:S02]  /*94a10*/  F2FP.F16.E4M3.UNPACK_B R8, R14 ;  /* 0x0000000eff08723e */ /* 0x001fe400020006ff */
[----:B------:R-:W4:Y:S04]  /*94a20*/  LDL.LU R14, [R1+0x698] ;  /* 0x00069800010e7983 */ /* 0x000f280000300800 */
[----:B------:R0:W-:Y:S04]  /*94a30*/  STL [R1+0x434], R9 ;  /* 0x0004340901007387 */ /* 0x0001e80000100800 */
[----:B------:R1:W-:Y:S01]  /*94a40*/  STL [R1+0x424], R8 ;  /* 0x0004240801007387 */ /* 0x0003e20000100800 */
[----:B------:R-:W-:-:S02]  /*94a50*/  F2FP.F16.E4M3.UNPACK_B R10, R10 ;  /* 0x0000000aff0a723e */ /* 0x000fc400020006ff */
[----:B0-----:R-:W-:-:S03]  /*94a60*/  F2FP.F16.E4M3.UNPACK_B R9, R11 ;  /* 0x0000000bff09723e */ /* 0x001fc600020006ff */
[----:B------:R-:W-:Y:S04]  /*94a70*/  STL [R1+0x438], R10 ;  /* 0x0004380a01007387 */ /* 0x000fe80000100800 */
[----:B------:R-:W4:Y:S04]  /*94a80*/  LDL.LU R46, [R1+0x6dc] ;  /* 0x0006dc00012e7983 */ /* 0x000f280000300800 */
[----:B------:R-:W-:Y:S01]  /*94a90*/  STL [R1+0x428], R9 ;  /* 0x0004280901007387 */ /* 0x000fe20000100800 */
[----:B-1----:R-:W-:-:S05]  /*94aa0*/  F2FP.F16.E4M3.UNPACK_B R8, R4 ;  /* 0x00000004ff08723e */ /* 0x002fca00020006ff */
[----:B------:R0:W-:Y:S04]  /*94ab0*/  STL [R1+0x43c], R8 ;  /* 0x00043c0801007387 */ /* 0x0001e80000100800 */
[----:B0-----:R-:W4:Y:S04]  /*94ac0*/  LDL.LU R8, [R1+0x73c] ;  /* 0x00073c0001087983 */ /* 0x001f280000300800 */
[----:B------:R-:W4:Y:S01]  /*94ad0*/  LDL.LU R9, [R1+0x7a0] ;  /* 0x0007a00001097983 */ /* 0x000f220000300800 */
[----:B--2---:R-:W-:-:S05]  /*94ae0*/  F2FP.F16.E4M3.UNPACK_B R4, R17 ;  /* 0x00000011ff04723e */ /* 0x004fca00020006ff */
[----:B------:R0:W-:Y:S04]  /*94af0*/  STL [R1+0x42c], R4 ;  /* 0x00042c0401007387 */ /* 0x0001e80000100800 */
[----:B------:R-:W2:Y:S04]  /*94b00*/  LDL.LU R10, [R1+0x694] ;  /* 0x00069400010a7983 */ /* 0x000ea80000300800 */
[----:B------:R-:W2:Y:S04]  /*94b10*/  LDL.LU R11, [R1+0x6d8] ;  /* 0x0006d800010b7983 */ /* 0x000ea80000300800 */
[----:B------:R-:W2:Y:S04]  /*94b20*/  LDL.LU R17, [R1+0x738] ;  /* 0x0007380001117983 */ /* 0x000ea80000300800 */
[----:B0-----:R-:W2:Y:S01]  /*94b30*/  LDL.LU R4, [R1+0x79c] ;  /* 0x00079c0001047983 */ /* 0x001ea20000300800 */
[----:B------:R-:W-:-:S05]  /*94b40*/  F2FP.F16.E4M3.UNPACK_B R5, R5 ;  /* 0x00000005ff05723e */ /* 0x000fca00020006ff */
[----:B------:R0:W-:Y:S01]  /*94b50*/  STL [R1+0x410], R5 ;  /* 0x0004100501007387 */ /* 0x0001e20000100800 */
[----:B------:R-:W-:-:S03]  /*94b60*/  F2FP.F16.E4M3.UNPACK_B R15, R15 ;  /* 0x0000000fff0f723e */ /* 0x000fc600020006ff */
[----:B0-----:R-:W2:Y:S04]  /*94b70*/  LDL.LU R5, [R1+0x7f0] ;  /* 0x0007f00001057983 */ /* 0x001ea80000300800 */
[----:B------:R0:W-:Y:S04]  /*94b80*/  STL [R1+0x400], R15 ;  /* 0x0004000f01007387 */ /* 0x0001e80000100800 */
[----:B0-----:R-:W2:Y:S01]  /*94b90*/  LDL.LU R15, [R1+0x6d4] ;  /* 0x0006d400010f7983 */ /* 0x001ea20000300800 */
[----:B---3--:R-:W-:-:S03]  /*94ba0*/  F2FP.F16.E4M3.UNPACK_B R21, R16 ;  /* 0x00000010ff15723e */ /* 0x008fc600020006ff */
[----:B------:R-:W3:Y:S04]  /*94bb0*/  LDL.LU R16, [R1+0x734] ;  /* 0x0007340001107983 */ /* 0x000ee80000300800 */
[----:B------:R0:W-:Y:S01]  /*94bc0*/  STL [R1+0x414], R21 ;  /* 0x0004141501007387 */ /* 0x0001e20000100800 */
[----:B------:R-:W-:Y:S02]  /*94bd0*/  F2FP.F16.E4M3.UNPACK_B R20, R18 ;  /* 0x00000012ff14723e */ /* 0x000fe400020006ff */
[----:B------:R-:W-:Y:S02]  /*94be0*/  F2FP.F16.E4M3.UNPACK_B R18, R60 ;  /* 0x0000003cff12723e */ /* 0x000fe400020006ff */
[----:B0-----:R-:W-:Y:S01]  /*94bf0*/  F2FP.F16.E4M3.UNPACK_B R21, R61 ;  /* 0x0000003dff15723e */ /* 0x001fe200020006ff */
[----:B------:R0:W-:Y:S04]  /*94c00*/  STL [R1+0x404], R20 ;  /* 0x0004041401007387 */ /* 0x0001e80000100800 */
[----:B------:R1:W-:Y:S01]  /*94c10*/  STL [R1+0x418], R18 ;  /* 0x0004181201007387 */ /* 0x0003e20000100800 */
[----:B------:R-:W-:-:S03]  /*94c20*/  F2FP.F16.E4M3.UNPACK_B R45, R51 ;  /* 0x00000033ff2d723e */ /* 0x000fc600020006ff */
[----:B------:R-:W-:Y:S01]  /*94c30*/  STL [R1+0x408], R21 ;  /* 0x0004081501007387 */ /* 0x000fe20000100800 */
[----:B0-----:R-:W-:Y:S02]  /*94c40*/  F2FP.F16.E4M3.UNPACK_B R20, R59 ;  /* 0x0000003bff14723e */ /* 0x001fe400020006ff */
[----:B-1----:R-:W-:Y:S02]  /*94c50*/  F2FP.F16.E4M3.UNPACK_B R18, R58 ;  /* 0x0000003aff12723e */ /* 0x002fe400020006ff */
[----:B------:R-:W-:Y:S01]  /*94c60*/  F2FP.F16.E4M3.UNPACK_B R38, R6 ;  /* 0x00000006ff26723e */ /* 0x000fe200020006ff */
[----:B------:R-:W-:Y:S04]  /*94c70*/  STL [R1+0x41c], R20 ;  /* 0x00041c1401007387 */ /* 0x000fe80000100800 */
[----:B------:R0:W-:Y:S04]  /*94c80*/  STL [R1+0x40c], R18 ;  /* 0x00040c1201007387 */ /* 0x0001e80000100800 */
[----:B------:R-:W-:Y:S04]  /*94c90*/  STL [R1+0x330], R45 ;  /* 0x0003302d01007387 */ /* 0x000fe80000100800 */
[----:B------:R-:W3:Y:S01]  /*94ca0*/  LDL.LU R6, [R1+0x4] ;  /* 0x0000040001067983 */ /* 0x000ee20000300800 */
[----:B------:R-:W-:-:S02]  /*94cb0*/  F2FP.F16.E4M3.UNPACK_B R44, R50 ;  /* 0x00000032ff2c723e */ /* 0x000fc400020006ff */
[----:B------:R-:W-:-:S03]  /*94cc0*/  F2FP.F16.E4M3.UNPACK_B R39, R47 ;  /* 0x0000002fff27723e */ /* 0x000fc600020006ff */
[----:B------:R-:W-:Y:S01]  /*94cd0*/  STL [R1+0x334], R44 ;  /* 0x0003342c01007387 */ /* 0x000fe20000100800 */
[----:B----4-:R-:W-:-:S05]  /*94ce0*/  F2FP.F16.E4M3.UNPACK_B R7, R7 ;  /* 0x00000007ff07723e */ /* 0x010fca00020006ff */
[----:B------:R1:W-:Y:S01]  /*94cf0*/  STL [R1+0x320], R7 ;  /* 0x0003200701007387 */ /* 0x0003e20000100800 */
[----:B0-----:R-:W-:-:S03]  /*94d00*/  F2FP.F16.E4M3.UNPACK_B R18, R14 ;  /* 0x0000000eff12723e */ /* 0x001fc600020006ff */
[----:B-1----:R-:W4:Y:S04]  /*94d10*/  LDL.LU R7, [R1] ;  /* 0x0000000001077983 */ /* 0x002f280000300800 */
[----:B------:R-:W4:Y:S04]  /*94d20*/  LDL.LU R14, [R1+0xa4] ;  /* 0x0000a400010e7983 */ /* 0x000f280000300800 */
[----:B------:R0:W-:Y:S04]  /*94d30*/  STL [R1+0x310], R18 ;  /* 0x0003101201007387 */ /* 0x0001e80000100800 */
[----:B------:R-:W-:Y:S04]  /*94d40*/  STL [R1+0x338], R39 ;  /* 0x0003382701007387 */ /* 0x000fe80000100800 */
[----:B------:R-:W-:Y:S01]  /*94d50*/  STL [R1+0x33c], R38 ;  /* 0x00033c2601007387 */ /* 0x000fe20000100800 */
[----:B------:R-:W-:-:S05]  /*94d60*/  F2FP.F16.E4M3.UNPACK_B R20, R46 ;  /* 0x0000002eff14723e */ /* 0x000fca00020006ff */
[----:B------:R-:W-:Y:S01]  /*94d70*/  STL [R1+0x324], R20 ;  /* 0x0003241401007387 */ /* 0x000fe20000100800 */
[----:B0-----:R-:W-:Y:S02]  /*94d80*/  F2FP.F16.E4M3.UNPACK_B R18, R8 ;  /* 0x00000008ff12723e */ /* 0x001fe400020006ff */
[----:B------:R-:W-:-:S03]  /*94d90*/  F2FP.F16.E4M3.UNPACK_B R8, R9 ;  /* 0x00000009ff08723e */ /* 0x000fc600020006ff */
[----:B------:R-:W-:Y:S04]  /*94da0*/  STL [R1+0x314], R18 ;  /* 0x0003141201007387 */ /* 0x000fe80000100800 */
[----:B------:R0:W-:Y:S01]  /*94db0*/  STL [R1+0x328], R8 ;  /* 0x0003280801007387 */ /* 0x0001e20000100800 */
[----:B--2---:R-:W-:Y:S02]  /*94dc0*/  F2FP.F16.E4M3.UNPACK_B R10, R10 ;  /* 0x0000000aff0a723e */ /* 0x004fe400020006ff */
[----:B------:R-:W-:Y:S02]  /*94dd0*/  F2FP.F16.E4M3.UNPACK_B R9, R11 ;  /* 0x0000000bff09723e */ /* 0x000fe400020006ff */
[----:B0-----:R-:W-:Y:S01]  /*94de0*/  F2FP.F16.E4M3.UNPACK_B R8, R17 ;  /* 0x00000011ff08723e */ /* 0x001fe200020006ff */
[----:B------:R-:W-:Y:S04]  /*94df0*/  STL [R1+0x318], R10 ;  /* 0x0003180a01007387 */ /* 0x000fe80000100800 */
[----:B------:R-:W2:Y:S04]  /*94e00*/  LDL.LU R11, [R1+0x3c] ;  /* 0x00003c00010b7983 */ /* 0x000ea80000300800 */
[----:B------:R-:W-:Y:S04]  /*94e10*/  STL [R1+0x32c], R9 ;  /* 0x00032c0901007387 */ /* 0x000fe80000100800 */
[----:B------:R-:W2:Y:S04]  /*94e20*/  LDL.LU R17, [R1+0xcc] ;  /* 0x0000cc0001117983 */ /* 0x000ea80000300800 */
[----:B------:R0:W-:Y:S02]  /*94e30*/  STL [R1+0x31c], R8 ;  /* 0x00031c0801007387 */ /* 0x0001e40000100800 */
[----:B0-----:R-:W-:-:S05]  /*94e40*/  F2FP.F16.E4M3.UNPACK_B R8, R4 ;  /* 0x00000004ff08723e */ /* 0x001fca00020006ff */
[----:B------:R0:W-:Y:S01]  /*94e50*/  STL [R1+0x300], R8 ;  /* 0x0003000801007387 */ /* 0x0001e20000100800 */
[----:B------:R-:W-:Y:S02]  /*94e60*/  F2FP.F16.E4M3.UNPACK_B R4, R5 ;  /* 0x00000005ff04723e */ /* 0x000fe400020006ff */
[----:B------:R-:W-:Y:S02]  /*94e70*/  F2FP.F16.E4M3.UNPACK_B R5, R15 ;  /* 0x0000000fff05723e */ /* 0x000fe400020006ff */
[----:B------:R-:W2:Y:S04]  /*94e80*/  LDL.LU R15, [R1+0x38] ;  /* 0x00003800010f7983 */ /* 0x000ea80000300800 */
[----:B------:R-:W-:Y:S04]  /*94e90*/  STL [R1+0x304], R4 ;  /* 0x0003040401007387 */ /* 0x000fe80000100800 */
[----:B------:R1:W-:Y:S01]  /*94ea0*/  STL [R1+0x308], R5 ;  /* 0x0003080501007387 */ /* 0x0003e20000100800 */
[----:B0-----:R-:W-:-:S02]  /*94eb0*/  F2FP.F16.E4M3.UNPACK_B R8, R19 ;  /* 0x00000013ff08723e */ /* 0x001fc400020006ff */
[----:B-1----:R-:W-:Y:S02]  /*94ec0*/  F2FP.F16.E4M3.UNPACK_B R5, R23 ;  /* 0x00000017ff05723e */ /* 0x002fe400020006ff */
[----:B---3--:R-:W-:Y:S02]  /*94ed0*/  F2FP.F16.E4M3.UNPACK_B R4, R16 ;  /* 0x00000010ff04723e */ /* 0x008fe400020006ff */
[----:B------:R-:W3:Y:S04]  /*94ee0*/  LDL.LU R16, [R1+0xc8] ;  /* 0x0000c80001107983 */ /* 0x000ee80000300800 */
[----:B------:R0:W-:Y:S04]  /*94ef0*/  STL [R1+0x30c], R4 ;  /* 0x00030c0401007387 */ /* 0x0001e80000100800 */
[----:B------:R1:W-:Y:S04]  /*94f00*/  STL [R1+0x2f0], R8 ;  /* 0x0002f00801007387 */ /* 0x0003e80000100800 */
[----:B------:R1:W-:Y:S01]  /*94f10*/  STL [R1+0x2e0], R5 ;  /* 0x0002e00501007387 */ /* 0x0003e20000100800 */
[----:B0-----:R-:W-:-:S02]  /*94f20*/  F2FP.F16.E4M3.UNPACK_B R4, R29 ;  /* 0x0000001dff04723e */ /* 0x001fc400020006ff */
[----:B-1----:R-:W-:Y:S02]  /*94f30*/  F2FP.F16.E4M3.UNPACK_B R8, R37 ;  /* 0x00000025ff08723e */ /* 0x002fe400020006ff */
[----:B------:R-:W-:Y:S01]  /*94f40*/  F2FP.F16.E4M3.UNPACK_B R5, R49 ;  /* 0x00000031ff05723e */ /* 0x000fe200020006ff */
[----:B------:R0:W-:Y:S04]  /*94f50*/  STL [R1+0x2f4], R4 ;  /* 0x0002f40401007387 */ /* 0x0001e80000100800 */
[----:B------:R1:W-:Y:S04]  /*94f60*/  STL [R1+0x2e4], R8 ;  /* 0x0002e40801007387 */ /* 0x0003e80000100800 */
[----:B------:R1:W-:Y:S01]  /*94f70*/  STL [R1+0x2f8], R5 ;  /* 0x0002f80501007387 */ /* 0x0003e20000100800 */
[----:B0-----:R-:W-:-:S05]  /*94f80*/  F2FP.F16.E4M3.UNPACK_B R4, R22 ;  /* 0x00000016ff04723e */ /* 0x001fca00020006ff */
[----:B------:R0:W-:Y:S01]  /*94f90*/  STL [R1+0x2e8], R4 ;  /* 0x0002e80401007387 */ /* 0x0001e20000100800 */
[----:B-1----:R-:W-:Y:S02]  /*94fa0*/  F2FP.F16.E4M3.UNPACK_B R8, R28 ;  /* 0x0000001cff08723e */ /* 0x002fe400020006ff */
[----:B------:R-:W-:Y:S01]  /*94fb0*/  F2FP.F16.E4M3.UNPACK_B R5, R36 ;  /* 0x00000024ff05723e */ /* 0x000fe200020006ff */
[----:B0-----:R-:W3:Y:S04]  /*94fc0*/  LDL.LU R4, [R1+0x114] ;  /* 0x0001140001047983 */ /* 0x001ee80000300800 */
[----:B------:R0:W-:Y:S04]  /*94fd0*/  STL [R1+0x2fc], R8 ;  /* 0x0002fc0801007387 */ /* 0x0001e80000100800 */
[----:B------:R1:W-:Y:S01]  /*94fe0*/  STL [R1+0x2ec], R5 ;  /* 0x0002ec0501007387 */ /* 0x0003e20000100800 */
[----:B0-----:R-:W-:-:S02]  /*94ff0*/  F2FP.F16.E4M3.UNPACK_B R8, R43 ;  /* 0x0000002bff08723e */ /* 0x001fc400020006ff */
[----:B-1----:R-:W-:Y:S02]  /*95000*/  F2FP.F16.E4M3.UNPACK_B R5, R6 ;  /* 0x00000006ff05723e */ /* 0x002fe400020006ff */
[----:B------:R-:W-:Y:S01]  /*95010*/  F2FP.F16.E4M3.UNPACK_B R6, R24 ;  /* 0x00000018ff06723e */ /* 0x000fe200020006ff */
[----:B------:R0:W-:Y:S04]  /*95020*/  STL [R1+0x1b0], R8 ;  /* 0x0001b00801007387 */ /* 0x0001e80000100800 */
[----:B------:R1:W-:Y:S04]  /*95030*/  STL [R1+0x1b4], R5 ;  /* 0x0001b40501007387 */ /* 0x0003e80000100800 */
[----:B------:R-:W-:Y:S01]  /*95040*/  STL [R1+0x1b8], R6 ;  /* 0x0001b80601007387 */ /* 0x000fe20000100800 */
[----:B0-----:R-:W-:-:S02]  /*95050*/  F2FP.F16.E4M3.UNPACK_B R8, R31 ;  /* 0x0000001fff08723e */ /* 0x001fc400020006ff */
[----:B-1----:R-:W-:-:S03]  /*95060*/  F2FP.F16.E4M3.UNPACK_B R5, R42 ;  /* 0x0000002aff05723e */ /* 0x002fc600020006ff */
[----:B------:R-:W-:Y:S04]  /*95070*/  STL [R1+0x1bc], R8 ;  /* 0x0001bc0801007387 */ /* 0x000fe80000100800 */
[----:B------:R0:W-:Y:S04]  /*95080*/  STL [R1+0x1a0], R5 ;  /* 0x0001a00501007387 */ /* 0x0001e80000100800 */
[----:B0-----:R-:W3:Y:S01]  /*95090*/  LDL.LU R5, [R1+0x34] ;  /* 0x0000340001057983 */ /* 0x001ee20000300800 */
[----:B----4-:R-:W-:Y:S02]  /*950a0*/  F2FP.F16.E4M3.UNPACK_B R6, R7 ;  /* 0x00000007ff06723e */ /* 0x010fe400020006ff */
[----:B------:R-:W-:-:S02]  /*950b0*/  F2FP.F16.E4M3.UNPACK_B R7, R14 ;  /* 0x0000000eff07723e */ /* 0x000fc400020006ff */
[----:B------:R-:W-:Y:S02]  /*950c0*/  F2FP.F16.E4M3.UNPACK_B R9, R30 ;  /* 0x0000001eff09723e */ /* 0x000fe400020006ff */
[----:B------:R-:W-:Y:S01]  /*950d0*/  F2FP.F16.E4M3.UNPACK_B R8, R41 ;  /* 0x00000029ff08723e */ /* 0x000fe200020006ff */
[----:B------:R0:W-:Y:S01]  /*950e0*/  STL [R1+0x190], R6 ;  /* 0x0001900601007387 */ /* 0x0001e20000100800 */
[----:B------:R-:W-:-:S03]  /*950f0*/  F2FP.F16.E4M3.UNPACK_B R10, R57 ;  /* 0x00000039ff0a723e */ /* 0x000fc600020006ff */
[----:B0-----:R-:W4:Y:S04]  /*95100*/  LDL.LU R6, [R1+0xc4] ;  /* 0x0000c40001067983 */ /* 0x001f280000300800 */
[----:B------:R0:W-:Y:S04]  /*95110*/  STL [R1+0x1a4], R7 ;  /* 0x0001a40701007387 */ /* 0x0001e80000100800 */
[----:B0-----:R-:W4:Y:S04]  /*95120*/  LDL.LU R7, [R1+0x110] ;  /* 0x0001100001077983 */ /* 0x001f280000300800 */
[----:B------:R-:W4:Y:S04]  /*95130*/  LDL.LU R14, [R1+0x168] ;  /* 0x00016800010e7983 */ /* 0x000f280000300800 */
[----:B------:R-:W-:Y:S04]  /*95140*/  STL [R1+0x194], R9 ;  /* 0x0001940901007387 */ /* 0x000fe80000100800 */
[----:B------:R-:W-:Y:S04]  /*95150*/  STL [R1+0x1a8], R8 ;  /* 0x0001a80801007387 */ /* 0x000fe80000100800 */
[----:B------:R0:W-:Y:S02]  /*95160*/  STL [R1+0x198], R10 ;  /* 0x0001980a01007387 */ /* 0x0001e40000100800 */
[----:B0-----:R-:W-:-:S02]  /*95170*/  F2FP.F16.E4M3.UNPACK_B R10, R40 ;  /* 0x00000028ff0a723e */ /* 0x001fc400020006ff */
[----:B--2---:R-:W-:Y:S02]  /*95180*/  F2FP.F16.E4M3.UNPACK_B R9, R11 ;  /* 0x0000000bff09723e */ /* 0x004fe400020006ff */
[----:B------:R-:W-:Y:S02]  /*95190*/  F2FP.F16.E4M3.UNPACK_B R8, R17 ;  /* 0x00000011ff08723e */ /* 0x000fe400020006ff */
[----:B------:R-:W2:Y:S04]  /*951a0*/  LDL.LU R17, [R1+0x30] ;  /* 0x0000300001117983 */ /* 0x000ea80000300800 */
[----:B------:R0:W-:Y:S04]  /*951b0*/  STL [R1+0x1ac], R9 ;  /* 0x0001ac0901007387 */ /* 0x0001e80000100800 */
[----:B------:R1:W-:Y:S04]  /*951c0*/  STL [R1+0x19c], R8 ;  /* 0x00019c0801007387 */ /* 0x0003e80000100800 */
[----:B------:R-:W-:Y:S04]  /*951d0*/  STL [R1+0x180], R10 ;  /* 0x0001800a01007387 */ /* 0x000fe80000100800 */
[----:B------:R-:W2:Y:S01]  /*951e0*/  LDL.LU R27, [R1+0xc0] ;  /* 0x0000c000011b7983 */ /* 0x000ea20000300800 */
[----:B0-----:R-:W-:-:S05]  /*951f0*/  F2FP.F16.E4M3.UNPACK_B R9, R56 ;  /* 0x00000038ff09723e */ /* 0x001fca00020006ff */
[----:B------:R-:W-:Y:S04]  /*95200*/  STL [R1+0x184], R9 ;  /* 0x0001840901007387 */ /* 0x000fe80000100800 */
[----:B------:R-:W2:Y:S01]  /*95210*/  LDL.LU R21, [R1+0xf0] ;  /* 0x0000f00001157983 */ /* 0x000ea20000300800 */
[----:B-1----:R-:W-:-:S05]  /*95220*/  F2FP.F16.E4M3.UNPACK_B R8, R15 ;  /* 0x0000000fff08723e */ /* 0x002fca00020006ff */
        /* <DEDUP_REMOVED lines=8> */
[----:B------:R-:W-:-:S02]  /*952b0*/  F2FP.F16.E4M3.UNPACK_B R19, R55 ;  /* 0x00000037ff13723e */ /* 0x000fc400020006ff */
[----:B---3--:R-:W-:-:S05]  /*952c0*/  F2FP.F16.E4M3.UNPACK_B R8, R16 ;  /* 0x00000010ff08723e */ /* 0x008fca00020006ff */
[----:B------:R0:W-:Y:S04]  /*952d0*/  STL [R1+0x18c], R8 ;  /* 0x00018c0801007387 */ /* 0x0001e80000100800 */
[----:B------:R-:W3:Y:S04]  /*952e0*/  LDL.LU R16, [R1+0xe8] ;  /* 0x0000e80001107983 */ /* 0x000ee80000300800 */
[----:B------:R-:W3:Y:S04]  /*952f0*/  LDL.LU R50, [R1+0x140] ;  /* 0x0001400001327983 */ /* 0x000ee80000300800 */
[----:B------:R-:W3:Y:S01]  /*95300*/  LDL.LU R47, [R1+0x5f4] ;  /* 0x0005f400012f7983 */ /* 0x000ee20000300800 */
[----:B------:R-:W-:-:S05]  /*95310*/  F2FP.F16.E4M3.UNPACK_B R4, R4 ;  /* 0x00000004ff04723e */ /* 0x000fca00020006ff */
[----:B------:R-:W-:Y:S04]  /*95320*/  STL [R1+0x170], R4 ;  /* 0x0001700401007387 */ /* 0x000fe80000100800 */
[----:B------:R-:W3:Y:S04]  /*95330*/  LDL.LU R46, [R1+0x60c] ;  /* 0x00060c00012e7983 */ /* 0x000ee80000300800 */
[----:B0-----:R-:W3:Y:S04]  /*95340*/  LDL.LU R8, [R1+0x62c] ;  /* 0x00062c0001087983 */ /* 0x001ee80000300800 */
[----:B------:R-:W3:Y:S04]  /*95350*/  LDL.LU R9, [R1+0x134] ;  /* 0x0001340001097983 */ /* 0x000ee80000300800 */
[----:B------:R-:W3:Y:S04]  /*95360*/  LDL.LU R10, [R1+0x5f0] ;  /* 0x0005f000010a7983 */ /* 0x000ee80000300800 */
[----:B------:R-:W-:Y:S01]  /*95370*/  STL [R1+0x160], R19 ;  /* 0x0001601301007387 */ /* 0x000fe20000100800 */
[----:B------:R-:W-:-:S05]  /*95380*/  F2FP.F16.E4M3.UNPACK_B R11, R5 ;  /* 0x00000005ff0b723e */ /* 0x000fca00020006ff */
[----:B------:R0:W-:Y:S04]  /*95390*/  STL [R1+0x174], R11 ;  /* 0x0001740b01007387 */ /* 0x0001e80000100800 */
[----:B0-----:R-:W3:Y:S01]  /*953a0*/  LDL.LU R11, [R1+0x608] ;  /* 0x00060800010b7983 */ /* 0x001ee20000300800 */
[----:B----4-:R-:W-:-:S05]  /*953b0*/  F2FP.F16.E4M3.UNPACK_B R4, R6 ;  /* 0x00000006ff04723e */ /* 0x010fca00020006ff */
[----:B------:R0:W-:Y:S01]  /*953c0*/  STL [R1+0x164], R4 ;  /* 0x0001640401007387 */ /* 0x0001e20000100800 */
[----:B------:R-:W-:Y:S02]  /*953d0*/  F2FP.F16.E4M3.UNPACK_B R5, R7 ;  /* 0x00000007ff05723e */ /* 0x000fe400020006ff */
[----:B------:R-:W-:Y:S01]  /*953e0*/  F2FP.F16.E4M3.UNPACK_B R7, R14 ;  /* 0x0000000eff07723e */ /* 0x000fe200020006ff */
[----:B0-----:R-:W4:Y:S04]  /*953f0*/  LDL.LU R4, [R1+0x628] ;  /* 0x0006280001047983 */ /* 0x001f280000300800 */
[----:B------:R0:W-:Y:S04]  /*95400*/  STL [R1+0x178], R5 ;  /* 0x0001780501007387 */ /* 0x0001e80000100800 */
[----:B0-----:R-:W4:Y:S04]  /*95410*/  LDL.LU R5, [R1+0x66c] ;  /* 0x00066c0001057983 */ /* 0x001f280000300800 */
[----:B------:R-:W4:Y:S04]  /*95420*/  LDL.LU R6, [R1+0x3f0] ;  /* 0x0003f00001067983 */ /* 0x000f280000300800 */
[----:B------:R0:W-:Y:S04]  /*95430*/  STL [R1+0x168], R7 ;  /* 0x0001680701007387 */ /* 0x0001e80000100800 */
[----:B0-----:R-:W4:Y:S04]  /*95440*/  LDL.LU R7, [R1+0x3f4] ;  /* 0x0003f40001077983 */ /* 0x001f280000300800 */
[----:B------:R-:W4:Y:S01]  /*95450*/  LDL.LU R14, [R1+0x3f8] ;  /* 0x0003f800010e7983 */ /* 0x000f220000300800 */
[----:B--2---:R-:W-:-:S03]  /*95460*/  F2FP.F16.E4M3.UNPACK_B R19, R17 ;  /* 0x00000011ff13723e */ /* 0x004fc600020006ff */
[----:B------:R-:W2:Y:S01]  /*95470*/  LDL.LU R17, [R1+0x3fc] ;  /* 0x0003fc0001117983 */ /* 0x000ea20000300800 */
[----:B------:R-:W-:-:S03]  /*95480*/  F2FP.F16.E4M3.UNPACK_B R22, R27 ;  /* 0x0000001bff16723e */ /* 0x000fc600020006ff */
[----:B------:R0:W-:Y:S04]  /*95490*/  STL [R1+0x17c], R19 ;  /* 0x00017c1301007387 */ /* 0x0001e80000100800 */
[----:B------:R-:W-:Y:S01]  /*954a0*/  STL [R1+0x16c], R22 ;  /* 0x00016c1601007387 */ /* 0x000fe20000100800 */
[----:B------:R-:W-:-:S05]  /*954b0*/  F2FP.F16.E4M3.UNPACK_B R20, R21 ;  /* 0x00000015ff14723e */ /* 0x000fca00020006ff */
[----:B------:R1:W-:Y:S01]  /*954c0*/  STL [R1+0x30], R20 ;  /* 0x0000301401007387 */ /* 0x0003e20000100800 */
[----:B0-----:R-:W-:Y:S02]  /*954d0*/  F2FP.F16.E4M3.UNPACK_B R19, R18 ;  /* 0x00000012ff13723e */ /* 0x001fe400020006ff */
[----:B------:R-:W-:Y:S02]  /*954e0*/  F2FP.F16.E4M3.UNPACK_B R18, R60 ;  /* 0x0000003cff12723e */ /* 0x000fe400020006ff */
[----:B-1----:R-:W-:Y:S01]  /*954f0*/  F2FP.F16.E4M3.UNPACK_B R20, R61 ;  /* 0x0000003dff14723e */ /* 0x002fe200020006ff */
[----:B------:R0:W-:Y:S04]  /*95500*/  STL [R1+0x34], R19 ;  /* 0x0000341301007387 */ /* 0x0001e80000100800 */
[----:B------:R1:W-:Y:S04]  /*95510*/  STL [R1+0x38], R18 ;  /* 0x0000381201007387 */ /* 0x0003e80000100800 */
[----:B------:R1:W-:Y:S01]  /*95520*/  STL [R1+0x3c], R20 ;  /* 0x00003c1401007387 */ /* 0x0003e20000100800 */
[----:B0-----:R-:W-:-:S02]  /*95530*/  F2FP.F16.E4M3.UNPACK_B R19, R59 ;  /* 0x0000003bff13723e */ /* 0x001fc400020006ff */
[----:B-1----:R-:W-:Y:S02]  /*95540*/  F2FP.F16.E4M3.UNPACK_B R18, R15 ;  /* 0x0000000fff12723e */ /* 0x002fe400020006ff */
[----:B------:R-:W-:Y:S01]  /*95550*/  F2FP.F16.E4M3.UNPACK_B R20, R58 ;  /* 0x0000003aff14723e */ /* 0x000fe200020006ff */
[----:B------:R-:W2:Y:S04]  /*95560*/  LDL.LU R15, [R1+0x6b0] ;  /* 0x0006b000010f7983 */ /* 0x000ea80000300800 */
[----:B------:R-:W-:Y:S04]  /*95570*/  STL [R1+0x20], R19 ;  /* 0x0000201301007387 */ /* 0x000fe80000100800 */
[----:B------:R0:W-:Y:S04]  /*95580*/  STL [R1+0x10], R18 ;  /* 0x0000101201007387 */ /* 0x0001e80000100800 */
[----:B------:R1:W-:Y:S01]  /*95590*/  STL [R1+0x24], R20 ;  /* 0x0000241401007387 */ /* 0x0003e20000100800 */
[----:B0-----:R-:W-:-:S02]  /*955a0*/  F2FP.F16.E4M3.UNPACK_B R18, R51 ;  /* 0x00000033ff12723e */ /* 0x001fc400020006ff */
[----:B---3--:R-:W-:Y:S02]  /*955b0*/  F2FP.F16.E4M3.UNPACK_B R19, R16 ;  /* 0x00000010ff13723e */ /* 0x008fe400020006ff */
[----:B------:R-:W3:Y:S04]  /*955c0*/  LDL.LU R16, [R1+0x3e0] ;  /* 0x0003e00001107983 */ /* 0x000ee80000300800 */
[----:B------:R0:W-:Y:S04]  /*955d0*/  STL [R1+0x14], R18 ;  /* 0x0000141201007387 */ /* 0x0001e80000100800 */
[----:B------:R0:W-:Y:S01]  /*955e0*/  STL [R1+0x28], R19 ;  /* 0x0000281301007387 */ /* 0x0001e20000100800 */
[----:B-1----:R-:W-:-:S02]  /*955f0*/  F2FP.F16.E4M3.UNPACK_B R20, R47 ;  /* 0x0000002fff14723e */ /* 0x002fc400020006ff */
[----:B0-----:R-:W-:-:S05]  /*95600*/  F2FP.F16.E4M3.UNPACK_B R18, R50 ;  /* 0x00000032ff12723e */ /* 0x001fca00020006ff */
[----:B------:R0:W-:Y:S04]  /*95610*/  STL [R1+0x18], R18 ;  /* 0x0000181201007387 */ /* 0x0001e80000100800 */
[----:B------:R-:W-:Y:S01]  /*95620*/  STL [R1+0x2c], R20 ;  /* 0x00002c1401007387 */ /* 0x000fe20000100800 */
[----:B------:R-:W-:Y:S02]  /*95630*/  F2FP.F16.E4M3.UNPACK_B R19, R46 ;  /* 0x0000002eff13723e */ /* 0x000fe400020006ff */
[----:B0-----:R-:W-:Y:S02]  /*95640*/  F2FP.F16.E4M3.UNPACK_B R18, R8 ;  /* 0x00000008ff12723e */ /* 0x001fe400020006ff */
[----:B------:R-:W-:Y:S02]  /*95650*/  F2FP.F16.E4M3.UNPACK_B R9, R9 ;  /* 0x00000009ff09723e */ /* 0x000fe400020006ff */
[----:B------:R-:W-:Y:S01]  /*95660*/  F2FP.F16.E4M3.UNPACK_B R8, R10 ;  /* 0x0000000aff08723e */ /* 0x000fe200020006ff */
[----:B------:R-:W-:Y:S04]  /*95670*/  STL [R1+0x1c], R19 ;  /* 0x00001c1301007387 */ /* 0x000fe80000100800 */
[----:B------:R-:W-:Y:S04]  /*95680*/  STL [R1], R18 ;  /* 0x0000001201007387 */ /* 0x000fe80000100800 */
[----:B------:R-:W3:Y:S04]  /*95690*/  LDL.LU R60, [R1+0x3e4] ;  /* 0x0003e400013c7983 */ /* 0x000ee80000300800 */
[----:B------:R-:W-:Y:S04]  /*956a0*/  STL [R1+0x4], R9 ;  /* 0x0000040901007387 */ /* 0x000fe80000100800 */
[----:B------:R-:W3:Y:S04]  /*956b0*/  LDL.LU R61, [R1+0x3e8] ;  /* 0x0003e800013d7983 */ /* 0x000ee80000300800 */
[----:B------:R0:W-:Y:S04]  /*956c0*/  STL [R1+0x8], R8 ;  /* 0x0000080801007387 */ /* 0x0001e80000100800 */
[----:B------:R-:W3:Y:S04]  /*956d0*/  LDL.LU R59, [R1+0x3ec] ;  /* 0x0003ec00013b7983 */ /* 0x000ee80000300800 */
[----:B------:R-:W3:Y:S04]  /*956e0*/  LDL.LU R51, [R1+0x758] ;  /* 0x0007580001337983 */ /* 0x000ee80000300800 */
[----:B------:R-:W3:Y:S01]  /*956f0*/  LDL.LU R50, [R1+0x3d0] ;  /* 0x0003d00001327983 */ /* 0x000ee20000300800 */
[----:B0-----:R-:W-:-:S05]  /*95700*/  F2FP.F16.E4M3.UNPACK_B R8, R11 ;  /* 0x0000000bff08723e */ /* 0x001fca00020006ff */
[----:B------:R0:W-:Y:S04]  /*95710*/  STL [R1+0xc], R8 ;  /* 0x00000c0801007387 */ /* 0x0001e80000100800 */
[----:B------:R-:W3:Y:S04]  /*95720*/  LDL.LU R47, [R1+0x3d4] ;  /* 0x0003d400012f7983 */ /* 0x000ee80000300800 */
[----:B------:R-:W3:Y:S04]  /*95730*/  LDL.LU R26, [R1+0x3d8] ;  /* 0x0003d800011a7983 */ /* 0x000ee80000300800 */
[----:B------:R-:W3:Y:S04]  /*95740*/  LDL.LU R20, [R1+0x3dc] ;  /* 0x0003dc0001147983 */ /* 0x000ee80000300800 */
[----:B------:R-:W3:Y:S04]  /*95750*/  LDL.LU R35, [R1+0x7b0] ;  /* 0x0007b00001237983 */ /* 0x000ee80000300800 */
[----:B------:R-:W3:Y:S04]  /*95760*/  LDL.LU R27, [R1+0x3c0] ;  /* 0x0003c000011b7983 */ /* 0x000ee80000300800 */
[----:B------:R-:W3:Y:S04]  /*95770*/  LDL.LU R58, [R1+0x3c4] ;  /* 0x0003c400013a7983 */ /* 0x000ee80000300800 */
[----:B------:R-:W3:Y:S01]  /*95780*/  LDL.LU R46, [R1+0x3c8] ;  /* 0x0003c800012e7983 */ /* 0x000ee20000300800 */
[----:B----4-:R-:W-:-:S02]  /*95790*/  F2FP.F16.E4M3.UNPACK_B R4, R4 ;  /* 0x00000004ff04723e */ /* 0x010fc400020006ff */
[----:B0-----:R-:W-:Y:S02]  /*957a0*/  F2FP.F16.E4M3.UNPACK_B R8, R5 ;  /* 0x00000005ff08723e */ /* 0x001fe400020006ff */
[----:B------:R-:W-:Y:S02]  /*957b0*/  F2FP.F16.E4M3.UNPACK_B R5, R6 ;  /* 0x00000006ff05723e */ /* 0x000fe400020006ff */
[----:B------:R-:W-:Y:S02]  /*957c0*/  F2FP.F16.E4M3.UNPACK_B R6, R14 ;  /* 0x0000000eff06723e */ /* 0x000fe400020006ff */
[----:B------:R-:W4:Y:S01]  /*957d0*/  LDL.LU R14, [R1+0x7ac] ;  /* 0x0007ac00010e7983 */ /* 0x000f220000300800 */
[----:B------:R-:W-:Y:S02]  /*957e0*/  F2FP.F16.E4M3.UNPACK_B R9, R7 ;  /* 0x00000007ff09723e */ /* 0x000fe400020006ff */
[----:B--2---:R-:W-:Y:S02]  /*957f0*/  F2FP.F16.E4M3.UNPACK_B R10, R17 ;  /* 0x00000011ff0a723e */ /* 0x004fe400020006ff */
[----:B------:R-:W-:-:S02]  /*95800*/  F2FP.F16.E4M3.UNPACK_B R7, R15 ;  /* 0x0000000fff07723e */ /* 0x000fc400020006ff */
[----:B------:R-:W2:Y:S04]  /*95810*/  LDL.LU R15, [R1+0x7f8] ;  /* 0x0007f800010f7983 */ /* 0x000ea80000300800 */
[----:B------:R-:W-:Y:S04]  /*95820*/  STL.64 [R1+0x6580], R6 ;  /* 0x0065800601007387 */ /* 0x000fe80000100a00 */
[----:B------:R0:W-:Y:S04]  /*95830*/  STL.64 [R1+0x6578], R4 ;  /* 0x0065780401007387 */ /* 0x0001e80000100a00 */
[----:B------:R-:W2:Y:S04]  /*95840*/  LDL.LU R21, [R1+0x3cc] ;  /* 0x0003cc0001157983 */ /* 0x000ea80000300800 */
[----:B------:R-:W2:Y:S04]  /*95850*/  LDL.LU R18, [R1+0x754] ;  /* 0x0007540001127983 */ /* 0x000ea80000300800 */
[----:B------:R-:W2:Y:S01]  /*95860*/  LDL.LU R17, [R1+0x798] ;  /* 0x0007980001117983 */ /* 0x000ea20000300800 */
[----:B---3--:R-:W-:-:S03]  /*95870*/  F2FP.F16.E4M3.UNPACK_B R11, R16 ;  /* 0x00000010ff0b723e */ /* 0x008fc600020006ff */
[----:B------:R-:W3:Y:S04]  /*95880*/  LDL.LU R16, [R1+0x7ec] ;  /* 0x0007ec0001107983 */ /* 0x000ee80000300800 */
[----:B------:R-:W-:Y:S04]  /*95890*/  STL.64 [R1+0x6598], R10 ;  /* 0x0065980a01007387 */ /* 0x000fe80000100a00 */
[----:B------:R-:W-:Y:S01]  /*958a0*/  STL.64 [R1+0x6590], R8 ;  /* 0x0065900801007387 */ /* 0x000fe20000100a00 */
[----:B0-----:R-:W-:Y:S02]  /*958b0*/  F2FP.F16.E4M3.UNPACK_B R4, R60 ;  /* 0x0000003cff04723e */ /* 0x001fe400020006ff */
[----:B------:R-:W-:-:S02]  /*958c0*/  F2FP.F16.E4M3.UNPACK_B R6, R61 ;  /* 0x0000003dff06723e */ /* 0x000fc400020006ff */
[----:B------:R-:W-:Y:S01]  /*958d0*/  F2FP.F16.E4M3.UNPACK_B R5, R59 ;  /* 0x0000003bff05723e */ /* 0x000fe200020006ff */
[----:B------:R0:W-:Y:S04]  /*958e0*/  STL [R1+0x3f0], R4 ;  /* 0x0003f00401007387 */ /* 0x0001e80000100800 */
[----:B------:R-:W-:Y:S04]  /*958f0*/  STL [R1+0x3e0], R6 ;  /* 0x0003e00601007387 */ /* 0x000fe80000100800 */
[----:B------:R-:W3:Y:S04]  /*95900*/  LDL.LU R48, [R1+0x824] ;  /* 0x0008240001307983 */ /* 0x000ee80000300800 */
[----:B------:R-:W-:Y:S04]  /*95910*/  STL [R1+0x3f4], R5 ;  /* 0x0003f40501007387 */ /* 0x000fe80000100800 */
[----:B------:R-:W3:Y:S01]  /*95920*/  LDL.LU R60, [R1+0x730] ;  /* 0x00073000013c7983 */ /* 0x000ee20000300800 */
[----:B0-----:R-:W-:-:S05]  /*95930*/  F2FP.F16.E4M3.UNPACK_B R4, R51 ;  /* 0x00000033ff04723e */ /* 0x001fca00020006ff */
[----:B------:R0:W-:Y:S04]  /*95940*/  STL [R1+0x3e4], R4 ;  /* 0x0003e40401007387 */ /* 0x0001e80000100800 */
[----:B------:R-:W3:Y:S04]  /*95950*/  LDL.LU R61, [R1+0xa0] ;  /* 0x0000a000013d7983 */ /* 0x000ee80000300800 */
[----:B------:R-:W3:Y:S01]  /*95960*/  LDL.LU R59, [R1+0xb0] ;  /* 0x0000b000013b7983 */ /* 0x000ee20000300800 */
[----:B0-----:R-:W-:-:S05]  /*95970*/  F2FP.F16.E4M3.UNPACK_B R4, R50 ;  /* 0x00000032ff04723e */ /* 0x001fca00020006ff */
[----:B------:R0:W-:Y:S04]  /*95980*/  STL [R1+0x3f8], R4 ;  /* 0x0003f80401007387 */ /* 0x0001e80000100800 */
[----:B------:R-:W3:Y:S04]  /*95990*/  LDL.LU R51, [R1+0xe4] ;  /* 0x0000e40001337983 */ /* 0x000ee80000300800 */
[----:B------:R-:W3:Y:S01]  /*959a0*/  LDL.LU R50, [R1+0x124] ;  /* 0x0001240001327983 */ /* 0x000ee20000300800 */
[----:B------:R-:W-:-:S03]  /*959b0*/  F2FP.F16.E4M3.UNPACK_B R5, R47 ;  /* 0x0000002fff05723e */ /* 0x000fc600020006ff */
[----:B------:R-:W3:Y:S01]  /*959c0*/  LDL.LU R47, [R1+0xac] ;  /* 0x0000ac00012f7983 */ /* 0x000ee20000300800 */
[----:B0-----:R-:W-:Y:S02]  /*959d0*/  F2FP.F16.E4M3.UNPACK_B R4, R26 ;  /* 0x0000001aff04723e */ /* 0x001fe400020006ff */
[----:B------:R-:W-:Y:S01]  /*959e0*/  F2FP.F16.E4M3.UNPACK_B R6, R20 ;  /* 0x00000014ff06723e */ /* 0x000fe200020006ff */
        /* <DEDUP_REMOVED lines=8> */
[----:B------:R-:W-:Y:S04]  /*95a70*/  STL [R1+0x3d4], R6 ;  /* 0x0003d40601007387 */ /* 0x000fe80000100800 */
[----:B------:R-:W3:Y:S01]  /*95a80*/  LDL.LU R58, [R1+0xe0] ;  /* 0x0000e000013a7983 */ /* 0x000ee20000300800 */
[----:B0-----:R-:W-:-:S05]  /*95a90*/  F2FP.F16.E4M3.UNPACK_B R5, R46 ;  /* 0x0000002eff05723e */ /* 0x001fca00020006ff */
[----:B------:R-:W-:Y:S04]  /*95aa0*/  STL [R1+0x3c4], R5 ;  /* 0x0003c40501007387 */ /* 0x000fe80000100800 */
[----:B------:R-:W3:Y:S01]  /*95ab0*/  LDL.LU R46, [R1+0x120] ;  /* 0x00012000012e7983 */ /* 0x000ee20000300800 */
[----:B----4-:R-:W-:-:S05]  /*95ac0*/  F2FP.F16.E4M3.UNPACK_B R4, R14 ;  /* 0x0000000eff04723e */ /* 0x010fca00020006ff */
[----:B------:R2:W-:Y:S04]  /*95ad0*/  STL [R1+0x3d8], R4 ;  /* 0x0003d80401007387 */ /* 0x0005e80000100800 */
[----:B------:R-:W4:Y:S01]  /*95ae0*/  LDL.LU R14, [R1+0x394] ;  /* 0x00039400010e7983 */ /* 0x000f220000300800 */
[----:B--2---:R-:W-:-:S03]  /*95af0*/  F2FP.F16.E4M3.UNPACK_B R4, R15 ;  /* 0x0000000fff04723e */ /* 0x004fc600020006ff */
[----:B------:R-:W2:Y:S04]  /*95b00*/  LDL.LU R15, [R1+0xa8] ;  /* 0x0000a800010f7983 */ /* 0x000ea80000300800 */
[----:B------:R0:W-:Y:S01]  /*95b10*/  STL [R1+0x3c8], R4 ;  /* 0x0003c80401007387 */ /* 0x0001e20000100800 */
[----:B------:R-:W-:Y:S02]  /*95b20*/  F2FP.F16.E4M3.UNPACK_B R6, R18 ;  /* 0x00000012ff06723e */ /* 0x000fe400020006ff */
[----:B------:R-:W-:Y:S02]  /*95b30*/  F2FP.F16.E4M3.UNPACK_B R5, R17 ;  /* 0x00000011ff05723e */ /* 0x000fe400020006ff */
[----:B0-----:R-:W-:-:S05]  /*95b40*/  F2FP.F16.E4M3.UNPACK_B R4, R21 ;  /* 0x00000015ff04723e */ /* 0x001fca00020006ff */
[----:B------:R3:W-:Y:S04]  /*95b50*/  STL [R1+0x3dc], R4 ;  /* 0x0003dc0401007387 */ /* 0x0007e80000100800 */
[----:B------:R-:W-:Y:S04]  /*95b60*/  STL [R1+0x3cc], R6 ;  /* 0x0003cc0601007387 */ /* 0x000fe80000100800 */
[----:B------:R-:W2:Y:S04]  /*95b70*/  LDL.LU R35, [R1+0xd4] ;  /* 0x0000d40001237983 */ /* 0x000ea80000300800 */
[----:B------:R-:W-:Y:S04]  /*95b80*/  STL [R1+0x2d0], R5 ;  /* 0x0002d00501007387 */ /* 0x000fe80000100800 */
[----:B------:R-:W2:Y:S01]  /*95b90*/  LDL.LU R27, [R1+0x11c] ;  /* 0x00011c00011b7983 */ /* 0x000ea20000300800 */
[----:B---3--:R-:W-:-:S05]  /*95ba0*/  F2FP.F16.E4M3.UNPACK_B R4, R16 ;  /* 0x00000010ff04723e */ /* 0x008fca00020006ff */
[----:B------:R0:W-:Y:S04]  /*95bb0*/  STL [R1+0x2d4], R4 ;  /* 0x0002d40401007387 */ /* 0x0001e80000100800 */
[----:B------:R-:W3:Y:S04]  /*95bc0*/  LDL.LU R21, [R1+0x390] ;  /* 0x0003900001157983 */ /* 0x000ee80000300800 */
[----:B------:R-:W3:Y:S04]  /*95bd0*/  LDL.LU R18, [R1+0x3b0] ;  /* 0x0003b00001127983 */ /* 0x000ee80000300800 */
[----:B------:R-:W3:Y:S04]  /*95be0*/  LDL.LU R17, [R1+0xd0] ;  /* 0x0000d00001117983 */ /* 0x000ee80000300800 */
[----:B------:R-:W3:Y:S01]  /*95bf0*/  LDL.LU R16, [R1+0x118] ;  /* 0x0001180001107983 */ /* 0x000ee20000300800 */
[----:B0-----:R-:W-:-:S02]  /*95c00*/  F2FP.F16.E4M3.UNPACK_B R4, R12 ;  /* 0x0000000cff04723e */ /* 0x001fc400020006ff */
[----:B------:R-:W-:Y:S02]  /*95c10*/  F2FP.F16.E4M3.UNPACK_B R6, R48 ;  /* 0x00000030ff06723e */ /* 0x000fe400020006ff */
[----:B------:R-:W-:-:S03]  /*95c20*/  F2FP.F16.E4M3.UNPACK_B R5, R60 ;  /* 0x0000003cff05723e */ /* 0x000fc600020006ff */
[----:B------:R0:W-:Y:S04]  /*95c30*/  STL [R1+0x2d8], R6 ;  /* 0x0002d80601007387 */ /* 0x0001e80000100800 */
[----:B------:R1:W-:Y:S04]  /*95c40*/  STL [R1+0x2dc], R5 ;  /* 0x0002dc0501007387 */ /* 0x0003e80000100800 */
[----:B------:R1:W-:Y:S01]  /*95c50*/  STL [R1+0x2c0], R4 ;  /* 0x0002c00401007387 */ /* 0x0003e20000100800 */
[----:B0-----:R-:W-:Y:S02]  /*95c60*/  F2FP.F16.E4M3.UNPACK_B R6, R61 ;  /* 0x0000003dff06723e */ /* 0x001fe400020006ff */
[----:B-1----:R-:W-:-:S03]  /*95c70*/  F2FP.F16.E4M3.UNPACK_B R5, R59 ;  /* 0x0000003bff05723e */ /* 0x002fc600020006ff */
[----:B------:R0:W-:Y:S04]  /*95c80*/  STL [R1+0x2b0], R6 ;  /* 0x0002b00601007387 */ /* 0x0001e80000100800 */
[----:B------:R1:W-:Y:S01]  /*95c90*/  STL [R1+0x2c4], R5 ;  /* 0x0002c40501007387 */ /* 0x0003e20000100800 */
[----:B------:R-:W-:Y:S02]  /*95ca0*/  F2FP.F16.E4M3.UNPACK_B R4, R51 ;  /* 0x00000033ff04723e */ /* 0x000fe400020006ff */
[----:B0-----:R-:W-:Y:S02]  /*95cb0*/  F2FP.F16.E4M3.UNPACK_B R6, R50 ;  /* 0x00000032ff06723e */ /* 0x001fe400020006ff */
[----:B-1----:R-:W-:Y:S01]  /*95cc0*/  F2FP.F16.E4M3.UNPACK_B R5, R13 ;  /* 0x0000000dff05723e */ /* 0x002fe200020006ff */
        /* <DEDUP_REMOVED lines=8> */
[----:B------:R-:W3:Y:S04]  /*95d50*/  LDL.LU R61, [R1+0x104] ;  /* 0x00010400013d7983 */ /* 0x000ee80000300800 */
[----:B------:R-:W3:Y:S04]  /*95d60*/  LDL.LU R51, [R1+0x388] ;  /* 0x0003880001337983 */ /* 0x000ee80000300800 */
[----:B------:R-:W3:Y:S04]  /*95d70*/  LDL.LU R50, [R1+0x3a8] ;  /* 0x0003a80001327983 */ /* 0x000ee80000300800 */
[----:B------:R-:W3:Y:S01]  /*95d80*/  LDL.LU R47, [R1+0x614] ;  /* 0x00061400012f7983 */ /* 0x000ee20000300800 */
[----:B0-----:R-:W-:-:S03]  /*95d90*/  F2FP.F16.E4M3.UNPACK_B R4, R46 ;  /* 0x0000002eff04723e */ /* 0x001fc600020006ff */
[----:B------:R-:W3:Y:S01]  /*95da0*/  LDL.LU R46, [R1+0x640] ;  /* 0x00064000012e7983 */ /* 0x000ee20000300800 */
[----:B------:R-:W-:-:S05]  /*95db0*/  F2FP.F16.E4M3.UNPACK_B R5, R58 ;  /* 0x0000003aff05723e */ /* 0x000fca00020006ff */
[----:B------:R4:W-:Y:S04]  /*95dc0*/  STL [R1+0x2bc], R5 ;  /* 0x0002bc0501007387 */ /* 0x0009e80000100800 */
[----:B------:R2:W-:Y:S04]  /*95dd0*/  STL [R1+0x2a0], R4 ;  /* 0x0002a00401007387 */ /* 0x0005e80000100800 */
[----:B------:R-:W3:Y:S01]  /*95de0*/  LDL.LU R59, [R1+0x384] ;  /* 0x00038400013b7983 */ /* 0x000ee20000300800 */
[----:B----4-:R-:W-:-:S05]  /*95df0*/  F2FP.F16.E4M3.UNPACK_B R5, R14 ;  /* 0x0000000eff05723e */ /* 0x010fca00020006ff */
[----:B------:R0:W-:Y:S04]  /*95e00*/  STL [R1+0x2a4], R5 ;  /* 0x0002a40501007387 */ /* 0x0001e80000100800 */
[----:B------:R-:W4:Y:S01]  /*95e10*/  LDL.LU R58, [R1+0x3a4] ;  /* 0x0003a400013a7983 */ /* 0x000f220000300800 */
[----:B--2---:R-:W-:-:S05]  /*95e20*/  F2FP.F16.E4M3.UNPACK_B R4, R15 ;  /* 0x0000000fff04723e */ /* 0x004fca00020006ff */
[----:B------:R3:W-:Y:S04]  /*95e30*/  STL [R1+0x2a8], R4 ;  /* 0x0002a80401007387 */ /* 0x0007e80000100800 */
[----:B------:R-:W2:Y:S04]  /*95e40*/  LDL.LU R14, [R1+0x3bc] ;  /* 0x0003bc00010e7983 */ /* 0x000ea80000300800 */
[----:B------:R-:W2:Y:S01]  /*95e50*/  LDL.LU R15, [R1+0x63c] ;  /* 0x00063c00010f7983 */ /* 0x000ea20000300800 */
[----:B------:R-:W-:Y:S02]  /*95e60*/  F2FP.F16.E4M3.UNPACK_B R6, R35 ;  /* 0x00000023ff06723e */ /* 0x000fe400020006ff */
[----:B0-----:R-:W-:-:S03]  /*95e70*/  F2FP.F16.E4M3.UNPACK_B R5, R27 ;  /* 0x0000001bff05723e */ /* 0x001fc600020006ff */
[----:B------:R0:W-:Y:S04]  /*95e80*/  STL [R1+0x2ac], R6 ;  /* 0x0002ac0601007387 */ /* 0x0001e80000100800 */
[----:B------:R1:W-:Y:S01]  /*95e90*/  STL [R1+0x290], R5 ;  /* 0x0002900501007387 */ /* 0x0003e20000100800 */
[----:B---3--:R-:W-:Y:S02]  /*95ea0*/  F2FP.F16.E4M3.UNPACK_B R4, R21 ;  /* 0x00000015ff04723e */ /* 0x008fe400020006ff */
        /* <DEDUP_REMOVED lines=16> */
[----:B0-----:R-:W-:-:S02]  /*95fb0*/  F2FP.F16.E4M3.UNPACK_B R4, R25 ;  /* 0x00000019ff04723e */ /* 0x001fc400020006ff */
[----:B------:R-:W-:-:S03]  /*95fc0*/  F2FP.F16.E4M3.UNPACK_B R6, R34 ;  /* 0x00000022ff06723e */ /* 0x000fc600020006ff */
[----:B------:R0:W-:Y:S04]  /*95fd0*/  STL [R1+0x288], R4 ;  /* 0x0002880401007387 */ /* 0x0001e80000100800 */
[----:B------:R1:W-:Y:S01]  /*95fe0*/  STL [R1+0x29c], R6 ;  /* 0x00029c0601007387 */ /* 0x0003e20000100800 */
[----:B------:R-:W-:Y:S02]  /*95ff0*/  F2FP.F16.E4M3.UNPACK_B R5, R60 ;  /* 0x0000003cff05723e */ /* 0x000fe400020006ff */
[----:B0-----:R-:W-:Y:S02]  /*96000*/  F2FP.F16.E4M3.UNPACK_B R4, R61 ;  /* 0x0000003dff04723e */ /* 0x001fe400020006ff */
[----:B-1----:R-:W-:Y:S01]  /*96010*/  F2FP.F16.E4M3.UNPACK_B R6, R51 ;  /* 0x00000033ff06723e */ /* 0x002fe200020006ff */
[----:B------:R0:W-:Y:S04]  /*96020*/  STL [R1+0x28c], R5 ;  /* 0x00028c0501007387 */ /* 0x0001e80000100800 */
[----:B------:R1:W-:Y:S04]  /*96030*/  STL [R1+0x150], R4 ;  /* 0x0001500401007387 */ /* 0x0003e80000100800 */
[----:B------:R-:W-:Y:S04]  /*96040*/  STL [R1+0x154], R6 ;  /* 0x0001540601007387 */ /* 0x000fe80000100800 */
[----:B------:R-:W3:Y:S01]  /*96050*/  LDL.LU R51, [R1+0x6b8] ;  /* 0x0006b80001337983 */ /* 0x000ee20000300800 */
[----:B0-----:R-:W-:-:S02]  /*96060*/  F2FP.F16.E4M3.UNPACK_B R5, R50 ;  /* 0x00000032ff05723e */ /* 0x001fc400020006ff */
[----:B-1----:R-:W-:-:S03]  /*96070*/  F2FP.F16.E4M3.UNPACK_B R4, R47 ;  /* 0x0000002fff04723e */ /* 0x002fc600020006ff */
[----:B------:R-:W-:Y:S04]  /*96080*/  STL [R1+0x158], R5 ;  /* 0x0001580501007387 */ /* 0x000fe80000100800 */
[----:B------:R-:W3:Y:S04]  /*96090*/  LDL.LU R50, [R1+0x714] ;  /* 0x0007140001327983 */ /* 0x000ee80000300800 */
[----:B------:R0:W-:Y:S04]  /*960a0*/  STL [R1+0x15c], R4 ;  /* 0x00015c0401007387 */ /* 0x0001e80000100800 */
[----:B------:R-:W3:Y:S01]  /*960b0*/  LDL.LU R47, [R1+0x630] ;  /* 0x00063000012f7983 */ /* 0x000ee20000300800 */
[----:B0-----:R-:W-:-:S03]  /*960c0*/  F2FP.F16.E4M3.UNPACK_B R4, R46 ;  /* 0x0000002eff04723e */ /* 0x001fc600020006ff */
[----:B------:R-:W3:Y:S04]  /*960d0*/  LDL.LU R46, [R1+0x670] ;  /* 0x00067000012e7983 */ /* 0x000ee80000300800 */
[----:B------:R0:W-:Y:S02]  /*960e0*/  STL [R1+0x140], R4 ;  /* 0x0001400401007387 */ /* 0x0001e40000100800 */
[----:B0-----:R-:W-:Y:S02]  /*960f0*/  F2FP.F16.E4M3.UNPACK_B R4, R59 ;  /* 0x0000003bff04723e */ /* 0x001fe400020006ff */
[----:B----4-:R-:W-:-:S03]  /*96100*/  F2FP.F16.E4M3.UNPACK_B R6, R58 ;  /* 0x0000003aff06723e */ /* 0x010fc600020006ff */
[----:B------:R0:W-:Y:S04]  /*96110*/  STL [R1+0x130], R4 ;  /* 0x0001300401007387 */ /* 0x0001e80000100800 */
[----:B------:R3:W-:Y:S04]  /*96120*/  STL [R1+0x144], R6 ;  /* 0x0001440601007387 */ /* 0x0007e80000100800 */
[----:B------:R-:W4:Y:S01]  /*96130*/  LDL.LU R60, [R1+0x6b4] ;  /* 0x0006b400013c7983 */ /* 0x000f220000300800 */
[----:B--2---:R-:W-:Y:S02]  /*96140*/  F2FP.F16.E4M3.UNPACK_B R5, R14 ;  /* 0x0000000eff05723e */ /* 0x004fe400020006ff */
[----:B0-----:R-:W-:-:S03]  /*96150*/  F2FP.F16.E4M3.UNPACK_B R4, R15 ;  /* 0x0000000fff04723e */ /* 0x001fc600020006ff */
[----:B------:R0:W-:Y:S04]  /*96160*/  STL [R1+0x134], R5 ;  /* 0x0001340501007387 */ /* 0x0001e80000100800 */
[----:B------:R-:W2:Y:S04]  /*96170*/  LDL.LU R61, [R1+0x70c] ;  /* 0x00070c00013d7983 */ /* 0x000ea80000300800 */
[----:B------:R1:W-:Y:S04]  /*96180*/  STL [R1+0x148], R4 ;  /* 0x0001480401007387 */ /* 0x0003e80000100800 */
[----:B------:R-:W2:Y:S04]  /*96190*/  LDL.LU R59, [R1+0x778] ;  /* 0x00077800013b7983 */ /* 0x000ea80000300800 */
[----:B------:R-:W2:Y:S04]  /*961a0*/  LDL.LU R58, [R1+0x668] ;  /* 0x00066800013a7983 */ /* 0x000ea80000300800 */
[----:B------:R-:W2:Y:S04]  /*961b0*/  LDL.LU R14, [R1+0x6ac] ;  /* 0x0006ac00010e7983 */ /* 0x000ea80000300800 */
[----:B------:R-:W2:Y:S01]  /*961c0*/  LDL.LU R15, [R1+0x704] ;  /* 0x00070400010f7983 */ /* 0x000ea20000300800 */
[----:B---3--:R-:W-:-:S02]  /*961d0*/  F2FP.F16.E4M3.UNPACK_B R6, R26 ;  /* 0x0000001aff06723e */ /* 0x008fc400020006ff */
[----:B0-----:R-:W-:-:S03]  /*961e0*/  F2FP.F16.E4M3.UNPACK_B R5, R20 ;  /* 0x00000014ff05723e */ /* 0x001fc600020006ff */
[----:B------:R0:W-:Y:S04]  /*961f0*/  STL [R1+0x138], R6 ;  /* 0x0001380601007387 */ /* 0x0001e80000100800 */
[----:B------:R3:W-:Y:S01]  /*96200*/  STL [R1+0x14c], R5 ;  /* 0x00014c0501007387 */ /* 0x0007e20000100800 */
[----:B-1----:R-:W-:Y:S02]  /*96210*/  F2FP.F16.E4M3.UNPACK_B R4, R48 ;  /* 0x00000030ff04723e */ /* 0x002fe400020006ff */
[----:B0-----:R-:W-:Y:S02]  /*96220*/  F2FP.F16.E4M3.UNPACK_B R6, R35 ;  /* 0x00000023ff06723e */ /* 0x001fe400020006ff */
[----:B---3--:R-:W-:Y:S01]  /*96230*/  F2FP.F16.E4M3.UNPACK_B R5, R27 ;  /* 0x0000001bff05723e */ /* 0x008fe200020006ff */
[----:B------:R0:W-:Y:S04]  /*96240*/  STL [R1+0x13c], R4 ;  /* 0x00013c0401007387 */ /* 0x0001e80000100800 */
[----:B------:R1:W-:Y:S04]  /*96250*/  STL [R1+0x120], R6 ;  /* 0x0001200601007387 */ /* 0x0003e80000100800 */
[----:B------:R3:W-:Y:S01]  /*96260*/  STL [R1+0x124], R5 ;  /* 0x0001240501007387 */ /* 0x0007e20000100800 */
[----:B0-----:R-:W-:-:S02]  /*96270*/  F2FP.F16.E4M3.UNPACK_B R4, R21 ;  /* 0x00000015ff04723e */ /* 0x001fc400020006ff */
[----:B-1----:R-:W-:Y:S02]  /*96280*/  F2FP.F16.E4M3.UNPACK_B R6, R18 ;  /* 0x00000012ff06723e */ /* 0x002fe400020006ff */
[----:B---3--:R-:W-:Y:S01]  /*96290*/  F2FP.F16.E4M3.UNPACK_B R5, R17 ;  /* 0x00000011ff05723e */ /* 0x008fe200020006ff */
[----:B------:R0:W-:Y:S04]  /*962a0*/  STL [R1+0x128], R4 ;  /* 0x0001280401007387 */ /* 0x0001e80000100800 */
[----:B------:R-:W-:Y:S01]  /*962b0*/  STL [R1+0x12c], R6 ;  /* 0x00012c0601007387 */ /* 0x000fe20000100800 */
[----:B0-----:R-:W-:-:S03]  /*962c0*/  F2FP.F16.E4M3.UNPACK_B R4, R16 ;  /* 0x00000010ff04723e */ /* 0x001fc600020006ff */
[----:B------:R-:W3:Y:S04]  /*962d0*/  LDL.LU R16, [R1+0x774] ;  /* 0x0007740001107983 */ /* 0x000ee80000300800 */
[----:B------:R0:W-:Y:S04]  /*962e0*/  STL [R1+0x110], R5 ;  /* 0x0001100501007387 */ /* 0x0001e80000100800 */
[----:B------:R-:W3:Y:S04]  /*962f0*/  LDL.LU R20, [R1+0x7d4] ;  /* 0x0007d40001147983 */ /* 0x000ee80000300800 */
[----:B------:R1:W-:Y:S04]  /*96300*/  STL [R1+0x100], R4 ;  /* 0x0001000401007387 */ /* 0x0003e80000100800 */
[----:B------:R-:W3:Y:S04]  /*96310*/  LDL.LU R17, [R1+0x6a8] ;  /* 0x0006a80001117983 */ /* 0x000ee80000300800 */
[----:B------:R-:W3:Y:S04]  /*96320*/  LDL.LU R21, [R1+0x6fc] ;  /* 0x0006fc0001157983 */ /* 0x000ee80000300800 */
[----:B------:R-:W3:Y:S04]  /*96330*/  LDL.LU R18, [R1+0x770] ;  /* 0x0007700001127983 */ /* 0x000ee80000300800 */
[----:B------:R-:W3:Y:S04]  /*96340*/  LDL.LU R25, [R1+0x7d0] ;  /* 0x0007d00001197983 */ /* 0x000ee80000300800 */
[----:B------:R-:W3:Y:S04]  /*96350*/  LDL.LU R26, [R1+0x814] ;  /* 0x00081400011a7983 */ /* 0x000ee80000300800 */
[----:B------:R-:W3:Y:S01]  /*96360*/  LDL.LU R27, [R1+0x6f8] ;  /* 0x0006f800011b7983 */ /* 0x000ee20000300800 */
[----:B0-----:R-:W-:-:S05]  /*96370*/  F2FP.F16.E4M3.UNPACK_B R5, R51 ;  /* 0x00000033ff05723e */ /* 0x001fca00020006ff */
[----:B------:R0:W-:Y:S01]  /*96380*/  STL [R1+0x114], R5 ;  /* 0x0001140501007387 */ /* 0x0001e20000100800 */
[----:B-1----:R-:W-:Y:S02]  /*96390*/  F2FP.F16.E4M3.UNPACK_B R4, R50 ;  /* 0x00000032ff04723e */ /* 0x002fe400020006ff */
[----:B0-----:R-:W-:-:S03]  /*963a0*/  F2FP.F16.E4M3.UNPACK_B R5, R47 ;  /* 0x0000002fff05723e */ /* 0x001fc600020006ff */
[----:B------:R0:W-:Y:S04]  /*963b0*/  STL [R1+0x104], R4 ;  /* 0x0001040401007387 */ /* 0x0001e80000100800 */
[----:B------:R-:W3:Y:S04]  /*963c0*/  LDL.LU R51, [R1+0x76c] ;  /* 0x00076c0001337983 */ /* 0x000ee80000300800 */
[----:B------:R4:W-:Y:S04]  /*963d0*/  STL [R1+0x118], R5 ;  /* 0x0001180501007387 */ /* 0x0009e80000100800 */
[----:B------:R-:W3:Y:S01]  /*963e0*/  LDL.LU R50, [R1+0x7cc] ;  /* 0x0007cc0001327983 */ /* 0x000ee20000300800 */
[----:B0-----:R-:W-:-:S05]  /*963f0*/  F2FP.F16.E4M3.UNPACK_B R4, R46 ;  /* 0x0000002eff04723e */ /* 0x001fca00020006ff */
[----:B------:R2:W-:Y:S04]  /*96400*/  STL [R1+0x108], R4 ;  /* 0x0001080401007387 */ /* 0x0005e80000100800 */
[----:B------:R-:W3:Y:S04]  /*96410*/  LDL.LU R47, [R1+0x810] ;  /* 0x00081000012f7983 */ /* 0x000ee80000300800 */
[----:B------:R-:W3:Y:S01]  /*96420*/  LDL.LU R46, [R1+0x83c] ;  /* 0x00083c00012e7983 */ /* 0x000ee20000300800 */
[----:B----4-:R-:W-:-:S05]  /*96430*/  F2FP.F16.E4M3.UNPACK_B R5, R60 ;  /* 0x0000003cff05723e */ /* 0x010fca00020006ff */
[----:B------:R-:W-:Y:S01]  /*96440*/  STL [R1+0x11c], R5 ;  /* 0x00011c0501007387 */ /* 0x000fe20000100800 */
[----:B--2---:R-:W-:-:S05]  /*96450*/  F2FP.F16.E4M3.UNPACK_B R4, R61 ;  /* 0x0000003dff04723e */ /* 0x004fca00020006ff */
[----:B------:R0:W-:Y:S04]  /*96460*/  STL [R1+0x10c], R4 ;  /* 0x00010c0401007387 */ /* 0x0001e80000100800 */
[----:B------:R-:W2:Y:S04]  /*96470*/  LDL.LU R34, [R1+0x768] ;  /* 0x0007680001227983 */ /* 0x000ea80000300800 */
[----:B------:R-:W4:Y:S01]  /*96480*/  LDL.LU R48, [R1+0x7c8] ;  /* 0x0007c80001307983 */ /* 0x000f220000300800 */
[----:B------:R-:W-:Y:S02]  /*96490*/  F2FP.F16.E4M3.UNPACK_B R14, R14 ;  /* 0x0000000eff0e723e */ /* 0x000fe400020006ff */
[----:B------:R-:W-:Y:S01]  /*964a0*/  F2FP.F16.E4M3.UNPACK_B R15, R15 ;  /* 0x0000000fff0f723e */ /* 0x000fe200020006ff */
[----:B------:R-:W2:Y:S01]  /*964b0*/  LDL.LU R35, [R1+0x80c] ;  /* 0x00080c0001237983 */ /* 0x000ea20000300800 */
[----:B------:R-:W-:-:S02]  /*964c0*/  F2FP.F16.E4M3.UNPACK_B R12, R59 ;  /* 0x0000003bff0c723e */ /* 0x000fc400020006ff */
[----:B------:R-:W-:Y:S01]  /*964d0*/  F2FP.F16.E4M3.UNPACK_B R13, R58 ;  /* 0x0000003aff0d723e */ /* 0x000fe200020006ff */
[----:B------:R-:W2:Y:S04]  /*964e0*/  LDL.LU R60, [R1+0x838] ;  /* 0x00083800013c7983 */ /* 0x000ea80000300800 */
[----:B------:R-:W2:Y:S04]  /*964f0*/  LDL.LU R61, [R1+0x850] ;  /* 0x00085000013d7983 */ /* 0x000ea80000300800 */
[----:B------:R-:W2:Y:S04]  /*96500*/  LDL.LU R59, [R1+0x7c4] ;  /* 0x0007c400013b7983 */ /* 0x000ea80000300800 */
[----:B------:R-:W2:Y:S04]  /*96510*/  LDL.LU R58, [R1+0x808] ;  /* 0x00080800013a7983 */ /* 0x000ea80000300800 */
[----:B------:R-:W-:Y:S04]  /*96520*/  STL.64 [R1+0x65a8], R14 ;  /* 0x0065a80e01007387 */ /* 0x000fe80000100a00 */
[----:B------:R-:W-:Y:S01]  /*96530*/  STL.64 [R1+0x65a0], R12 ;  /* 0x0065a00c01007387 */ /* 0x000fe20000100a00 */
[----:B---3--:R-:W-:-:S02]  /*96540*/  F2FP.F16.E4M3.UNPACK_B R16, R16 ;  /* 0x00000010ff10723e */ /* 0x008fc400020006ff */
[----:B------:R-:W-:Y:S02]  /*96550*/  F2FP.F16.E4M3.UNPACK_B R20, R20 ;  /* 0x00000014ff14723e */ /* 0x000fe400020006ff */
[----:B------:R-:W-:Y:S02]  /*96560*/  F2FP.F16.E4M3.UNPACK_B R17, R17 ;  /* 0x00000011ff11723e */ /* 0x000fe400020006ff */
[----:B------:R-:W-:Y:S02]  /*96570*/  F2FP.F16.E4M3.UNPACK_B R18, R18 ;  /* 0x00000012ff12723e */ /* 0x000fe400020006ff */
[----:B------:R-:W-:Y:S02]  /*96580*/  F2FP.F16.E4M3.UNPACK_B R19, R26 ;  /* 0x0000001aff13723e */ /* 0x000fe400020006ff */
[----:B------:R-:W-:Y:S02]  /*96590*/  F2FP.F16.E4M3.UNPACK_B R22, R25 ;  /* 0x00000019ff16723e */ /* 0x000fe400020006ff */
[----:B------:R-:W-:-:S02]  /*965a0*/  F2FP.F16.E4M3.UNPACK_B R23, R27 ;  /* 0x0000001bff17723e */ /* 0x000fc400020006ff */
[----:B------:R-:W-:Y:S01]  /*965b0*/  F2FP.F16.E4M3.UNPACK_B R21, R21 ;  /* 0x00000015ff15723e */ /* 0x000fe200020006ff */
[----:B------:R-:W-:Y:S04]  /*965c0*/  STL.64 [R1+0x65b8], R18 ;  /* 0x0065b81201007387 */ /* 0x000fe80000100a00 */
[----:B------:R-:W-:Y:S04]  /*965d0*/  STL.64 [R1+0x65b0], R16 ;  /* 0x0065b01001007387 */ /* 0x000fe80000100a00 */
[----:B------:R-:W-:Y:S04]  /*965e0*/  STL.64 [R1+0x65c8], R22 ;  /* 0x0065c81601007387 */ /* 0x000fe80000100a00 */
[----:B------:R-:W-:Y:S01]  /*965f0*/  STL.64 [R1+0x65c0], R20 ;  /* 0x0065c01401007387 */ /* 0x000fe20000100a00 */
[----:B------:R-:W-:-:S02]  /*96600*/  F2FP.F16.E4M3.UNPACK_B R24, R51 ;  /* 0x00000033ff18723e */ /* 0x000fc400020006ff */
[----:B------:R-:W-:Y:S01]  /*96610*/  F2FP.F16.E4M3.UNPACK_B R25, R50 ;  /* 0x00000032ff19723e */ /* 0x000fe200020006ff */
[----:B------:R-:W3:Y:S04]  /*96620*/  LDL.LU R51, [R1+0x834] ;  /* 0x0008340001337983 */ /* 0x000ee80000300800 */
[----:B------:R-:W3:Y:S01]  /*96630*/  LDL.LU R50, [R1+0x858] ;  /* 0x0008580001327983 */ /* 0x000ee20000300800 */
[----:B------:R-:W-:Y:S02]  /*96640*/  F2FP.F16.E4M3.UNPACK_B R26, R47 ;  /* 0x0000002fff1a723e */ /* 0x000fe400020006ff */
[----:B------:R-:W-:Y:S01]  /*96650*/  F2FP.F16.E4M3.UNPACK_B R27, R46 ;  /* 0x0000002eff1b723e */ /* 0x000fe200020006ff */
[----:B------:R-:W3:Y:S04]  /*96660*/  LDL.LU R47, [R1+0x864] ;  /* 0x00086400012f7983 */ /* 0x000ee80000300800 */
[----:B------:R-:W3:Y:S04]  /*96670*/  LDL.LU R46, [R1+0x828] ;  /* 0x00082800012e7983 */ /* 0x000ee80000300800 */
[----:B------:R-:W-:Y:S04]  /*96680*/  STL.64 [R1+0x65d8], R26 ;  /* 0x0065d81a01007387 */ /* 0x000fe80000100a00 */
[----:B------:R-:W-:Y:S04]  /*96690*/  STL.64 [R1+0x65d0], R24 ;  /* 0x0065d01801007387 */ /* 0x000fe80000100a00 */
        /* <DEDUP_REMOVED lines=19> */
[----:B--2---:R-:W-:Y:S02]  /*967d0*/  F2FP.F16.E4M3.UNPACK_B R28, R34 ;  /* 0x00000022ff1c723e */ /* 0x004fe400020006ff */
[----:B------:R-:W-:Y:S02]  /*967e0*/  F2FP.F16.E4M3.UNPACK_B R33, R60 ;  /* 0x0000003cff21723e */ /* 0x000fe400020006ff */
[----:B------:R-:W-:Y:S02]  /*967f0*/  F2FP.F16.E4M3.UNPACK_B R30, R61 ;  /* 0x0000003dff1e723e */ /* 0x000fe400020006ff */
[----:B------:R-:W-:Y:S02]  /*96800*/  F2FP.F16.E4M3.UNPACK_B R34, R59 ;  /* 0x0000003bff22723e */ /* 0x000fe400020006ff */
[----:B------:R-:W-:Y:S02]  /*96810*/  F2FP.F16.E4M3.UNPACK_B R29, R35 ;  /* 0x00000023ff1d723e */ /* 0x000fe400020006ff */
[----:B------:R-:W-:-:S02]  /*96820*/  F2FP.F16.E4M3.UNPACK_B R31, R58 ;  /* 0x0000003aff1f723e */ /* 0x000fc400020006ff */
[----:B---3--:R-:W-:-:S05]  /*96830*/  F2FP.F16.E4M3.UNPACK_B R10, R50 ;  /* 0x00000032ff0a723e */ /* 0x008fca00020006ff */
[----:B------:R0:W-:Y:S04]  /*96840*/  STL [R1+0x3b0], R10 ;  /* 0x0003b00a01007387 */ /* 0x0001e80000100800 */
[----:B------:R-:W2:Y:S01]  /*96850*/  LDL.LU R48, [R1+0x68c] ;  /* 0x00068c0001307983 */ /* 0x000ea20000300800 */
[----:B------:R-:W-:Y:S02]  /*96860*/  F2FP.F16.E4M3.UNPACK_B R9, R47 ;  /* 0x0000002fff09723e */ /* 0x000fe400020006ff */
[----:B------:R-:W-:-:S03]  /*96870*/  F2FP.F16.E4M3.UNPACK_B R8, R46 ;  /* 0x0000002eff08723e */ /* 0x000fc600020006ff */
[----:B------:R1:W-:Y:S04]  /*96880*/  STL [R1+0x3a0], R9 ;  /* 0x0003a00901007387 */ /* 0x0003e80000100800 */
[----:B------:R-:W3:Y:S04]  /*96890*/  LDL.LU R60, [R1+0x6d0] ;  /* 0x0006d000013c7983 */ /* 0x000ee80000300800 */
[----:B------:R4:W-:Y:S04]  /*968a0*/  STL [R1+0x3b4], R8 ;  /* 0x0003b40801007387 */ /* 0x0009e80000100800 */
[----:B------:R-:W3:Y:S04]  /*968b0*/  LDL.LU R61, [R1+0x268] ;  /* 0x00026800013d7983 */ /* 0x000ee80000300800 */
[----:B------:R-:W3:Y:S01]  /*968c0*/  LDL.LU R59, [R1+0x26c] ;  /* 0x00026c00013b7983 */ /* 0x000ee20000300800 */
[----:B------:R-:W-:-:S03]  /*968d0*/  F2FP.F16.E4M3.UNPACK_B R35, R51 ;  /* 0x00000033ff23723e */ /* 0x000fc600020006ff */
[----:B------:R-:W3:Y:S04]  /*968e0*/  LDL.LU R58, [R1+0x688] ;  /* 0x00068800013a7983 */ /* 0x000ee80000300800 */
[----:B------:R-:W3:Y:S04]  /*968f0*/  LDL.LU R51, [R1+0x6cc] ;  /* 0x0006cc0001337983 */ /* 0x000ee80000300800 */
[----:B------:R-:W3:Y:S04]  /*96900*/  LDL.LU R50, [R1+0x72c] ;  /* 0x00072c0001327983 */ /* 0x000ee80000300800 */
[----:B------:R-:W3:Y:S04]  /*96910*/  LDL.LU R47, [R1+0x644] ;  /* 0x00064400012f7983 */ /* 0x000ee80000300800 */
[----:B------:R-:W3:Y:S01]  /*96920*/  LDL.LU R46, [R1+0x684] ;  /* 0x00068400012e7983 */ /* 0x000ee20000300800 */
[----:B0-----:R-:W-:-:S02]  /*96930*/  F2FP.F16.E4M3.UNPACK_B R10, R11 ;  /* 0x0000000bff0a723e */ /* 0x001fc400020006ff */
[----:B-1----:R-:W-:Y:S02]  /*96940*/  F2FP.F16.E4M3.UNPACK_B R9, R4 ;  /* 0x00000004ff09723e */ /* 0x002fe400020006ff */
[----:B----4-:R-:W-:Y:S02]  /*96950*/  F2FP.F16.E4M3.UNPACK_B R8, R5 ;  /* 0x00000005ff08723e */ /* 0x010fe400020006ff */
[----:B------:R-:W-:Y:S02]  /*96960*/  F2FP.F16.E4M3.UNPACK_B R4, R6 ;  /* 0x00000006ff04723e */ /* 0x000fe400020006ff */
[----:B------:R-:W-:Y:S01]  /*96970*/  F2FP.F16.E4M3.UNPACK_B R5, R7 ;  /* 0x00000007ff05723e */ /* 0x000fe200020006ff */
[----:B------:R-:W-:Y:S01]  /*96980*/  STL [R1+0x3a4], R10 ;  /* 0x0003a40a01007387 */ /* 0x000fe20000100800 */
[----:B------:R-:W-:-:S03]  /*96990*/  F2FP.F16.E4M3.UNPACK_B R6, R55 ;  /* 0x00000037ff06723e */ /* 0x000fc600020006ff */
[----:B------:R-:W-:Y:S04]  /*969a0*/  STL [R1+0x3b8], R9 ;  /* 0x0003b80901007387 */ /* 0x000fe80000100800 */
[----:B------:R-:W-:Y:S04]  /*969b0*/  STL [R1+0x3a8], R8 ;  /* 0x0003a80801007387 */ /* 0x000fe80000100800 */
[----:B------:R0:W-:Y:S04]  /*969c0*/  STL [R1+0x3bc], R4 ;  /* 0x0003bc0401007387 */ /* 0x0001e80000100800 */
[----:B------:R1:W-:Y:S04]  /*969d0*/  STL [R1+0x3ac], R5 ;  /* 0x0003ac0501007387 */ /* 0x0003e80000100800 */
[----:B------:R4:W-:Y:S01]  /*969e0*/  STL [R1+0x390], R6 ;  /* 0x0003900601007387 */ /* 0x0009e20000100800 */
[----:B0-----:R-:W-:-:S02]  /*969f0*/  F2FP.F16.E4M3.UNPACK_B R4, R56 ;  /* 0x00000038ff04723e */ /* 0x001fc400020006ff */
[----:B-1----:R-:W-:Y:S02]  /*96a00*/  F2FP.F16.E4M3.UNPACK_B R5, R40 ;  /* 0x00000028ff05723e */ /* 0x002fe400020006ff */
[----:B----4-:R-:W-:Y:S01]  /*96a10*/  F2FP.F16.E4M3.UNPACK_B R6, R57 ;  /* 0x00000039ff06723e */ /* 0x010fe200020006ff */
        /* <DEDUP_REMOVED lines=21> */
[----:B------:R-:W-:-:S02]  /*96b70*/  IMAD.MOV.U32 R7, RZ, RZ, R38 ;  /* 0x000000ffff077224 */ /* 0x000fc400078e0026 */
[----:B0-----:R-:W-:Y:S02]  /*96b80*/  IMAD.MOV.U32 R4, RZ, RZ, R45 ;  /* 0x000000ffff047224 */ /* 0x001fe400078e002d */
[----:B-1----:R-:W-:Y:S02]  /*96b90*/  IMAD.MOV.U32 R5, RZ, RZ, R44 ;  /* 0x000000ffff057224 */ /* 0x002fe400078e002c */
[----:B----4-:R-:W-:Y:S01]  /*96ba0*/  IMAD.MOV.U32 R6, RZ, RZ, R39 ;  /* 0x000000ffff067224 */ /* 0x010fe200078e0027 */
[----:B--2---:R-:W-:-:S05]  /*96bb0*/  F2FP.F16.E4M3.UNPACK_B R10, R48 ;  /* 0x00000030ff0a723e */ /* 0x004fca00020006ff */
[----:B------:R0:W-:Y:S01]  /*96bc0*/  STL [R1+0x250], R10 ;  /* 0x0002500a01007387 */ /* 0x0001e20000100800 */
[----:B---3--:R-:W-:Y:S02]  /*96bd0*/  F2FP.F16.E4M3.UNPACK_B R9, R60 ;  /* 0x0000003cff09723e */ /* 0x008fe400020006ff */
[----:B------:R-:W-:Y:S02]  /*96be0*/  F2FP.F16.E4M3.UNPACK_B R8, R61 ;  /* 0x0000003dff08723e */ /* 0x000fe400020006ff */
[----:B0-----:R-:W-:Y:S01]  /*96bf0*/  F2FP.F16.E4M3.UNPACK_B R10, R59 ;  /* 0x0000003bff0a723e */ /* 0x001fe200020006ff */
[----:B------:R0:W-:Y:S04]  /*96c00*/  STL [R1+0x264], R9 ;  /* 0x0002640901007387 */ /* 0x0001e80000100800 */
[----:B------:R1:W-:Y:S04]  /*96c10*/  STL [R1+0x254], R8 ;  /* 0x0002540801007387 */ /* 0x0003e80000100800 */
[----:B------:R2:W-:Y:S01]  /*96c20*/  STL [R1+0x268], R10 ;  /* 0x0002680a01007387 */ /* 0x0005e20000100800 */
[----:B0-----:R-:W-:-:S02]  /*96c30*/  F2FP.F16.E4M3.UNPACK_B R9, R58 ;  /* 0x0000003aff09723e */ /* 0x001fc400020006ff */
[----:B-1----:R-:W-:Y:S02]  /*96c40*/  F2FP.F16.E4M3.UNPACK_B R8, R51 ;  /* 0x00000033ff08723e */ /* 0x002fe400020006ff */
[----:B--2---:R-:W-:Y:S01]  /*96c50*/  F2FP.F16.E4M3.UNPACK_B R10, R50 ;  /* 0x00000032ff0a723e */ /* 0x004fe200020006ff */
[----:B------:R0:W-:Y:S04]  /*96c60*/  STL [R1+0x258], R9 ;  /* 0x0002580901007387 */ /* 0x0001e80000100800 */
[----:B------:R1:W-:Y:S04]  /*96c70*/  STL [R1+0x26c], R8 ;  /* 0x00026c0801007387 */ /* 0x0003e80000100800 */
[----:B------:R-:W-:Y:S04]  /*96c80*/  STL [R1+0x25c], R10 ;  /* 0x00025c0a01007387 */ /* 0x000fe80000100800 */
[----:B------:R-:W2:Y:S01]  /*96c90*/  LDL R58, [R1+0x5e0] ;  /* 0x0005e000013a7983 */ /* 0x000ea20000100800 */
[----:B0-----:R-:W-:-:S02]  /*96ca0*/  F2FP.F16.E4M3.UNPACK_B R9, R47 ;  /* 0x0000002fff09723e */ /* 0x001fc400020006ff */
[----:B-1----:R-:W-:-:S03]  /*96cb0*/  F2FP.F16.E4M3.UNPACK_B R8, R46 ;  /* 0x0000002eff08723e */ /* 0x002fc600020006ff */
[----:B------:R-:W-:Y:S04]  /*96cc0*/  STL [R1+0x240], R9 ;  /* 0x0002400901007387 */ /* 0x000fe80000100800 */
[----:B------:R0:W-:Y:S04]  /*96cd0*/  STL [R1+0x244], R8 ;  /* 0x0002440801007387 */ /* 0x0001e80000100800 */
[----:B------:R-:W2:Y:S04]  /*96ce0*/  LDL R59, [R1+0x5e4] ;  /* 0x0005e400013b7983 */ /* 0x000ea80000100800 */
[----:B------:R-:W3:Y:S04]  /*96cf0*/  LDL R52, [R1+0x5e8] ;  /* 0x0005e80001347983 */ /* 0x000ee80000100800 */
[----:B------:R-:W3:Y:S04]  /*96d00*/  LDL R53, [R1+0x5ec] ;  /* 0x0005ec0001357983 */ /* 0x000ee80000100800 */
[----:B------:R-:W3:Y:S04]  /*96d10*/  LDL.LU R40, [R1+0xb90] ;  /* 0x000b900001287983 */ /* 0x000ee80000300800 */
[----:B------:R-:W3:Y:S04]  /*96d20*/  LDL.LU R41, [R1+0xb94] ;  /* 0x000b940001297983 */ /* 0x000ee80000300800 */
[----:B------:R-:W3:Y:S04]  /*96d30*/  LDL.LU R42, [R1+0xb98] ;  /* 0x000b9800012a7983 */ /* 0x000ee80000300800 */
[----:B------:R-:W3:Y:S04]  /*96d40*/  LDL.LU R43, [R1+0xb9c] ;  /* 0x000b9c00012b7983 */ /* 0x000ee80000300800 */
[----:B------:R-:W4:Y:S04]  /*96d50*/  LDL.LU R21, [R1+0x6c8] ;  /* 0x0006c80001157983 */ /* 0x000f280000300800 */
        /* <DEDUP_REMOVED lines=34> */
[----:B---3--:R-:W-:Y:S01]  /*96f80*/  F2FP.F16.E4M3.UNPACK_B R21, R23 ;  /* 0x00000017ff15723e */ /* 0x008fe200020006ff */
[----:B------:R0:W-:Y:S01]  /*96f90*/  STL [R1+0x248], R20 ;  /* 0x0002481401007387 */ /* 0x0001e20000100800 */
[----:B------:R-:W-:-:S03]  /*96fa0*/  F2FP.F16.E4M3.UNPACK_B R17, R17 ;  /* 0x00000011ff11723e */ /* 0x000fc600020006ff */
[----:B------:R-:W-:Y:S04]  /*96fb0*/  STL [R1+0x24c], R22 ;  /* 0x00024c1601007387 */ /* 0x000fe80000100800 */
[----:B------:R-:W-:Y:S01]  /*96fc0*/  STL [R1+0x230], R21 ;  /* 0x0002301501007387 */ /* 0x000fe20000100800 */
[----:B0-----:R-:W-:Y:S02]  /*96fd0*/  F2FP.F16.E4M3.UNPACK_B R20, R16 ;  /* 0x00000010ff14723e */ /* 0x001fe400020006ff */
[----:B------:R-:W-:Y:S02]  /*96fe0*/  F2FP.F16.E4M3.UNPACK_B R16, R18 ;  /* 0x00000012ff10723e */ /* 0x000fe400020006ff */
[----:B------:R-:W-:Y:S01]  /*96ff0*/  F2FP.F16.E4M3.UNPACK_B R18, R19 ;  /* 0x00000013ff12723e */ /* 0x000fe200020006ff */
[----:B------:R-:W-:Y:S04]  /*97000*/  STL [R1+0x220], R20 ;  /* 0x0002201401007387 */ /* 0x000fe80000100800 */
[----:B------:R0:W-:Y:S04]  /*97010*/  STL [R1+0x234], R17 ;  /* 0x0002341101007387 */ /* 0x0001e80000100800 */
[----:B------:R1:W-:Y:S04]  /*97020*/  STL [R1+0x224], R16 ;  /* 0x0002241001007387 */ /* 0x0003e80000100800 */
[----:B------:R-:W-:Y:S01]  /*97030*/  STL [R1+0x238], R18 ;  /* 0x0002381201007387 */ /* 0x000fe20000100800 */
[----:B------:R-:W-:-:S02]  /*97040*/  F2FP.F16.E4M3.UNPACK_B R8, R8 ;  /* 0x00000008ff08723e */ /* 0x000fc400020006ff */
[----:B0-----:R-:W-:Y:S02]  /*97050*/  F2FP.F16.E4M3.UNPACK_B R17, R12 ;  /* 0x0000000cff11723e */ /* 0x001fe400020006ff */
[----:B-1----:R-:W-:Y:S02]  /*97060*/  F2FP.F16.E4M3.UNPACK_B R16, R13 ;  /* 0x0000000dff10723e */ /* 0x002fe400020006ff */
[----:B------:R-:W-:Y:S02]  /*97070*/  F2FP.F16.E4M3.UNPACK_B R12, R14 ;  /* 0x0000000eff0c723e */ /* 0x000fe400020006ff */
[----:B------:R-:W-:Y:S01]  /*97080*/  F2FP.F16.E4M3.UNPACK_B R13, R15 ;  /* 0x0000000fff0d723e */ /* 0x000fe200020006ff */
[----:B------:R-:W-:Y:S04]  /*97090*/  STL [R1+0x228], R17 ;  /* 0x0002281101007387 */ /* 0x000fe80000100800 */
[----:B------:R-:W-:Y:S04]  /*970a0*/  STL [R1+0x23c], R16 ;  /* 0x00023c1001007387 */ /* 0x000fe80000100800 */
[----:B------:R0:W-:Y:S04]  /*970b0*/  STL [R1+0x22c], R12 ;  /* 0x00022c0c01007387 */ /* 0x0001e80000100800 */
[----:B------:R-:W-:Y:S04]  /*970c0*/  STL [R1+0xf0], R13 ;  /* 0x0000f00d01007387 */ /* 0x000fe80000100800 */
[----:B------:R1:W-:Y:S01]  /*970d0*/  STL [R1+0xf4], R8 ;  /* 0x0000f40801007387 */ /* 0x0003e20000100800 */
[----:B0-----:R-:W-:-:S05]  /*970e0*/  F2FP.F16.E4M3.UNPACK_B R12, R9 ;  /* 0x00000009ff0c723e */ /* 0x001fca00020006ff */
[----:B------:R0:W-:Y:S01]  /*970f0*/  STL [R1+0xf8], R12 ;  /* 0x0000f80c01007387 */ /* 0x0001e20000100800 */
[----:B------:R-:W-:Y:S02]  /*97100*/  F2FP.F16.E4M3.UNPACK_B R9, R10 ;  /* 0x0000000aff09723e */ /* 0x000fe400020006ff */
[----:B-1----:R-:W-:Y:S01]  /*97110*/  F2FP.F16.E4M3.UNPACK_B R8, R11 ;  /* 0x0000000bff08723e */ /* 0x002fe200020006ff */
[----:B0-----:R-:W-:Y:S01]  /*97120*/  HMMA.16816.F32 R12, R4, R52, R40 ;  /* 0x00000034040c723c */ /* 0x001fe20000001828 */
[----:B------:R-:W-:Y:S01]  /*97130*/  F2FP.F16.E4M3.UNPACK_B R10, R55 ;  /* 0x00000037ff0a723e */ /* 0x000fe200020006ff */
        /* <DEDUP_REMOVED lines=8> */
[----:B------:R-:W-:Y:S01]  /*971c0*/  STL [R1+0xe8], R10 ;  /* 0x0000e80a01007387 */ /* 0x000fe20000100800 */
[----:B0-----:R-:W-:-:S02]  /*971d0*/  F2FP.F16.E4M3.UNPACK_B R9, R54 ;  /* 0x00000036ff09723e */ /* 0x001fc400020006ff */
[----:B-1----:R-:W-:-:S03]  /*971e0*/  F2FP.F16.E4M3.UNPACK_B R8, R44 ;  /* 0x0000002cff08723e */ /* 0x002fc600020006ff */
[----:B------:R-:W-:Y:S04]  /*971f0*/  STL [R1+0xd8], R9 ;  /* 0x0000d80901007387 */ /* 0x000fe80000100800 */
[----:B------:R-:W-:Y:S04]  /*97200*/  STL [R1+0xec], R8 ;  /* 0x0000ec0801007387 */ /* 0x000fe80000100800 */
[----:B------:R-:W-:Y:S04]  /*97210*/  STL.64 [R1+0xf80], R12 ;  /* 0x000f800c01007387 */ /* 0x000fe80000100a00 */
[----:B------:R0:W-:Y:S02]  /*97220*/  STL.64 [R1+0xf88], R14 ;  /* 0x000f880e01007387 */ /* 0x0001e40000100a00 */
[----:B0-----:R-:W-:Y:S01]  /*97230*/  HMMA.16816.F32 R12, R4, R58, R36 ;  /* 0x0000003a040c723c */ /* 0x001fe20000001824 */
[----:B------:R-:W-:-:S02]  /*97240*/  F2FP.F16.E4M3.UNPACK_B R9, R45 ;  /* 0x0000002dff09723e */ /* 0x000fc400020006ff */
[----:B------:R-:W-:Y:S02]  /*97250*/  F2FP.F16.E4M3.UNPACK_B R8, R48 ;  /* 0x00000030ff08723e */ /* 0x000fe400020006ff */
        /* <DEDUP_REMOVED lines=9> */
[----:B------:R-:W-:Y:S04]  /*972f0*/  STL.64 [R1+0xf70], R12 ;  /* 0x000f700c01007387 */ /* 0x000fe80000100a00 */
[----:B------:R2:W-:Y:S04]  /*97300*/  STL.64 [R1+0xf78], R14 ;  /* 0x000f780e01007387 */ /* 0x0005e80000100a00 */
[----:B------:R-:W-:Y:S04]  /*97310*/  STL [R1+0xb0], R10 ;  /* 0x0000b00a01007387 */ /* 0x000fe80000100800 */
[----:B------:R-:W3:Y:S01]  /*97320*/  LDL R60, [R1+0x5c8] ;  /* 0x0005c800013c7983 */ /* 0x000ee20000100800 */
[----:B0-----:R-:W-:-:S02]  /*97330*/  F2FP.F16.E4M3.UNPACK_B R9, R47 ;  /* 0x0000002fff09723e */ /* 0x001fc400020006ff */
[----:B-1----:R-:W-:-:S03]  /*97340*/  F2FP.F16.E4M3.UNPACK_B R8, R46 ;  /* 0x0000002eff08723e */ /* 0x002fc600020006ff */
[----:B------:R-:W-:Y:S04]  /*97350*/  STL [R1+0xa0], R9 ;  /* 0x0000a00901007387 */ /* 0x000fe80000100800 */
[----:B------:R0:W-:Y:S04]  /*97360*/  STL [R1+0xb4], R8 ;  /* 0x0000b40801007387 */ /* 0x0001e80000100800 */
[----:B------:R-:W3:Y:S04]  /*97370*/  LDL R61, [R1+0x5cc] ;  /* 0x0005cc00013d7983 */ /* 0x000ee80000100800 */
[----:B--2---:R-:W2:Y:S04]  /*97380*/  LDL R14, [R1+0x5d0] ;  /* 0x0005d000010e7983 */ /* 0x004ea80000100800 */
[----:B------:R-:W2:Y:S04]  /*97390*/  LDL R15, [R1+0x5d4] ;  /* 0x0005d400010f7983 */ /* 0x000ea80000100800 */
[----:B------:R-:W2:Y:S04]  /*973a0*/  LDL.LU R16, [R1+0xbc0] ;  /* 0x000bc00001107983 */ /* 0x000ea80000300800 */
[----:B------:R-:W2:Y:S04]  /*973b0*/  LDL.LU R17, [R1+0xbc4] ;  /* 0x000bc40001117983 */ /* 0x000ea80000300800 */
[----:B------:R-:W2:Y:S04]  /*973c0*/  LDL.LU R18, [R1+0xbc8] ;  /* 0x000bc80001127983 */ /* 0x000ea80000300800 */
[----:B------:R-:W2:Y:S04]  /*973d0*/  LDL.LU R19, [R1+0xbcc] ;  /* 0x000bcc0001137983 */ /* 0x000ea80000300800 */
[----:B------:R-:W4:Y:S04]  /*973e0*/  LDL R22, [R1+0x5d8] ;  /* 0x0005d80001167983 */ /* 0x000f280000100800 */
[----:B------:R-:W4:Y:S04]  /*973f0*/  LDL R23, [R1+0x5dc] ;  /* 0x0005dc0001177983 */ /* 0x000f280000100800 */
[----:B------:R-:W4:Y:S04]  /*97400*/  LDL.LU R24, [R1+0xbb0] ;  /* 0x000bb00001187983 */ /* 0x000f280000300800 */
[----:B------:R-:W4:Y:S04]  /*97410*/  LDL.LU R25, [R1+0xbb4] ;  /* 0x000bb40001197983 */ /* 0x000f280000300800 */
[----:B------:R-:W4:Y:S04]  /*97420*/  LDL.LU R26, [R1+0xbb8] ;  /* 0x000bb800011a7983 */ /* 0x000f280000300800 */
[----:B------:R-:W4:Y:S04]  /*97430*/  LDL.LU R27, [R1+0xbbc] ;  /* 0x000bbc00011b7983 */ /* 0x000f280000300800 */
[----:B------:R-:W3:Y:S04]  /*97440*/  LDL.LU R20, [R1+0x880] ;  /* 0x0008800001147983 */ /* 0x000ee80000300800 */
[----:B------:R-:W2:Y:S04]  /*97450*/  LDL.LU R21, [R1+0x884] ;  /* 0x0008840001157983 */ /* 0x000ea80000300800 */
        /* <DEDUP_REMOVED lines=30> */
[----:B---3--:R-:W-:-:S02]  /*97640*/  F2FP.F16.E4M3.UNPACK_B R20, R20 ;  /* 0x00000014ff14723e */ /* 0x008fc400020006ff */
[----:B--2---:R-:W-:-:S05]  /*97650*/  F2FP.F16.E4M3.UNPACK_B R21, R21 ;  /* 0x00000015ff15723e */ /* 0x004fca00020006ff */
[----:B------:R-:W-:Y:S04]  /*97660*/  STL [R1+0xb8], R21 ;  /* 0x0000b81501007387 */ /* 0x000fe80000100800 */
[----:B------:R4:W-:Y:S02]  /*97670*/  STL [R1+0xa4], R20 ;  /* 0x0000a41401007387 */ /* 0x0009e40000100800 */
[----:B----4-:R-:W-:Y:S02]  /*97680*/  HMMA.16816.F32 R20, R4, R22, R24 ;  /* 0x000000160414723c */ /* 0x010fe40000001818 */
[----:B------:R-:W2:Y:S04]  /*97690*/  LDL.LU.64 R26, [R1+0x65d8] ;  /* 0x0065d800011a7983 */ /* 0x000ea80000300a00 */
[----:B------:R-:W3:Y:S01]  /*976a0*/  LDL.LU.64 R24, [R1+0x65d0] ;  /* 0x0065d00001187983 */ /* 0x000ee20000300a00 */
[----:B------:R-:W-:-:S02]  /*976b0*/  F2FP.F16.E4M3.UNPACK_B R12, R12 ;  /* 0x0000000cff0c723e */ /* 0x000fc400020006ff */
[----:B------:R-:W-:-:S14]  /*976c0*/  F2FP.F16.E4M3.UNPACK_B R13, R13 ;  /* 0x0000000dff0d723e */ /* 0x000fdc00020006ff */
[----:B------:R-:W-:Y:S04]  /*976d0*/  STL.64 [R1+0xf60], R20 ;  /* 0x000f601401007387 */ /* 0x000fe80000100a00 */
[----:B------:R0:W-:Y:S04]  /*976e0*/  STL.64 [R1+0xf68], R22 ;  /* 0x000f681601007387 */ /* 0x0001e80000100a00 */
[----:B0-----:R-:W4:Y:S04]  /*976f0*/  LDL.LU.64 R22, [R1+0x65c8] ;  /* 0x0065c80001167983 */ /* 0x001f280000300a00 */
[----:B------:R-:W4:Y:S04]  /*97700*/  LDL.LU.64 R20, [R1+0x65c0] ;  /* 0x0065c00001147983 */ /* 0x000f280000300a00 */
[----:B------:R0:W-:Y:S04]  /*97710*/  STL [R1+0xa8], R12 ;  /* 0x0000a80c01007387 */ /* 0x0001e80000100800 */
[----:B------:R-:W-:Y:S01]  /*97720*/  STL [R1+0xbc], R13 ;  /* 0x0000bc0d01007387 */ /* 0x000fe20000100800 */
[----:B0-----:R-:W-:-:S05]  /*97730*/  F2FP.F16.E4M3.UNPACK_B R12, R55 ;  /* 0x00000037ff0c723e */ /* 0x001fca00020006ff */
[----:B------:R0:W-:Y:S02]  /*97740*/  STL [R1+0xac], R12 ;  /* 0x0000ac0c01007387 */ /* 0x0001e40000100800 */
[C---:B0-----:R-:W-:Y:S06]  /*97750*/  HMMA.16816.F32 R12, R4.reuse, R14, R16 ;  /* 0x0000000e040c723c */ /* 0x041fec0000001810 */
[----:B------:R-:W-:Y:S01]  /*97760*/  HMMA.16816.F32 R4, R4, R60, R8 ;  /* 0x0000003c0404723c */ /* 0x000fe20000001808 */
[----:B------:R-:W4:Y:S04]  /*97770*/  LDL.LU.64 R18, [R1+0x65b8] ;  /* 0x0065b80001127983 */ /* 0x000f280000300a00 */
[----:B------:R-:W4:Y:S01]  /*97780*/  LDL.LU.64 R16, [R1+0x65b0] ;  /* 0x0065b00001107983 */ /* 0x000f220000300a00 */
[----:B------:R-:W-:-:S02]  /*97790*/  F2FP.F16.E4M3.UNPACK_B R55, R59 ;  /* 0x0000003bff37723e */ /* 0x000fc400020006ff */
[----:B------:R-:W-:-:S09]  /*977a0*/  F2FP.F16.E4M3.UNPACK_B R59, R0 ;  /* 0x00000000ff3b723e */ /* 0x000fd200020006ff */
[----:B------:R-:W-:Y:S04]  /*977b0*/  STL.64 [R1+0xf50], R12 ;  /* 0x000f500c01007387 */ /* 0x000fe80000100a00 */
[----:B------:R0:W-:Y:S04]  /*977c0*/  STL.64 [R1+0xf58], R14 ;  /* 0x000f580e01007387 */ /* 0x0001e80000100a00 */
[----:B0-----:R-:W2:Y:S04]  /*977d0*/  LDL.LU.64 R14, [R1+0x65a8] ;  /* 0x0065a800010e7983 */ /* 0x001ea80000300a00 */
[----:B------:R-:W4:Y:S04]  /*977e0*/  LDL.LU.64 R12, [R1+0x65a0] ;  /* 0x0065a000010c7983 */ /* 0x000f280000300a00 */
[----:B------:R-:W4:Y:S04]  /*977f0*/  LDL.LU.64 R10, [R1+0x6598] ;  /* 0x00659800010a7983 */ /* 0x000f280000300a00 */
[----:B------:R-:W4:Y:S04]  /*97800*/  LDL.LU.64 R8, [R1+0x6590] ;  /* 0x0065900001087983 */ /* 0x000f280000300a00 */
[----:B------:R-:W4:Y:S04]  /*97810*/  LDL.LU.64 R60, [R1+0x6588] ;  /* 0x00658800013c7983 */ /* 0x000f280000300a00 */
[----:B------:R-:W-:Y:S04]  /*97820*/  STL.64 [R1+0xf40], R4 ;  /* 0x000f400401007387 */ /* 0x000fe80000100a00 */
[----:B------:R0:W-:Y:S04]  /*97830*/  STL.64 [R1+0xf48], R6 ;  /* 0x000f480601007387 */ /* 0x0001e80000100a00 */
[----:B0-----:R-:W4:Y:S04]  /*97840*/  LDL.LU.64 R6, [R1+0x6580] ;  /* 0x0065800001067983 */ /* 0x001f280000300a00 */
[----:B------:R-:W4:Y:S04]  /*97850*/  LDL.LU.64 R4, [R1+0x6578] ;  /* 0x0065780001047983 */ /* 0x000f280000300a00 */
[----:B------:R-:W4:Y:S01]  /*97860*/  LDL.LU R0, [R1+0x6570] ;  /* 0x0065700001007983 */ /* 0x000f220000300800 */
[----:B------:R-:W-:-:S02]  /*97870*/  F2FP.F16.E4M3.UNPACK_B R3, R3.H1 ;  /* 0x00000003ff03723e */ /* 0x000fc400030006ff */
[----:B------:R-:W-:Y:S02]  /*97880*/  F2FP.F16.E4M3.UNPACK_B R36, R36 ;  /* 0x00000024ff24723e */ /* 0x000fe400020006ff */
[----:B------:R-:W-:Y:S02]  /*97890*/  F2FP.F16.E4M3.UNPACK_B R37, R37 ;  /* 0x00000025ff25723e */ /* 0x000fe400020006ff */
        /* <DEDUP_REMOVED lines=19> */
[----:B------:R-:W-:Y:S01]  /*979d0*/  F2FP.F16.E4M3.UNPACK_B R58, R58 ;  /* 0x0000003aff3a723e */ /* 0x000fe200020006ff */
[----:B---3--:R0:W-:Y:S04]  /*979e0*/  STL [R1+0x8a40], R24 ;  /* 0x008a401801007387 */ /* 0x0081e80000100800 */
[----:B0-----:R-:W3:Y:S04]  /*979f0*/  LDL.LU R24, [R1+0x33c] ;  /* 0x00033c0001187983 */ /* 0x001ee80000300800 */
[----:B------:R0:W-:Y:S04]  /*97a00*/  STL [R1+0x8900], R25 ;  /* 0x0089001901007387 */ /* 0x0001e80000100800 */
[----:B0-----:R-:W3:Y:S04]  /*97a10*/  LDL.LU R25, [R1+0x338] ;  /* 0x0003380001197983 */ /* 0x001ee80000300800 */
[----:B--2---:R0:W-:Y:S04]  /*97a20*/  STL.64 [R1+0x8790], R14 ;  /* 0x0087900e01007387 */ /* 0x0041e80000100a00 */
[----:B0-----:R-:W2:Y:S04]  /*97a30*/  LDL.LU R14, [R1+0x330] ;  /* 0x00033000010e7983 */ /* 0x001ea80000300800 */
[----:B------:R-:W3:Y:S04]  /*97a40*/  LDL.LU R15, [R1+0x334] ;  /* 0x00033400010f7983 */ /* 0x000ee80000300800 */
[----:B----4-:R-:W-:Y:S04]  /*97a50*/  STL.64 [R1+0x8788], R12 ;  /* 0x0087880c01007387 */ /* 0x010fe80000100a00 */
[----:B------:R0:W-:Y:S04]  /*97a60*/  STL.64 [R1+0x8730], R26 ;  /* 0x0087301a01007387 */ /* 0x0001e80000100a00 */
[----:B0-----:R-:W4:Y:S04]  /*97a70*/  LDL.LU.64 R26, [R1+0x4c8] ;  /* 0x0004c800011a7983 */ /* 0x001f280000300a00 */
[----:B----4-:R-:W-:Y:S04]  /*97a80*/  STL.64 [R1+0x91c8], R26 ;  /* 0x0091c81a01007387 */ /* 0x010fe80000100a00 */
[----:B------:R0:W-:Y:S04]  /*97a90*/  STL.64 [R1+0x86f0], R38 ;  /* 0x0086f02601007387 */ /* 0x0001e80000100a00 */
[----:B0-----:R-:W4:Y:S04]  /*97aa0*/  LDL.LU.64 R38, [R1+0x558] ;  /* 0x0005580001267983 */ /* 0x001f280000300a00 */
[----:B------:R0:W-:Y:S04]  /*97ab0*/  STL.64 [R1+0x86e8], R36 ;  /* 0x0086e82401007387 */ /* 0x0001e80000100a00 */
[----:B0-----:R-:W4:Y:S04]  /*97ac0*/  LDL.LU.64 R36, [R1+0x5c0] ;  /* 0x0005c00001247983 */ /* 0x001f280000300a00 */
[----:B------:R0:W-:Y:S04]  /*97ad0*/  STL.64 [R1+0x86c0], R50 ;  /* 0x0086c03201007387 */ /* 0x0001e80000100a00 */
[----:B0-----:R-:W4:Y:S01]  /*97ae0*/  LDL.LU.64 R50, [R1+0x480] ;  /* 0x0004800001327983 */ /* 0x001f220000300a00 */
[----:B--2---:R-:W-:-:S02]  /*97af0*/  IMAD.MOV.U32 R26, RZ, RZ, R14 ;  /* 0x000000ffff1a7224 */ /* 0x004fc400078e000e */
[----:B---3--:R-:W-:Y:S01]  /*97b00*/  IMAD.MOV.U32 R27, RZ, RZ, R15 ;  /* 0x000000ffff1b7224 */ /* 0x008fe200078e000f */
[----:B----4-:R-:W-:Y:S04]  /*97b10*/  STL.64 [R1+0x91a0], R50 ;  /* 0x0091a03201007387 */ /* 0x010fe80000100a00 */
[----:B------:R-:W-:Y:S04]  /*97b20*/  STL.64 [R1+0x9198], R48 ;  /* 0x0091983001007387 */ /* 0x000fe80000100a00 */
[----:B------:R-:W-:Y:S04]  /*97b30*/  STL [R1+0x8684], R60 ;  /* 0x0086843c01007387 */ /* 0x000fe80000100800 */
[----:B------:R0:W-:Y:S04]  /*97b40*/  STL [R1+0x8680], R61 ;  /* 0x0086803d01007387 */ /* 0x0001e80000100800 */
[----:B0-----:R-:W2:Y:S04]  /*97b50*/  LDL.LU.64 R60, [R1+0x498] ;  /* 0x00049800013c7983 */ /* 0x001ea80000300a00 */
[----:B------:R-:W-:Y:S04]  /*97b60*/  STL.64 [R1+0x7958], R6 ;  /* 0x0079580601007387 */ /* 0x000fe80000100a00 */
[----:B------:R-:W-:Y:S04]  /*97b70*/  STL.64 [R1+0x7950], R4 ;  /* 0x0079500401007387 */ /* 0x000fe80000100a00 */
[----:B------:R-:W-:Y:S04]  /*97b80*/  STL [R1+0x78d4], R16 ;  /* 0x0078d41001007387 */ /* 0x000fe80000100800 */
[----:B------:R-:W-:Y:S04]  /*97b90*/  STL [R1+0x78d0], R17 ;  /* 0x0078d01101007387 */ /* 0x000fe80000100800 */
[----:B------:R0:W-:Y:S04]  /*97ba0*/  STL [R1+0x78cc], R18 ;  /* 0x0078cc1201007387 */ /* 0x0001e80000100800 */
[----:B------:R1:W-:Y:S04]  /*97bb0*/  STL [R1+0x78c8], R19 ;  /* 0x0078c81301007387 */ /* 0x0003e80000100800 */
[----:B0-----:R-:W3:Y:S04]  /*97bc0*/  LDL R18, [R1+0x528] ;  /* 0x0005280001127983 */ /* 0x001ee80000100800 */
[----:B-1----:R-:W3:Y:S04]  /*97bd0*/  LDL R19, [R1+0x52c] ;  /* 0x00052c0001137983 */ /* 0x002ee80000100800 */
[----:B------:R-:W4:Y:S04]  /*97be0*/  LDL.LU.64 R12, [R1+0x510] ;  /* 0x00051000010c7983 */ /* 0x000f280000300a00 */
[----:B------:R-:W2:Y:S04]  /*97bf0*/  LDL.LU.64 R14, [R1+0x4e0] ;  /* 0x0004e000010e7983 */ /* 0x000ea80000300a00 */
[----:B--2---:R-:W-:Y:S04]  /*97c00*/  STL.64 [R1+0x91f8], R14 ;  /* 0x0091f80e01007387 */ /* 0x004fe80000100a00 */
[----:B----4-:R-:W-:Y:S04]  /*97c10*/  STL.64 [R1+0x91f0], R12 ;  /* 0x0091f00c01007387 */ /* 0x010fe80000100a00 */
[----:B------:R-:W-:Y:S04]  /*97c20*/  STL [R1+0x780c], R28 ;  /* 0x00780c1c01007387 */ /* 0x000fe80000100800 */
[----:B------:R-:W-:Y:S04]  /*97c30*/  STL [R1+0x7808], R29 ;  /* 0x0078081d01007387 */ /* 0x000fe80000100800 */
[----:B------:R0:W-:Y:S04]  /*97c40*/  STL [R1+0x7804], R30 ;  /* 0x0078041e01007387 */ /* 0x0001e80000100800 */
[----:B------:R1:W-:Y:S04]  /*97c50*/  STL [R1+0x7800], R31 ;  /* 0x0078001f01007387 */ /* 0x0003e80000100800 */
[----:B0-----:R-:W2:Y:S04]  /*97c60*/  LDL R30, [R1+0x540] ;  /* 0x00054000011e7983 */ /* 0x001ea80000100800 */
[----:B-1----:R-:W2:Y:S04]  /*97c70*/  LDL R31, [R1+0x544] ;  /* 0x00054400011f7983 */ /* 0x002ea80000100800 */
[----:B------:R-:W-:Y:S04]  /*97c80*/  STL [R1+0x778c], R40 ;  /* 0x00778c2801007387 */ /* 0x000fe80000100800 */
[----:B------:R-:W-:Y:S04]  /*97c90*/  STL [R1+0x7788], R41 ;  /* 0x0077882901007387 */ /* 0x000fe80000100800 */
[----:B------:R-:W-:Y:S04]  /*97ca0*/  STL [R1+0x7784], R42 ;  /* 0x0077842a01007387 */ /* 0x000fe80000100800 */
[----:B------:R0:W-:Y:S04]  /*97cb0*/  STL [R1+0x7780], R43 ;  /* 0x0077802b01007387 */ /* 0x0001e80000100800 */
[----:B0-----:R-:W4:Y:S04]  /*97cc0*/  LDL.LU.64 R42, [R1+0x4b0] ;  /* 0x0004b000012a7983 */ /* 0x001f280000300a00 */
[----:B------:R-:W-:Y:S04]  /*97cd0*/  STL [R1+0x76c8], R55 ;  /* 0x0076c83701007387 */ /* 0x000fe80000100800 */
[----:B------:R0:W-:Y:S04]  /*97ce0*/  STL [R1+0x8690], R54 ;  /* 0x0086903601007387 */ /* 0x0001e80000100800 */
[----:B0-----:R-:W3:Y:S04]  /*97cf0*/  LDL.LU R54, [R1+0x5e0] ;  /* 0x0005e00001367983 */ /* 0x001ee80000300800 */
[----:B------:R-:W3:Y:S04]  /*97d00*/  LDL.LU R55, [R1+0x5e4] ;  /* 0x0005e40001377983 */ /* 0x000ee80000300800 */
[----:B------:R-:W2:Y:S04]  /*97d10*/  LDL.LU.64 R28, [R1+0x5d0] ;  /* 0x0005d000011c7983 */ /* 0x000ea80000300a00 */
[----:B------:R-:W3:Y:S04]  /*97d20*/  LDL.LU.64 R40, [R1+0x5d8] ;  /* 0x0005d80001287983 */ /* 0x000ee80000300a00 */
[----:B----4-:R-:W-:Y:S04]  /*97d30*/  STL.64 [R1+0x91c0], R42 ;  /* 0x0091c02a01007387 */ /* 0x010fe80000100a00 */
[----:B---3--:R-:W-:Y:S04]  /*97d40*/  STL.64 [R1+0x91b8], R40 ;  /* 0x0091b82801007387 */ /* 0x008fe80000100a00 */
[----:B------:R0:W-:Y:S04]  /*97d50*/  STL.64 [R1+0x8688], R52 ;  /* 0x0086883401007387 */ /* 0x0001e80000100a00 */
[----:B0-----:R-:W3:Y:S04]  /*97d60*/  LDL.LU R52, [R1+0x5e8] ;  /* 0x0005e80001347983 */ /* 0x001ee80000300800 */
[----:B------:R-:W3:Y:S04]  /*97d70*/  LDL.LU R53, [R1+0x5ec] ;  /* 0x0005ec0001357983 */ /* 0x000ee80000300800 */
[----:B------:R0:W-:Y:S02]  /*97d80*/  STL.64 [R1+0x9180], R54 ;  /* 0x0091803601007387 */ /* 0x0001e40000100a00 */
[----:B0-----:R-:W-:-:S02]  /*97d90*/  IMAD.MOV.U32 R55, RZ, RZ, R24 ;  /* 0x000000ffff377224 */ /* 0x001fc400078e0018 */
[----:B------:R-:W-:Y:S01]  /*97da0*/  IMAD.MOV.U32 R54, RZ, RZ, R25 ;  /* 0x000000ffff367224 */ /* 0x000fe200078e0019 */
[----:B---3--:R0:W-:Y:S04]  /*97db0*/  STL.64 [R1+0x9178], R52 ;  /* 0x0091783401007387 */ /* 0x0081e80000100a00 */
[----:B------:R-:W3:Y:S04]  /*97dc0*/  LDL.LU R48, [R1+0xbf0] ;  /* 0x000bf00001307983 */ /* 0x000ee80000300800 */
[----:B------:R-:W3:Y:S04]  /*97dd0*/  LDL.LU R49, [R1+0xbf4] ;  /* 0x000bf40001317983 */ /* 0x000ee80000300800 */
[----:B------:R-:W3:Y:S01]  /*97de0*/  LDL.LU R50, [R1+0xbf8] ;  /* 0x000bf80001327983 */ /* 0x000ee20000300800 */
[----:B0-----:R-:W-:-:S02]  /*97df0*/  IMAD.MOV.U32 R52, RZ, RZ, R26 ;  /* 0x000000ffff347224 */ /* 0x001fc400078e001a */
[----:B------:R-:W-:Y:S01]  /*97e00*/  IMAD.MOV.U32 R53, RZ, RZ, R27 ;  /* 0x000000ffff357224 */ /* 0x000fe200078e001b */
[----:B------:R-:W3:Y:S04]  /*97e10*/  LDL.LU R51, [R1+0xbfc] ;  /* 0x000bfc0001337983 */ /* 0x000ee80000300800 */
        /* <DEDUP_REMOVED lines=8> */
[----:B------:R-:W2:Y:S04]  /*97ea0*/  LDL.LU.64 R16, [R1+0x5c8] ;  /* 0x0005c80001107983 */ /* 0x000ea80000300a00 */
[----:B------:R0:W-:Y:S04]  /*97eb0*/  STL [R1+0x75d4], R2 ;  /* 0x0075d40201007387 */ /* 0x0001e80000100800 */
[----:B------:R1:W-:Y:S04]  /*97ec0*/  STL [R1+0x75d0], R3 ;  /* 0x0075d00301007387 */ /* 0x0003e80000100800 */
[----:B0-----:R-:W2:Y:S04]  /*97ed0*/  LDL.LU R2, [R1+0x4f8] ;  /* 0x0004f80001027983 */ /* 0x001ea80000300800 */
[----:B-1----:R-:W2:Y:S04]  /*97ee0*/  LDL.LU R3, [R1+0x4fc] ;  /* 0x0004fc0001037983 */ /* 0x002ea80000300800 */
[----:B------:R-:W-:Y:S04]  /*97ef0*/  STL.64 [R1+0x6870], R10 ;  /* 0x0068700a01007387 */ /* 0x000fe80000100a00 */
[----:B------:R0:W-:Y:S04]  /*97f00*/  STL.64 [R1+0x6868], R8 ;  /* 0x0068680801007387 */ /* 0x0001e80000100a00 */
[----:B0-----:R-:W3:Y:S04]  /*97f10*/  LDL.LU R8, [R1+0x2d0] ;  /* 0x0002d00001087983 */ /* 0x001ee80000300800 */
[----:B------:R-:W3:Y:S04]  /*97f20*/  LDL.LU R9, [R1+0x2d4] ;  /* 0x0002d40001097983 */ /* 0x000ee80000300800 */
[----:B------:R-:W4:Y:S04]  /*97f30*/  LDL.LU R10, [R1+0x2d8] ;  /* 0x0002d800010a7983 */ /* 0x000f280000300800 */
[----:B------:R-:W4:Y:S04]  /*97f40*/  LDL.LU R11, [R1+0x2dc] ;  /* 0x0002dc00010b7983 */ /* 0x000f280000300800 */
[----:B----4-:R-:W-:Y:S04]  /*97f50*/  STL.64 [R1+0x90f8], R10 ;  /* 0x0090f80a01007387 */ /* 0x010fe80000100a00 */
[----:B---3--:R0:W-:Y:S04]  /*97f60*/  STL.64 [R1+0x90f0], R8 ;  /* 0x0090f00801007387 */ /* 0x0081e80000100a00 */
[----:B0-----:R-:W3:Y:S04]  /*97f70*/  LDL.LU R8, [R1+0x300] ;  /* 0x0003000001087983 */ /* 0x001ee80000300800 */
[----:B------:R-:W3:Y:S04]  /*97f80*/  LDL.LU R9, [R1+0x304] ;  /* 0x0003040001097983 */ /* 0x000ee80000300800 */
[----:B------:R-:W4:Y:S04]  /*97f90*/  LDL.LU R10, [R1+0x308] ;  /* 0x00030800010a7983 */ /* 0x000f280000300800 */
[----:B------:R-:W4:Y:S04]  /*97fa0*/  LDL.LU R11, [R1+0x30c] ;  /* 0x00030c00010b7983 */ /* 0x000f280000300800 */
[----:B----4-:R-:W-:Y:S04]  /*97fb0*/  STL.64 [R1+0x9190], R10 ;  /* 0x0091900a01007387 */ /* 0x010fe80000100a00 */
[----:B---3--:R0:W-:Y:S02]  /*97fc0*/  STL.64 [R1+0x9188], R8 ;  /* 0x0091880801007387 */ /* 0x0081e40000100a00 */
[C---:B0-----:R-:W-:Y:S06]  /*97fd0*/  HMMA.16816.F32 R8, R52.reuse, R36, R4 ;  /* 0x000000243408723c */ /* 0x041fec0000001804 */
[C---:B------:R-:W-:Y:S01]  /*97fe0*/  HMMA.16816.F32 R4, R52.reuse, R38, R48 ;  /* 0x000000263404723c */ /* 0x040fe20000001830 */
[----:B------:R-:W-:Y:S04]  /*97ff0*/  STL.64 [R1+0x67f8], R22 ;  /* 0x0067f81601007387 */ /* 0x000fe80000100a00 */
[----:B------:R-:W-:Y:S04]  /*98000*/  STL.64 [R1+0x67f0], R20 ;  /* 0x0067f01401007387 */ /* 0x000fe80000100a00 */
[----:B------:R-:W-:Y:S04]  /*98010*/  STL.64 [R1+0x6770], R34 ;  /* 0x0067702201007387 */ /* 0x000fe80000100a00 */
[----:B------:R-:W-:Y:S04]  /*98020*/  STL.64 [R1+0x6768], R32 ;  /* 0x0067682001007387 */ /* 0x000fe80000100a00 */
[----:B------:R-:W-:Y:S04]  /*98030*/  STL.64 [R1+0x66d8], R46 ;  /* 0x0066d82e01007387 */ /* 0x000fe80000100a00 */
[----:B------:R-:W-:Y:S04]  /*98040*/  STL.64 [R1+0x66d0], R44 ;  /* 0x0066d02c01007387 */ /* 0x000fe80000100a00 */
[----:B------:R-:W-:Y:S04]  /*98050*/  STL.64 [R1+0x6640], R58 ;  /* 0x0066403a01007387 */ /* 0x000fe80000100a00 */
[----:B------:R-:W-:Y:S04]  /*98060*/  STL.64 [R1+0x6638], R56 ;  /* 0x0066383801007387 */ /* 0x000fe80000100a00 */
[----:B------:R-:W-:Y:S04]  /*98070*/  STL [R1+0x6578], R0 ;  /* 0x0065780001007387 */ /* 0x000fe80000100800 */
[----:B------:R-:W-:Y:S04]  /*98080*/  STL.64 [R1+0x9160], R38 ;  /* 0x0091602601007387 */ /* 0x000fe80000100a00 */
[----:B------:R-:W-:Y:S04]  /*98090*/  STL.64 [R1+0xf30], R8 ;  /* 0x000f300801007387 */ /* 0x000fe80000100a00 */
[----:B------:R-:W-:Y:S04]  /*980a0*/  STL.64 [R1+0xf38], R10 ;  /* 0x000f380a01007387 */ /* 0x000fe80000100a00 */
[----:B------:R-:W-:Y:S04]  /*980b0*/  STL.64 [R1+0x9158], R36 ;  /* 0x0091582401007387 */ /* 0x000fe80000100a00 */
[----:B------:R-:W-:Y:S04]  /*980c0*/  STL.64 [R1+0xf10], R4 ;  /* 0x000f100401007387 */ /* 0x000fe80000100a00 */
[----:B------:R2:W-:Y:S02]  /*980d0*/  STL.64 [R1+0xf18], R6 ;  /* 0x000f180601007387 */ /* 0x0005e40000100a00 */
[----:B--2---:R-:W-:Y:S06]  /*980e0*/  HMMA.16816.F32 R4, R52, R30, R24 ;  /* 0x0000001e3404723c */ /* 0x004fec0000001818 */
[----:B------:R-:W-:Y:S04]  /*980f0*/  STL.64 [R1+0x9170], R30 ;  /* 0x0091701e01007387 */ /* 0x000fe80000100a00 */
[----:B------:R-:W-:-:S13]  /*98100*/  STL.64 [R1+0x9168], R28 ;  /* 0x0091681c01007387 */ /* 0x000fda0000100a00 */
[----:B------:R-:W-:Y:S04]  /*98110*/  STL.64 [R1+0xf00], R4 ;  /* 0x000f000401007387 */ /* 0x000fe80000100a00 */
[----:B------:R-:W-:Y:S04]  /*98120*/  STL.64 [R1+0xf08], R6 ;  /* 0x000f080601007387 */ /* 0x000fe80000100a00 */
        /* <DEDUP_REMOVED lines=71> */
[----:B------:R-:W4:Y:S01]  /*985a0*/  LDL.LU.64 R12, [R1+0x91f0] ;  /* 0x0091f000010c7983 */ /* 0x000f220000300a00 */
[C---:B---3--:R-:W-:Y:S06]  /*985b0*/  HMMA.16816.F32 R56, R52.reuse, R2, R56 ;  /* 0x000000023438723c */ /* 0x048fec0000001838 */
[C---:B----4-:R-:W-:Y:S06]  /*985c0*/  HMMA.16816.F32 R8, R52.reuse, R12, R8 ;  /* 0x0000000c3408723c */ /* 0x050fec0000001808 */
[----:B--2---:R-:W-:-:S15]  /*985d0*/  HMMA.16816.F32 R24, R52, R14, R24 ;  /* 0x0000000e3418723c */ /* 0x004fde0000001818 */
        /* <DEDUP_REMOVED lines=8> */
[----:B------:R-:W3:Y:S04]  /*98660*/  LDL.LU.64 R56, [R1+0x91d0] ;  /* 0x0091d00001387983 */ /* 0x000ee80000300a00 */
[----:B------:R-:W-:Y:S04]  /*98670*/  STL.64 [R1+0xec0], R24 ;  /* 0x000ec01801007387 */ /* 0x000fe80000100a00 */
[----:B------:R0:W-:Y:S04]  /*98680*/  STL.64 [R1+0xec8], R26 ;  /* 0x000ec81a01007387 */ /* 0x0001e80000100a00 */
[----:B0-----:R-:W4:Y:S02]  /*98690*/  LDL.LU.64 R26, [R1+0x91c8] ;  /* 0x0091c800011a7983 */ /* 0x001f240000300a00 */
[----:B----4-:R-:W-:-:S15]  /*986a0*/  HMMA.16816.F32 R40, R52, R26, R40 ;  /* 0x0000001a3428723c */ /* 0x010fde0000001828 */
[----:B------:R-:W-:-:S08]  /*986b0*/  NOP ;  /* 0x0000000000007918 */ /* 0x000fd00000000000 */
[----:B------:R-:W-:Y:S04]  /*986c0*/  STL.64 [R1+0xeb0], R40 ;  /* 0x000eb02801007387 */ /* 0x000fe80000100a00 */
[----:B------:R0:W-:Y:S04]  /*986d0*/  STL.64 [R1+0xeb8], R42 ;  /* 0x000eb82a01007387 */ /* 0x0001e80000100a00 */
[----:B0-----:R-:W4:Y:S01]  /*986e0*/  LDL.LU.64 R42, [R1+0x91c0] ;  /* 0x0091c000012a7983 */ /* 0x001f220000300a00 */
[C---:B------:R-:W-:Y:S03]  /*986f0*/  HMMA.16816.F32 R48, R52.reuse, R60, R48 ;  /* 0x0000003c3430723c */ /* 0x040fe60000001830 */
[----:B------:R-:W3:Y:S04]  /*98700*/  LDL.LU.64 R40, [R1+0x91b8] ;  /* 0x0091b80001287983 */ /* 0x000ee80000300a00 */
[----:B------:R0:W-:Y:S04]  /*98710*/  STL.64 [R1+0x9140], R26 ;  /* 0x0091401a01007387 */ /* 0x0001e80000100a00 */
[----:B------:R-:W3:Y:S04]  /*98720*/  LDL.LU R24, [R1+0xcd0] ;  /* 0x000cd00001187983 */ /* 0x000ee80000300800 */
[----:B------:R-:W3:Y:S04]  /*98730*/  LDL.LU R25, [R1+0xcd4] ;  /* 0x000cd40001197983 */ /* 0x000ee80000300800 */
[----:B0-----:R-:W3:Y:S04]  /*98740*/  LDL.LU R26, [R1+0xcd8] ;  /* 0x000cd800011a7983 */ /* 0x001ee80000300800 */
[----:B------:R-:W3:Y:S01]  /*98750*/  LDL.LU R27, [R1+0xcdc] ;  /* 0x000cdc00011b7983 */ /* 0x000ee20000300800 */
[----:B----4-:R-:W-:-:S15]  /*98760*/  HMMA.16816.F32 R44, R52, R42, R44 ;  /* 0x0000002a342c723c */ /* 0x010fde000000182c */
[----:B------:R-:W-:-:S08]  /*98770*/  NOP ;  /* 0x0000000000007918 */ /* 0x000fd00000000000 */
[----:B------:R-:W-:Y:S04]  /*98780*/  STL.64 [R1+0xea0], R44 ;  /* 0x000ea02c01007387 */ /* 0x000fe80000100a00 */
[----:B------:R0:W-:Y:S04]  /*98790*/  STL.64 [R1+0xea8], R46 ;  /* 0x000ea82e01007387 */ /* 0x0001e80000100a00 */
[----:B0-----:R-:W4:Y:S04]  /*987a0*/  LDL.LU.64 R46, [R1+0x91b0] ;  /* 0x0091b000012e7983 */ /* 0x001f280000300a00 */
[----:B------:R-:W4:Y:S04]  /*987b0*/  LDL.LU.64 R44, [R1+0x91a8] ;  /* 0x0091a800012c7983 */ /* 0x000f280000300a00 */
[----:B------:R-:W-:Y:S04]  /*987c0*/  STL.64 [R1+0xe90], R48 ;  /* 0x000e903001007387 */ /* 0x000fe80000100a00 */
[----:B------:R0:W-:Y:S04]  /*987d0*/  STL.64 [R1+0xe98], R50 ;  /* 0x000e983201007387 */ /* 0x0001e80000100a00 */
[----:B0-----:R-:W2:Y:S04]  /*987e0*/  LDL.LU.64 R50, [R1+0x91a0] ;  /* 0x0091a00001327983 */ /* 0x001ea80000300a00 */
[----:B------:R-:W3:Y:S01]  /*987f0*/  LDL.LU.64 R48, [R1+0x9198] ;  /* 0x0091980001307983 */ /* 0x000ee20000300a00 */
[----:B--2---:R-:W-:Y:S03]  /*98800*/  HMMA.16816.F32 R52, R52, R50, R8 ;  /* 0x000000323434723c */ /* 0x004fe60000001808 */
[----:B------:R-:W2:Y:S04]  /*98810*/  LDL.LU.64 R10, [R1+0x9190] ;  /* 0x00919000010a7983 */ /* 0x000ea80000300a00 */
[----:B------:R-:W2:-:S15]  /*98820*/  LDL.LU.64 R8, [R1+0x9188] ;  /* 0x0091880001087983 */ /* 0x000e9e0000300a00 */
[----:B------:R-:W-:-:S01]  /*98830*/  NOP ;  /* 0x0000000000007918 */ /* 0x000fc20000000000 */
[----:B------:R-:W-:Y:S04]  /*98840*/  STL.64 [R1+0xe80], R52 ;  /* 0x000e803401007387 */ /* 0x000fe80000100a00 */
[----:B------:R0:W-:Y:S04]  /*98850*/  STL.64 [R1+0xe88], R54 ;  /* 0x000e883601007387 */ /* 0x0001e80000100a00 */
[----:B0-----:R-:W2:Y:S04]  /*98860*/  LDL.LU.64 R54, [R1+0x9180] ;  /* 0x0091800001367983 */ /* 0x001ea80000300a00 */
[----:B------:R-:W4:Y:S04]  /*98870*/  LDL.LU.64 R52, [R1+0x9178] ;  /* 0x0091780001347983 */ /* 0x000f280000300a00 */
[----:B------:R-:W-:Y:S04]  /*98880*/  STL.64 [R1+0x9118], R50 ;  /* 0x0091183201007387 */ /* 0x000fe80000100a00 */
[----:B---3--:R0:W-:Y:S04]  /*98890*/  STL.64 [R1+0x9110], R48 ;  /* 0x0091103001007387 */ /* 0x0081e80000100a00 */
[----:B0-----:R-:W3:Y:S04]  /*988a0*/  LDL.LU R48, [R1+0xcc0] ;  /* 0x000cc00001307983 */ /* 0x001ee80000300800 */
[----:B------:R-:W3:Y:S04]  /*988b0*/  LDL.LU R49, [R1+0xcc4] ;  /* 0x000cc40001317983 */ /* 0x000ee80000300800 */
[----:B------:R-:W3:Y:S04]  /*988c0*/  LDL.LU R50, [R1+0xcc8] ;  /* 0x000cc80001327983 */ /* 0x000ee80000300800 */
[----:B------:R-:W3:Y:S01]  /*988d0*/  LDL.LU R51, [R1+0xccc] ;  /* 0x000ccc0001337983 */ /* 0x000ee20000300800 */
[C---:B--2---:R-:W-:Y:S06]  /*988e0*/  HMMA.16816.F32 R36, R8.reuse, R54, R36 ;  /* 0x000000360824723c */ /* 0x044fec0000001824 */
[----:B----4-:R-:W-:-:S15]  /*988f0*/  HMMA.16816.F32 R28, R8, R52, R28 ;  /* 0x00000034081c723c */ /* 0x010fde000000181c */
[----:B------:R-:W-:-:S08]  /*98900*/  NOP ;  /* 0x0000000000007918 */ /* 0x000fd00000000000 */
        /* <DEDUP_REMOVED lines=10> */
[----:B0-----:R-:W3:Y:S04]  /*989b0*/  LDL.LU R52, [R1+0xcb0] ;  /* 0x000cb00001347983 */ /* 0x001ee80000300800 */
[----:B------:R-:W3:Y:S04]  /*989c0*/  LDL.LU R53, [R1+0xcb4] ;  /* 0x000cb40001357983 */ /* 0x000ee80000300800 */
[----:B------:R-:W3:Y:S04]  /*989d0*/  LDL.LU R54, [R1+0xcb8] ;  /* 0x000cb80001367983 */ /* 0x000ee80000300800 */
[----:B------:R-:W3:Y:S04]  /*989e0*/  LDL.LU R55, [R1+0xcbc] ;  /* 0x000cbc0001377983 */ /* 0x000ee80000300800 */
[----:B------:R-:W-:Y:S04]  /*989f0*/  STL.64 [R1+0x9138], R42 ;  /* 0x0091382a01007387 */ /* 0x000fe80000100a00 */
[----:B------:R2:W-:Y:S01]  /*98a00*/  STL.64 [R1+0x9130], R40 ;  /* 0x0091302801007387 */ /* 0x0005e20000100a00 */
[C---:B------:R-:W-:Y:S06]  /*98a10*/  HMMA.16816.F32 R20, R8.reuse, R18, R20 ;  /* 0x000000120814723c */ /* 0x040fec0000001814 */
[C---:B------:R-:W-:Y:S06]  /*98a20*/  HMMA.16816.F32 R4, R8.reuse, R12, R4 ;  /* 0x0000000c0804723c */ /* 0x040fec0000001804 */
[C---:B---3--:R-:W-:Y:S06]  /*98a30*/  HMMA.16816.F32 R52, R8.reuse, R40, R52 ;  /* 0x000000280834723c */ /* 0x048fec0000001834 */
[----:B--2---:R-:W-:-:S15]  /*98a40*/  HMMA.16816.F32 R40, R8, R36, R56 ;  /* 0x000000240828723c */ /* 0x004fde0000001838 */
[----:B------:R-:W-:-:S02]  /*98a50*/  NOP ;  /* 0x0000000000007918 */ /* 0x000fc40000000000 */
[----:B------:R-:W-:Y:S04]  /*98a60*/  STL.64 [R1+0xe50], R52 ;  /* 0x000e503401007387 */ /* 0x000fe80000100a00 */
[----:B------:R0:W-:Y:S02]  /*98a70*/  STL.64 [R1+0xe58], R54 ;  /* 0x000e583601007387 */ /* 0x0001e40000100a00 */
[C---:B0-----:R-:W-:Y:S06]  /*98a80*/  HMMA.16816.F32 R52, R8.reuse, R28, R48 ;  /* 0x0000001c0834723c */ /* 0x041fec0000001830 */
[C---:B------:R-:W-:Y:S06]  /*98a90*/  HMMA.16816.F32 R48, R8.reuse, R16, R24 ;  /* 0x000000100830723c */ /* 0x040fec0000001818 */
[C---:B----4-:R-:W-:Y:S11]  /*98aa0*/  HMMA.16816.F32 R24, R8.reuse, R38, R44 ;  /* 0x000000260818723c */ /* 0x050ff6000000182c */
        /* <DEDUP_REMOVED lines=10> */
[----:B0-----:R-:W-:Y:S06]  /*98b50*/  HMMA.16816.F32 R24, R8, R30, R32 ;  /* 0x0000001e0818723c */ /* 0x001fec0000001820 */
[----:B------:R-:W-:Y:S04]  /*98b60*/  STL.64 [R1+0x90c8], R30 ;  /* 0x0090c81e01007387 */ /* 0x000fe80000100a00 */
[----:B------:R-:W-:-:S13]  /*98b70*/  STL.64 [R1+0x90c0], R28 ;  /* 0x0090c01c01007387 */ /* 0x000fda0000100a00 */
        /* <DEDUP_REMOVED lines=49> */
[----:B----4-:R0:W-:Y:S04]  /*98e90*/  STL.64 [R1+0x90d0], R36 ;  /* 0x0090d02401007387 */ /* 0x0101e80000100a00 */
        /* <DEDUP_REMOVED lines=8> */
[----:B------:R-:W4:Y:S04]  /*98f20*/  LDL.LU R38, [R1+0xfa8] ;  /* 0x000fa80001267983 */ /* 0x000f280000300800 */
[----:B------:R-:W4:Y:S04]  /*98f30*/  LDL.LU R39, [R1+0xfac] ;  /* 0x000fac0001277983 */ /* 0x000f280000300800 */
[----:B----4-:R-:W-:Y:S04]  /*98f40*/  STL.64 [R1+0x9128], R38 ;  /* 0x0091282601007387 */ /* 0x010fe80000100a00 */
[----:B--2---:R0:W-:Y:S04]  /*98f50*/  STL.64 [R1+0x9120], R36 ;  /* 0x0091202401007387 */ /* 0x0041e80000100a00 */
[----:B-1----:R-:W2:Y:S04]  /*98f60*/  LDL.LU R16, [R1+0xf90] ;  /* 0x000f900001107983 */ /* 0x002ea80000300800 */
[----:B------:R-:W2:Y:S04]  /*98f70*/  LDL.LU R17, [R1+0xf94] ;  /* 0x000f940001117983 */ /* 0x000ea80000300800 */
[----:B------:R-:W2:Y:S04]  /*98f80*/  LDL.LU R18, [R1+0xf98] ;  /* 0x000f980001127983 */ /* 0x000ea80000300800 */
[----:B------:R-:W2:Y:S04]  /*98f90*/  LDL.LU R19, [R1+0xf9c] ;  /* 0x000f9c0001137983 */ /* 0x000ea80000300800 */
[----:B------:R-:W4:Y:S04]  /*98fa0*/  LDL.LU R52, [R1+0xd70] ;  /* 0x000d700001347983 */ /* 0x000f280000300800 */
[----:B------:R-:W4:Y:S04]  /*98fb0*/  LDL.LU R53, [R1+0xd74] ;  /* 0x000d740001357983 */ /* 0x000f280000300800 */
[----:B------:R-:W4:Y:S04]  /*98fc0*/  LDL.LU R54, [R1+0xd78] ;  /* 0x000d780001367983 */ /* 0x000f280000300800 */
[----:B------:R-:W4:Y:S04]  /*98fd0*/  LDL.LU R55, [R1+0xd7c] ;  /* 0x000d7c0001377983 */ /* 0x000f280000300800 */
        /* <DEDUP_REMOVED lines=24> */
[----:B---3--:R-:W-:Y:S04]  /*99160*/  STL.64 [R1+0x9098], R58 ;  /* 0x0090983a01007387 */ /* 0x008fe80000100a00 */
[----:B------:R0:W-:Y:S04]  /*99170*/  STL.64 [R1+0x9090], R56 ;  /* 0x0090903801007387 */ /* 0x0001e80000100a00 */
        /* <DEDUP_REMOVED lines=20> */
[----:B----4-:R-:W-:-:S15]  /*992c0*/  HMMA.16816.F32 R12, R8, R2, R12 ;  /* 0x00000002080c723c */ /* 0x010fde000000180c */
[----:B------:R-:W-:-:S08]  /*992d0*/  NOP ;  /* 0x0000000000007918 */ /* 0x000fd00000000000 */
[----:B------:R-:W-:Y:S04]  /*992e0*/  STL.64 [R1+0xdd0], R12 ;  /* 0x000dd00c01007387 */ /* 0x000fe80000100a00 */
[----:B------:R0:W-:Y:S04]  /*992f0*/  STL.64 [R1+0xdd8], R14 ;  /* 0x000dd80e01007387 */ /* 0x0001e80000100a00 */
[----:B0-----:R-:W2:Y:S04]  /*99300*/  LDL.LU.64 R14, [R1+0x9150] ;  /* 0x00915000010e7983 */ /* 0x001ea80000300a00 */
[----:B------:R-:W4:Y:S01]  /*99310*/  LDL.LU.64 R12, [R1+0x9148] ;  /* 0x00914800010c7983 */ /* 0x000f220000300a00 */
[----:B--2---:R-:W-:-:S15]  /*99320*/  HMMA.16816.F32 R24, R8, R14, R24 ;  /* 0x0000000e0818723c */ /* 0x004fde0000001818 */
[----:B------:R-:W-:-:S08]  /*99330*/  NOP ;  /* 0x0000000000007918 */ /* 0x000fd00000000000 */
[----:B------:R-:W-:Y:S04]  /*99340*/  STL.64 [R1+0xdc0], R24 ;  /* 0x000dc01801007387 */ /* 0x000fe80000100a00 */
[----:B------:R0:W-:Y:S04]  /*99350*/  STL.64 [R1+0xdc8], R26 ;  /* 0x000dc81a01007387 */ /* 0x0001e80000100a00 */
[----:B0-----:R-:W2:Y:S02]  /*99360*/  LDL.LU.64 R26, [R1+0x9140] ;  /* 0x00914000011a7983 */ /* 0x001ea40000300a00 */
[----:B--2---:R-:W-:-:S15]  /*99370*/  HMMA.16816.F32 R40, R8, R26, R40 ;  /* 0x0000001a0828723c */ /* 0x004fde0000001828 */
[----:B------:R-:W-:-:S08]  /*99380*/  NOP ;  /* 0x0000000000007918 */ /* 0x000fd00000000000 */
[----:B------:R-:W-:Y:S04]  /*99390*/  STL.64 [R1+0xdb0], R40 ;  /* 0x000db02801007387 */ /* 0x000fe80000100a00 */
[----:B------:R0:W-:Y:S04]  /*993a0*/  STL.64 [R1+0xdb8], R42 ;  /* 0x000db82a01007387 */ /* 0x0001e80000100a00 */
[----:B0-----:R-:W2:Y:S01]  /*993b0*/  LDL.LU.64 R42, [R1+0x9138] ;  /* 0x00913800012a7983 */ /* 0x001ea20000300a00 */
[C---:B------:R-:W-:Y:S03]  /*993c0*/  HMMA.16816.F32 R48, R8.reuse, R60, R48 ;  /* 0x0000003c0830723c */ /* 0x040fe60000001830 */
[----:B------:R-:W3:Y:S03]  /*993d0*/  LDL.LU.64 R40, [R1+0x9130] ;  /* 0x0091300001287983 */ /* 0x000ee60000300a00 */
        /* <DEDUP_REMOVED lines=8> */
[----:B0-----:R-:W4:Y:S04]  /*99460*/  LDL.LU.64 R50, [R1+0x9118] ;  /* 0x0091180001327983 */ /* 0x001f280000300a00 */
[----:B------:R-:W3:Y:S01]  /*99470*/  LDL.LU.64 R48, [R1+0x9110] ;  /* 0x0091100001307983 */ /* 0x000ee20000300a00 */
[----:B----4-:R-:W-:Y:S03]  /*99480*/  HMMA.16816.F32 R8, R8, R50, R52 ;  /* 0x000000320808723c */ /* 0x010fe60000001834 */
[----:B------:R-:W2:Y:S04]  /*99490*/  LDL.LU.64 R54, [R1+0x9108] ;  /* 0x0091080001367983 */ /* 0x000ea80000300a00 */
[----:B------:R-:W4:-:S15]  /*994a0*/  LDL.LU.64 R52, [R1+0x9100] ;  /* 0x0091000001347983 */ /* 0x000f1e0000300a00 */
[----:B------:R-:W-:-:S01]  /*994b0*/  NOP ;  /* 0x0000000000007918 */ /* 0x000fc20000000000 */
[----:B------:R-:W-:Y:S04]  /*994c0*/  STL.64 [R1+0xd80], R8 ;  /* 0x000d800801007387 */ /* 0x000fe80000100a00 */
[----:B------:R0:W-:Y:S04]  /*994d0*/  STL.64 [R1+0xd88], R10 ;  /* 0x000d880a01007387 */ /* 0x0001e80000100a00 */
[----:B0-----:R-:W4:Y:S04]  /*994e0*/  LDL.LU.64 R10, [R1+0x90f8] ;  /* 0x0090f800010a7983 */ /* 0x001f280000300a00 */
[----:B------:R-:W4:Y:S02]  /*994f0*/  LDL.LU.64 R8, [R1+0x90f0] ;  /* 0x0090f00001087983 */ /* 0x000f240000300a00 */
[C---:B----4-:R-:W-:Y:S06]  /*99500*/  HMMA.16816.F32 R16, R8.reuse, R52, R16 ;  /* 0x000000340810723c */ /* 0x050fec0000001810 */
[C---:B--2---:R-:W-:Y:S06]  /*99510*/  HMMA.16816.F32 R36, R8.reuse, R54, R36 ;  /* 0x000000360824723c */ /* 0x044fec0000001824 */
[C---:B---3--:R-:W-:Y:S11]  /*99520*/  HMMA.16816.F32 R28, R8.reuse, R40, R28 ;  /* 0x00000028081c723c */ /* 0x048ff6000000181c */
        /* <DEDUP_REMOVED lines=10> */
[----:B0-----:R-:W4:Y:S04]  /*995d0*/  LDL.LU.64 R30, [R1+0x90c8] ;  /* 0x0090c800011e7983 */ /* 0x001f280000300a00 */
[----:B------:R-:W2:Y:S02]  /*995e0*/  LDL.LU.64 R28, [R1+0x90c0] ;  /* 0x0090c000011c7983 */ /* 0x000ea40000300a00 */
[----:B--2---:R-:W-:-:S15]  /*995f0*/  HMMA.16816.F32 R16, R8, R28, R16 ;  /* 0x0000001c0810723c */ /* 0x004fde0000001810 */
[----:B------:R-:W-:-:S08]  /*99600*/  NOP ;  /* 0x0000000000007918 */ /* 0x000fd00000000000 */
[----:B------:R-:W-:Y:S04]  /*99610*/  STL.64 [R1+0xd40], R16 ;  /* 0x000d401001007387 */ /* 0x000fe80000100a00 */
[----:B------:R0:W-:Y:S04]  /*99620*/  STL.64 [R1+0xd48], R18 ;  /* 0x000d481201007387 */ /* 0x0001e80000100a00 */
[----:B0-----:R-:W2:Y:S04]  /*99630*/  LDL.LU.64 R18, [R1+0x90b8] ;  /* 0x0090b80001127983 */ /* 0x001ea80000300a00 */
[----:B------:R-:W3:Y:S02]  /*99640*/  LDL.LU.64 R16, [R1+0x90b0] ;  /* 0x0090b00001107983 */ /* 0x000ee40000300a00 */
[----:B---3--:R-:W-:-:S15]  /*99650*/  HMMA.16816.F32 R36, R8, R16, R36 ;  /* 0x000000100824723c */ /* 0x008fde0000001824 */
[----:B------:R-:W-:-:S08]  /*99660*/  NOP ;  /* 0x0000000000007918 */ /* 0x000fd00000000000 */
[----:B------:R-:W-:Y:S04]  /*99670*/  STL.64 [R1+0xd30], R36 ;  /* 0x000d302401007387 */ /* 0x000fe80000100a00 */
[----:B------:R0:W-:Y:S04]  /*99680*/  STL.64 [R1+0xd38], R38 ;  /* 0x000d382601007387 */ /* 0x0001e80000100a00 */
[----:B0-----:R-:W3:Y:S04]  /*99690*/  LDL.LU.64 R38, [R1+0x90a8] ;  /* 0x0090a80001267983 */ /* 0x001ee80000300a00 */
[----:B------:R-:W4:Y:S02]  /*996a0*/  LDL.LU.64 R36, [R1+0x90a0] ;  /* 0x0090a00001247983 */ /* 0x000f240000300a00 */
[----:B----4-:R-:W-:-:S15]  /*996b0*/  HMMA.16816.F32 R56, R8, R36, R56 ;  /* 0x000000240838723c */ /* 0x010fde0000001838 */
[----:B------:R-:W-:-:S08]  /*996c0*/  NOP ;  /* 0x0000000000007918 */ /* 0x000fd00000000000 */
[----:B------:R-:W-:Y:S04]  /*996d0*/  STL.64 [R1+0xd20], R56 ;  /* 0x000d203801007387 */ /* 0x000fe80000100a00 */
[----:B------:R0:W-:Y:S04]  /*996e0*/  STL.64 [R1+0xd28], R58 ;  /* 0x000d283a01007387 */ /* 0x0001e80000100a00 */
[----:B0-----:R-:W3:Y:S04]  /*996f0*/  LDL.LU.64 R58, [R1+0x9098] ;  /* 0x00909800013a7983 */ /* 0x001ee80000300a00 */
[----:B------:R-:W3:Y:S02]  /*99700*/  LDL.LU.64 R56, [R1+0x9090] ;  /* 0x0090900001387983 */ /* 0x000ee40000300a00 */
[----:B---3--:R-:W-:-:S15]  /*99710*/  HMMA.16816.F32 R56, R8, R38, R56 ;  /* 0x000000260838723c */ /* 0x008fde0000001838 */
        /* <DEDUP_REMOVED lines=9> */
[----:B0-----:R-:W2:Y:S04]  /*997b0*/  LDL.LU.64 R58, [R1+0x9078] ;  /* 0x00907800013a7983 */ /* 0x001ea80000300a00 */
[----:B------:R-:W2:Y:S02]  /*997c0*/  LDL.LU.64 R56, [R1+0x9070] ;  /* 0x0090700001387983 */ /* 0x000ea40000300a00 */
[----:B--2---:R-:W-:-:S15]  /*997d0*/  HMMA.16816.F32 R56, R8, R18, R56 ;  /* 0x000000120838723c */ /* 0x004fde0000001838 */
        /* <DEDUP_REMOVED lines=16> */
[----:B------:R-:W2:Y:S04]  /*998e0*/  LDL.LU.64 R56, [R1+0x9040] ;  /* 0x0090400001387983 */ /* 0x000ea80000300a00 */
[----:B------:R-:W-:Y:S04]  /*998f0*/  STL.64 [R1+0x9038], R14 ;  /* 0x0090380e01007387 */ /* 0x000fe80000100a00 */
[----:B------:R0:W-:Y:S01]  /*99900*/  STL.64 [R1+0x9030], R12 ;  /* 0x0090300c01007387 */ /* 0x0001e20000100a00 */
[C---:B------:R-:W-:Y:S06]  /*99910*/  HMMA.16816.F32 R44, R8.reuse, R42, R44 ;  /* 0x0000002a082c723c */ /* 0x040fec000000182c */
[C---:B--2---:R-:W-:Y:S06]  /*99920*/  HMMA.16816.F32 R56, R8.reuse, R14, R56 ;  /* 0x0000000e0838723c */ /* 0x044fec0000001838 */
[----:B0-----:R-:W-:-:S15]  /*99930*/  HMMA.16816.F32 R12, R8, R26, R4 ;  /* 0x0000001a080c723c */ /* 0x001fde0000001804 */
[----:B------:R-:W-:-:S02]  /*99940*/  NOP ;  /* 0x0000000000007918 */ /* 0x000fc40000000000 */
[----:B------:R-:W-:Y:S04]  /*99950*/  STL.64 [R1+0xcc0], R56 ;  /* 0x000cc03801007387 */ /* 0x000fe80000100a00 */
[----:B------:R-:W-:Y:S04]  /*99960*/  STL.64 [R1+0xcc8], R58 ;  /* 0x000cc83a01007387 */ /* 0x000fe80000100a00 */
[----:B------:R-:W2:Y:S04]  /*99970*/  LDL.LU R4, [R1+0x10a0] ;  /* 0x0010a00001047983 */ /* 0x000ea80000300800 */
[----:B------:R-:W-:Y:S04]  /*99980*/  STL.64 [R1+0xcb0], R12 ;  /* 0x000cb00c01007387 */ /* 0x000fe80000100a00 */
[----:B------:R0:W-:Y:S04]  /*99990*/  STL.64 [R1+0xcb8], R14 ;  /* 0x000cb80e01007387 */ /* 0x0001e80000100a00 */
[----:B------:R-:W2:Y:S04]  /*999a0*/  LDL.LU R5, [R1+0x10a4] ;  /* 0x0010a40001057983 */ /* 0x000ea80000300800 */
[----:B------:R-:W2:Y:S01]  /*999b0*/  LDL.LU R6, [R1+0x10a8] ;  /* 0x0010a80001067983 */ /* 0x000ea20000300800 */
[C---:B0-----:R-:W-:Y:S03]  /*999c0*/  HMMA.16816.F32 R12, R8.reuse, R60, R32 ;  /* 0x0000003c080c723c */ /* 0x041fe60000001820 */
[----:B------:R-:W2:Y:S03]  /*999d0*/  LDL.LU R7, [R1+0x10ac] ;  /* 0x0010ac0001077983 */ /* 0x000ea60000300800 */
[----:B------:R-:W-:Y:S01]  /*999e0*/  HMMA.16816.F32 R8, R8, R50, R20 ;  /* 0x000000320808723c */ /* 0x000fe20000001814 */
[----:B------:R0:W-:Y:S04]  /*999f0*/  STL.64 [R1+0x9008], R26 ;  /* 0x0090081a01007387 */ /* 0x0001e80000100a00 */
[----:B------:R-:W3:Y:S04]  /*99a00*/  LDL.LU.64 R24, [R1+0x2a0] ;  /* 0x0002a00001187983 */ /* 0x000ee80000300a00 */
[----:B0-----:R-:W3:Y:S04]  /*99a10*/  LDL.LU.64 R26, [R1+0x2a8] ;  /* 0x0002a800011a7983 */ /* 0x001ee80000300a00 */
[----:B------:R-:W-:Y:S04]  /*99a20*/  STL.64 [R1+0xca0], R44 ;  /* 0x000ca02c01007387 */ /* 0x000fe80000100a00 */
[----:B------:R-:W-:Y:S04]  /*99a30*/  STL.64 [R1+0xca8], R46 ;  /* 0x000ca82e01007387 */ /* 0x000fe80000100a00 */
[----:B------:R-:W4:Y:S04]  /*99a40*/  LDL.LU R20, [R1+0x10f0] ;  /* 0x0010f00001147983 */ /* 0x000f280000300800 */
[----:B------:R0:W-:Y:S04]  /*99a50*/  STL.64 [R1+0xc90], R12 ;  /* 0x000c900c01007387 */ /* 0x0001e80000100a00 */
[----:B------:R1:W-:Y:S04]  /*99a60*/  STL.64 [R1+0xc98], R14 ;  /* 0x000c980e01007387 */ /* 0x0003e80000100a00 */
        /* <DEDUP_REMOVED lines=27> */
[----:B0-----:R-:W3:Y:S04]  /*99c20*/  LDL.LU R48, [R1+0x1090] ;  /* 0x0010900001307983 */ /* 0x001ee80000300800 */
[----:B------:R-:W3:Y:S04]  /*99c30*/  LDL.LU R49, [R1+0x1094] ;  /* 0x0010940001317983 */ /* 0x000ee80000300800 */
[----:B------:R-:W3:Y:S04]  /*99c40*/  LDL.LU R50, [R1+0x1098] ;  /* 0x0010980001327983 */ /* 0x000ee80000300800 */
[----:B------:R-:W3:Y:S02]  /*99c50*/  LDL.LU R51, [R1+0x109c] ;  /* 0x00109c0001337983 */ /* 0x000ee40000300800 */
[----:B---3--:R-:W-:-:S15]  /*99c60*/  HMMA.16816.F32 R48, R24, R52, R48 ;  /* 0x000000341830723c */ /* 0x008fde0000001830 */
[----:B------:R-:W-:-:S08]  /*99c70*/  NOP ;  /* 0x0000000000007918 */ /* 0x000fd00000000000 */
[----:B------:R-:W-:Y:S04]  /*99c80*/  STL.64 [R1+0xc70], R48 ;  /* 0x000c703001007387 */ /* 0x000fe80000100a00 */
[----:B------:R2:W-:Y:S02]  /*99c90*/  STL.64 [R1+0xc78], R50 ;  /* 0x000c783201007387 */ /* 0x0005e40000100a00 */
[----:B--2---:R-:W-:Y:S07]  /*99ca0*/  HMMA.16816.F32 R48, R24, R54, R4 ;  /* 0x000000361830723c */ /* 0x004fee0000001804 */
[----:B------:R-:W-:-:S02]  /*99cb0*/  IMAD.MOV.U32 R4, RZ, RZ, R26 ;  /* 0x000000ffff047224 */ /* 0x000fc400078e001a */
[----:B------:R-:W-:Y:S02]  /*99cc0*/  IMAD.MOV.U32 R5, RZ, RZ, R25 ;  /* 0x000000ffff057224 */ /* 0x000fe400078e0019 */
[----:B------:R-:W-:-:S12]  /*99cd0*/  IMAD.MOV.U32 R6, RZ, RZ, R24 ;  /* 0x000000ffff067224 */ /* 0x000fd800078e0018 */
[----:B------:R-:W-:Y:S04]  /*99ce0*/  STL.64 [R1+0xc60], R48 ;  /* 0x000c603001007387 */ /* 0x000fe80000100a00 */
[----:B------:R-:W-:Y:S04]  /*99cf0*/  STL.64 [R1+0xc68], R50 ;  /* 0x000c683201007387 */ /* 0x000fe80000100a00 */
[----:B------:R0:W-:Y:S04]  /*99d00*/  STL.64 [R1+0x8fc0], R54 ;  /* 0x008fc03601007387 */ /* 0x0001e80000100a00 */
[----:B------:R1:W-:Y:S01]  /*99d10*/  STL.64 [R1+0x8fb8], R52 ;  /* 0x008fb83401007387 */ /* 0x0003e20000100a00 */
[----:B0-----:R-:W-:-:S03]  /*99d20*/  IMAD.MOV.U32 R54, RZ, RZ, R4 ;  /* 0x000000ffff367224 */ /* 0x001fc600078e0004 */
[----:B------:R-:W2:Y:S01]  /*99d30*/  LDL.LU R4, [R1+0x240] ;  /* 0x0002400001047983 */ /* 0x000ea20000300800 */
[----:B-1----:R-:W-:Y:S02]  /*99d40*/  IMAD.MOV.U32 R53, RZ, RZ, R5 ;  /* 0x000000ffff357224 */ /* 0x002fe400078e0005 */
[----:B------:R-:W-:Y:S01]  /*99d50*/  IMAD.MOV.U32 R52, RZ, RZ, R6 ;  /* 0x000000ffff347224 */ /* 0x000fe200078e0006 */
[----:B------:R-:W2:Y:S04]  /*99d60*/  LDL.LU R5, [R1+0x244] ;  /* 0x0002440001057983 */ /* 0x000ea80000300800 */
[----:B------:R-:W3:Y:S04]  /*99d70*/  LDL.LU R6, [R1+0x248] ;  /* 0x0002480001067983 */ /* 0x000ee80000300800 */
[----:B------:R-:W3:Y:S01]  /*99d80*/  LDL.LU R7, [R1+0x24c] ;  /* 0x00024c0001077983 */ /* 0x000ee20000300800 */
[----:B------:R-:W-:-:S03]  /*99d90*/  IMAD.MOV.U32 R0, RZ, RZ, R27 ;  /* 0x000000ffff007224 */ /* 0x000fc600078e001b */
[----:B---3--:R-:W-:Y:S04]  /*99da0*/  STL.64 [R1+0x8f38], R6 ;  /* 0x008f380601007387 */ /* 0x008fe80000100a00 */
[----:B--2---:R0:W-:Y:S04]  /*99db0*/  STL.64 [R1+0x8f30], R4 ;  /* 0x008f300401007387 */ /* 0x0041e80000100a00 */
[----:B0-----:R-:W2:Y:S04]  /*99dc0*/  LDL.LU R4, [R1+0x270] ;  /* 0x0002700001047983 */ /* 0x001ea80000300800 */
[----:B------:R-:W2:Y:S04]  /*99dd0*/  LDL.LU R5, [R1+0x274] ;  /* 0x0002740001057983 */ /* 0x000ea80000300800 */
[----:B------:R-:W3:Y:S04]  /*99de0*/  LDL.LU R6, [R1+0x278] ;  /* 0x0002780001067983 */ /* 0x000ee80000300800 */
[----:B------:R-:W3:Y:S01]  /*99df0*/  LDL.LU R7, [R1+0x27c] ;  /* 0x00027c0001077983 */ /* 0x000ee20000300800 */
[----:B------:R-:W-:-:S07]  /*99e00*/  IMAD.MOV.U32 R55, RZ, RZ, R0 ;  /* 0x000000ffff377224 */ /* 0x000fce00078e0000 */
[C---:B----4-:R-:W-:Y:S01]  /*99e10*/  HMMA.16816.F32 R24, R52.reuse, R16, R44 ;  /* 0x000000103418723c */ /* 0x050fe2000000182c */
[----:B---3--:R-:W-:Y:S04]  /*99e20*/  STL.64 [R1+0x8fd0], R6 ;  /* 0x008fd00601007387 */ /* 0x008fe80000100a00 */
[----:B--2---:R0:W-:Y:S02]  /*99e30*/  STL.64 [R1+0x8fc8], R4 ;  /* 0x008fc80401007387 */ /* 0x0041e40000100a00 */
[----:B0-----:R-:W-:Y:S02]  /*99e40*/  HMMA.16816.F32 R4, R52, R40, R12 ;  /* 0x000000283404723c */ /* 0x001fe4000000180c */
[----:B------:R-:W-:Y:S04]  /*99e50*/  STL.64 [R1+0x9000], R42 ;  /* 0x0090002a01007387 */ /* 0x000fe80000100a00 */
[----:B------:R-:W-:-:S15]  /*99e60*/  STL.64 [R1+0x8ff8], R40 ;  /* 0x008ff82801007387 */ /* 0x000fde0000100a00 */
[----:B------:R-:W-:-:S02]  /*99e70*/  NOP ;  /* 0x0000000000007918 */ /* 0x000fc40000000000 */
[----:B------:R-:W-:Y:S04]  /*99e80*/  STL.64 [R1+0xc50], R4 ;  /* 0x000c500401007387 */ /* 0x000fe80000100a00 */
[----:B------:R0:W-:Y:S02]  /*99e90*/  STL.64 [R1+0xc58], R6 ;  /* 0x000c580601007387 */ /* 0x0001e40000100a00 */
[C---:B0-----:R-:W-:Y:S06]  /*99ea0*/  HMMA.16816.F32 R4, R52.reuse, R28, R56 ;  /* 0x0000001c3404723c */ /* 0x041fec0000001838 */
[----:B------:R-:W-:-:S15]  /*99eb0*/  HMMA.16816.F32 R12, R52, R36, R32 ;  /* 0x00000024340c723c */ /* 0x000fde0000001820 */
[----:B------:R-:W-:-:S02]  /*99ec0*/  NOP ;  /* 0x0000000000007918 */ /* 0x000fc40000000000 */
[----:B------:R-:W-:Y:S04]  /*99ed0*/  STL.64 [R1+0xc40], R4 ;  /* 0x000c400401007387 */ /* 0x000fe80000100a00 */
[----:B------:R0:W-:Y:S02]  /*99ee0*/  STL.64 [R1+0xc48], R6 ;  /* 0x000c480601007387 */ /* 0x0001e40000100a00 */
[C---:B0-----:R-:W-:Y:S02]  /*99ef0*/  HMMA.16816.F32 R4, R52.reuse, R38, R20 ;  /* 0x000000263404723c */ /* 0x041fe40000001814 */
        /* <DEDUP_REMOVED lines=11> */
[----:B------:R0:W-:Y:S04]  /*99fb0*/  STL.64 [R1+0xc00], R4 ;  /* 0x000c000401007387 */ /* 0x0001e80000100a00 */
[----:B------:R1:W-:Y:S04]  /*99fc0*/  STL.64 [R1+0xc08], R6 ;  /* 0x000c080601007387 */ /* 0x0003e80000100a00 */
        /* <DEDUP_REMOVED lines=12> */
[----:B0-----:R-:W2:Y:S04]  /*9a090*/  LDL.LU R4, [R1+0x1170] ;  /* 0x0011700001047983 */ /* 0x001ea80000300800 */
[----:B------:R-:W2:Y:S04]  /*9a0a0*/  LDL.LU R5, [R1+0x1174] ;  /* 0x0011740001057983 */ /* 0x000ea80000300800 */
[----:B-1----:R-:W3:Y:S04]  /*9a0b0*/  LDL.LU R6, [R1+0x1178] ;  /* 0x0011780001067983 */ /* 0x002ee80000300800 */
        /* <DEDUP_REMOVED lines=154> */
[----:B------:R0:W-:Y:S04]  /*9aa60*/  STL.64 [R1+0xaf0], R20 ;  /* 0x000af01401007387 */ /* 0x0001e80000100a00 */
[----:B------:R1:W-:Y:S04]  /*9aa70*/  STL.64 [R1+0xaf8], R22 ;  /* 0x000af81601007387 */ /* 0x0003e80000100a00 */
[----:B------:R-:W-:Y:S04]  /*9aa80*/  STL.64 [R1+0x8f90], R14 ;  /* 0x008f900e01007387 */ /* 0x000fe80000100a00 */
[----:B------:R-:W-:Y:S04]  /*9aa90*/  STL.64 [R1+0x8f88], R12 ;  /* 0x008f880c01007387 */ /* 0x000fe80000100a00 */
[----:B------:R-:W-:Y:S04]  /*9aaa0*/  STL.64 [R1+0xae0], R8 ;  /* 0x000ae00801007387 */ /* 0x000fe80000100a00 */
[----:B------:R-:W-:Y:S04]  /*9aab0*/  STL.64 [R1+0xae8], R10 ;  /* 0x000ae80a01007387 */ /* 0x000fe80000100a00 */
[----:B0-----:R-:W2:Y:S04]  /*9aac0*/  LDL.LU R20, [R1+0x1380] ;  /* 0x0013800001147983 */ /* 0x001ea80000300800 */
        /* <DEDUP_REMOVED lines=149> */
[----:B------:R-:W3:Y:S04]  /*9b420*/  LDL.LU.64 R16, [R1+0x8ef0] ;  /* 0x008ef00001107983 */ /* 0x000ee80000300a00 */
[----:B------:R-:W-:Y:S01]  /*9b430*/  STL [R1+0x8e70], R29 ;  /* 0x008e701d01007387 */ /* 0x000fe20000100800 */
[----:B---3--:R-:W-:-:S15]  /*9b440*/  HMMA.16816.F32 R36, R4, R16, R36 ;  /* 0x000000100424723c */ /* 0x008fde0000001824 */
[----:B------:R-:W-:-:S08]  /*9b450*/  NOP ;  /* 0x0000000000007918 */ /* 0x000fd00000000000 */
[----:B------:R-:W-:Y:S04]  /*9b460*/  STL.64 [R1+0xa30], R36 ;  /* 0x000a302401007387 */ /* 0x000fe80000100a00 */
[----:B------:R0:W-:Y:S04]  /*9b470*/  STL.64 [R1+0xa38], R38 ;  /* 0x000a382601007387 */ /* 0x0001e80000100a00 */
[----:B0-----:R-:W3:Y:S04]  /*9b480*/  LDL.LU.64 R38, [R1+0x8ee8] ;  /* 0x008ee80001267983 */ /* 0x001ee80000300a00 */
[----:B------:R-:W4:Y:S04]  /*9b490*/  LDL.LU.64 R36, [R1+0x8ee0] ;  /* 0x008ee00001247983 */ /* 0x000f280000300a00 */
[----:B------:R-:W-:Y:S04]  /*9b4a0*/  STL [R1+0x8e6c], R16 ;  /* 0x008e6c1001007387 */ /* 0x000fe80000100800 */
[----:B------:R-:W-:Y:S01]  /*9b4b0*/  STL [R1+0x8e68], R17 ;  /* 0x008e681101007387 */ /* 0x000fe20000100800 */
[----:B----4-:R-:W-:-:S15]  /*9b4c0*/  HMMA.16816.F32 R56, R4, R36, R56 ;  /* 0x000000240438723c */ /* 0x010fde0000001838 */
[----:B------:R-:W-:-:S08]  /*9b4d0*/  NOP ;  /* 0x0000000000007918 */ /* 0x000fd00000000000 */
[----:B------:R-:W-:Y:S04]  /*9b4e0*/  STL.64 [R1+0xa20], R56 ;  /* 0x000a203801007387 */ /* 0x000fe80000100a00 */
[----:B------:R0:W-:Y:S04]  /*9b4f0*/  STL.64 [R1+0xa28], R58 ;  /* 0x000a283a01007387 */ /* 0x0001e80000100a00 */
[----:B0-----:R-:W3:Y:S04]  /*9b500*/  LDL.LU.64 R58, [R1+0x8ed8] ;  /* 0x008ed800013a7983 */ /* 0x001ee80000300a00 */
[----:B------:R-:W3:Y:S01]  /*9b510*/  LDL.LU.64 R56, [R1+0x8ed0] ;  /* 0x008ed00001387983 */ /* 0x000ee20000300a00 */
[C---:B------:R-:W-:Y:S06]  /*9b520*/  HMMA.16816.F32 R32, R4.reuse, R30, R32 ;  /* 0x0000001e0420723c */ /* 0x040fec0000001820 */
[C---:B--2---:R-:W-:Y:S06]  /*9b530*/  HMMA.16816.F32 R20, R4.reuse, R18, R20 ;  /* 0x000000120414723c */ /* 0x044fec0000001814 */
[----:B---3--:R-:W-:-:S15]  /*9b540*/  HMMA.16816.F32 R56, R4, R38, R56 ;  /* 0x000000260438723c */ /* 0x008fde0000001838 */
[----:B------:R-:W-:-:S08]  /*9b550*/  NOP ;  /* 0x0000000000007918 */ /* 0x000fd00000000000 */
[----:B------:R-:W-:Y:S04]  /*9b560*/  STL.64 [R1+0xa10], R56 ;  /* 0x000a103801007387 */ /* 0x000fe80000100a00 */
[----:B------:R0:W-:Y:S04]  /*9b570*/  STL.64 [R1+0xa18], R58 ;  /* 0x000a183a01007387 */ /* 0x0001e80000100a00 */
[----:B0-----:R-:W2:Y:S04]  /*9b580*/  LDL.LU.64 R58, [R1+0x8ec8] ;  /* 0x008ec800013a7983 */ /* 0x001ea80000300a00 */
        /* <DEDUP_REMOVED lines=8> */
[----:B------:R0:W-:Y:S04]  /*9b610*/  STL.64 [R1+0xa08], R34 ;  /* 0x000a082201007387 */ /* 0x0001e80000100a00 */
[----:B0-----:R-:W4:Y:S04]  /*9b620*/  LDL.LU.64 R34, [R1+0x8eb8] ;  /* 0x008eb80001227983 */ /* 0x001f280000300a00 */
[----:B------:R-:W4:Y:S04]  /*9b630*/  LDL.LU.64 R32, [R1+0x8eb0] ;  /* 0x008eb00001207983 */ /* 0x000f280000300a00 */
[----:B------:R-:W-:Y:S04]  /*9b640*/  STL.64 [R1+0x8e90], R30 ;  /* 0x008e901e01007387 */ /* 0x000fe80000100a00 */
[----:B------:R0:W-:Y:S04]  /*9b650*/  STL [R1+0x8e88], R28 ;  /* 0x008e881c01007387 */ /* 0x0001e80000100800 */
[----:B0-----:R-:W2:Y:S04]  /*9b660*/  LDL.LU R28, [R1+0x1320] ;  /* 0x00132000011c7983 */ /* 0x001ea80000300800 */
[----:B------:R-:W2:Y:S04]  /*9b670*/  LDL.LU R29, [R1+0x1324] ;  /* 0x00132400011d7983 */ /* 0x000ea80000300800 */
[----:B------:R-:W2:Y:S04]  /*9b680*/  LDL.LU R30, [R1+0x1328] ;  /* 0x00132800011e7983 */ /* 0x000ea80000300800 */
[----:B------:R-:W2:Y:S04]  /*9b690*/  LDL.LU R31, [R1+0x132c] ;  /* 0x00132c00011f7983 */ /* 0x000ea80000300800 */
[----:B------:R-:W-:Y:S04]  /*9b6a0*/  STL.64 [R1+0x9f0], R20 ;  /* 0x0009f01401007387 */ /* 0x000fe80000100a00 */
[----:B------:R0:W-:Y:S04]  /*9b6b0*/  STL.64 [R1+0x9f8], R22 ;  /* 0x0009f81601007387 */ /* 0x0001e80000100a00 */
[----:B0-----:R-:W4:Y:S04]  /*9b6c0*/  LDL.LU.64 R22, [R1+0x8ea8] ;  /* 0x008ea80001167983 */ /* 0x001f280000300a00 */
[----:B------:R-:W4:Y:S04]  /*9b6d0*/  LDL.LU.64 R20, [R1+0x8ea0] ;  /* 0x008ea00001147983 */ /* 0x000f280000300a00 */
[----:B------:R2:W-:Y:S01]  /*9b6e0*/  STL.64 [R1+0x8e98], R18 ;  /* 0x008e981201007387 */ /* 0x0005e20000100a00 */
[C---:B---3--:R-:W-:Y:S06]  /*9b6f0*/  HMMA.16816.F32 R36, R4.reuse, R2, R36 ;  /* 0x000000020424723c */ /* 0x048fec0000001824 */
[C---:B--2---:R-:W-:Y:S06]  /*9b700*/  HMMA.16816.F32 R16, R4.reuse, R12, R28 ;  /* 0x0000000c0410723c */ /* 0x044fec000000181c */
[----:B------:R-:W-:-:S15]  /*9b710*/  HMMA.16816.F32 R28, R4, R14, R56 ;  /* 0x0000000e041c723c */ /* 0x000fde0000001838 */
[----:B------:R-:W-:-:S02]  /*9b720*/  NOP ;  /* 0x0000000000007918 */ /* 0x000fc40000000000 */
[----:B------:R-:W-:Y:S04]  /*9b730*/  STL.64 [R1+0x9e0], R16 ;  /* 0x0009e01001007387 */ /* 0x000fe80000100a00 */
[----:B------:R0:W-:Y:S02]  /*9b740*/  STL.64 [R1+0x9e8], R18 ;  /* 0x0009e81201007387 */ /* 0x0001e40000100a00 */
[C---:B0-----:R-:W-:Y:S02]  /*9b750*/  HMMA.16816.F32 R16, R4.reuse, R26, R44 ;  /* 0x0000001a0410723c */ /* 0x041fe4000000182c */
[----:B------:R-:W-:Y:S04]  /*9b760*/  STL.64 [R1+0x9d0], R36 ;  /* 0x0009d02401007387 */ /* 0x000fe80000100a00 */
[----:B------:R-:W-:Y:S04]  /*9b770*/  STL.64 [R1+0x9d8], R38 ;  /* 0x0009d82601007387 */ /* 0x000fe80000100a00 */
[----:B------:R4:W-:Y:S04]  /*9b780*/  STL.64 [R1+0x8e50], R26 ;  /* 0x008e501a01007387 */ /* 0x0009e80000100a00 */
[----:B------:R-:W-:Y:S04]  /*9b790*/  STL.64 [R1+0x9c0], R28 ;  /* 0x0009c01c01007387 */ /* 0x000fe80000100a00 */
[----:B------:R-:W-:Y:S01]  /*9b7a0*/  STL.64 [R1+0x9c8], R30 ;  /* 0x0009c81e01007387 */ /* 0x000fe20000100a00 */
[C---:B----4-:R-:W-:Y:S04]  /*9b7b0*/  HMMA.16816.F32 R24, R4.reuse, R42, R32 ;  /* 0x0000002a0418723c */ /* 0x050fe80000001820 */
[----:B------:R-:W-:Y:S04]  /*9b7c0*/  STL.64 [R1+0x9b0], R16 ;  /* 0x0009b01001007387 */ /* 0x000fe80000100a00 */
[----:B------:R0:W-:Y:S02]  /*9b7d0*/  STL.64 [R1+0x9b8], R18 ;  /* 0x0009b81201007387 */ /* 0x0001e40000100a00 */
[C---:B0-----:R-:W-:Y:S06]  /*9b7e0*/  HMMA.16816.F32 R16, R4.reuse, R60, R20 ;  /* 0x0000003c0410723c */ /* 0x041fec0000001814 */
[----:B------:R-:W-:Y:S07]  /*9b7f0*/  HMMA.16816.F32 R4, R4, R50, R8 ;  /* 0x000000320404723c */ /* 0x000fee0000001808 */
[----:B------:R-:W-:Y:S04]  /*9b800*/  STL.64 [R1+0x9a0], R24 ;  /* 0x0009a01801007387 */ /* 0x000fe80000100a00 */
[----:B------:R-:W-:Y:S04]  /*9b810*/  STL.64 [R1+0x9a8], R26 ;  /* 0x0009a81a01007387 */ /* 0x000fe80000100a00 */
[----:B------:R-:W2:Y:S04]  /*9b820*/  LDL.LU R20, [R1+0x1400] ;  /* 0x0014000001147983 */ /* 0x000ea80000300800 */
[----:B------:R0:W-:Y:S04]  /*9b830*/  STL.64 [R1+0x990], R16 ;  /* 0x0009901001007387 */ /* 0x0001e80000100a00 */
[----:B------:R1:W-:Y:S04]  /*9b840*/  STL.64 [R1+0x998], R18 ;  /* 0x0009981201007387 */ /* 0x0003e80000100a00 */
[----:B------:R3:W-:Y:S04]  /*9b850*/  STL.64 [R1+0x980], R4 ;  /* 0x0009800401007387 */ /* 0x0007e80000100a00 */
[----:B------:R4:W-:Y:S04]  /*9b860*/  STL.64 [R1+0x988], R6 ;  /* 0x0009880601007387 */ /* 0x0009e80000100a00 */
[----:B------:R-:W2:Y:S04]  /*9b870*/  LDL.LU R21, [R1+0x1404] ;  /* 0x0014040001157983 */ /* 0x000ea80000300800 */
[----:B------:R-:W2:Y:S04]  /*9b880*/  LDL.LU R22, [R1+0x1408] ;  /* 0x0014080001167983 */ /* 0x000ea80000300800 */
[----:B------:R-:W2:Y:S04]  /*9b890*/  LDL.LU R23, [R1+0x140c] ;  /* 0x00140c0001177983 */ /* 0x000ea80000300800 */
[----:B------:R-:W2:Y:S04]  /*9b8a0*/  LDL.LU R28, [R1+0x13a0] ;  /* 0x0013a000011c7983 */ /* 0x000ea80000300800 */
[----:B------:R-:W2:Y:S04]  /*9b8b0*/  LDL.LU R29, [R1+0x13a4] ;  /* 0x0013a400011d7983 */ /* 0x000ea80000300800 */
[----:B------:R-:W2:Y:S04]  /*9b8c0*/  LDL.LU R30, [R1+0x13a8] ;  /* 0x0013a800011e7983 */ /* 0x000ea80000300800 */
[----:B------:R-:W2:Y:S04]  /*9b8d0*/  LDL.LU R31, [R1+0x13ac] ;  /* 0x0013ac00011f7983 */ /* 0x000ea80000300800 */
[----:B0-----:R-:W2:Y:S04]  /*9b8e0*/  LDL.LU R16, [R1+0x1390] ;  /* 0x0013900001107983 */ /* 0x001ea80000300800 */
[----:B------:R-:W2:Y:S04]  /*9b8f0*/  LDL.LU R17, [R1+0x1394] ;  /* 0x0013940001117983 */ /* 0x000ea80000300800 */
[----:B-1----:R-:W2:Y:S04]  /*9b900*/  LDL.LU R18, [R1+0x1398] ;  /* 0x0013980001127983 */ /* 0x002ea80000300800 */
[----:B------:R-:W2:Y:S04]  /*9b910*/  LDL.LU R19, [R1+0x139c] ;  /* 0x00139c0001137983 */ /* 0x000ea80000300800 */
[----:B------:R-:W2:Y:S04]  /*9b920*/  LDL.LU.64 R36, [R1+0x210] ;  /* 0x0002100001247983 */ /* 0x000ea80000300a00 */
[----:B------:R-:W2:Y:S04]  /*9b930*/  LDL.LU.64 R38, [R1+0x218] ;  /* 0x0002180001267983 */ /* 0x000ea80000300a00 */
        /* <DEDUP_REMOVED lines=20> */
[----:B---3--:R-:W3:Y:S04]  /*9ba80*/  LDL.LU R4, [R1+0x1420] ;  /* 0x0014200001047983 */ /* 0x008ee80000300800 */
[----:B------:R-:W3:Y:S04]  /*9ba90*/  LDL.LU R5, [R1+0x1424] ;  /* 0x0014240001057983 */ /* 0x000ee80000300800 */
[----:B----4-:R-:W3:Y:S04]  /*9baa0*/  LDL.LU R6, [R1+0x1428] ;  /* 0x0014280001067983 */ /* 0x010ee80000300800 */
[----:B------:R-:W3:Y:S04]  /*9bab0*/  LDL.LU R7, [R1+0x142c] ;  /* 0x00142c0001077983 */ /* 0x000ee80000300800 */
[----:B------:R-:W-:Y:S04]  /*9bac0*/  STL.64 [R1+0x8e28], R50 ;  /* 0x008e283201007387 */ /* 0x000fe80000100a00 */
[----:B------:R0:W-:Y:S04]  /*9bad0*/  STL.64 [R1+0x8e20], R48 ;  /* 0x008e203001007387 */ /* 0x0001e80000100a00 */
[----:B0-----:R-:W4:Y:S04]  /*9bae0*/  LDL.LU R48, [R1+0x13b0] ;  /* 0x0013b00001307983 */ /* 0x001f280000300800 */
[----:B------:R-:W4:Y:S04]  /*9baf0*/  LDL.LU R49, [R1+0x13b4] ;  /* 0x0013b40001317983 */ /* 0x000f280000300800 */
[----:B------:R-:W4:Y:S04]  /*9bb00*/  LDL.LU R50, [R1+0x13b8] ;  /* 0x0013b80001327983 */ /* 0x000f280000300800 */
[----:B------:R-:W4:Y:S01]  /*9bb10*/  LDL.LU R51, [R1+0x13bc] ;  /* 0x0013bc0001337983 */ /* 0x000f220000300800 */
[C---:B--2---:R-:W-:Y:S06]  /*9bb20*/  HMMA.16816.F32 R16, R36.reuse, R52, R16 ;  /* 0x000000342410723c */ /* 0x044fec0000001810 */
[----:B------:R-:W-:Y:S06]  /*9bb30*/  HMMA.16816.F32 R28, R36, R54, R28 ;  /* 0x00000036241c723c */ /* 0x000fec000000181c */
[----:B------:R-:W-:-:S11]  /*9bb40*/  IMAD.MOV.U32 R0, RZ, RZ, R39 ;  /* 0x000000ffff007224 */ /* 0x000fd600078e0027 */
[----:B------:R0:W-:Y:S04]  /*9bb50*/  STL.64 [R1+0x970], R16 ;  /* 0x0009701001007387 */ /* 0x0001e80000100a00 */
[----:B------:R1:W-:Y:S01]  /*9bb60*/  STL.64 [R1+0x978], R18 ;  /* 0x0009781201007387 */ /* 0x0003e20000100a00 */
[----:B0-----:R-:W-:-:S03]  /*9bb70*/  IMAD.MOV.U32 R17, RZ, RZ, R38 ;  /* 0x000000ffff117224 */ /* 0x001fc600078e0026 */
[----:B-1----:R-:W2:Y:S04]  /*9bb80*/  LDL.LU.64 R18, [R1+0x8e98] ;  /* 0x008e980001127983 */ /* 0x002ea80000300a00 */
[----:B------:R0:W-:Y:S01]  /*9bb90*/  STL.64 [R1+0x960], R28 ;  /* 0x0009601c01007387 */ /* 0x0001e20000100a00 */
[----:B------:R-:W-:-:S03]  /*9bba0*/  IMAD.MOV.U32 R16, RZ, RZ, R37 ;  /* 0x000000ffff107224 */ /* 0x000fc600078e0025 */
[----:B------:R1:W-:Y:S01]  /*9bbb0*/  STL.64 [R1+0x968], R30 ;  /* 0x0009681e01007387 */ /* 0x0003e20000100a00 */
[----:B0-----:R-:W-:-:S03]  /*9bbc0*/  IMAD.MOV.U32 R29, RZ, RZ, R36 ;  /* 0x000000ffff1d7224 */ /* 0x001fc600078e0024 */
[----:B-1----:R-:W3:Y:S04]  /*9bbd0*/  LDL.LU.64 R30, [R1+0x8e90] ;  /* 0x008e9000011e7983 */ /* 0x002ee80000300a00 */
[----:B------:R-:W2:Y:S04]  /*9bbe0*/  LDL.LU R28, [R1+0x8e88] ;  /* 0x008e8800011c7983 */ /* 0x000ea80000300800 */
[----:B------:R-:W3:Y:S04]  /*9bbf0*/  LDL.LU.64 R38, [R1+0x8e80] ;  /* 0x008e800001267983 */ /* 0x000ee80000300a00 */
[----:B------:R-:W3:Y:S04]  /*9bc00*/  LDL.LU.64 R36, [R1+0x8e78] ;  /* 0x008e780001247983 */ /* 0x000ee80000300a00 */
[----:B------:R-:W-:Y:S04]  /*9bc10*/  STL.64 [R1+0x8e08], R54 ;  /* 0x008e083601007387 */ /* 0x000fe80000100a00 */
[----:B------:R0:W-:Y:S02]  /*9bc20*/  STL.64 [R1+0x8e00], R52 ;  /* 0x008e003401007387 */ /* 0x0001e40000100a00 */
[----:B0-----:R-:W-:-:S02]  /*9bc30*/  IMAD.MOV.U32 R52, RZ, RZ, R29 ;  /* 0x000000ffff347224 */ /* 0x001fc400078e001d */
[----:B------:R-:W2:Y:S01]  /*9bc40*/  LDL.LU R29, [R1+0x8e70] ;  /* 0x008e7000011d7983 */ /* 0x000ea20000300800 */
[----:B------:R-:W-:Y:S02]  /*9bc50*/  IMAD.MOV.U32 R53, RZ, RZ, R16 ;  /* 0x000000ffff357224 */ /* 0x000fe400078e0010 */
[----:B------:R-:W-:Y:S01]  /*9bc60*/  IMAD.MOV.U32 R54, RZ, RZ, R17 ;  /* 0x000000ffff367224 */ /* 0x000fe200078e0011 */
[----:B------:R-:W3:Y:S01]  /*9bc70*/  LDL.LU R16, [R1+0x8e6c] ;  /* 0x008e6c0001107983 */ /* 0x000ee20000300800 */
[----:B------:R-:W-:-:S03]  /*9bc80*/  IMAD.MOV.U32 R55, RZ, RZ, R0 ;  /* 0x000000ffff377224 */ /* 0x000fc600078e0000 */
[----:B------:R-:W3:Y:S04]  /*9bc90*/  LDL.LU R17, [R1+0x8e68] ;  /* 0x008e680001117983 */ /* 0x000ee80000300800 */
[----:B------:R-:W-:Y:S04]  /*9bca0*/  STL.64 [R1+0x8e48], R42 ;  /* 0x008e482a01007387 */ /* 0x000fe80000100a00 */
[----:B------:R2:W-:Y:S01]  /*9bcb0*/  STL.64 [R1+0x8e40], R40 ;  /* 0x008e402801007387 */ /* 0x0005e20000100a00 */
[----:B----4-:R-:W-:-:S15]  /*9bcc0*/  HMMA.16816.F32 R48, R52, R40, R48 ;  /* 0x000000283430723c */ /* 0x010fde0000001830 */
[----:B------:R-:W-:-:S08]  /*9bcd0*/  NOP ;  /* 0x0000000000007918 */ /* 0x000fd00000000000 */
[----:B------:R-:W-:Y:S04]  /*9bce0*/  STL.64 [R1+0x950], R48 ;  /* 0x0009503001007387 */ /* 0x000fe80000100a00 */
[----:B------:R-:W-:Y:S01]  /*9bcf0*/  STL.64 [R1+0x958], R50 ;  /* 0x0009583201007387 */ /* 0x000fe20000100a00 */
[----:B--2---:R-:W-:Y:S03]  /*9bd00*/  HMMA.16816.F32 R40, R52, R28, R44 ;  /* 0x0000001c3428723c */ /* 0x004fe6000000182c */
[----:B------:R-:W2:-:S15]  /*9bd10*/  LDL R44, [R1+0x1e0] ;  /* 0x0001e000012c7983 */ /* 0x000e9e0000100800 */
[----:B------:R-:W-:-:S05]  /*9bd20*/  NOP ;  /* 0x0000000000007918 */ /* 0x000fca0000000000 */
[----:B------:R-:W-:Y:S04]  /*9bd30*/  STL.64 [R1+0x940], R40 ;  /* 0x0009402801007387 */ /* 0x000fe80000100a00 */
[----:B------:R3:W-:Y:S04]  /*9bd40*/  STL.64 [R1+0x948], R42 ;  /* 0x0009482a01007387 */ /* 0x0007e80000100a00 */
[----:B------:R-:W4:Y:S04]  /*9bd50*/  LDL R46, [R1+0x1e8] ;  /* 0x0001e800012e7983 */ /* 0x000f280000100800 */
[----:B------:R-:W4:Y:S04]  /*9bd60*/  LDL R47, [R1+0x1ec] ;  /* 0x0001ec00012f7983 */ /* 0x000f280000100800 */
[----:B------:R-:W2:Y:S01]  /*9bd70*/  LDL R45, [R1+0x1e4] ;  /* 0x0001e400012d7983 */ /* 0x000ea20000100800 */
[C---:B---3--:R-:W-:Y:S06]  /*9bd80*/  HMMA.16816.F32 R40, R52.reuse, R36, R56 ;  /* 0x000000243428723c */ /* 0x048fec0000001838 */
[C---:B------:R-:W-:Y:S06]  /*9bd90*/  HMMA.16816.F32 R20, R52.reuse, R30, R20 ;  /* 0x0000001e3414723c */ /* 0x040fec0000001814 */
[C---:B------:R-:W-:Y:S06]  /*9bda0*/  HMMA.16816.F32 R8, R52.reuse, R18, R8 ;  /* 0x000000123408723c */ /* 0x040fec0000001808 */
[C---:B------:R-:W-:Y:S01]  /*9bdb0*/  HMMA.16816.F32 R4, R52.reuse, R12, R4 ;  /* 0x0000000c3404723c */ /* 0x040fe20000001804 */
[----:B----4-:R-:W-:Y:S04]  /*9bdc0*/  STL.64 [R1+0x8e18], R46 ;  /* 0x008e182e01007387 */ /* 0x010fe80000100a00 */
[----:B--2---:R0:W-:Y:S02]  /*9bdd0*/  STL.64 [R1+0x8e10], R44 ;  /* 0x008e102c01007387 */ /* 0x0041e40000100a00 */
[C---:B0-----:R-:W-:Y:S06]  /*9bde0*/  HMMA.16816.F32 R44, R52.reuse, R16, R24 ;  /* 0x00000010342c723c */ /* 0x041fec0000001818 */
[----:B------:R-:W-:-:S15]  /*9bdf0*/  HMMA.16816.F32 R24, R52, R38, R32 ;  /* 0x000000263418723c */ /* 0x000fde0000001820 */
[----:B------:R-:W-:-:S02]  /*9be00*/  NOP ;  /* 0x0000000000007918 */ /* 0x000fc40000000000 */
        /* <DEDUP_REMOVED lines=94> */
[----:B0-----:R-:W4:Y:S02]  /*9c3f0*/  LDL.LU.64 R26, [R1+0x8e50] ;  /* 0x008e5000011a7983 */ /* 0x001f240000300a00 */
[----:B----4-:R-:W-:-:S15]  /*9c400*/  HMMA.16816.F32 R40, R52, R26, R40 ;  /* 0x0000001a3428723c */ /* 0x010fde0000001828 */
[----:B------:R-:W-:-:S08]  /*9c410*/  NOP ;  /* 0x0000000000007918 */ /* 0x000fd00000000000 */
[----:B------:R-:W-:Y:S04]  /*9c420*/  STL.64 [R1+0x8b0], R40 ;  /* 0x0008b02801007387 */ /* 0x000fe80000100a00 */
[----:B------:R0:W-:Y:S04]  /*9c430*/  STL.64 [R1+0x8b8], R42 ;  /* 0x0008b82a01007387 */ /* 0x0001e80000100a00 */
[----:B0-----:R-:W2:Y:S01]  /*9c440*/  LDL.LU.64 R42, [R1+0x8e48] ;  /* 0x008e4800012a7983 */ /* 0x001ea20000300a00 */
[C---:B------:R-:W-:Y:S03]  /*9c450*/  HMMA.16816.F32 R48, R52.reuse, R60, R48 ;  /* 0x0000003c3430723c */ /* 0x040fe60000001830 */
[----:B------:R-:W4:Y:S03]  /*9c460*/  LDL.LU.64 R40, [R1+0x8e40] ;  /* 0x008e400001287983 */ /* 0x000f260000300a00 */
[----:B--2---:R-:W-:-:S15]  /*9c470*/  HMMA.16816.F32 R20, R52, R42, R20 ;  /* 0x0000002a3414723c */ /* 0x004fde0000001814 */
[----:B------:R-:W-:-:S08]  /*9c480*/  NOP ;  /* 0x0000000000007918 */ /* 0x000fd00000000000 */
[----:B------:R-:W-:Y:S04]  /*9c490*/  STL.64 [R1+0x8a0], R20 ;  /* 0x0008a01401007387 */ /* 0x000fe80000100a00 */
[----:B------:R0:W-:Y:S04]  /*9c4a0*/  STL.64 [R1+0x8a8], R22 ;  /* 0x0008a81601007387 */ /* 0x0001e80000100a00 */
[----:B0-----:R-:W3:Y:S04]  /*9c4b0*/  LDL.LU.64 R22, [R1+0x8e38] ;  /* 0x008e380001167983 */ /* 0x001ee80000300a00 */
[----:B------:R-:W3:Y:S04]  /*9c4c0*/  LDL.LU.64 R20, [R1+0x8e30] ;  /* 0x008e300001147983 */ /* 0x000ee80000300a00 */
[----:B------:R-:W-:Y:S04]  /*9c4d0*/  STL.64 [R1+0x890], R48 ;  /* 0x0008903001007387 */ /* 0x000fe80000100a00 */
[----:B------:R0:W-:Y:S04]  /*9c4e0*/  STL.64 [R1+0x898], R50 ;  /* 0x0008983201007387 */ /* 0x0001e80000100a00 */
[----:B0-----:R-:W2:Y:S04]  /*9c4f0*/  LDL.LU.64 R50, [R1+0x8e28] ;  /* 0x008e280001327983 */ /* 0x001ea80000300a00 */
[----:B------:R-:W4:Y:S01]  /*9c500*/  LDL.LU.64 R48, [R1+0x8e20] ;  /* 0x008e200001307983 */ /* 0x000f220000300a00 */
[----:B--2---:R-:W-:Y:S03]  /*9c510*/  HMMA.16816.F32 R52, R52, R50, R44 ;  /* 0x000000323434723c */ /* 0x004fe6000000182c */
[----:B------:R-:W2:Y:S04]  /*9c520*/  LDL.LU.64 R46, [R1+0x8e18] ;  /* 0x008e1800012e7983 */ /* 0x000ea80000300a00 */
[----:B------:R-:W2:-:S15]  /*9c530*/  LDL.LU.64 R44, [R1+0x8e10] ;  /* 0x008e1000012c7983 */ /* 0x000e9e0000300a00 */
[----:B------:R-:W-:-:S01]  /*9c540*/  NOP ;  /* 0x0000000000007918 */ /* 0x000fc20000000000 */
[----:B------:R-:W-:Y:S04]  /*9c550*/  STL.64 [R1+0x880], R52 ;  /* 0x0008803401007387 */ /* 0x000fe80000100a00 */
[----:B------:R0:W-:Y:S04]  /*9c560*/  STL.64 [R1+0x888], R54 ;  /* 0x0008883601007387 */ /* 0x0001e80000100a00 */
[----:B0-----:R-:W3:Y:S04]  /*9c570*/  LDL.LU.64 R54, [R1+0x8e08] ;  /* 0x008e080001367983 */ /* 0x001ee80000300a00 */
[----:B------:R-:W3:Y:S04]  /*9c580*/  LDL.LU.64 R52, [R1+0x8e00] ;  /* 0x008e000001347983 */ /* 0x000ee80000300a00 */
[----:B------:R-:W-:Y:S04]  /*9c590*/  STL.64 [R1+0x8d80], R50 ;  /* 0x008d803201007387 */ /* 0x000fe80000100a00 */
[----:B----4-:R0:W-:Y:S04]  /*9c5a0*/  STL.64 [R1+0x8d78], R48 ;  /* 0x008d783001007387 */ /* 0x0101e80000100a00 */
[----:B0-----:R-:W4:Y:S04]  /*9c5b0*/  LDL.LU R48, [R1+0x14f0] ;  /* 0x0014f00001307983 */ /* 0x001f280000300800 */
[----:B------:R-:W4:Y:S04]  /*9c5c0*/  LDL.LU R49, [R1+0x14f4] ;  /* 0x0014f40001317983 */ /* 0x000f280000300800 */
[----:B------:R-:W4:Y:S04]  /*9c5d0*/  LDL.LU R50, [R1+0x14f8] ;  /* 0x0014f80001327983 */ /* 0x000f280000300800 */
[----:B------:R-:W4:Y:S01]  /*9c5e0*/  LDL.LU R51, [R1+0x14fc] ;  /* 0x0014fc0001337983 */ /* 0x000f220000300800 */
[C---:B--2---:R-:W-:Y:S06]  /*9c5f0*/  HMMA.16816.F32 R28, R44.reuse, R40, R28 ;  /* 0x000000282c1c723c */ /* 0x044fec000000181c */
[C---:B---3--:R-:W-:Y:S06]  /*9c600*/  HMMA.16816.F32 R16, R44.reuse, R54, R16 ;  /* 0x000000362c10723c */ /* 0x048fec0000001810 */
[----:B------:R-:W-:-:S15]  /*9c610*/  HMMA.16816.F32 R8, R44, R52, R8 ;  /* 0x000000342c08723c */ /* 0x000fde0000001808 */
[----:B------:R-:W-:-:S08]  /*9c620*/  NOP ;  /* 0x0000000000007918 */ /* 0x000fd00000000000 */
[----:B------:R-:W-:Y:S04]  /*9c630*/  STL.64 [R1+0x870], R8 ;  /* 0x0008700801007387 */ /* 0x000fe80000100a00 */
[----:B------:R0:W-:Y:S04]  /*9c640*/  STL.64 [R1+0x878], R10 ;  /* 0x0008780a01007387 */ /* 0x0001e80000100a00 */
[----:B0-----:R-:W2:Y:S04]  /*9c650*/  LDL.LU.64 R10, [R1+0x8df8] ;  /* 0x008df800010a7983 */ /* 0x001ea80000300a00 */
[----:B------:R-:W2:Y:S04]  /*9c660*/  LDL.LU.64 R8, [R1+0x8df0] ;  /* 0x008df00001087983 */ /* 0x000ea80000300a00 */
[----:B------:R-:W-:Y:S04]  /*9c670*/  STL.64 [R1+0x860], R16 ;  /* 0x0008601001007387 */ /* 0x000fe80000100a00 */
[----:B------:R0:W-:Y:S04]  /*9c680*/  STL.64 [R1+0x868], R18 ;  /* 0x0008681201007387 */ /* 0x0001e80000100a00 */
[----:B0-----:R-:W3:Y:S04]  /*9c690*/  LDL.LU.64 R18, [R1+0x8de8] ;  /* 0x008de80001127983 */ /* 0x001ee80000300a00 */
[----:B------:R-:W4:Y:S04]  /*9c6a0*/  LDL.LU.64 R16, [R1+0x8de0] ;  /* 0x008de00001107983 */ /* 0x000f280000300a00 */
[----:B------:R-:W-:Y:S04]  /*9c6b0*/  STL.64 [R1+0x8d70], R54 ;  /* 0x008d703601007387 */ /* 0x000fe80000100a00 */
[----:B------:R0:W-:Y:S04]  /*9c6c0*/  STL.64 [R1+0x8d68], R52 ;  /* 0x008d683401007387 */ /* 0x0001e80000100a00 */
[----:B0-----:R-:W2:Y:S04]  /*9c6d0*/  LDL.LU R52, [R1+0x14e0] ;  /* 0x0014e00001347983 */ /* 0x001ea80000300800 */
[----:B------:R-:W2:Y:S04]  /*9c6e0*/  LDL.LU R53, [R1+0x14e4] ;  /* 0x0014e40001357983 */ /* 0x000ea80000300800 */
[----:B------:R-:W2:Y:S04]  /*9c6f0*/  LDL.LU R54, [R1+0x14e8] ;  /* 0x0014e80001367983 */ /* 0x000ea80000300800 */
[----:B------:R-:W2:Y:S04]  /*9c700*/  LDL.LU R55, [R1+0x14ec] ;  /* 0x0014ec0001377983 */ /* 0x000ea80000300800 */
[----:B------:R-:W-:Y:S04]  /*9c710*/  STL.64 [R1+0x850], R28 ;  /* 0x0008501c01007387 */ /* 0x000fe80000100a00 */
[----:B------:R0:W-:Y:S04]  /*9c720*/  STL.64 [R1+0x858], R30 ;  /* 0x0008581e01007387 */ /* 0x0001e80000100a00 */
[----:B0-----:R-:W3:Y:S04]  /*9c730*/  LDL.LU.64 R30, [R1+0x8dd8] ;  /* 0x008dd800011e7983 */ /* 0x001ee80000300a00 */
[----:B------:R-:W4:Y:S04]  /*9c740*/  LDL.LU.64 R28, [R1+0x8dd0] ;  /* 0x008dd000011c7983 */ /* 0x000f280000300a00 */
[----:B------:R-:W-:Y:S04]  /*9c750*/  STL [R1+0x8d98], R41 ;  /* 0x008d982901007387 */ /* 0x000fe80000100800 */
[----:B------:R-:W-:Y:S04]  /*9c760*/  STL.64 [R1+0x8db8], R42 ;  /* 0x008db82a01007387 */ /* 0x000fe80000100a00 */
[----:B------:R0:W-:Y:S04]  /*9c770*/  STL [R1+0x8db0], R40 ;  /* 0x008db02801007387 */ /* 0x0001e80000100800 */
[----:B0-----:R-:W2:Y:S04]  /*9c780*/  LDL.LU R40, [R1+0x14d0] ;  /* 0x0014d00001287983 */ /* 0x001ea80000300800 */
[----:B------:R-:W2:Y:S04]  /*9c790*/  LDL.LU R41, [R1+0x14d4] ;  /* 0x0014d40001297983 */ /* 0x000ea80000300800 */
[----:B------:R-:W2:Y:S04]  /*9c7a0*/  LDL.LU R42, [R1+0x14d8] ;  /* 0x0014d800012a7983 */ /* 0x000ea80000300800 */
[----:B------:R-:W2:Y:S01]  /*9c7b0*/  LDL.LU R43, [R1+0x14dc] ;  /* 0x0014dc00012b7983 */ /* 0x000ea20000300800 */
        /* <DEDUP_REMOVED lines=10> */
[C---:B---3--:R-:W-:Y:S03]  /*9c860*/  HMMA.16816.F32 R52, R44.reuse, R36, R52 ;  /* 0x000000242c34723c */ /* 0x048fe60000001834 */
[----:B----4-:R-:W-:Y:S03]  /*9c870*/  STL.64 [R1+0x8d90], R38 ;  /* 0x008d902601007387 */ /* 0x010fe60000100a00 */
[----:B0-----:R-:W-:-:S15]  /*9c880*/  HMMA.16816.F32 R40, R44, R38, R48 ;  /* 0x000000262c28723c */ /* 0x001fde0000001830 */
[----:B------:R-:W-:-:S02]  /*9c890*/  NOP ;  /* 0x0000000000007918 */ /* 0x000fc40000000000 */
[----:B------:R-:W-:Y:S04]  /*9c8a0*/  STL.64 [R1+0x820], R52 ;  /* 0x0008203401007387 */ /* 0x000fe80000100a00 */
[----:B------:R-:W-:Y:S04]  /*9c8b0*/  STL.64 [R1+0x828], R54 ;  /* 0x0008283601007387 */ /* 0x000fe80000100a00 */
[----:B------:R0:W-:Y:S02]  /*9c8c0*/  STL.64 [R1+0x8d88], R36 ;  /* 0x008d882401007387 */ /* 0x0001e40000100a00 */
[----:B0-----:R-:W-:Y:S02]  /*9c8d0*/  HMMA.16816.F32 R36, R44, R30, R56 ;  /* 0x0000001e2c24723c */ /* 0x001fe40000001838 */
[----:B------:R-:W-:Y:S04]  /*9c8e0*/  STL.64 [R1+0x810], R40 ;  /* 0x0008102801007387 */ /* 0x000fe80000100a00 */
[----:B------:R-:W-:Y:S04]  /*9c8f0*/  STL.64 [R1+0x818], R42 ;  /* 0x0008182a01007387 */ /* 0x000fe80000100a00 */
[----:B------:R-:W-:Y:S04]  /*9c900*/  STL.64 [R1+0x8da8], R30 ;  /* 0x008da81e01007387 */ /* 0x000fe80000100a00 */
[----:B------:R0:W-:Y:S09]  /*9c910*/  STL.64 [R1+0x8da0], R28 ;  /* 0x008da01c01007387 */ /* 0x0001f20000100a00 */
[----:B------:R-:W-:Y:S04]  /*9c920*/  STL.64 [R1+0x800], R36 ;  /* 0x0008002401007387 */ /* 0x000fe80000100a00 */
[----:B------:R1:W-:Y:S04]  /*9c930*/  STL.64 [R1+0x808], R38 ;  /* 0x0008082601007387 */ /* 0x0003e80000100a00 */
[----:B0-----:R-:W1:Y:S04]  /*9c940*/  LDL.LU.64 R28, [R1+0x1e0] ;  /* 0x0001e000011c7983 */ /* 0x001e680000300a00 */
[----:B------:R-:W1:Y:S02]  /*9c950*/  LDL.LU.64 R30, [R1+0x1e8] ;  /* 0x0001e800011e7983 */ /* 0x000e640000300a00 */
[C---:B-1----:R-:W-:Y:S06]  /*9c960*/  HMMA.16816.F32 R36, R28.reuse, R18, R32 ;  /* 0x000000121c24723c */ /* 0x042fec0000001820 */
[C---:B------:R-:W-:Y:S06]  /*9c970*/  HMMA.16816.F32 R32, R28.reuse, R12, R20 ;  /* 0x0000000c1c20723c */ /* 0x040fec0000001814 */
[C---:B------:R-:W-:Y:S06]  /*9c980*/  HMMA.16816.F32 R20, R28.reuse, R2, R8 ;  /* 0x000000021c14723c */ /* 0x040fec0000001808 */
[C---:B------:R-:W-:Y:S05]  /*9c990*/  HMMA.16816.F32 R4, R28.reuse, R14, R4 ;  /* 0x0000000e1c04723c */ /* 0x040fea0000001804 */
[----:B------:R0:W-:Y:S04]  /*9c9a0*/  STL.64 [R1+0x7f0], R36 ;  /* 0x0007f02401007387 */ /* 0x0001e80000100a00 */
[----:B------:R1:W-:Y:S04]  /*9c9b0*/  STL.64 [R1+0x7f8], R38 ;  /* 0x0007f82601007387 */ /* 0x0003e80000100a00 */
[----:B------:R-:W-:Y:S04]  /*9c9c0*/  STL.64 [R1+0x7e0], R32 ;  /* 0x0007e02001007387 */ /* 0x000fe80000100a00 */
[----:B------:R-:W-:Y:S04]  /*9c9d0*/  STL.64 [R1+0x7e8], R34 ;  /* 0x0007e82201007387 */ /* 0x000fe80000100a00 */
[----:B------:R-:W2:Y:S04]  /*9c9e0*/  LDL.LU R8, [R1+0x15d0] ;  /* 0x0015d00001087983 */ /* 0x000ea80000300800 */
[----:B------:R3:W-:Y:S04]  /*9c9f0*/  STL.64 [R1+0x7d0], R20 ;  /* 0x0007d01401007387 */ /* 0x0007e80000100a00 */
[----:B------:R4:W-:Y:S04]  /*9ca00*/  STL.64 [R1+0x7d8], R22 ;  /* 0x0007d81601007387 */ /* 0x0009e80000100a00 */
[----:B------:R-:W-:Y:S04]  /*9ca10*/  STL.64 [R1+0x7c0], R4 ;  /* 0x0007c00401007387 */ /* 0x000fe80000100a00 */
[----:B------:R-:W-:Y:S04]  /*9ca20*/  STL.64 [R1+0x7c8], R6 ;  /* 0x0007c80601007387 */ /* 0x000fe80000100a00 */
        /* <DEDUP_REMOVED lines=36> */
[----:B------:R-:W4:Y:S04]  /*9cc70*/  LDL.LU R15, [R1+0x159c] ;  /* 0x00159c00010f7983 */ /* 0x000f280000300800 */
[----:B------:R-:W3:Y:S04]  /*9cc80*/  LDL.LU R32, [R1+0x180] ;  /* 0x0001800001207983 */ /* 0x000ee80000300800 */
[----:B------:R-:W3:Y:S04]  /*9cc90*/  LDL.LU R33, [R1+0x184] ;  /* 0x0001840001217983 */ /* 0x000ee80000300800 */
[----:B------:R-:W4:Y:S04]  /*9cca0*/  LDL.LU R34, [R1+0x188] ;  /* 0x0001880001227983 */ /* 0x000f280000300800 */
[----:B------:R-:W4:Y:S04]  /*9ccb0*/  LDL.LU R35, [R1+0x18c] ;  /* 0x00018c0001237983 */ /* 0x000f280000300800 */
[----:B------:R-:W3:Y:S04]  /*9ccc0*/  LDL.LU R4, [R1+0x15e0] ;  /* 0x0015e00001047983 */ /* 0x000ee80000300800 */
[----:B------:R-:W3:Y:S04]  /*9ccd0*/  LDL.LU R5, [R1+0x15e4] ;  /* 0x0015e40001057983 */ /* 0x000ee80000300800 */
[----:B------:R-:W3:Y:S04]  /*9cce0*/  LDL.LU R6, [R1+0x15e8] ;  /* 0x0015e80001067983 */ /* 0x000ee80000300800 */
[----:B------:R-:W3:Y:S01]  /*9ccf0*/  LDL.LU R7, [R1+0x15ec] ;  /* 0x0015ec0001077983 */ /* 0x000ee20000300800 */
[----:B--2---:R-:W-:Y:S03]  /*9cd00*/  HMMA.16816.F32 R40, R28, R26, R40 ;  /* 0x0000001a1c28723c */ /* 0x004fe60000001828 */
[----:B----4-:R-:W-:Y:S04]  /*9cd10*/  STL.64 [R1+0x8cc8], R34 ;  /* 0x008cc82201007387 */ /* 0x010fe80000100a00 */
[----:B---3--:R0:W-:Y:S04]  /*9cd20*/  STL.64 [R1+0x8cc0], R32 ;  /* 0x008cc02001007387 */ /* 0x0081e80000100a00 */
[----:B0-----:R-:W2:Y:S04]  /*9cd30*/  LDL.LU R32, [R1+0x1b0] ;  /* 0x0001b00001207983 */ /* 0x001ea80000300800 */
[----:B------:R-:W2:Y:S04]  /*9cd40*/  LDL.LU R33, [R1+0x1b4] ;  /* 0x0001b40001217983 */ /* 0x000ea80000300800 */
[----:B------:R-:W2:Y:S04]  /*9cd50*/  LDL.LU R34, [R1+0x1b8] ;  /* 0x0001b80001227983 */ /* 0x000ea80000300800 */
[----:B------:R-:W2:Y:S04]  /*9cd60*/  LDL.LU R35, [R1+0x1bc] ;  /* 0x0001bc0001237983 */ /* 0x000ea80000300800 */
[----:B------:R-:W-:Y:S04]  /*9cd70*/  STL.64 [R1+0x7b0], R40 ;  /* 0x0007b02801007387 */ /* 0x000fe80000100a00 */
[----:B------:R0:W-:Y:S04]  /*9cd80*/  STL.64 [R1+0x7b8], R42 ;  /* 0x0007b82a01007387 */ /* 0x0001e80000100a00 */
[----:B0-----:R-:W3:Y:S01]  /*9cd90*/  LDL.LU.64 R42, [R1+0x8db8] ;  /* 0x008db800012a7983 */ /* 0x001ee20000300a00 */
[----:B------:R-:W-:-:S02]  /*9cda0*/  IMAD.MOV.U32 R41, RZ, RZ, R30 ;  /* 0x000000ffff297224 */ /* 0x000fc400078e001e */
[----:B------:R-:W-:Y:S01]  /*9cdb0*/  IMAD.MOV.U32 R0, RZ, RZ, R31 ;  /* 0x000000ffff007224 */ /* 0x000fe200078e001f */
[----:B------:R-:W4:Y:S01]  /*9cdc0*/  LDL.LU R40, [R1+0x8db0] ;  /* 0x008db00001287983 */ /* 0x000f220000300800 */
[----:B------:R-:W-:Y:S02]  /*9cdd0*/  IMAD.MOV.U32 R24, RZ, RZ, R28 ;  /* 0x000000ffff187224 */ /* 0x000fe400078e001c */
[----:B------:R-:W-:Y:S01]  /*9cde0*/  IMAD.MOV.U32 R25, RZ, RZ, R29 ;  /* 0x000000ffff197224 */ /* 0x000fe200078e001d */
[----:B------:R-:W4:Y:S04]  /*9cdf0*/  LDL.LU.64 R30, [R1+0x8da8] ;  /* 0x008da800011e7983 */ /* 0x000f280000300a00 */
[----:B------:R-:W4:Y:S04]  /*9ce00*/  LDL.LU.64 R28, [R1+0x8da0] ;  /* 0x008da000011c7983 */ /* 0x000f280000300a00 */
[----:B------:R0:W-:Y:S02]  /*9ce10*/  STL.64 [R1+0x8d10], R26 ;  /* 0x008d101a01007387 */ /* 0x0001e40000100a00 */
[----:B0-----:R-:W-:-:S02]  /*9ce20*/  IMAD.MOV.U32 R26, RZ, RZ, R41 ;  /* 0x000000ffff1a7224 */ /* 0x001fc400078e0029 */
[----:B------:R-:W-:Y:S01]  /*9ce30*/  IMAD.MOV.U32 R27, RZ, RZ, R0 ;  /* 0x000000ffff1b7224 */ /* 0x000fe200078e0000 */
[----:B------:R-:W4:Y:S06]  /*9ce40*/  LDL.LU R41, [R1+0x8d98] ;  /* 0x008d980001297983 */ /* 0x000f2c0000300800 */
[C---:B------:R-:W-:Y:S06]  /*9ce50*/  HMMA.16816.F32 R48, R24.reuse, R60, R48 ;  /* 0x0000003c1830723c */ /* 0x040fec0000001830 */
        /* <DEDUP_REMOVED lines=12> */
[----:B------:R-:W3:Y:S04]  /*9cf20*/  LDL.LU.64 R52, [R1+0x8d68] ;  /* 0x008d680001347983 */ /* 0x000ee80000300a00 */
[----:B------:R-:W-:Y:S04]  /*9cf30*/  STL.64 [R1+0x8ce8], R50 ;  /* 0x008ce83201007387 */ /* 0x000fe80000100a00 */
[----:B----4-:R-:W-:Y:S08]  /*9cf40*/  STL.64 [R1+0x8ce0], R48 ;  /* 0x008ce03001007387 */ /* 0x010ff00000100a00 */
[----:B------:R-:W-:Y:S04]  /*9cf50*/  STL.64 [R1+0x780], R24 ;  /* 0x0007801801007387 */ /* 0x000fe80000100a00 */
[----:B------:R3:W-:Y:S01]  /*9cf60*/  STL.64 [R1+0x788], R26 ;  /* 0x0007881a01007387 */ /* 0x0007e20000100a00 */
[C---:B------:R-:W-:Y:S06]  /*9cf70*/  HMMA.16816.F32 R8, R32.reuse, R16, R8 ;  /* 0x000000102008723c */ /* 0x040fec0000001808 */
[C---:B---3--:R-:W-:Y:S06]  /*9cf80*/  HMMA.16816.F32 R24, R32.reuse, R52, R12 ;  /* 0x000000342018723c */ /* 0x048fec000000180c */
[C---:B--2---:R-:W-:Y:S06]  /*9cf90*/  HMMA.16816.F32 R12, R32.reuse, R54, R56 ;  /* 0x00000036200c723c */ /* 0x044fec0000001838 */
[----:B------:R-:W-:Y:S11]  /*9cfa0*/  STL.64 [R1+0x8cd8], R54 ;  /* 0x008cd83601007387 */ /* 0x000ff60000100a00 */
[----:B------:R-:W-:Y:S04]  /*9cfb0*/  STL.64 [R1+0x770], R24 ;  /* 0x0007701801007387 */ /* 0x000fe80000100a00 */
[----:B------:R-:W-:Y:S04]  /*9cfc0*/  STL.64 [R1+0x778], R26 ;  /* 0x0007781a01007387 */ /* 0x000fe80000100a00 */
        /* <DEDUP_REMOVED lines=13> */
[----:B------:R-:W-:Y:S04]  /*9d0a0*/  STL.64 [R1+0x740], R12 ;  /* 0x0007400c01007387 */ /* 0x000fe80000100a00 */
[----:B------:R-:W-:Y:S04]  /*9d0b0*/  STL.64 [R1+0x748], R14 ;  /* 0x0007480e01007387 */ /* 0x000fe80000100a00 */
[----:B------:R-:W-:Y:S04]  /*9d0c0*/  STL.64 [R1+0x8d50], R18 ;  /* 0x008d501201007387 */ /* 0x000fe80000100a00 */
[----:B------:R-:W-:Y:S04]  /*9d0d0*/  STL.64 [R1+0x8d48], R16 ;  /* 0x008d481001007387 */ /* 0x000fe80000100a00 */
[----:B------:R0:W-:Y:S04]  /*9d0e0*/  STL.64 [R1+0x730], R8 ;  /* 0x0007300801007387 */ /* 0x0001e80000100a00 */
[----:B------:R1:W-:Y:S04]  /*9d0f0*/  STL.64 [R1+0x738], R10 ;  /* 0x0007380a01007387 */ /* 0x0003e80000100a00 */
[----:B0-----:R-:W2:Y:S04]  /*9d100*/  LDL.LU.64 R8, [R1+0x150] ;  /* 0x0001500001087983 */ /* 0x001ea80000300a00 */
[----:B-1----:R-:W3:Y:S01]  /*9d110*/  LDL.LU.64 R10, [R1+0x158] ;  /* 0x00015800010a7983 */ /* 0x002ee20000300a00 */
[----:B------:R-:W-:Y:S03]  /*9d120*/  HMMA.16816.F32 R4, R32, R36, R4 ;  /* 0x000000242004723c */ /* 0x000fe60000001804 */
[----:B---3--:R-:W-:Y:S04]  /*9d130*/  STL.64 [R1+0x8bf8], R10 ;  /* 0x008bf80a01007387 */ /* 0x008fe80000100a00 */
[----:B--2---:R-:W-:Y:S04]  /*9d140*/  STL.64 [R1+0x8bf0], R8 ;  /* 0x008bf00801007387 */ /* 0x004fe80000100a00 */
[----:B------:R-:W2:-:S12]  /*9d150*/  LDL.LU R20, [R1+0x1790] ;  /* 0x0017900001147983 */ /* 0x000e980000300800 */
[----:B------:R-:W-:Y:S04]  /*9d160*/  STL.64 [R1+0x720], R4 ;  /* 0x0007200401007387 */ /* 0x000fe80000100a00 */
[----:B------:R-:W-:Y:S04]  /*9d170*/  STL.64 [R1+0x728], R6 ;  /* 0x0007280601007387 */ /* 0x000fe80000100a00 */
        /* <DEDUP_REMOVED lines=17> */
[----:B-1----:R-:W2:Y:S04]  /*9d290*/  LDL.LU R56, [R1+0x1730] ;  /* 0x0017300001387983 */ /* 0x002ea80000300800 */
[----:B------:R-:W2:Y:S04]  /*9d2a0*/  LDL.LU R57, [R1+0x1734] ;  /* 0x0017340001397983 */ /* 0x000ea80000300800 */
[----:B------:R-:W3:Y:S04]  /*9d2b0*/  LDL.LU R58, [R1+0x1738] ;  /* 0x00173800013a7983 */ /* 0x000ee80000300800 */
[----:B------:R-:W3:Y:S04]  /*9d2c0*/  LDL.LU R59, [R1+0x173c] ;  /* 0x00173c00013b7983 */ /* 0x000ee80000300800 */
[----:B---3--:R-:W-:Y:S04]  /*9d2d0*/  STL.64 [R1+0x8c38], R58 ;  /* 0x008c383a01007387 */ /* 0x008fe80000100a00 */
[----:B--2---:R-:W-:Y:S04]  /*9d2e0*/  STL.64 [R1+0x8c30], R56 ;  /* 0x008c303801007387 */ /* 0x004fe80000100a00 */
        /* <DEDUP_REMOVED lines=52> */
[----:B0-----:R-:W2:Y:S04]  /*9d630*/  LDL.LU R52, [R1+0x1660] ;  /* 0x0016600001347983 */ /* 0x001ea80000300800 */
[----:B------:R-:W2:Y:S04]  /*9d640*/  LDL.LU R53, [R1+0x1664] ;  /* 0x0016640001357983 */ /* 0x000ea80000300800 */
[----:B------:R-:W4:Y:S04]  /*9d650*/  LDL.LU R54, [R1+0x1668] ;  /* 0x0016680001367983 */ /* 0x000f280000300800 */
[----:B------:R-:W4:Y:S04]  /*9d660*/  LDL.LU R55, [R1+0x166c] ;  /* 0x00166c0001377983 */ /* 0x000f280000300800 */
[----:B----4-:R-:W-:Y:S04]  /*9d670*/  STL.64 [R1+0x8d20], R54 ;  /* 0x008d203601007387 */ /* 0x010fe80000100a00 */
[----:B--2---:R-:W-:Y:S04]  /*9d680*/  STL.64 [R1+0x8d18], R52 ;  /* 0x008d183401007387 */ /* 0x004fe80000100a00 */
[----:B------:R-:W2:Y:S04]  /*9d690*/  LDL.LU R40, [R1+0x1650] ;  /* 0x0016500001287983 */ /* 0x000ea80000300800 */
[----:B------:R-:W2:Y:S04]  /*9d6a0*/  LDL.LU R41, [R1+0x1654] ;  /* 0x0016540001297983 */ /* 0x000ea80000300800 */
[----:B------:R-:W4:Y:S04]  /*9d6b0*/  LDL.LU R42, [R1+0x1658] ;  /* 0x00165800012a7983 */ /* 0x000f280000300800 */
[----:B------:R-:W4:Y:S04]  /*9d6c0*/  LDL.LU R43, [R1+0x165c] ;  /* 0x00165c00012b7983 */ /* 0x000f280000300800 */
[----:B----4-:R-:W-:Y:S04]  /*9d6d0*/  STL.64 [R1+0x8d30], R42 ;  /* 0x008d302a01007387 */ /* 0x010fe80000100a00 */
[----:B--2---:R0:W-:Y:S04]  /*9d6e0*/  STL.64 [R1+0x8d28], R40 ;  /* 0x008d282801007387 */ /* 0x0041e80000100a00 */
[----:B------:R-:W2:Y:S04]  /*9d6f0*/  LDL.LU R24, [R1+0x1640] ;  /* 0x0016400001187983 */ /* 0x000ea80000300800 */
[----:B------:R-:W2:Y:S04]  /*9d700*/  LDL.LU R25, [R1+0x1644] ;  /* 0x0016440001197983 */ /* 0x000ea80000300800 */
[----:B------:R-:W2:Y:S04]  /*9d710*/  LDL.LU R26, [R1+0x1648] ;  /* 0x00164800011a7983 */ /* 0x000ea80000300800 */
[----:B------:R-:W2:Y:S04]  /*9d720*/  LDL.LU R27, [R1+0x164c] ;  /* 0x00164c00011b7983 */ /* 0x000ea80000300800 */
        /* <DEDUP_REMOVED lines=46> */
[----:B--2---:R-:W-:-:S15]  /*9da10*/  HMMA.16816.F32 R28, R32, R38, R28 ;  /* 0x00000026201c723c */ /* 0x004fde000000181c */
[----:B------:R-:W-:-:S08]  /*9da20*/  NOP ;  /* 0x0000000000007918 */ /* 0x000fd00000000000 */
[----:B------:R-:W-:Y:S04]  /*9da30*/  STL.64 [R1+0x710], R28 ;  /* 0x0007101c01007387 */ /* 0x000fe80000100a00 */
[----:B------:R0:W-:Y:S04]  /*9da40*/  STL.64 [R1+0x718], R30 ;  /* 0x0007181e01007387 */ /* 0x0001e80000100a00 */
[----:B0-----:R-:W4:Y:S04]  /*9da50*/  LDL.LU.64 R30, [R1+0x8d60] ;  /* 0x008d6000011e7983 */ /* 0x001f280000300a00 */
[----:B------:R-:W2:Y:S01]  /*9da60*/  LDL.LU.64 R28, [R1+0x8d58] ;  /* 0x008d5800011c7983 */ /* 0x000ea20000300a00 */
[----:B----4-:R-:W-:-:S15]  /*9da70*/  HMMA.16816.F32 R16, R32, R30, R16 ;  /* 0x0000001e2010723c */ /* 0x010fde0000001810 */
        /* <DEDUP_REMOVED lines=10> */
[----:B------:R-:W3:Y:S01]  /*9db20*/  LDL.LU.64 R12, [R1+0x8d38] ;  /* 0x008d3800010c7983 */ /* 0x000ee20000300a00 */
[C---:B------:R-:W-:Y:S06]  /*9db30*/  HMMA.16816.F32 R52, R32.reuse, R2, R52 ;  /* 0x000000022034723c */ /* 0x040fec0000001834 */
        /* <DEDUP_REMOVED lines=12> */
[----:B------:R0:W-:Y:S04]  /*9dc00*/  STL.64 [R1+0x6c8], R26 ;  /* 0x0006c81a01007387 */ /* 0x0001e80000100a00 */
[----:B0-----:R-:W3:Y:S02]  /*9dc10*/  LDL.LU.64 R26, [R1+0x8d10] ;  /* 0x008d1000011a7983 */ /* 0x001ee40000300a00 */
[----:B---3--:R-:W-:-:S15]  /*9dc20*/  HMMA.16816.F32 R40, R32, R26, R40 ;  /* 0x0000001a2028723c */ /* 0x008fde0000001828 */
[----:B------:R-:W-:-:S08]  /*9dc30*/  NOP ;  /* 0x0000000000007918 */ /* 0x000fd00000000000 */
[----:B------:R-:W-:Y:S04]  /*9dc40*/  STL.64 [R1+0x6b0], R40 ;  /* 0x0006b02801007387 */ /* 0x000fe80000100a00 */
[----:B------:R0:W-:Y:S04]  /*9dc50*/  STL.64 [R1+0x6b8], R42 ;  /* 0x0006b82a01007387 */ /* 0x0001e80000100a00 */
[----:B0-----:R-:W4:Y:S01]  /*9dc60*/  LDL.LU.64 R42, [R1+0x8d08] ;  /* 0x008d0800012a7983 */ /* 0x001f220000300a00 */
[C---:B------:R-:W-:Y:S03]  /*9dc70*/  HMMA.16816.F32 R48, R32.reuse, R60, R48 ;  /* 0x0000003c2030723c */ /* 0x040fe60000001830 */
[----:B------:R-:W3:Y:S03]  /*9dc80*/  LDL.LU.64 R40, [R1+0x8d00] ;  /* 0x008d000001287983 */ /* 0x000ee60000300a00 */
        /* <DEDUP_REMOVED lines=8> */
[----:B0-----:R-:W4:Y:S04]  /*9dd10*/  LDL.LU.64 R50, [R1+0x8ce8] ;  /* 0x008ce80001327983 */ /* 0x001f280000300a00 */
[----:B------:R-:W2:Y:S01]  /*9dd20*/  LDL.LU.64 R48, [R1+0x8ce0] ;  /* 0x008ce00001307983 */ /* 0x000ea20000300a00 */
[----:B----4-:R-:W-:Y:S03]  /*9dd30*/  HMMA.16816.F32 R32, R32, R50, R52 ;  /* 0x000000322020723c */ /* 0x010fe60000001834 */
[----:B------:R-:W4:Y:S04]  /*9dd40*/  LDL.LU.64 R54, [R1+0x8cd8] ;  /* 0x008cd80001367983 */ /* 0x000f280000300a00 */
[----:B------:R-:W3:-:S15]  /*9dd50*/  LDL.LU.64 R52, [R1+0x8cd0] ;  /* 0x008cd00001347983 */ /* 0x000ede0000300a00 */
[----:B------:R-:W-:-:S01]  /*9dd60*/  NOP ;  /* 0x0000000000007918 */ /* 0x000fc20000000000 */
        /* <DEDUP_REMOVED lines=51> */
[----:B------:R-:W2:Y:S01]  /*9e0a0*/  LDL.LU.64 R20, [R1+0x8c40] ;  /* 0x008c400001147983 */ /* 0x000ea20000300a00 */
[----:B------:R-:W-:-:S15]  /*9e0b0*/  HMMA.16816.F32 R56, R32, R18, R56 ;  /* 0x000000122038723c */ /* 0x000fde0000001838 */
[----:B------:R-:W-:-:S08]  /*9e0c0*/  NOP ;  /* 0x0000000000007918 */ /* 0x000fd00000000000 */
        /* <DEDUP_REMOVED lines=9> */
[----:B------:R-:W2:Y:S01]  /*9e160*/  LDL.LU.64 R20, [R1+0x8c20] ;  /* 0x008c200001147983 */ /* 0x000ea20000300a00 */
[C---:B---3--:R-:W-:Y:S06]  /*9e170*/  HMMA.16816.F32 R56, R32.reuse, R2, R56 ;  /* 0x000000022038723c */ /* 0x048fec0000001838 */
[----:B------:R-:W-:-:S15]  /*9e180*/  HMMA.16816.F32 R8, R32, R26, R8 ;  /* 0x0000001a2008723c */ /* 0x000fde0000001808 */
[----:B------:R-:W-:-:S02]  /*9e190*/  NOP ;  /* 0x0000000000007918 */ /* 0x000fc40000000000 */
        /* <DEDUP_REMOVED lines=13> */
[----:B------:R-:W2:Y:S04]  /*9e270*/  LDL.LU.64 R8, [R1+0x8bf0] ;  /* 0x008bf00001087983 */ /* 0x000ea80000300a00 */
[----:B------:R0:W-:Y:S04]  /*9e280*/  STL.64 [R1+0x8bc8], R26 ;  /* 0x008bc81a01007387 */ /* 0x0001e80000100a00 */
[----:B------:R-:W4:Y:S04]  /*9e290*/  LDL.LU R24, [R1+0x1760] ;  /* 0x0017600001187983 */ /* 0x000f280000300800 */
[----:B------:R-:W4:Y:S04]  /*9e2a0*/  LDL.LU R25, [R1+0x1764] ;  /* 0x0017640001197983 */ /* 0x000f280000300800 */
[----:B0-----:R-:W4:Y:S04]  /*9e2b0*/  LDL.LU R26, [R1+0x1768] ;  /* 0x00176800011a7983 */ /* 0x001f280000300800 */
[----:B------:R-:W4:Y:S01]  /*9e2c0*/  LDL.LU R27, [R1+0x176c] ;  /* 0x00176c00011b7983 */ /* 0x000f220000300800 */
[C---:B---3--:R-:W-:Y:S06]  /*9e2d0*/  HMMA.16816.F32 R56, R32.reuse, R60, R56 ;  /* 0x0000003c2038723c */ /* 0x048fec0000001838 */
[----:B----4-:R-:W-:-:S15]  /*9e2e0*/  HMMA.16816.F32 R24, R32, R42, R24 ;  /* 0x0000002a2018723c */ /* 0x010fde0000001818 */
[----:B------:R-:W-:-:S08]  /*9e2f0*/  NOP ;  /* 0x0000000000007918 */ /* 0x000fd00000000000 */
[----:B------:R-:W-:Y:S04]  /*9e300*/  STL.64 [R1+0x270], R24 ;  /* 0x0002701801007387 */ /* 0x000fe80000100a00 */
[----:B------:R0:W-:Y:S02]  /*9e310*/  STL.64 [R1+0x278], R26 ;  /* 0x0002781a01007387 */ /* 0x0001e40000100a00 */
[----:B0-----:R-:W-:Y:S06]  /*9e320*/  HMMA.16816.F32 R24, R32, R50, R44 ;  /* 0x000000322018723c */ /* 0x001fec000000182c */
[----:B------:R-:W-:Y:S04]  /*9e330*/  STL.64 [R1+0x8ba0], R50 ;  /* 0x008ba03201007387 */ /* 0x000fe80000100a00 */
[----:B------:R-:W-:Y:S04]  /*9e340*/  STL.64 [R1+0x240], R56 ;  /* 0x0002403801007387 */ /* 0x000fe80000100a00 */
[----:B------:R-:W-:Y:S04]  /*9e350*/  STL.64 [R1+0x248], R58 ;  /* 0x0002483a01007387 */ /* 0x000fe80000100a00 */
[----:B------:R-:W-:Y:S05]  /*9e360*/  STL.64 [R1+0x8b98], R48 ;  /* 0x008b983001007387 */ /* 0x000fea0000100a00 */
[----:B------:R-:W-:Y:S04]  /*9e370*/  STL.64 [R1+0x210], R24 ;  /* 0x0002101801007387 */ /* 0x000fe80000100a00 */
[----:B------:R2:W-:Y:S02]  /*9e380*/  STL.64 [R1+0x218], R26 ;  /* 0x0002181a01007387 */ /* 0x0005e40000100a00 */
[C---:B--2---:R-:W-:Y:S06]  /*9e390*/  HMMA.16816.F32 R24, R8.reuse, R52, R20 ;  /* 0x000000340818723c */ /* 0x044fec0000001814 */
[----:B------:R-:W-:-:S15]  /*9e3a0*/  HMMA.16816.F32 R20, R8, R54, R4 ;  /* 0x000000360814723c */ /* 0x000fde0000001804 */
[----:B------:R-:W-:-:S02]  /*9e3b0*/  NOP ;  /* 0x0000000000007918 */ /* 0x000fc40000000000 */
        /* <DEDUP_REMOVED lines=25> */
[----:B--2---:R-:W2:Y:S01]  /*9e550*/  LDL.LU R20, [R1+0x1800] ;  /* 0x0018000001147983 */ /* 0x004ea20000300800 */
[----:B------:R-:W-:-:S03]  /*9e560*/  IMAD.MOV.U32 R5, RZ, RZ, R9 ;  /* 0x000000ffff057224 */ /* 0x000fc600078e0009 */
[----:B------:R-:W2:Y:S01]  /*9e570*/  LDL.LU R21, [R1+0x1804] ;  /* 0x0018040001157983 */ /* 0x000ea20000300800 */
[----:B------:R-:W-:-:S03]  /*9e580*/  IMAD.MOV.U32 R4, RZ, RZ, R10 ;  /* 0x000000ffff047224 */ /* 0x000fc600078e000a */
[----:B---3--:R-:W2:Y:S01]  /*9e590*/  LDL.LU R22, [R1+0x1808] ;  /* 0x0018080001167983 */ /* 0x008ea20000300800 */
[----:B------:R-:W-:-:S03]  /*9e5a0*/  IMAD.MOV.U32 R0, RZ, RZ, R11 ;  /* 0x000000ffff007224 */ /* 0x000fc600078e000b */
[----:B------:R-:W2:Y:S04]  /*9e5b0*/  LDL.LU R23, [R1+0x180c] ;  /* 0x00180c0001177983 */ /* 0x000ea80000300800 */
[----:B------:R-:W3:Y:S04]  /*9e5c0*/  LDL.LU R8, [R1+0x1810] ;  /* 0x0018100001087983 */ /* 0x000ee80000300800 */
[----:B------:R-:W3:Y:S04]  /*9e5d0*/  LDL.LU R9, [R1+0x1814] ;  /* 0x0018140001097983 */ /* 0x000ee80000300800 */
[----:B------:R-:W3:Y:S04]  /*9e5e0*/  LDL.LU R10, [R1+0x1818] ;  /* 0x00181800010a7983 */ /* 0x000ee80000300800 */
[----:B------:R-:W3:Y:S04]  /*9e5f0*/  LDL.LU R11, [R1+0x181c] ;  /* 0x00181c00010b7983 */ /* 0x000ee80000300800 */
[----:B------:R0:W-:Y:S04]  /*9e600*/  STL.64 [R1+0x8b80], R54 ;  /* 0x008b803601007387 */ /* 0x0001e80000100a00 */
[----:B------:R1:W-:Y:S01]  /*9e610*/  STL.64 [R1+0x8b78], R52 ;  /* 0x008b783401007387 */ /* 0x0003e20000100a00 */
[----:B0-----:R-:W-:-:S03]  /*9e620*/  IMAD.MOV.U32 R54, RZ, RZ, R4 ;  /* 0x000000ffff367224 */ /* 0x001fc600078e0004 */
[----:B------:R-:W4:Y:S01]  /*9e630*/  LDL.LU R4, [R1+0xf0] ;  /* 0x0000f00001047983 */ /* 0x000f220000300800 */
[----:B-1----:R-:W-:Y:S02]  /*9e640*/  IMAD.MOV.U32 R53, RZ, RZ, R5 ;  /* 0x000000ffff357224 */ /* 0x002fe400078e0005 */
[----:B------:R-:W-:Y:S01]  /*9e650*/  IMAD.MOV.U32 R52, RZ, RZ, R6 ;  /* 0x000000ffff347224 */ /* 0x000fe200078e0006 */
        /* <DEDUP_REMOVED lines=8> */
[----:B------:R-:W4:Y:S01]  /*9e6e0*/  LDL.LU R7, [R1+0x12c] ;  /* 0x00012c0001077983 */ /* 0x000f220000300800 */
[----:B------:R-:W-:-:S03]  /*9e6f0*/  IMAD.MOV.U32 R55, RZ, RZ, R0 ;  /* 0x000000ffff377224 */ /* 0x000fc600078e0000 */
[----:B----4-:R-:W-:Y:S04]  /*9e700*/  STL.64 [R1+0x8b90], R6 ;  /* 0x008b900601007387 */ /* 0x010fe80000100a00 */
        /* <DEDUP_REMOVED lines=8> */
[C---:B------:R-:W-:Y:S06]  /*9e790*/  HMMA.16816.F32 R40, R52.reuse, R16, R56 ;  /* 0x000000103428723c */ /* 0x040fec0000001838 */
[C---:B------:R-:W-:Y:S11]  /*9e7a0*/  HMMA.16816.F32 R24, R52.reuse, R36, R44 ;  /* 0x000000243418723c */ /* 0x040ff6000000182c */
        /* <DEDUP_REMOVED lines=15> */
[----:B------:R3:W-:Y:S02]  /*9e8a0*/  STL.64 [R1+0x1008], R6 ;  /* 0x0010080601007387 */ /* 0x0007e40000100a00 */
[----:B---3--:R-:W-:Y:S06]  /*9e8b0*/  HMMA.16816.F32 R4, R52, R18, R8 ;  /* 0x000000123404723c */ /* 0x008fec0000001808 */
        /* <DEDUP_REMOVED lines=40> */
[----:B--2---:R-:W2:Y:S04]  /*9eb40*/  LDL.LU R48, [R1+0x1820] ;  /* 0x0018200001307983 */ /* 0x004ea80000300800 */
        /* <DEDUP_REMOVED lines=36> */
[C---:B--2---:R-:W-:Y:S06]  /*9ed90*/  HMMA.16816.F32 R48, R52.reuse, R12, R48 ;  /* 0x0000000c3430723c */ /* 0x044fec0000001830 */
[----:B----4-:R-:W-:-:S15]  /*9eda0*/  HMMA.16816.F32 R24, R52, R14, R24 ;  /* 0x0000000e3418723c */ /* 0x010fde0000001818 */
        /* <DEDUP_REMOVED lines=17> */
[C---:B--2---:R-:W-:Y:S03]  /*9eec0*/  HMMA.16816.F32 R48, R52.reuse, R60, R48 ;  /* 0x0000003c3430723c */ /* 0x044fe60000001830 */
[----:B------:R-:W2:Y:S03]  /*9eed0*/  LDL.LU.64 R40, [R1+0x8bb8] ;  /* 0x008bb80001287983 */ /* 0x000ea60000300a00 */
        /* <DEDUP_REMOVED lines=8> */
[----:B0-----:R-:W3:Y:S04]  /*9ef60*/  LDL.LU.64 R50, [R1+0x8ba0] ;  /* 0x008ba00001327983 */ /* 0x001ee80000300a00 */
[----:B------:R-:W2:Y:S01]  /*9ef70*/  LDL.LU.64 R48, [R1+0x8b98] ;  /* 0x008b980001307983 */ /* 0x000ea20000300a00 */
[----:B---3--:R-:W-:Y:S03]  /*9ef80*/  HMMA.16816.F32 R52, R52, R50, R4 ;  /* 0x000000323434723c */ /* 0x008fe60000001804 */
[----:B------:R-:W3:Y:S04]  /*9ef90*/  LDL.LU.64 R6, [R1+0x8b90] ;  /* 0x008b900001067983 */ /* 0x000ee80000300a00 */
[----:B------:R-:W3:-:S15]  /*9efa0*/  LDL.LU.64 R4, [R1+0x8b88] ;  /* 0x008b880001047983 */ /* 0x000ede0000300a00 */
[----:B------:R-:W-:-:S01]  /*9efb0*/  NOP ;  /* 0x0000000000007918 */ /* 0x000fc20000000000 */
[----:B------:R-:W-:Y:S04]  /*9efc0*/  STL.64 [R1+0x150], R52 ;  /* 0x0001503401007387 */ /* 0x000fe80000100a00 */
[----:B------:R0:W-:Y:S04]  /*9efd0*/  STL.64 [R1+0x158], R54 ;  /* 0x0001583601007387 */ /* 0x0001e80000100a00 */
[----:B0-----:R-:W4:Y:S04]  /*9efe0*/  LDL.LU.64 R54, [R1+0x8b80] ;  /* 0x008b800001367983 */ /* 0x001f280000300a00 */
[----:B------:R-:W4:Y:S04]  /*9eff0*/  LDL.LU.64 R52, [R1+0x8b78] ;  /* 0x008b780001347983 */ /* 0x000f280000300a00 */
[----:B------:R-:W-:Y:S04]  /*9f000*/  STL.64 [R1+0x8b10], R50 ;  /* 0x008b103201007387 */ /* 0x000fe80000100a00 */
[----:B--2---:R0:W-:Y:S04]  /*9f010*/  STL.64 [R1+0x8b08], R48 ;  /* 0x008b083001007387 */ /* 0x0041e80000100a00 */
[----:B0-----:R-:W2:Y:S04]  /*9f020*/  LDL.LU R48, [R1+0x18f0] ;  /* 0x0018f00001307983 */ /* 0x001ea80000300800 */
[----:B------:R-:W2:Y:S04]  /*9f030*/  LDL.LU R49, [R1+0x18f4] ;  /* 0x0018f40001317983 */ /* 0x000ea80000300800 */
[----:B------:R-:W2:Y:S04]  /*9f040*/  LDL.LU R50, [R1+0x18f8] ;  /* 0x0018f80001327983 */ /* 0x000ea80000300800 */
[----:B------:R-:W2:Y:S01]  /*9f050*/  LDL.LU R51, [R1+0x18fc] ;  /* 0x0018fc0001337983 */ /* 0x000ea20000300800 */
[C---:B---3--:R-:W-:Y:S06]  /*9f060*/  HMMA.16816.F32 R28, R4.reuse, R40, R28 ;  /* 0x00000028041c723c */ /* 0x048fec000000181c */
[C---:B----4-:R-:W-:Y:S06]  /*9f070*/  HMMA.16816.F32 R16, R4.reuse, R54, R16 ;  /* 0x000000360410723c */ /* 0x050fec0000001810 */
[----:B------:R-:W-:-:S15]  /*9f080*/  HMMA.16816.F32 R20, R4, R52, R20 ;  /* 0x000000340414723c */ /* 0x000fde0000001814 */
        /* <DEDUP_REMOVED lines=33> */
[----:B------:R-:W-:Y:S04]  /*9f2a0*/  STL.64 [R1+0x1170], R40 ;  /* 0x0011702801007387 */ /* 0x000fe80000100a00 */
[----:B------:R2:W-:Y:S01]  /*9f2b0*/  STL.64 [R1+0x1178], R42 ;  /* 0x0011782a01007387 */ /* 0x0005e20000100a00 */
[C---:B------:R-:W-:Y:S06]  /*9f2c0*/  HMMA.16816.F32 R8, R4.reuse, R14, R8 ;  /* 0x0000000e0408723c */ /* 0x040fec0000001808 */
[C---:B--2---:R-:W-:Y:S06]  /*9f2d0*/  HMMA.16816.F32 R40, R4.reuse, R38, R48 ;  /* 0x000000260428723c */ /* 0x044fec0000001830 */
[----:B----4-:R-:W-:Y:S01]  /*9f2e0*/  HMMA.16816.F32 R52, R4, R36, R52 ;  /* 0x000000240434723c */ /* 0x010fe20000001834 */
[----:B------:R-:W-:-:S15]  /*9f2f0*/  STL.64 [R1+0x8aa0], R38 ;  /* 0x008aa02601007387 */ /* 0x000fde0000100a00 */
[----:B------:R-:W-:-:S07]  /*9f300*/  NOP ;  /* 0x0000000000007918 */ /* 0x000fce0000000000 */
[----:B------:R-:W-:Y:S04]  /*9f310*/  STL.64 [R1+0x1190], R52 ;  /* 0x0011903401007387 */ /* 0x000fe80000100a00 */
[----:B------:R-:W-:Y:S04]  /*9f320*/  STL.64 [R1+0x1198], R54 ;  /* 0x0011983601007387 */ /* 0x000fe80000100a00 */
[----:B------:R0:W-:Y:S04]  /*9f330*/  STL.64 [R1+0x8a98], R36 ;  /* 0x008a982401007387 */ /* 0x0001e80000100a00 */
[----:B------:R-:W-:Y:S04]  /*9f340*/  STL.64 [R1+0x11b0], R40 ;  /* 0x0011b02801007387 */ /* 0x000fe80000100a00 */
[----:B------:R-:W-:Y:S01]  /*9f350*/  STL.64 [R1+0x11b8], R42 ;  /* 0x0011b82a01007387 */ /* 0x000fe20000100a00 */
[C---:B0-----:R-:W-:Y:S06]  /*9f360*/  HMMA.16816.F32 R36, R4.reuse, R30, R56 ;  /* 0x0000001e0424723c */ /* 0x041fec0000001838 */
[----:B------:R-:W-:Y:S04]  /*9f370*/  STL.64 [R1+0x8ac0], R30 ;  /* 0x008ac01e01007387 */ /* 0x000fe80000100a00 */
[----:B------:R0:W-:Y:S02]  /*9f380*/  STL.64 [R1+0x8ab8], R28 ;  /* 0x008ab81c01007387 */ /* 0x0001e40000100a00 */
[C---:B0-----:R-:W-:Y:S11]  /*9f390*/  HMMA.16816.F32 R28, R4.reuse, R18, R44 ;  /* 0x00000012041c723c */ /* 0x041ff6000000182c */
[----:B------:R-:W-:Y:S04]  /*9f3a0*/  STL.64 [R1+0x11d0], R36 ;  /* 0x0011d02401007387 */ /* 0x000fe80000100a00 */
[----:B------:R-:W-:Y:S04]  /*9f3b0*/  STL.64 [R1+0x11d8], R38 ;  /* 0x0011d82601007387 */ /* 0x000fe80000100a00 */
[----:B------:R-:W-:Y:S04]  /*9f3c0*/  STL.64 [R1+0x8ab0], R18 ;  /* 0x008ab01201007387 */ /* 0x000fe80000100a00 */
[----:B------:R0:W-:Y:S04]  /*9f3d0*/  STL.64 [R1+0x8aa8], R16 ;  /* 0x008aa81001007387 */ /* 0x0001e80000100a00 */
[----:B------:R-:W-:Y:S04]  /*9f3e0*/  STL.64 [R1+0x11f0], R28 ;  /* 0x0011f01c01007387 */ /* 0x000fe80000100a00 */
[----:B------:R1:W-:Y:S01]  /*9f3f0*/  STL.64 [R1+0x11f8], R30 ;  /* 0x0011f81e01007387 */ /* 0x0003e20000100a00 */
[C---:B0-----:R-:W-:Y:S06]  /*9f400*/  HMMA.16816.F32 R16, R4.reuse, R2, R20 ;  /* 0x000000020410723c */ /* 0x041fec0000001814 */
[----:B-1----:R-:W-:-:S15]  /*9f410*/  HMMA.16816.F32 R28, R4, R12, R32 ;  /* 0x0000000c041c723c */ /* 0x002fde0000001820 */
        /* <DEDUP_REMOVED lines=55> */
[----:B-1----:R-:W4:Y:S04]  /*9f790*/  LDL.LU R28, [R1+0x1960] ;  /* 0x00196000011c7983 */ /* 0x002f280000300800 */
        /* <DEDUP_REMOVED lines=41> */
[----:B0-----:R-:W4:Y:S01]  /*9fa30*/  LDL.LU.64 R42, [R1+0x8b30] ;  /* 0x008b3000012a7983 */ /* 0x001f220000300a00 */
[C---:B------:R-:W-:Y:S03]  /*9fa40*/  HMMA.16816.F32 R48, R4.reuse, R60, R48 ;  /* 0x0000003c0430723c */ /* 0x040fe60000001830 */
[----:B------:R-:W2:Y:S03]  /*9fa50*/  LDL.LU.64 R40, [R1+0x8b28] ;  /* 0x008b280001287983 */ /* 0x000ea60000300a00 */
[----:B----4-:R-:W-:-:S15]  /*9fa60*/  HMMA.16816.F32 R28, R4, R42, R28 ;  /* 0x0000002a041c723c */ /* 0x010fde000000181c */
        /* <DEDUP_REMOVED lines=10> */
[----:B------:R-:W4:Y:S04]  /*9fb10*/  LDL.LU.64 R54, [R1+0x8b00] ;  /* 0x008b000001367983 */ /* 0x000f280000300a00 */
[----:B------:R-:W2:-:S15]  /*9fb20*/  LDL.LU.64 R52, [R1+0x8af8] ;  /* 0x008af80001347983 */ /* 0x000e9e0000300a00 */
[----:B------:R-:W-:-:S01]  /*9fb30*/  NOP ;  /* 0x0000000000007918 */ /* 0x000fc20000000000 */
[----:B------:R-:W-:Y:S04]  /*9fb40*/  STL.64 [R1+0x120], R4 ;  /* 0x0001200401007387 */ /* 0x000fe80000100a00 */
[----:B------:R0:W-:Y:S04]  /*9fb50*/  STL.64 [R1+0x128], R6 ;  /* 0x0001280601007387 */ /* 0x0001e80000100a00 */
[----:B0-----:R-:W2:Y:S04]  /*9fb60*/  LDL.LU.64 R6, [R1+0x8af0] ;  /* 0x008af00001067983 */ /* 0x001ea80000300a00 */
[----:B------:R-:W2:Y:S02]  /*9fb70*/  LDL.LU.64 R4, [R1+0x8ae8] ;  /* 0x008ae80001047983 */ /* 0x000ea40000300a00 */
[C---:B--2---:R-:W-:Y:S06]  /*9fb80*/  HMMA.16816.F32 R16, R4.reuse, R52, R16 ;  /* 0x000000340410723c */ /* 0x044fec0000001810 */
[C---:B----4-:R-:W-:Y:S06]  /*9fb90*/  HMMA.16816.F32 R36, R4.reuse, R54, R36 ;  /* 0x000000360424723c */ /* 0x050fec0000001824 */
[C---:B------:R-:W-:Y:S11]  /*9fba0*/  HMMA.16816.F32 R28, R4.reuse, R40, R28 ;  /* 0x00000028041c723c */ /* 0x040ff6000000181c */
[----:B------:R-:W-:Y:S04]  /*9fbb0*/  STL.64 [R1+0x12c0], R16 ;  /* 0x0012c01001007387 */ /* 0x000fe80000100a00 */
[----:B------:R0:W-:Y:S04]  /*9fbc0*/  STL.64 [R1+0x12c8], R18 ;  /* 0x0012c81201007387 */ /* 0x0001e80000100a00 */
[----:B0-----:R-:W2:Y:S04]  /*9fbd0*/  LDL.LU.64 R18, [R1+0x8ae0] ;  /* 0x008ae00001127983 */ /* 0x001ea80000300a00 */
[----:B------:R-:W2:Y:S04]  /*9fbe0*/  LDL.LU.64 R16, [R1+0x8ad8] ;  /* 0x008ad80001107983 */ /* 0x000ea80000300a00 */
[----:B------:R-:W-:Y:S04]  /*9fbf0*/  STL.64 [R1+0x12e0], R36 ;  /* 0x0012e02401007387 */ /* 0x000fe80000100a00 */
[----:B------:R0:W-:Y:S04]  /*9fc00*/  STL.64 [R1+0x12e8], R38 ;  /* 0x0012e82601007387 */ /* 0x0001e80000100a00 */
[----:B0-----:R-:W4:Y:S04]  /*9fc10*/  LDL.LU.64 R38, [R1+0x8ad0] ;  /* 0x008ad00001267983 */ /* 0x001f280000300a00 */
[----:B------:R-:W4:Y:S04]  /*9fc20*/  LDL.LU.64 R36, [R1+0x8ac8] ;  /* 0x008ac80001247983 */ /* 0x000f280000300a00 */
[----:B------:R-:W-:Y:S04]  /*9fc30*/  STL.64 [R1+0x1300], R28 ;  /* 0x0013001c01007387 */ /* 0x000fe80000100a00 */
[----:B------:R0:W-:Y:S04]  /*9fc40*/  STL.64 [R1+0x1308], R30 ;  /* 0x0013081e01007387 */ /* 0x0001e80000100a00 */
[----:B0-----:R-:W3:Y:S04]  /*9fc50*/  LDL.LU.64 R30, [R1+0x8ac0] ;  /* 0x008ac000011e7983 */ /* 0x001ee80000300a00 */
[----:B------:R-:W2:Y:S04]  /*9fc60*/  LDL.LU.64 R28, [R1+0x8ab8] ;  /* 0x008ab800011c7983 */ /* 0x000ea80000300a00 */
[----:B------:R-:W-:Y:S01]  /*9fc70*/  STL.64 [R1+0x8a38], R40 ;  /* 0x008a382801007387 */ /* 0x000fe20000100a00 */
[----:B--2---:R-:W-:-:S15]  /*9fc80*/  HMMA.16816.F32 R16, R4, R28, R16 ;  /* 0x0000001c0410723c */ /* 0x004fde0000001810 */
[----:B------:R-:W-:-:S08]  /*9fc90*/  NOP ;  /* 0x0000000000007918 */ /* 0x000fd00000000000 */
[----:B------:R-:W-:Y:S04]  /*9fca0*/  STL.64 [R1+0x1320], R16 ;  /* 0x0013201001007387 */ /* 0x000fe80000100a00 */
[----:B------:R0:W-:Y:S04]  /*9fcb0*/  STL.64 [R1+0x1328], R18 ;  /* 0x0013281201007387 */ /* 0x0001e80000100a00 */
[----:B0-----:R-:W2:Y:S04]  /*9fcc0*/  LDL.LU.64 R18, [R1+0x8ab0] ;  /* 0x008ab00001127983 */ /* 0x001ea80000300a00 */
[----:B------:R-:W4:Y:S02]  /*9fcd0*/  LDL.LU.64 R16, [R1+0x8aa8] ;  /* 0x008aa80001107983 */ /* 0x000f240000300a00 */
[----:B----4-:R-:W-:-:S15]  /*9fce0*/  HMMA.16816.F32 R36, R4, R16, R36 ;  /* 0x000000100424723c */ /* 0x010fde0000001824 */
[----:B------:R-:W-:-:S08]  /*9fcf0*/  NOP ;  /* 0x0000000000007918 */ /* 0x000fd00000000000 */
[----:B------:R-:W-:Y:S04]  /*9fd00*/  STL.64 [R1+0x1340], R36 ;  /* 0x0013402401007387 */ /* 0x000fe80000100a00 */
[----:B------:R0:W-:Y:S04]  /*9fd10*/  STL.64 [R1+0x1348], R38 ;  /* 0x0013482601007387 */ /* 0x0001e80000100a00 */
[----:B0-----:R-:W4:Y:S04]  /*9fd20*/  LDL.LU.64 R38, [R1+0x8aa0] ;  /* 0x008aa00001267983 */ /* 0x001f280000300a00 */
[----:B------:R-:W3:Y:S04]  /*9fd30*/  LDL.LU.64 R36, [R1+0x8a98] ;  /* 0x008a980001247983 */ /* 0x000ee80000300a00 */
[----:B------:R-:W-:Y:S04]  /*9fd40*/  STL [R1+0x8a48], R16 ;  /* 0x008a481001007387 */ /* 0x000fe80000100800 */
[----:B------:R-:W-:Y:S01]  /*9fd50*/  STL [R1+0x8a44], R17 ;  /* 0x008a441101007387 */ /* 0x000fe20000100800 */
[----:B---3--:R-:W-:-:S15]  /*9fd60*/  HMMA.16816.F32 R44, R4, R36, R44 ;  /* 0x00000024042c723c */ /* 0x008fde000000182c */
[----:B------:R-:W-:-:S08]  /*9fd70*/  NOP ;  /* 0x0000000000007918 */ /* 0x000fd00000000000 */
[----:B------:R-:W-:Y:S04]  /*9fd80*/  STL.64 [R1+0x1360], R44 ;  /* 0x0013602c01007387 */ /* 0x000fe80000100a00 */
[----:B------:R0:W-:Y:S04]  /*9fd90*/  STL.64 [R1+0x1368], R46 ;  /* 0x0013682e01007387 */ /* 0x0001e80000100a00 */
[----:B0-----:R-:W4:Y:S04]  /*9fda0*/  LDL.LU.64 R46, [R1+0x8a90] ;  /* 0x008a9000012e7983 */ /* 0x001f280000300a00 */
[----:B------:R-:W4:Y:S01]  /*9fdb0*/  LDL.LU.64 R44, [R1+0x8a88] ;  /* 0x008a8800012c7983 */ /* 0x000f220000300a00 */
[C---:B------:R-:W-:Y:S06]  /*9fdc0*/  HMMA.16816.F32 R20, R4.reuse, R30, R20 ;  /* 0x0000001e0414723c */ /* 0x040fec0000001814 */
[C---:B--2---:R-:W-:Y:S06]  /*9fdd0*/  HMMA.16816.F32 R12, R4.reuse, R18, R12 ;  /* 0x00000012040c723c */ /* 0x044fec000000180c */
        /* <DEDUP_REMOVED lines=24> */
[----:B0-----:R-:W4:Y:S04]  /*9ff60*/  LDL.LU.64 R14, [R1+0x8a60] ;  /* 0x008a6000010e7983 */ /* 0x001f280000300a00 */
[----:B------:R-:W2:Y:S04]  /*9ff70*/  LDL.LU.64 R12, [R1+0x8a58] ;  /* 0x008a5800010c7983 */ /* 0x000ea80000300a00 */
[----:B------:R-:W-:Y:S04]  /*9ff80*/  STL [R1+0x8a4c], R19 ;  /* 0x008a4c1301007387 */ /* 0x000fe80000100800 */
[----:B------:R3:W-:Y:S01]  /*9ff90*/  STL [R1+0x8a50], R18 ;  /* 0x008a501201007387 */ /* 0x0007e20000100800 */
[C---:B------:R-:W-:Y:S06]  /*9ffa0*/  HMMA.16816.F32 R8, R4.reuse, R50, R8 ;  /* 0x000000320408723c */ /* 0x040fec0000001808 */
[C---:B---3--:R-:W-:Y:S06]  /*9ffb0*/  HMMA.16816.F32 R16, R4.reuse, R2, R36 ;  /* 0x000000020410723c */ /* 0x048fec0000001824 */
[C---:B--2---:R-:W-:Y:S06]  /*9ffc0*/  HMMA.16816.F32 R28, R4.reuse, R12, R28 ;  /* 0x0000000c041c723c */ /* 0x044fec000000181c */
[----:B----4-:R-:W-:-:S15]  /*9ffd0*/  HMMA.16816.F32 R36, R4, R14, R56 ;  /* 0x0000000e0424723c */ /* 0x010fde0000001838 */
[----:B------:R-:W-:-:S02]  /*9ffe0*/  NOP ;  /* 0x0000000000007918 */ /* 0x000fc40000000000 */
[----:B------:R-:W-:Y:S04]  /*9fff0*/  STL.64 [R1+0x13e0], R28 ;  /* 0x0013e01c01007387 */ /* 0x000fe80000100a00 */
[----:B------:R0:W-:Y:S04]  /*a0000*/  STL.64 [R1+0x13e8], R30 ;  /* 0x0013e81e01007387 */ /* 0x0001e80000100a00 */
[----:B------:R-:W-:Y:S04]  /*a0010*/  STL.64 [R1+0x1400], R16 ;  /* 0x0014001001007387 */ /* 0x000fe80000100a00 */
[----:B------:R1:W-:Y:S01]  /*a0020*/  STL.64 [R1+0x1408], R18 ;  /* 0x0014081201007387 */ /* 0x0003e20000100a00 */
[C---:B0-----:R-:W-:Y:S06]  /*a0030*/  HMMA.16816.F32 R28, R4.reuse, R26, R44 ;  /* 0x0000001a041c723c */ /* 0x041fec000000182c */
[----:B-1----:R-:W-:Y:S01]  /*a0040*/  HMMA.16816.F32 R16, R4, R42, R32 ;  /* 0x0000002a0410723c */ /* 0x002fe20000001820 */
[----:B------:R-:W-:Y:S04]  /*a0050*/  STL.64 [R1+0x1420], R36 ;  /* 0x0014202401007387 */ /* 0x000fe80000100a00 */
[----:B------:R-:W-:-:S12]  /*a0060*/  STL.64 [R1+0x1428], R38 ;  /* 0x0014282601007387 */ /* 0x000fd80000100a00 */
[----:B------:R-:W-:Y:S04]  /*a0070*/  STL.64 [R1+0x1440], R28 ;  /* 0x0014401c01007387 */ /* 0x000fe80000100a00 */
[----:B------:R-:W-:Y:S04]  /*a0080*/  STL.64 [R1+0x1448], R30 ;  /* 0x0014481e01007387 */ /* 0x000fe80000100a00 */
[----:B------:R-:W-:Y:S04]  /*a0090*/  STL.64 [R1+0x1460], R16 ;  /* 0x0014601001007387 */ /* 0x000fe80000100a00 */
[----:B------:R0:W-:Y:S02]  /*a00a0*/  STL.64 [R1+0x1468], R18 ;  /* 0x0014681201007387 */ /* 0x0001e40000100a00 */
[----:B0-----:R-:W-:Y:S02]  /*a00b0*/  HMMA.16816.F32 R16, R4, R60, R20 ;  /* 0x0000003c0410723c */ /* 0x001fe40000001814 */
[----:B------:R-:W2:-:S15]  /*a00c0*/  LDL.LU R4, [R1+0x1b40] ;  /* 0x001b400001047983 */ /* 0x000e9e0000300800 */
[----:B------:R-:W-:-:S06]  /*a00d0*/  NOP ;  /* 0x0000000000007918 */ /* 0x000fcc0000000000 */
        /* <DEDUP_REMOVED lines=48> */
[----:B------:R-:W3:Y:S01]  /*a03e0*/  LDL.LU R51, [R1+0x1afc] ;  /* 0x001afc0001337983 */ /* 0x000ee20000300800 */
[----:B--2---:R-:W-:Y:S06]  /*a03f0*/  HMMA.16816.F32 R16, R44, R52, R16 ;  /* 0x000000342c10723c */ /* 0x004fec0000001810 */
[----:B------:R-:W-:-:S15]  /*a0400*/  IMAD.MOV.U32 R24, RZ, RZ, R47 ;  /* 0x000000ffff187224 */ /* 0x000fde00078e002f */
[----:B------:R-:W-:-:S02]  /*a0410*/  NOP ;  /* 0x0000000000007918 */ /* 0x000fc40000000000 */
[----:B------:R0:W-:Y:S04]  /*a0420*/  STL.64 [R1+0x14a0], R16 ;  /* 0x0014a01001007387 */ /* 0x0001e80000100a00 */
[----:B------:R1:W-:Y:S01]  /*a0430*/  STL.64 [R1+0x14a8], R18 ;  /* 0x0014a81201007387 */ /* 0x0003e20000100a00 */
[----:B0-----:R-:W-:Y:S02]  /*a0440*/  IMAD.MOV.U32 R16, RZ, RZ, R45 ;  /* 0x000000ffff107224 */ /* 0x001fe400078e002d */
[----:B------:R-:W-:Y:S01]  /*a0450*/  IMAD.MOV.U32 R17, RZ, RZ, R46 ;  /* 0x000000ffff117224 */ /* 0x000fe200078e002e */
[----:B-1----:R-:W2:Y:S01]  /*a0460*/  LDL.LU R18, [R1+0x8a50] ;  /* 0x008a500001127983 */ /* 0x002ea20000300800 */
[----:B------:R-:W-:-:S03]  /*a0470*/  IMAD.MOV.U32 R19, RZ, RZ, R44 ;  /* 0x000000ffff137224 */ /* 0x000fc600078e002c */
[----:B------:R-:W4:Y:S04]  /*a0480*/  LDL.LU R44, [R1+0x90] ;  /* 0x00009000012c7983 */ /* 0x000f280000300800 */
[----:B------:R-:W4:Y:S04]  /*a0490*/  LDL.LU R45, [R1+0x94] ;  /* 0x00009400012d7983 */ /* 0x000f280000300800 */
[----:B------:R-:W3:Y:S04]  /*a04a0*/  LDL.LU R46, [R1+0x98] ;  /* 0x00009800012e7983 */ /* 0x000ee80000300800 */
[----:B------:R-:W3:Y:S04]  /*a04b0*/  LDL.LU R47, [R1+0x9c] ;  /* 0x00009c00012f7983 */ /* 0x000ee80000300800 */
[----:B---3--:R0:W-:Y:S04]  /*a04c0*/  STL.64 [R1+0x89d0], R46 ;  /* 0x0089d02e01007387 */ /* 0x0081e80000100a00 */
[----:B----4-:R1:W-:Y:S01]  /*a04d0*/  STL.64 [R1+0x89c8], R44 ;  /* 0x0089c82c01007387 */ /* 0x0103e20000100a00 */
[----:B0-----:R-:W-:-:S02]  /*a04e0*/  IMAD.MOV.U32 R46, RZ, RZ, R17 ;  /* 0x000000ffff2e7224 */ /* 0x001fc400078e0011 */
[----:B------:R-:W-:Y:S02]  /*a04f0*/  IMAD.MOV.U32 R47, RZ, RZ, R24 ;  /* 0x000000ffff2f7224 */ /* 0x000fe400078e0018 */
[----:B-1----:R-:W-:Y:S02]  /*a0500*/  IMAD.MOV.U32 R44, RZ, RZ, R19 ;  /* 0x000000ffff2c7224 */ /* 0x002fe400078e0013 */
[----:B------:R-:W-:Y:S01]  /*a0510*/  IMAD.MOV.U32 R45, RZ, RZ, R16 ;  /* 0x000000ffff2d7224 */ /* 0x000fe200078e0010 */
[----:B------:R-:W2:Y:S04]  /*a0520*/  LDL.LU R19, [R1+0x8a4c] ;  /* 0x008a4c0001137983 */ /* 0x000ea80000300800 */
[----:B------:R-:W3:Y:S02]  /*a0530*/  LDL.LU R16, [R1+0x8a48] ;  /* 0x008a480001107983 */ /* 0x000ee40000300800 */
[----:B------:R-:W-:Y:S02]  /*a0540*/  HMMA.16816.F32 R40, R44, R54, R40 ;  /* 0x000000362c28723c */ /* 0x000fe40000001828 */
[----:B------:R-:W3:Y:S04]  /*a0550*/  LDL.LU R17, [R1+0x8a44] ;  /* 0x008a440001117983 */ /* 0x000ee80000300800 */
[----:B------:R-:W4:-:S15]  /*a0560*/  LDL.LU R24, [R1+0x8a40] ;  /* 0x008a400001187983 */ /* 0x000f1e0000300800 */
[----:B------:R-:W-:-:S02]  /*a0570*/  NOP ;  /* 0x0000000000007918 */ /* 0x000fc40000000000 */
[----:B------:R0:W-:Y:S04]  /*a0580*/  STL.64 [R1+0x14c0], R40 ;  /* 0x0014c02801007387 */ /* 0x0001e80000100a00 */
[----:B------:R-:W-:Y:S04]  /*a0590*/  STL.64 [R1+0x14c8], R42 ;  /* 0x0014c82a01007387 */ /* 0x000fe80000100a00 */
[----:B0-----:R-:W2:Y:S04]  /*a05a0*/  LDL.LU.64 R40, [R1+0x8a38] ;  /* 0x008a380001287983 */ /* 0x001ea80000300a00 */
        /* <DEDUP_REMOVED lines=11> */
[----:B------:R-:W3:Y:S04]  /*a0660*/  LDL.LU.64 R28, [R1+0x8a28] ;  /* 0x008a2800011c7983 */ /* 0x000ee80000300a00 */
        /* <DEDUP_REMOVED lines=9> */
[----:B0-----:R-:W3:Y:S04]  /*a0700*/  LDL.LU.64 R38, [R1+0x8a20] ;  /* 0x008a200001267983 */ /* 0x001ee80000300a00 */
[----:B------:R-:W2:Y:S01]  /*a0710*/  LDL.LU.64 R36, [R1+0x8a18] ;  /* 0x008a180001247983 */ /* 0x000ea20000300a00 */
[----:B----4-:R-:W-:Y:S03]  /*a0720*/  HMMA.16816.F32 R40, R44, R16, R40 ;  /* 0x000000102c28723c */ /* 0x010fe60000001828 */
[----:B------:R-:W-:-:S15]  /*a0730*/  STL.64 [R1+0x89a8], R28 ;  /* 0x0089a81c01007387 */ /* 0x000fde0000100a00 */
[----:B------:R-:W-:-:S05]  /*a0740*/  NOP ;  /* 0x0000000000007918 */ /* 0x000fca0000000000 */
[----:B------:R-:W-:Y:S04]  /*a0750*/  STL.64 [R1+0x1510], R40 ;  /* 0x0015102801007387 */ /* 0x000fe80000100a00 */
[----:B------:R0:W-:Y:S01]  /*a0760*/  STL.64 [R1+0x1518], R42 ;  /* 0x0015182a01007387 */ /* 0x0001e20000100a00 */
[C---:B------:R-:W-:Y:S06]  /*a0770*/  HMMA.16816.F32 R20, R44.reuse, R12, R20 ;  /* 0x0000000c2c14723c */ /* 0x040fec0000001814 */
[C---:B--2---:R-:W-:Y:S01]  /*a0780*/  HMMA.16816.F32 R52, R44.reuse, R36, R52 ;  /* 0x000000242c34723c */ /* 0x044fe20000001834 */
[----:B---3--:R-:W-:Y:S05]  /*a0790*/  STL.64 [R1+0x8990], R38 ;  /* 0x0089902601007387 */ /* 0x008fea0000100a00 */
[----:B0-----:R-:W-:-:S15]  /*a07a0*/  HMMA.16816.F32 R40, R44, R38, R48 ;  /* 0x000000262c28723c */ /* 0x001fde0000001830 */
[----:B------:R-:W-:-:S02]  /*a07b0*/  NOP ;  /* 0x0000000000007918 */ /* 0x000fc40000000000 */
[----:B------:R-:W-:Y:S04]  /*a07c0*/  STL.64 [R1+0x1530], R52 ;  /* 0x0015303401007387 */ /* 0x000fe80000100a00 */
[----:B------:R-:W-:Y:S04]  /*a07d0*/  STL.64 [R1+0x1538], R54 ;  /* 0x0015383601007387 */ /* 0x000fe80000100a00 */
[----:B------:R0:W-:Y:S02]  /*a07e0*/  STL.64 [R1+0x8988], R36 ;  /* 0x0089882401007387 */ /* 0x0001e40000100a00 */
[C---:B0-----:R-:W-:Y:S02]  /*a07f0*/  HMMA.16816.F32 R36, R44.reuse, R30, R56 ;  /* 0x0000001e2c24723c */ /* 0x041fe40000001838 */
[----:B------:R-:W-:Y:S04]  /*a0800*/  STL.64 [R1+0x1550], R40 ;  /* 0x0015502801007387 */ /* 0x000fe80000100a00 */
[----:B------:R-:W-:Y:S01]  /*a0810*/  STL.64 [R1+0x1558], R42 ;  /* 0x0015582a01007387 */ /* 0x000fe20000100a00 */
[C---:B------:R-:W-:Y:S06]  /*a0820*/  HMMA.16816.F32 R28, R44.reuse, R18, R32 ;  /* 0x000000122c1c723c */ /* 0x040fec0000001820 */
[----:B------:R-:W-:Y:S10]  /*a0830*/  STL.64 [R1+0x89a0], R18 ;  /* 0x0089a01201007387 */ /* 0x000ff40000100a00 */
[----:B------:R-:W-:Y:S04]  /*a0840*/  STL.64 [R1+0x1570], R36 ;  /* 0x0015702401007387 */ /* 0x000fe80000100a00 */
[----:B------:R-:W-:Y:S04]  /*a0850*/  STL.64 [R1+0x1578], R38 ;  /* 0x0015782601007387 */ /* 0x000fe80000100a00 */
[----:B------:R0:W-:Y:S02]  /*a0860*/  STL.64 [R1+0x8998], R16 ;  /* 0x0089981001007387 */ /* 0x0001e40000100a00 */
[C---:B0-----:R-:W-:Y:S02]  /*a0870*/  HMMA.16816.F32 R16, R44.reuse, R2, R8 ;  /* 0x000000022c10723c */ /* 0x041fe40000001808 */
[----:B------:R-:W-:Y:S04]  /*a0880*/  STL.64 [R1+0x1590], R28 ;  /* 0x0015901c01007387 */ /* 0x000fe80000100a00 */
[----:B------:R-:W-:Y:S04]  /*a0890*/  STL.64 [R1+0x1598], R30 ;  /* 0x0015981e01007387 */ /* 0x000fe80000100a00 */
[----:B------:R0:W-:Y:S04]  /*a08a0*/  STL.64 [R1+0x15b0], R20 ;  /* 0x0015b01401007387 */ /* 0x0001e80000100a00 */
[----:B------:R1:W-:Y:S04]  /*a08b0*/  STL.64 [R1+0x15b8], R22 ;  /* 0x0015b81601007387 */ /* 0x0003e80000100a00 */
[----:B------:R-:W-:Y:S05]  /*a08c0*/  STL.64 [R1+0x8950], R14 ;  /* 0x0089500e01007387 */ /* 0x000fea0000100a00 */
        /* <DEDUP_REMOVED lines=23> */
[----:B------:R-:W4:Y:S04]  /*a0a40*/  LDL.LU R22, [R1+0x1c58] ;  /* 0x001c580001167983 */ /* 0x000f280000300800 */
[----:B------:R-:W4:Y:S04]  /*a0a50*/  LDL.LU R23, [R1+0x1c5c] ;  /* 0x001c5c0001177983 */ /* 0x000f280000300800 */
[----:B----4-:R-:W-:Y:S04]  /*a0a60*/  STL.64 [R1+0x8940], R22 ;  /* 0x0089401601007387 */ /* 0x010fe80000100a00 */
[----:B---3--:R0:W-:Y:S04]  /*a0a70*/  STL.64 [R1+0x8938], R20 ;  /* 0x0089381401007387 */ /* 0x0081e80000100a00 */
[----:B-1----:R-:W3:Y:S04]  /*a0a80*/  LDL.LU R56, [R1+0x1c40] ;  /* 0x001c400001387983 */ /* 0x002ee80000300800 */
[----:B------:R-:W3:Y:S04]  /*a0a90*/  LDL.LU R57, [R1+0x1c44] ;  /* 0x001c440001397983 */ /* 0x000ee80000300800 */
[----:B------:R-:W4:Y:S04]  /*a0aa0*/  LDL.LU R58, [R1+0x1c48] ;  /* 0x001c4800013a7983 */ /* 0x000f280000300800 */
[----:B------:R-:W4:Y:S04]  /*a0ab0*/  LDL.LU R59, [R1+0x1c4c] ;  /* 0x001c4c00013b7983 */ /* 0x000f280000300800 */
[----:B----4-:R-:W-:Y:S04]  /*a0ac0*/  STL.64 [R1+0x8960], R58 ;  /* 0x0089603a01007387 */ /* 0x010fe80000100a00 */
[----:B---3--:R-:W-:Y:S04]  /*a0ad0*/  STL.64 [R1+0x8958], R56 ;  /* 0x0089583801007387 */ /* 0x008fe80000100a00 */
[----:B--2---:R-:W2:Y:S04]  /*a0ae0*/  LDL.LU R32, [R1+0x1c30] ;  /* 0x001c300001207983 */ /* 0x004ea80000300800 */
        /* <DEDUP_REMOVED lines=26> */
[----:B------:R-:W3:Y:S01]  /*a0c90*/  LDL.LU R43, [R1+0x1bac] ;  /* 0x001bac00012b7983 */ /* 0x000ee20000300800 */
[----:B------:R-:W-:Y:S03]  /*a0ca0*/  HMMA.16816.F32 R8, R44, R14, R4 ;  /* 0x0000000e2c08723c */ /* 0x000fe60000001804 */
        /* <DEDUP_REMOVED lines=42> */
[----:B------:R-:W2:Y:S04]  /*a0f50*/  LDL.LU.64 R4, [R1+0x60] ;  /* 0x0000600001047983 */ /* 0x000ea80000300a00 */
[----:B------:R-:W2:Y:S04]  /*a0f60*/  LDL.LU.64 R6, [R1+0x68] ;  /* 0x0000680001067983 */ /* 0x000ea80000300a00 */
[----:B------:R0:W-:Y:S02]  /*a0f70*/  STL.64 [R1+0x7ae0], R10 ;  /* 0x007ae00a01007387 */ /* 0x0001e40000100a00 */
[----:B0-----:R-:W-:-:S02]  /*a0f80*/  IMAD.MOV.U32 R10, RZ, RZ, R25 ;  /* 0x000000ffff0a7224 */ /* 0x001fc400078e0019 */
[----:B------:R-:W-:Y:S01]  /*a0f90*/  IMAD.MOV.U32 R11, RZ, RZ, R0 ;  /* 0x000000ffff0b7224 */ /* 0x000fe200078e0000 */
[----:B------:R0:W-:Y:S04]  /*a0fa0*/  STL.64 [R1+0x7ad8], R8 ;  /* 0x007ad80801007387 */ /* 0x0001e80000100a00 */
[----:B0-----:R-:W2:Y:S01]  /*a0fb0*/  LDL.LU.64 R8, [R1+0x540] ;  /* 0x0005400001087983 */ /* 0x001ea20000300a00 */
[C---:B----4-:R-:W-:Y:S06]  /*a0fc0*/  HMMA.16816.F32 R48, R44.reuse, R60, R48 ;  /* 0x0000003c2c30723c */ /* 0x050fec0000001830 */
[C---:B---3--:R-:W-:Y:S06]  /*a0fd0*/  HMMA.16816.F32 R28, R44.reuse, R10, R28 ;  /* 0x0000000a2c1c723c */ /* 0x048fec000000181c */
        /* <DEDUP_REMOVED lines=23> */
[----:B--2---:R-:W-:-:S15]  /*a1150*/  HMMA.16816.F32 R40, R44, R54, R40 ;  /* 0x000000362c28723c */ /* 0x004fde0000001828 */
[----:B------:R-:W-:-:S02]  /*a1160*/  NOP ;  /* 0x0000000000007918 */ /* 0x000fc40000000000 */
[----:B------:R-:W-:Y:S04]  /*a1170*/  STL.64 [R1+0x1670], R20 ;  /* 0x0016701401007387 */ /* 0x000fe80000100a00 */
[----:B------:R0:W-:Y:S04]  /*a1180*/  STL.64 [R1+0x1678], R22 ;  /* 0x0016781601007387 */ /* 0x0001e80000100a00 */
[----:B0-----:R-:W2:Y:S04]  /*a1190*/  LDL.LU.64 R22, [R1+0x89c0] ;  /* 0x0089c00001167983 */ /* 0x001ea80000300a00 */
[----:B------:R-:W2:Y:S04]  /*a11a0*/  LDL.LU.64 R20, [R1+0x89b8] ;  /* 0x0089b80001147983 */ /* 0x000ea80000300a00 */
[----:B------:R0:W-:Y:S04]  /*a11b0*/  STL.64 [R1+0x1690], R40 ;  /* 0x0016902801007387 */ /* 0x0001e80000100a00 */
[----:B------:R-:W-:Y:S04]  /*a11c0*/  STL.64 [R1+0x1698], R42 ;  /* 0x0016982a01007387 */ /* 0x000fe80000100a00 */
[----:B0-----:R-:W3:Y:S02]  /*a11d0*/  LDL.LU.64 R40, [R1+0x89b0] ;  /* 0x0089b00001287983 */ /* 0x001ee40000300a00 */
[----:B---3--:R-:W-:-:S15]  /*a11e0*/  HMMA.16816.F32 R28, R44, R40, R28 ;  /* 0x000000282c1c723c */ /* 0x008fde000000181c */
[----:B------:R-:W-:-:S08]  /*a11f0*/  NOP ;  /* 0x0000000000007918 */ /* 0x000fd00000000000 */
[----:B------:R0:W-:Y:S04]  /*a1200*/  STL.64 [R1+0x16b0], R28 ;  /* 0x0016b01c01007387 */ /* 0x0001e80000100a00 */
[----:B------:R-:W-:Y:S04]  /*a1210*/  STL.64 [R1+0x16b8], R30 ;  /* 0x0016b81e01007387 */ /* 0x000fe80000100a00 */
[----:B0-----:R-:W3:Y:S02]  /*a1220*/  LDL.LU.64 R28, [R1+0x89a8] ;  /* 0x0089a800011c7983 */ /* 0x001ee40000300a00 */
[----:B---3--:R-:W-:-:S15]  /*a1230*/  HMMA.16816.F32 R16, R44, R28, R16 ;  /* 0x0000001c2c10723c */ /* 0x008fde0000001810 */
[----:B------:R-:W-:-:S08]  /*a1240*/  NOP ;  /* 0x0000000000007918 */ /* 0x000fd00000000000 */
[----:B------:R-:W-:Y:S04]  /*a1250*/  STL.64 [R1+0x16d0], R16 ;  /* 0x0016d01001007387 */ /* 0x000fe80000100a00 */
[----:B------:R0:W-:Y:S04]  /*a1260*/  STL.64 [R1+0x16d8], R18 ;  /* 0x0016d81201007387 */ /* 0x0001e80000100a00 */
[----:B0-----:R-:W3:Y:S04]  /*a1270*/  LDL.LU.64 R18, [R1+0x89a0] ;  /* 0x0089a00001127983 */ /* 0x001ee80000300a00 */
[----:B------:R-:W4:Y:S04]  /*a1280*/  LDL.LU.64 R16, [R1+0x8998] ;  /* 0x0089980001107983 */ /* 0x000f280000300a00 */
[----:B------:R0:W-:Y:S04]  /*a1290*/  STL.64 [R1+0x88f8], R28 ;  /* 0x0088f81c01007387 */ /* 0x0001e80000100a00 */
        /* <DEDUP_REMOVED lines=9> */
[----:B------:R-:W2:Y:S01]  /*a1330*/  LDL.LU.64 R36, [R1+0x8988] ;  /* 0x0089880001247983 */ /* 0x000ea20000300a00 */
[C---:B------:R-:W-:Y:S06]  /*a1340*/  HMMA.16816.F32 R56, R44.reuse, R8, R56 ;  /* 0x000000082c38723c */ /* 0x040fec0000001838 */
[C---:B---3--:R-:W-:Y:S06]  /*a1350*/  HMMA.16816.F32 R12, R44.reuse, R18, R12 ;  /* 0x000000122c0c723c */ /* 0x048fec000000180c */
[C---:B----4-:R-:W-:Y:S06]  /*a1360*/  HMMA.16816.F32 R32, R44.reuse, R38, R32 ;  /* 0x000000262c20723c */ /* 0x050fec0000001820 */
        /* <DEDUP_REMOVED lines=12> */
[----:B0-----:R-:W4:Y:S04]  /*a1430*/  LDL.LU R36, [R1+0x1c60] ;  /* 0x001c600001247983 */ /* 0x001f280000300800 */
[----:B------:R-:W4:Y:S04]  /*a1440*/  LDL.LU R37, [R1+0x1c64] ;  /* 0x001c640001257983 */ /* 0x000f280000300800 */
[----:B------:R-:W4:Y:S04]  /*a1450*/  LDL.LU R38, [R1+0x1c68] ;  /* 0x001c680001267983 */ /* 0x000f280000300800 */
[----:B------:R-:W4:Y:S04]  /*a1460*/  LDL.LU R39, [R1+0x1c6c] ;  /* 0x001c6c0001277983 */ /* 0x000f280000300800 */
[----:B------:R-:W-:Y:S04]  /*a1470*/  STL.64 [R1+0x1740], R56 ;  /* 0x0017403801007387 */ /* 0x000fe80000100a00 */
[----:B------:R0:W-:Y:S04]  /*a1480*/  STL.64 [R1+0x1748], R58 ;  /* 0x0017483a01007387 */ /* 0x0001e80000100a00 */
[----:B0-----:R-:W4:Y:S04]  /*a1490*/  LDL.LU.64 R58, [R1+0x8960] ;  /* 0x00896000013a7983 */ /* 0x001f280000300a00 */
[----:B------:R-:W4:Y:S04]  /*a14a0*/  LDL.LU.64 R56, [R1+0x8958] ;  /* 0x0089580001387983 */ /* 0x000f280000300a00 */
        /* <DEDUP_REMOVED lines=30> */
[----:B------:R0:W-:Y:S02]  /*a1690*/  STL.64 [R1+0x1808], R38 ;  /* 0x0018082601007387 */ /* 0x0001e40000100a00 */
[C---:B0-----:R-:W-:Y:S06]  /*a16a0*/  HMMA.16816.F32 R36, R44.reuse, R60, R28 ;  /* 0x0000003c2c24723c */ /* 0x041fec000000181c */
[----:B----4-:R-:W-:Y:S06]  /*a16b0*/  HMMA.16816.F32 R28, R44, R50, R56 ;  /* 0x000000322c1c723c */ /* 0x010fec0000001838 */
[----:B------:R-:W-:Y:S11]  /*a16c0*/  STL.64 [R1+0x88d0], R50 ;  /* 0x0088d03201007387 */ /* 0x000ff60000100a00 */
[----:B------:R-:W-:Y:S04]  /*a16d0*/  STL.64 [R1+0x1820], R36 ;  /* 0x0018202401007387 */ /* 0x000fe80000100a00 */
[----:B------:R-:W-:Y:S04]  /*a16e0*/  STL.64 [R1+0x1828], R38 ;  /* 0x0018282601007387 */ /* 0x000fe80000100a00 */
[----:B------:R-:W-:Y:S04]  /*a16f0*/  STL.64 [R1+0x88c8], R48 ;  /* 0x0088c83001007387 */ /* 0x000fe80000100a00 */
[----:B------:R-:W-:Y:S04]  /*a1700*/  STL.64 [R1+0x90], R28 ;  /* 0x0000901c01007387 */ /* 0x000fe80000100a00 */
[----:B------:R3:W-:Y:S02]  /*a1710*/  STL.64 [R1+0x98], R30 ;  /* 0x0000981e01007387 */ /* 0x0007e40000100a00 */
[----:B---3--:R-:W-:-:S15]  /*a1720*/  HMMA.16816.F32 R28, R4, R52, R32 ;  /* 0x00000034041c723c */ /* 0x008fde0000001820 */
[----:B------:R-:W-:-:S08]  /*a1730*/  NOP ;  /* 0x0000000000007918 */ /* 0x000fd00000000000 */
[----:B------:R0:W-:Y:S04]  /*a1740*/  STL.64 [R1+0x1840], R28 ;  /* 0x0018401c01007387 */ /* 0x0001e80000100a00 */
[----:B------:R1:W-:Y:S01]  /*a1750*/  STL.64 [R1+0x1848], R30 ;  /* 0x0018481e01007387 */ /* 0x0003e20000100a00 */
[----:B--2---:R-:W-:-:S15]  /*a1760*/  HMMA.16816.F32 R20, R4, R54, R20 ;  /* 0x000000360414723c */ /* 0x004fde0000001814 */
[----:B------:R-:W-:-:S08]  /*a1770*/  NOP ;  /* 0x0000000000007918 */ /* 0x000fd00000000000 */
[----:B------:R2:W-:Y:S04]  /*a1780*/  STL.64 [R1+0x1860], R20 ;  /* 0x0018601401007387 */ /* 0x0005e80000100a00 */
[----:B------:R3:W-:Y:S04]  /*a1790*/  STL.64 [R1+0x1868], R22 ;  /* 0x0018681601007387 */ /* 0x0007e80000100a00 */
        /* <DEDUP_REMOVED lines=25> */
[----:B------:R-:W3:Y:S01]  /*a1930*/  LDL.LU R36, [R1+0x1cd0] ;  /* 0x001cd00001247983 */ /* 0x000ee20000300800 */
[----:B------:R-:W-:-:S03]  /*a1940*/  IMAD.MOV.U32 R43, RZ, RZ, R5 ;  /* 0x000000ffff2b7224 */ /* 0x000fc600078e0005 */
[----:B------:R-:W3:Y:S01]  /*a1950*/  LDL.LU R37, [R1+0x1cd4] ;  /* 0x001cd40001257983 */ /* 0x000ee20000300800 */
[----:B------:R-:W-:-:S03]  /*a1960*/  IMAD.MOV.U32 R42, RZ, RZ, R6 ;  /* 0x000000ffff2a7224 */ /* 0x000fc600078e0006 */
[----:B------:R-:W3:Y:S01]  /*a1970*/  LDL.LU R38, [R1+0x1cd8] ;  /* 0x001cd80001267983 */ /* 0x000ee20000300800 */
[----:B------:R-:W-:-:S03]  /*a1980*/  IMAD.MOV.U32 R0, RZ, RZ, R7 ;  /* 0x000000ffff007224 */ /* 0x000fc600078e0007 */
[----:B------:R-:W3:Y:S04]  /*a1990*/  LDL.LU R39, [R1+0x1cdc] ;  /* 0x001cdc0001277983 */ /* 0x000ee80000300800 */
[----:B------:R-:W3:Y:S04]  /*a19a0*/  LDL.LU R4, [R1+0x1d50] ;  /* 0x001d500001047983 */ /* 0x000ee80000300800 */
[----:B------:R-:W3:Y:S04]  /*a19b0*/  LDL.LU R5, [R1+0x1d54] ;  /* 0x001d540001057983 */ /* 0x000ee80000300800 */
[----:B------:R-:W3:Y:S04]  /*a19c0*/  LDL.LU R6, [R1+0x1d58] ;  /* 0x001d580001067983 */ /* 0x000ee80000300800 */
[----:B------:R-:W3:Y:S04]  /*a19d0*/  LDL.LU R7, [R1+0x1d5c] ;  /* 0x001d5c0001077983 */ /* 0x000ee80000300800 */
[----:B------:R0:W-:Y:S04]  /*a19e0*/  STL.64 [R1+0x88b0], R54 ;  /* 0x0088b03601007387 */ /* 0x0001e80000100a00 */
[----:B------:R1:W-:Y:S01]  /*a19f0*/  STL.64 [R1+0x88a8], R52 ;  /* 0x0088a83401007387 */ /* 0x0003e20000100a00 */
[----:B0-----:R-:W-:-:S02]  /*a1a00*/  IMAD.MOV.U32 R54, RZ, RZ, R42 ;  /* 0x000000ffff367224 */ /* 0x001fc400078e002a */
[----:B------:R-:W-:Y:S02]  /*a1a10*/  IMAD.MOV.U32 R55, RZ, RZ, R0 ;  /* 0x000000ffff377224 */ /* 0x000fe400078e0000 */
[----:B-1----:R-:W-:Y:S02]  /*a1a20*/  IMAD.MOV.U32 R52, RZ, RZ, R25 ;  /* 0x000000ffff347224 */ /* 0x002fe400078e0019 */
[----:B------:R-:W-:Y:S01]  /*a1a30*/  IMAD.MOV.U32 R53, RZ, RZ, R43 ;  /* 0x000000ffff357224 */ /* 0x000fe200078e002b */
[----:B------:R-:W3:Y:S06]  /*a1a40*/  LDL.LU R25, [R1+0x8900] ;  /* 0x0089000001197983 */ /* 0x000eec0000300800 */
[----:B----4-:R-:W-:-:S15]  /*a1a50*/  HMMA.16816.F32 R28, R52, R40, R28 ;  /* 0x00000028341c723c */ /* 0x010fde000000181c */
        /* <DEDUP_REMOVED lines=8> */
[----:B------:R-:W4:Y:S01]  /*a1ae0*/  LDL.LU R43, [R1+0x1d0c] ;  /* 0x001d0c00012b7983 */ /* 0x000f220000300800 */
[----:B--2---:R-:W-:Y:S06]  /*a1af0*/  HMMA.16816.F32 R20, R52, R28, R20 ;  /* 0x0000001c3414723c */ /* 0x004fec0000001814 */
[----:B------:R0:W-:Y:S04]  /*a1b00*/  STL.64 [R1+0x8898], R28 ;  /* 0x0088981c01007387 */ /* 0x0001e80000100a00 */
[----:B0-----:R-:W2:-:S13]  /*a1b10*/  LDL.LU R28, [R1+0x1cf0] ;  /* 0x001cf000011c7983 */ /* 0x001e9a0000300800 */
[----:B------:R0:W-:Y:S04]  /*a1b20*/  STL.64 [R1+0x18a0], R20 ;  /* 0x0018a01401007387 */ /* 0x0001e80000100a00 */
[----:B------:R1:W-:Y:S04]  /*a1b30*/  STL.64 [R1+0x18a8], R22 ;  /* 0x0018a81601007387 */ /* 0x0003e80000100a00 */
[----:B------:R-:W2:Y:S04]  /*a1b40*/  LDL.LU R29, [R1+0x1cf4] ;  /* 0x001cf400011d7983 */ /* 0x000ea80000300800 */
[----:B------:R-:W2:Y:S04]  /*a1b50*/  LDL.LU R30, [R1+0x1cf8] ;  /* 0x001cf800011e7983 */ /* 0x000ea80000300800 */
[----:B------:R-:W2:Y:S04]  /*a1b60*/  LDL.LU R31, [R1+0x1cfc] ;  /* 0x001cfc00011f7983 */ /* 0x000ea80000300800 */
[----:B0-----:R-:W4:Y:S04]  /*a1b70*/  LDL.LU R20, [R1] ;  /* 0x0000000001147983 */ /* 0x001f280000300800 */
[----:B------:R-:W4:Y:S04]  /*a1b80*/  LDL.LU R21, [R1+0x4] ;  /* 0x0000040001157983 */ /* 0x000f280000300800 */
[----:B-1----:R-:W2:Y:S04]  /*a1b90*/  LDL.LU R22, [R1+0x8] ;  /* 0x0000080001167983 */ /* 0x002ea80000300800 */
[----:B------:R-:W2:Y:S01]  /*a1ba0*/  LDL.LU R23, [R1+0xc] ;  /* 0x00000c0001177983 */ /* 0x000ea20000300800 */
[C---:B---3--:R-:W-:Y:S03]  /*a1bb0*/  HMMA.16816.F32 R36, R52.reuse, R16, R36 ;  /* 0x000000103424723c */ /* 0x048fe60000001824 */
[----:B--2---:R-:W-:Y:S04]  /*a1bc0*/  STL.64 [R1+0x8820], R22 ;  /* 0x0088201601007387 */ /* 0x004fe80000100a00 */
[----:B----4-:R0:W-:Y:S04]  /*a1bd0*/  STL.64 [R1+0x8818], R20 ;  /* 0x0088181401007387 */ /* 0x0101e80000100a00 */
[----:B0-----:R-:W2:Y:S04]  /*a1be0*/  LDL.LU R20, [R1+0x1ce0] ;  /* 0x001ce00001147983 */ /* 0x001ea80000300800 */
[----:B------:R-:W2:Y:S04]  /*a1bf0*/  LDL.LU R21, [R1+0x1ce4] ;  /* 0x001ce40001157983 */ /* 0x000ea80000300800 */
[----:B------:R-:W2:Y:S04]  /*a1c00*/  LDL.LU R22, [R1+0x1ce8] ;  /* 0x001ce80001167983 */ /* 0x000ea80000300800 */
[----:B------:R-:W2:Y:S04]  /*a1c10*/  LDL.LU R23, [R1+0x1cec] ;  /* 0x001cec0001177983 */ /* 0x000ea80000300800 */
[----:B------:R-:W-:Y:S04]  /*a1c20*/  STL.64 [R1+0x18c0], R36 ;  /* 0x0018c02401007387 */ /* 0x000fe80000100a00 */
[----:B------:R0:W-:Y:S04]  /*a1c30*/  STL.64 [R1+0x18c8], R38 ;  /* 0x0018c82601007387 */ /* 0x0001e80000100a00 */
[----:B0-----:R-:W3:Y:S04]  /*a1c40*/  LDL.LU.64 R38, [R1+0x88f0] ;  /* 0x0088f00001267983 */ /* 0x001ee80000300a00 */
[----:B------:R-:W2:Y:S01]  /*a1c50*/  LDL.LU.64 R36, [R1+0x88e8] ;  /* 0x0088e80001247983 */ /* 0x000ea20000300a00 */
[C---:B------:R-:W-:Y:S06]  /*a1c60*/  HMMA.16816.F32 R4, R52.reuse, R26, R4 ;  /* 0x0000001a3404723c */ /* 0x040fec0000001804 */
[----:B--2---:R-:W-:-:S15]  /*a1c70*/  HMMA.16816.F32 R20, R52, R36, R20 ;  /* 0x000000243414723c */ /* 0x004fde0000001814 */
[----:B------:R-:W-:-:S08]  /*a1c80*/  NOP ;  /* 0x0000000000007918 */ /* 0x000fd00000000000 */
[----:B------:R-:W-:Y:S04]  /*a1c90*/  STL.64 [R1+0x18e0], R20 ;  /* 0x0018e01401007387 */ /* 0x000fe80000100a00 */
[----:B------:R3:W-:Y:S02]  /*a1ca0*/  STL.64 [R1+0x18e8], R22 ;  /* 0x0018e81601007387 */ /* 0x0007e40000100a00 */
[C---:B---3--:R-:W-:Y:S06]  /*a1cb0*/  HMMA.16816.F32 R20, R52.reuse, R38, R28 ;  /* 0x000000263414723c */ /* 0x048fec000000181c */
[----:B------:R-:W-:Y:S04]  /*a1cc0*/  STL.64 [R1+0x8880], R38 ;  /* 0x0088802601007387 */ /* 0x000fe80000100a00 */
[----:B------:R-:W-:Y:S01]  /*a1cd0*/  STL.64 [R1+0x8878], R36 ;  /* 0x0088782401007387 */ /* 0x000fe20000100a00 */
[----:B------:R-:W-:-:S12]  /*a1ce0*/  HMMA.16816.F32 R28, R52, R8, R40 ;  /* 0x00000008341c723c */ /* 0x000fd80000001828 */
[----:B------:R-:W-:Y:S04]  /*a1cf0*/  STL.64 [R1+0x18f0], R20 ;  /* 0x0018f01401007387 */ /* 0x000fe80000100a00 */
[----:B------:R0:W-:Y:S02]  /*a1d00*/  STL.64 [R1+0x18f8], R22 ;  /* 0x0018f81601007387 */ /* 0x0001e40000100a00 */
[C---:B0-----:R-:W-:Y:S06]  /*a1d10*/  HMMA.16816.F32 R20, R52.reuse, R18, R48 ;  /* 0x000000123414723c */ /* 0x041fec0000001830 */
[----:B------:R-:W-:Y:S04]  /*a1d20*/  STL.64 [R1+0x8890], R18 ;  /* 0x0088901201007387 */ /* 0x000fe80000100a00 */
[----:B------:R-:W-:Y:S04]  /*a1d30*/  STL.64 [R1+0x1910], R28 ;  /* 0x0019101c01007387 */ /* 0x000fe80000100a00 */
[----:B------:R0:W-:Y:S04]  /*a1d40*/  STL.64 [R1+0x1918], R30 ;  /* 0x0019181e01007387 */ /* 0x0001e80000100a00 */
[----:B------:R1:W-:Y:S01]  /*a1d50*/  STL.64 [R1+0x8888], R16 ;  /* 0x0088881001007387 */ /* 0x0003e20000100a00 */
[C---:B0-----:R-:W-:Y:S04]  /*a1d60*/  HMMA.16816.F32 R28, R52.reuse, R12, R56 ;  /* 0x0000000c341c723c */ /* 0x041fe80000001838 */
[----:B------:R-:W-:Y:S04]  /*a1d70*/  STL.64 [R1+0x1930], R20 ;  /* 0x0019301401007387 */ /* 0x000fe80000100a00 */
[----:B------:R0:W-:Y:S01]  /*a1d80*/  STL.64 [R1+0x1938], R22 ;  /* 0x0019381601007387 */ /* 0x0001e20000100a00 */
[C---:B-1----:R-:W-:Y:S06]  /*a1d90*/  HMMA.16816.F32 R16, R52.reuse, R14, R32 ;  /* 0x0000000e3410723c */ /* 0x042fec0000001820 */
[C---:B0-----:R-:W-:Y:S08]  /*a1da0*/  HMMA.16816.F32 R20, R52.reuse, R2, R44 ;  /* 0x000000023414723c */ /* 0x041ff0000000182c */
[----:B------:R-:W-:Y:S04]  /*a1db0*/  STL.64 [R1+0x1950], R28 ;  /* 0x0019501c01007387 */ /* 0x000fe80000100a00 */
[----:B------:R-:W-:Y:S04]  /*a1dc0*/  STL.64 [R1+0x1958], R30 ;  /* 0x0019581e01007387 */ /* 0x000fe80000100a00 */
[----:B------:R-:W-:Y:S07]  /*a1dd0*/  STL.64 [R1+0x8870], R14 ;  /* 0x0088700e01007387 */ /* 0x000fee0000100a00 */
[----:B------:R0:W-:Y:S04]  /*a1de0*/  STL.64 [R1+0x1970], R20 ;  /* 0x0019701401007387 */ /* 0x0001e80000100a00 */
[----:B------:R1:W-:Y:S04]  /*a1df0*/  STL.64 [R1+0x1978], R22 ;  /* 0x0019781601007387 */ /* 0x0003e80000100a00 */
        /* <DEDUP_REMOVED lines=21> */
[----:B------:R-:W3:Y:S04]  /*a1f50*/  LDL.LU R48, [R1+0x1d80] ;  /* 0x001d800001307983 */ /* 0x000ee80000300800 */
        /* <DEDUP_REMOVED lines=49> */
[----:B------:R-:W3:Y:S04]  /*a2270*/  LDL.LU.64 R48, [R1+0x88c8] ;  /* 0x0088c80001307983 */ /* 0x000ee80000300a00 */
[----:B------:R-:W-:Y:S04]  /*a2280*/  STL [R1+0x883c], R60 ;  /* 0x00883c3c01007387 */ /* 0x000fe80000100800 */
[----:B------:R-:W-:Y:S01]  /*a2290*/  STL [R1+0x8838], R61 ;  /* 0x0088383d01007387 */ /* 0x000fe20000100800 */
[----:B----4-:R-:W-:Y:S03]  /*a22a0*/  HMMA.16816.F32 R52, R52, R50, R24 ;  /* 0x000000323434723c */ /* 0x010fe60000001818 */
[----:B------:R-:W4:Y:S04]  /*a22b0*/  LDL.LU.64 R26, [R1+0x88c0] ;  /* 0x0088c000011a7983 */ /* 0x000f280000300a00 */
[----:B------:R-:W4:-:S15]  /*a22c0*/  LDL.LU.64 R24, [R1+0x88b8] ;  /* 0x0088b80001187983 */ /* 0x000f1e0000300a00 */
[----:B------:R-:W-:-:S01]  /*a22d0*/  NOP ;  /* 0x0000000000007918 */ /* 0x000fc20000000000 */
[----:B------:R-:W-:Y:S04]  /*a22e0*/  STL.64 [R1+0x60], R52 ;  /* 0x0000603401007387 */ /* 0x000fe80000100a00 */
[----:B------:R0:W-:Y:S04]  /*a22f0*/  STL.64 [R1+0x68], R54 ;  /* 0x0000683601007387 */ /* 0x0001e80000100a00 */
[----:B0-----:R-:W2:Y:S04]  /*a2300*/  LDL.LU.64 R54, [R1+0x88b0] ;  /* 0x0088b00001367983 */ /* 0x001ea80000300a00 */
[----:B------:R-:W4:Y:S04]  /*a2310*/  LDL.LU.64 R52, [R1+0x88a8] ;  /* 0x0088a80001347983 */ /* 0x000f280000300a00 */
[----:B------:R0:W-:Y:S04]  /*a2320*/  STL.64 [R1+0x8830], R50 ;  /* 0x0088303201007387 */ /* 0x0001e80000100a00 */
[----:B---3--:R1:W-:Y:S04]  /*a2330*/  STL.64 [R1+0x8828], R48 ;  /* 0x0088283001007387 */ /* 0x0083e80000100a00 */
[----:B0-----:R-:W4:Y:S04]  /*a2340*/  LDL R50, [R1+0x38] ;  /* 0x0000380001327983 */ /* 0x001f280000100800 */
[----:B-1----:R-:W4:Y:S04]  /*a2350*/  LDL R48, [R1+0x30] ;  /* 0x0000300001307983 */ /* 0x002f280000100800 */
[----:B------:R-:W4:Y:S04]  /*a2360*/  LDL R49, [R1+0x34] ;  /* 0x0000340001317983 */ /* 0x000f280000100800 */
[----:B------:R-:W4:Y:S02]  /*a2370*/  LDL R51, [R1+0x3c] ;  /* 0x00003c0001337983 */ /* 0x000f240000100800 */
[----:B----4-:R-:W-:-:S15]  /*a2380*/  HMMA.16816.F32 R40, R48, R52, R40 ;  /* 0x000000343028723c */ /* 0x010fde0000001828 */
[----:B------:R-:W-:-:S08]  /*a2390*/  NOP ;  /* 0x0000000000007918 */ /* 0x000fd00000000000 */
[----:B------:R0:W-:Y:S04]  /*a23a0*/  STL.64 [R1+0x1a10], R40 ;  /* 0x001a102801007387 */ /* 0x0001e80000100a00 */
[----:B------:R-:W-:Y:S04]  /*a23b0*/  STL.64 [R1+0x1a18], R42 ;  /* 0x001a182a01007387 */ /* 0x000fe80000100a00 */
[----:B0-----:R-:W3:Y:S01]  /*a23c0*/  LDL.LU.64 R40, [R1+0x88a0] ;  /* 0x0088a00001287983 */ /* 0x001ee20000300a00 */
[----:B--2---:R-:W-:Y:S03]  /*a23d0*/  HMMA.16816.F32 R32, R48, R54, R32 ;  /* 0x000000363020723c */ /* 0x004fe60000001820 */
[----:B------:R-:W-:-:S15]  /*a23e0*/  STL [R1+0x8840], R53 ;  /* 0x0088403501007387 */ /* 0x000fde0000100800 */
[----:B------:R-:W-:-:S05]  /*a23f0*/  NOP ;  /* 0x0000000000007918 */ /* 0x000fca0000000000 */
[----:B------:R0:W-:Y:S04]  /*a2400*/  STL.64 [R1+0x1a30], R32 ;  /* 0x001a302001007387 */ /* 0x0001e80000100a00 */
[----:B------:R1:W-:Y:S04]  /*a2410*/  STL.64 [R1+0x1a38], R34 ;  /* 0x001a382201007387 */ /* 0x0003e80000100a00 */
[----:B0-----:R-:W2:Y:S04]  /*a2420*/  LDL.LU R32, [R1+0x1e40] ;  /* 0x001e400001207983 */ /* 0x001ea80000300800 */
[----:B------:R-:W2:Y:S04]  /*a2430*/  LDL.LU R33, [R1+0x1e44] ;  /* 0x001e440001217983 */ /* 0x000ea80000300800 */
[----:B-1----:R-:W2:Y:S04]  /*a2440*/  LDL.LU R34, [R1+0x1e48] ;  /* 0x001e480001227983 */ /* 0x002ea80000300800 */
[----:B------:R-:W2:Y:S04]  /*a2450*/  LDL.LU R35, [R1+0x1e4c] ;  /* 0x001e4c0001237983 */ /* 0x000ea80000300800 */
[----:B------:R-:W-:Y:S04]  /*a2460*/  STL.64 [R1+0x8860], R54 ;  /* 0x0088603601007387 */ /* 0x000fe80000100a00 */
[----:B------:R0:W-:Y:S04]  /*a2470*/  STL [R1+0x8858], R52 ;  /* 0x0088583401007387 */ /* 0x0001e80000100800 */
[----:B0-----:R-:W4:Y:S04]  /*a2480*/  LDL.LU R52, [R1+0x1df0] ;  /* 0x001df00001347983 */ /* 0x001f280000300800 */
[----:B------:R-:W4:Y:S04]  /*a2490*/  LDL.LU R53, [R1+0x1df4] ;  /* 0x001df40001357983 */ /* 0x000f280000300800 */
[----:B------:R-:W4:Y:S04]  /*a24a0*/  LDL.LU R54, [R1+0x1df8] ;  /* 0x001df80001367983 */ /* 0x000f280000300800 */
[----:B------:R-:W4:Y:S01]  /*a24b0*/  LDL.LU R55, [R1+0x1dfc] ;  /* 0x001dfc0001377983 */ /* 0x000f220000300800 */
        /* <DEDUP_REMOVED lines=10> */
[----:B------:R-:W2:Y:S02]  /*a2560*/  LDL.LU.64 R16, [R1+0x8888] ;  /* 0x0088880001107983 */ /* 0x000ea40000300a00 */
[----:B--2---:R-:W-:-:S15]  /*a2570*/  HMMA.16816.F32 R36, R48, R16, R36 ;  /* 0x000000103024723c */ /* 0x004fde0000001824 */
[----:B------:R-:W-:-:S08]  /*a2580*/  NOP ;  /* 0x0000000000007918 */ /* 0x000fd00000000000 */
[----:B------:R-:W-:Y:S04]  /*a2590*/  STL.64 [R1+0x1a90], R36 ;  /* 0x001a902401007387 */ /* 0x000fe80000100a00 */
[----:B------:R0:W-:Y:S04]  /*a25a0*/  STL.64 [R1+0x1a98], R38 ;  /* 0x001a982601007387 */ /* 0x0001e80000100a00 */
[----:B0-----:R-:W4:Y:S04]  /*a25b0*/  LDL.LU.64 R38, [R1+0x8880] ;  /* 0x0088800001267983 */ /* 0x001f280000300a00 */
[----:B------:R-:W2:Y:S02]  /*a25c0*/  LDL.LU.64 R36, [R1+0x8878] ;  /* 0x0088780001247983 */ /* 0x000ea40000300a00 */
        /* <DEDUP_REMOVED lines=9> */
[----:B------:R-:W-:Y:S04]  /*a2660*/  STL.64 [R1+0x1ad0], R48 ;  /* 0x001ad03001007387 */ /* 0x000fe80000100a00 */
[----:B------:R3:W-:Y:S04]  /*a2670*/  STL.64 [R1+0x1ad8], R50 ;  /* 0x001ad83201007387 */ /* 0x0007e80000100a00 */
[----:B0-----:R-:W3:Y:S04]  /*a2680*/  LDL.LU.64 R36, [R1+0x30] ;  /* 0x0000300001247983 */ /* 0x001ee80000300a00 */
[----:B------:R-:W3:Y:S02]  /*a2690*/  LDL.LU.64 R38, [R1+0x38] ;  /* 0x0000380001267983 */ /* 0x000ee40000300a00 */
[C---:B---3--:R-:W-:Y:S06]  /*a26a0*/  HMMA.16816.F32 R52, R36.reuse, R8, R20 ;  /* 0x000000082434723c */ /* 0x048fec0000001814 */
[C---:B------:R-:W-:Y:S06]  /*a26b0*/  HMMA.16816.F32 R48, R36.reuse, R18, R56 ;  /* 0x000000122430723c */ /* 0x040fec0000001838 */
[C---:B----4-:R-:W-:Y:S11]  /*a26c0*/  HMMA.16816.F32 R20, R36.reuse, R12, R44 ;  /* 0x0000000c2414723c */ /* 0x050ff6000000182c */
[----:B------:R0:W-:Y:S04]  /*a26d0*/  STL.64 [R1+0x1af0], R52 ;  /* 0x001af03401007387 */ /* 0x0001e80000100a00 */
[----:B------:R1:W-:Y:S04]  /*a26e0*/  STL.64 [R1+0x1af8], R54 ;  /* 0x001af83601007387 */ /* 0x0003e80000100a00 */
[----:B------:R-:W-:Y:S04]  /*a26f0*/  STL.64 [R1+0x1b00], R48 ;  /* 0x001b003001007387 */ /* 0x000fe80000100a00 */
[----:B------:R-:W-:Y:S04]  /*a2700*/  STL.64 [R1+0x1b08], R50 ;  /* 0x001b083201007387 */ /* 0x000fe80000100a00 */
[----:B------:R-:W-:Y:S04]  /*a2710*/  STL.64 [R1+0x1b20], R20 ;  /* 0x001b201401007387 */ /* 0x000fe80000100a00 */
[----:B------:R2:W-:Y:S04]  /*a2720*/  STL.64 [R1+0x1b28], R22 ;  /* 0x001b281601007387 */ /* 0x0005e80000100a00 */
[----:B0-----:R-:W3:Y:S04]  /*a2730*/  LDL.LU R52, [R1+0x1e50] ;  /* 0x001e500001347983 */ /* 0x001ee80000300800 */
[----:B------:R-:W3:Y:S04]  /*a2740*/  LDL.LU R53, [R1+0x1e54] ;  /* 0x001e540001357983 */ /* 0x000ee80000300800 */
[----:B-1----:R-:W3:Y:S04]  /*a2750*/  LDL.LU R54, [R1+0x1e58] ;  /* 0x001e580001367983 */ /* 0x002ee80000300800 */
[----:B------:R-:W3:Y:S01]  /*a2760*/  LDL.LU R55, [R1+0x1e5c] ;  /* 0x001e5c0001377983 */ /* 0x000ee20000300800 */
[C---:B------:R-:W-:Y:S06]  /*a2770*/  HMMA.16816.F32 R4, R36.reuse, R2, R4 ;  /* 0x000000022404723c */ /* 0x040fec0000001804 */
[----:B--2---:R-:W-:-:S15]  /*a2780*/  HMMA.16816.F32 R20, R36, R14, R32 ;  /* 0x0000000e2414723c */ /* 0x004fde0000001820 */
[----:B------:R-:W-:-:S02]  /*a2790*/  NOP ;  /* 0x0000000000007918 */ /* 0x000fc40000000000 */
[----:B------:R-:W-:Y:S04]  /*a27a0*/  STL.64 [R1+0x7968], R6 ;  /* 0x0079680601007387 */ /* 0x000fe80000100a00 */
[----:B------:R0:W-:Y:S04]  /*a27b0*/  STL.64 [R1+0x7960], R4 ;  /* 0x0079600401007387 */ /* 0x0001e80000100a00 */
        /* <DEDUP_REMOVED lines=8> */
[----:B------:R0:W-:Y:S04]  /*a2840*/  STL.64 [R1+0x1b60], R20 ;  /* 0x001b601401007387 */ /* 0x0001e80000100a00 */
[----:B------:R1:W-:Y:S04]  /*a2850*/  STL.64 [R1+0x1b68], R22 ;  /* 0x001b681601007387 */ /* 0x0003e80000100a00 */
[----:B0-----:R-:W2:Y:S04]  /*a2860*/  LDL.LU R20, [R1+0x1e80] ;  /* 0x001e800001147983 */ /* 0x001ea80000300800 */
[----:B------:R-:W2:Y:S04]  /*a2870*/  LDL.LU R21, [R1+0x1e84] ;  /* 0x001e840001157983 */ /* 0x000ea80000300800 */
[----:B-1----:R-:W2:Y:S04]  /*a2880*/  LDL.LU R22, [R1+0x1e88] ;  /* 0x001e880001167983 */ /* 0x002ea80000300800 */
        /* <DEDUP_REMOVED lines=20> */
[----:B------:R-:W2:Y:S01]  /*a29d0*/  LDL.LU R15, [R1+0x1edc] ;  /* 0x001edc00010f7983 */ /* 0x000ea20000300800 */
[----:B------:R-:W-:-:S02]  /*a29e0*/  IMAD.MOV.U32 R61, RZ, RZ, R38 ;  /* 0x000000ffff3d7224 */ /* 0x000fc400078e0026 */
[----:B------:R-:W-:Y:S02]  /*a29f0*/  IMAD.MOV.U32 R43, RZ, RZ, R39 ;  /* 0x000000ffff2b7224 */ /* 0x000fe400078e0027 */
[----:B------:R-:W-:Y:S01]  /*a2a00*/  IMAD.MOV.U32 R60, RZ, RZ, R37 ;  /* 0x000000ffff3c7224 */ /* 0x000fe200078e0025 */
[----:B---3--:R-:W-:-:S15]  /*a2a10*/  HMMA.16816.F32 R52, R36, R26, R52 ;  /* 0x0000001a2434723c */ /* 0x008fde0000001834 */
[----:B------:R-:W-:-:S08]  /*a2a20*/  NOP ;  /* 0x0000000000007918 */ /* 0x000fd00000000000 */
[----:B------:R0:W-:Y:S04]  /*a2a30*/  STL.64 [R1+0x1b80], R52 ;  /* 0x001b803401007387 */ /* 0x0001e80000100a00 */
[----:B------:R1:W-:Y:S01]  /*a2a40*/  STL.64 [R1+0x1b88], R54 ;  /* 0x001b883601007387 */ /* 0x0003e20000100a00 */
[----:B0-----:R-:W-:-:S03]  /*a2a50*/  IMAD.MOV.U32 R53, RZ, RZ, R36 ;  /* 0x000000ffff357224 */ /* 0x001fc600078e0024 */
[----:B-1----:R-:W3:Y:S04]  /*a2a60*/  LDL.LU.64 R54, [R1+0x8860] ;  /* 0x0088600001367983 */ /* 0x002ee80000300a00 */
[----:B------:R-:W3:Y:S04]  /*a2a70*/  LDL.LU R52, [R1+0x8858] ;  /* 0x0088580001347983 */ /* 0x000ee80000300800 */
[----:B------:R-:W3:Y:S04]  /*a2a80*/  LDL.LU.64 R38, [R1+0x8850] ;  /* 0x0088500001267983 */ /* 0x000ee80000300a00 */
[----:B------:R-:W3:Y:S04]  /*a2a90*/  LDL.LU.64 R36, [R1+0x8848] ;  /* 0x0088480001247983 */ /* 0x000ee80000300a00 */
[----:B------:R0:W-:Y:S04]  /*a2aa0*/  STL.64 [R1+0x87c0], R26 ;  /* 0x0087c01a01007387 */ /* 0x0001e80000100a00 */
[----:B------:R1:W-:Y:S01]  /*a2ab0*/  STL.64 [R1+0x87b8], R24 ;  /* 0x0087b81801007387 */ /* 0x0003e20000100a00 */
[----:B0-----:R-:W-:-:S02]  /*a2ac0*/  IMAD.MOV.U32 R26, RZ, RZ, R61 ;  /* 0x000000ffff1a7224 */ /* 0x001fc400078e003d */
[----:B-1----:R-:W-:Y:S02]  /*a2ad0*/  IMAD.MOV.U32 R24, RZ, RZ, R53 ;  /* 0x000000ffff187224 */ /* 0x002fe400078e0035 */
[----:B------:R-:W3:Y:S01]  /*a2ae0*/  LDL.LU R53, [R1+0x8840] ;  /* 0x0088400001357983 */ /* 0x000ee20000300800 */
[----:B------:R-:W-:-:S03]  /*a2af0*/  IMAD.MOV.U32 R25, RZ, RZ, R60 ;  /* 0x000000ffff197224 */ /* 0x000fc600078e003c */
[----:B------:R-:W2:Y:S04]  /*a2b00*/  LDL.LU R60, [R1+0x883c] ;  /* 0x00883c00013c7983 */ /* 0x000ea80000300800 */
[----:B------:R-:W2:Y:S01]  /*a2b10*/  LDL.LU R61, [R1+0x8838] ;  /* 0x00883800013d7983 */ /* 0x000ea20000300800 */
[----:B------:R-:W-:-:S07]  /*a2b20*/  IMAD.MOV.U32 R27, RZ, RZ, R43 ;  /* 0x000000ffff1b7224 */ /* 0x000fce00078e002b */
[----:B----4-:R-:W-:-:S15]  /*a2b30*/  HMMA.16816.F32 R48, R24, R10, R48 ;  /* 0x0000000a1830723c */ /* 0x010fde0000001830 */
[----:B------:R-:W-:-:S08]  /*a2b40*/  NOP ;  /* 0x0000000000007918 */ /* 0x000fd00000000000 */
[----:B------:R-:W-:Y:S04]  /*a2b50*/  STL.64 [R1+0x1ba0], R48 ;  /* 0x001ba03001007387 */ /* 0x000fe80000100a00 */
[----:B------:R0:W-:Y:S04]  /*a2b60*/  STL.64 [R1+0x1ba8], R50 ;  /* 0x001ba83201007387 */ /* 0x0001e80000100a00 */
[----:B0-----:R-:W4:Y:S04]  /*a2b70*/  LDL.LU.64 R50, [R1+0x8830] ;  /* 0x0088300001327983 */ /* 0x001f280000300a00 */
[----:B------:R-:W3:Y:S04]  /*a2b80*/  LDL.LU.64 R48, [R1+0x8828] ;  /* 0x0088280001307983 */ /* 0x000ee80000300a00 */
        /* <DEDUP_REMOVED lines=11> */
[----:B------:R-:W2:Y:S04]  /*a2c40*/  LDL.LU.64 R20, [R1+0x8818] ;  /* 0x0088180001147983 */ /* 0x000ea80000300a00 */
[----:B----4-:R-:W-:Y:S04]  /*a2c50*/  STL.64 [R1+0x87a0], R50 ;  /* 0x0087a03201007387 */ /* 0x010fe80000100a00 */
[----:B---3--:R-:W-:Y:S01]  /*a2c60*/  STL.64 [R1+0x8798], R48 ;  /* 0x0087983001007387 */ /* 0x008fe20000100a00 */
[----:B------:R-:W-:-:S15]  /*a2c70*/  HMMA.16816.F32 R8, R24, R50, R8 ;  /* 0x000000321808723c */ /* 0x000fde0000001808 */
[----:B------:R-:W-:-:S08]  /*a2c80*/  NOP ;  /* 0x0000000000007918 */ /* 0x000fd00000000000 */
[----:B------:R-:W-:Y:S04]  /*a2c90*/  STL.64 [R1+0x30], R8 ;  /* 0x0000300801007387 */ /* 0x000fe80000100a00 */
[----:B------:R2:W-:Y:S02]  /*a2ca0*/  STL.64 [R1+0x38], R10 ;  /* 0x0000380a01007387 */ /* 0x0005e40000100a00 */
[----:B--2---:R-:W-:-:S15]  /*a2cb0*/  HMMA.16816.F32 R8, R20, R52, R4 ;  /* 0x000000341408723c */ /* 0x004fde0000001804 */
[----:B------:R-:W-:-:S09]  /*a2cc0*/  NOP ;  /* 0x0000000000007918 */ /* 0x000fd20000000000 */
[----:B------:R-:W-:Y:S02]  /*a2cd0*/  IMAD.MOV.U32 R7, RZ, RZ, R8 ;  /* 0x000000ffff077224 */ /* 0x000fe400078e0008 */
[----:B------:R-:W-:Y:S02]  /*a2ce0*/  IMAD.MOV.U32 R6, RZ, RZ, R9 ;  /* 0x000000ffff067224 */ /* 0x000fe400078e0009 */
[----:B------:R-:W-:Y:S02]  /*a2cf0*/  IMAD.MOV.U32 R5, RZ, RZ, R10 ;  /* 0x000000ffff057224 */ /* 0x000fe400078e000a */
[----:B------:R-:W-:Y:S01]  /*a2d00*/  IMAD.MOV.U32 R4, RZ, RZ, R11 ;  /* 0x000000ffff047224 */ /* 0x000fe200078e000b */
[----:B------:R0:W-:Y:S04]  /*a2d10*/  STL.64 [R1+0x7a08], R6 ;  /* 0x007a080601007387 */ /* 0x0001e80000100a00 */
[----:B------:R1:W-:Y:S01]  /*a2d20*/  STL.64 [R1+0x7a00], R4 ;  /* 0x007a000401007387 */ /* 0x0003e20000100a00 */
[----:B0-----:R-:W-:-:S02]  /*a2d30*/  IMAD.MOV.U32 R6, RZ, RZ, R42 ;  /* 0x000000ffff067224 */ /* 0x001fc400078e002a */
[----:B------:R-:W-:Y:S02]  /*a2d40*/  IMAD.MOV.U32 R7, RZ, RZ, R31 ;  /* 0x000000ffff077224 */ /* 0x000fe400078e001f */
[----:B-1----:R-:W-:Y:S02]  /*a2d50*/  IMAD.MOV.U32 R4, RZ, RZ, R30 ;  /* 0x000000ffff047224 */ /* 0x002fe400078e001e */
[----:B------:R-:W-:Y:S01]  /*a2d60*/  IMAD.MOV.U32 R5, RZ, RZ, R0 ;  /* 0x000000ffff057224 */ /* 0x000fe200078e0000 */
[----:B------:R-:W-:Y:S04]  /*a2d70*/  STL.64 [R1+0x87e0], R6 ;  /* 0x0087e00601007387 */ /* 0x000fe80000100a00 */
[----:B------:R0:W-:Y:S02]  /*a2d80*/  STL.64 [R1+0x87d8], R4 ;  /* 0x0087d80401007387 */ /* 0x0001e40000100a00 */
[----:B0-----:R-:W-:Y:S06]  /*a2d90*/  HMMA.16816.F32 R4, R20, R54, R56 ;  /* 0x000000361404723c */ /* 0x001fec0000001838 */
[----:B------:R-:W-:Y:S04]  /*a2da0*/  STL.64 [R1+0x87b0], R54 ;  /* 0x0087b03601007387 */ /* 0x000fe80000100a00 */
[----:B------:R-:W-:-:S13]  /*a2db0*/  STL.64 [R1+0x87a8], R52 ;  /* 0x0087a83401007387 */ /* 0x000fda0000100a00 */
[----:B------:R-:W-:Y:S04]  /*a2dc0*/  STL.64 [R1+0x1c00], R4 ;  /* 0x001c000401007387 */ /* 0x000fe80000100a00 */
[----:B------:R0:W-:Y:S02]  /*a2dd0*/  STL.64 [R1+0x1c08], R6 ;  /* 0x001c080601007387 */ /* 0x0001e40000100a00 */
[C---:B0-----:R-:W-:Y:S06]  /*a2de0*/  HMMA.16816.F32 R4, R20.reuse, R40, R44 ;  /* 0x000000281404723c */ /* 0x041fec000000182c */
[----:B------:R-:W-:Y:S01]  /*a2df0*/  STL.64 [R1+0x87c8], R40 ;  /* 0x0087c82801007387 */ /* 0x000fe20000100a00 */
[----:B------:R-:W-:-:S15]  /*a2e00*/  HMMA.16816.F32 R8, R20, R28, R32 ;  /* 0x0000001c1408723c */ /* 0x000fde0000001820 */
[----:B------:R-:W-:-:S01]  /*a2e10*/  NOP ;  /* 0x0000000000007918 */ /* 0x000fc20000000000 */
[----:B------:R-:W-:Y:S04]  /*a2e20*/  STL.64 [R1+0x1c20], R4 ;  /* 0x001c200401007387 */ /* 0x000fe80000100a00 */
[----:B------:R0:W-:Y:S02]  /*a2e30*/  STL.64 [R1+0x1c28], R6 ;  /* 0x001c280601007387 */ /* 0x0001e40000100a00 */
[C---:B0-----:R-:W-:Y:S02]  /*a2e40*/  HMMA.16816.F32 R4, R20.reuse, R16, R12 ;  /* 0x000000101404723c */ /* 0x041fe4000000180c */
[----:B------:R0:W-:Y:S04]  /*a2e50*/  STL.64 [R1+0x87d0], R28 ;  /* 0x0087d01c01007387 */ /* 0x0001e80000100a00 */
[----:B------:R-:W-:Y:S04]  /*a2e60*/  STL.64 [R1+0x1c40], R8 ;  /* 0x001c400801007387 */ /* 0x000fe80000100a00 */
[----:B------:R-:W-:Y:S04]  /*a2e70*/  STL.64 [R1+0x1c48], R10 ;  /* 0x001c480a01007387 */ /* 0x000fe80000100a00 */
[----:B------:R-:W-:Y:S04]  /*a2e80*/  STL.64 [R1+0x87f0], R18 ;  /* 0x0087f01201007387 */ /* 0x000fe80000100a00 */
[----:B------:R-:W-:Y:S05]  /*a2e90*/  STL.64 [R1+0x87e8], R16 ;  /* 0x0087e81001007387 */ /* 0x000fea0000100a00 */
[----:B------:R1:W-:Y:S04]  /*a2ea0*/  STL.64 [R1+0x1c60], R4 ;  /* 0x001c600401007387 */ /* 0x0003e80000100a00 */
[----:B------:R2:W-:Y:S04]  /*a2eb0*/  STL.64 [R1+0x1c68], R6 ;  /* 0x001c680601007387 */ /* 0x0005e80000100a00 */
[----:B------:R-:W3:Y:S04]  /*a2ec0*/  LDL.LU R40, [R1+0x1f30] ;  /* 0x001f300001287983 */ /* 0x000ee80000300800 */
[----:B------:R-:W3:Y:S04]  /*a2ed0*/  LDL.LU R41, [R1+0x1f34] ;  /* 0x001f340001297983 */ /* 0x000ee80000300800 */
[----:B------:R-:W4:Y:S04]  /*a2ee0*/  LDL.LU R42, [R1+0x1f38] ;  /* 0x001f3800012a7983 */ /* 0x000f280000300800 */
[----:B------:R-:W4:Y:S04]  /*a2ef0*/  LDL.LU R43, [R1+0x1f3c] ;  /* 0x001f3c00012b7983 */ /* 0x000f280000300800 */
[----:B----4-:R-:W-:Y:S04]  /*a2f00*/  STL.64 [R1+0x8810], R42 ;  /* 0x0088102a01007387 */ /* 0x010fe80000100a00 */
[----:B---3--:R3:W-:Y:S04]  /*a2f10*/  STL.64 [R1+0x8808], R40 ;  /* 0x0088082801007387 */ /* 0x0087e80000100a00 */
[----:B0-----:R-:W4:Y:S04]  /*a2f20*/  LDL.LU R28, [R1+0x1f20] ;  /* 0x001f2000011c7983 */ /* 0x001f280000300800 */
[----:B------:R-:W4:Y:S04]  /*a2f30*/  LDL.LU R29, [R1+0x1f24] ;  /* 0x001f2400011d7983 */ /* 0x000f280000300800 */
[----:B------:R-:W4:Y:S04]  /*a2f40*/  LDL.LU R30, [R1+0x1f28] ;  /* 0x001f2800011e7983 */ /* 0x000f280000300800 */
[----:B------:R-:W4:Y:S04]  /*a2f50*/  LDL.LU R31, [R1+0x1f2c] ;  /* 0x001f2c00011f7983 */ /* 0x000f280000300800 */
[----:B-1----:R-:W4:Y:S04]  /*a2f60*/  LDL.LU R4, [R1+0x1f10] ;  /* 0x001f100001047983 */ /* 0x002f280000300800 */
[----:B------:R-:W4:Y:S04]  /*a2f70*/  LDL.LU R5, [R1+0x1f14] ;  /* 0x001f140001057983 */ /* 0x000f280000300800 */
[----:B--2---:R-:W4:Y:S04]  /*a2f80*/  LDL.LU R6, [R1+0x1f18] ;  /* 0x001f180001067983 */ /* 0x004f280000300800 */
[----:B------:R-:W4:Y:S04]  /*a2f90*/  LDL.LU R7, [R1+0x1f1c] ;  /* 0x001f1c0001077983 */ /* 0x000f280000300800 */
[----:B------:R-:W2:Y:S04]  /*a2fa0*/  LDL.LU R8, [R1+0x1ef0] ;  /* 0x001ef00001087983 */ /* 0x000ea80000300800 */
[----:B------:R-:W2:Y:S04]  /*a2fb0*/  LDL.LU R9, [R1+0x1ef4] ;  /* 0x001ef40001097983 */ /* 0x000ea80000300800 */
[----:B------:R-:W2:Y:S04]  /*a2fc0*/  LDL.LU R10, [R1+0x1ef8] ;  /* 0x001ef800010a7983 */ /* 0x000ea80000300800 */
[----:B------:R-:W2:Y:S04]  /*a2fd0*/  LDL.LU R11, [R1+0x1efc] ;  /* 0x001efc00010b7983 */ /* 0x000ea80000300800 */
[----:B---3--:R-:W3:Y:S04]  /*a2fe0*/  LDL.LU R40, [R1+0x1ee0] ;  /* 0x001ee00001287983 */ /* 0x008ee80000300800 */
        /* <DEDUP_REMOVED lines=50> */
[----:B0-----:R-:W4:Y:S04]  /*a3310*/  LDL.LU.64 R18, [R1+0x87f0] ;  /* 0x0087f00001127983 */ /* 0x001f280000300a00 */
[----:B------:R-:W3:Y:S01]  /*a3320*/  LDL.LU.64 R16, [R1+0x87e8] ;  /* 0x0087e80001107983 */ /* 0x000ee20000300a00 */
[----:B----4-:R-:W-:-:S15]  /*a3330*/  HMMA.16816.F32 R4, R20, R18, R4 ;  /* 0x000000121404723c */ /* 0x010fde0000001804 */
[----:B------:R-:W-:-:S08]  /*a3340*/  NOP ;  /* 0x0000000000007918 */ /* 0x000fd00000000000 */
[----:B------:R-:W-:Y:S04]  /*a3350*/  STL.64 [R1+0x1ce0], R4 ;  /* 0x001ce00401007387 */ /* 0x000fe80000100a00 */
[----:B------:R0:W-:Y:S04]  /*a3360*/  STL.64 [R1+0x1ce8], R6 ;  /* 0x001ce80601007387 */ /* 0x0001e80000100a00 */
[----:B0-----:R-:W4:Y:S04]  /*a3370*/  LDL.LU.64 R6, [R1+0x87e0] ;  /* 0x0087e00001067983 */ /* 0x001f280000300a00 */
[----:B------:R-:W3:Y:S01]  /*a3380*/  LDL.LU.64 R4, [R1+0x87d8] ;  /* 0x0087d80001047983 */ /* 0x000ee20000300a00 */
[C---:B--2---:R-:W-:Y:S06]  /*a3390*/  HMMA.16816.F32 R40, R20.reuse, R2, R40 ;  /* 0x000000021428723c */ /* 0x044fec0000001828 */
[C---:B---3--:R-:W-:Y:S06]  /*a33a0*/  HMMA.16816.F32 R28, R20.reuse, R4, R28 ;  /* 0x00000004141c723c */ /* 0x048fec000000181c */
[----:B----4-:R-:W-:-:S15]  /*a33b0*/  HMMA.16816.F32 R24, R20, R6, R24 ;  /* 0x000000061418723c */ /* 0x010fde0000001818 */
        /* <DEDUP_REMOVED lines=10> */
[----:B------:R-:W2:Y:S01]  /*a3460*/  LDL.LU.64 R24, [R1+0x87b8] ;  /* 0x0087b80001187983 */ /* 0x000ea20000300a00 */
[C---:B------:R-:W-:Y:S03]  /*a3470*/  HMMA.16816.F32 R48, R20.reuse, R10, R48 ;  /* 0x0000000a1430723c */ /* 0x040fe60000001830 */
[----:B------:R-:W-:Y:S04]  /*a3480*/  STL.64 [R1+0x8760], R6 ;  /* 0x0087600601007387 */ /* 0x000fe80000100a00 */
[----:B------:R0:W-:Y:S01]  /*a3490*/  STL.64 [R1+0x8758], R4 ;  /* 0x0087580401007387 */ /* 0x0001e20000100a00 */
[C---:B------:R-:W-:Y:S03]  /*a34a0*/  HMMA.16816.F32 R12, R20.reuse, R60, R12 ;  /* 0x0000003c140c723c */ /* 0x040fe6000000180c */
[----:B0-----:R-:W3:Y:S04]  /*a34b0*/  LDL.LU R4, [R1+0x1fa0] ;  /* 0x001fa00001047983 */ /* 0x001ee80000300800 */
[----:B------:R-:W3:Y:S04]  /*a34c0*/  LDL.LU R5, [R1+0x1fa4] ;  /* 0x001fa40001057983 */ /* 0x000ee80000300800 */
[----:B------:R-:W3:Y:S04]  /*a34d0*/  LDL.LU R6, [R1+0x1fa8] ;  /* 0x001fa80001067983 */ /* 0x000ee80000300800 */
[----:B------:R-:W3:Y:S01]  /*a34e0*/  LDL.LU R7, [R1+0x1fac] ;  /* 0x001fac0001077983 */ /* 0x000ee20000300800 */
[----:B----4-:R-:W-:-:S15]  /*a34f0*/  HMMA.16816.F32 R52, R20, R26, R52 ;  /* 0x0000001a1434723c */ /* 0x010fde0000001834 */
[----:B------:R-:W-:-:S08]  /*a3500*/  NOP ;  /* 0x0000000000007918 */ /* 0x000fd00000000000 */
[----:B------:R-:W-:Y:S04]  /*a3510*/  STL.64 [R1+0x1d50], R52 ;  /* 0x001d503401007387 */ /* 0x000fe80000100a00 */
[----:B------:R0:W-:Y:S04]  /*a3520*/  STL.64 [R1+0x1d58], R54 ;  /* 0x001d583601007387 */ /* 0x0001e80000100a00 */
[----:B0-----:R-:W3:Y:S04]  /*a3530*/  LDL.LU.64 R54, [R1+0x87b0] ;  /* 0x0087b00001367983 */ /* 0x001ee80000300a00 */
[----:B------:R-:W4:Y:S04]  /*a3540*/  LDL.LU.64 R52, [R1+0x87a8] ;  /* 0x0087a80001347983 */ /* 0x000f280000300a00 */
[----:B------:R-:W-:Y:S04]  /*a3550*/  STL.64 [R1+0x8740], R26 ;  /* 0x0087401a01007387 */ /* 0x000fe80000100a00 */
[----:B--2---:R0:W-:Y:S04]  /*a3560*/  STL.64 [R1+0x8738], R24 ;  /* 0x0087381801007387 */ /* 0x0041e80000100a00 */
[----:B0-----:R-:W4:Y:S04]  /*a3570*/  LDL.LU R24, [R1+0x1f90] ;  /* 0x001f900001187983 */ /* 0x001f280000300800 */
[----:B------:R-:W4:Y:S04]  /*a3580*/  LDL.LU R25, [R1+0x1f94] ;  /* 0x001f940001197983 */ /* 0x000f280000300800 */
[----:B------:R-:W4:Y:S04]  /*a3590*/  LDL.LU R26, [R1+0x1f98] ;  /* 0x001f9800011a7983 */ /* 0x000f280000300800 */
[----:B------:R-:W4:Y:S04]  /*a35a0*/  LDL.LU R27, [R1+0x1f9c] ;  /* 0x001f9c00011b7983 */ /* 0x000f280000300800 */
[----:B------:R-:W-:Y:S04]  /*a35b0*/  STL.64 [R1+0x1d70], R48 ;  /* 0x001d703001007387 */ /* 0x000fe80000100a00 */
[----:B------:R0:W-:Y:S04]  /*a35c0*/  STL.64 [R1+0x1d78], R50 ;  /* 0x001d783201007387 */ /* 0x0001e80000100a00 */
[----:B0-----:R-:W2:Y:S04]  /*a35d0*/  LDL.LU.64 R50, [R1+0x87a0] ;  /* 0x0087a00001327983 */ /* 0x001ea80000300a00 */
        /* <DEDUP_REMOVED lines=11> */
[----:B--2---:R-:W-:Y:S04]  /*a3690*/  STL.64 [R1+0x8750], R50 ;  /* 0x0087503201007387 */ /* 0x004fe80000100a00 */
[----:B---3--:R-:W-:Y:S01]  /*a36a0*/  STL.64 [R1+0x8748], R48 ;  /* 0x0087483001007387 */ /* 0x008fe20000100a00 */
[----:B----4-:R-:W-:Y:S06]  /*a36b0*/  HMMA.16816.F32 R20, R20, R50, R8 ;  /* 0x000000321414723c */ /* 0x010fec0000001808 */
[C---:B------:R-:W-:Y:S06]  /*a36c0*/  HMMA.16816.F32 R8, R12.reuse, R52, R24 ;  /* 0x000000340c08723c */ /* 0x040fec0000001818 */
[C---:B------:R-:W-:Y:S11]  /*a36d0*/  HMMA.16816.F32 R4, R12.reuse, R54, R4 ;  /* 0x000000360c04723c */ /* 0x040ff60000001804 */
[----:B------:R-:W-:Y:S04]  /*a36e0*/  STL [R1+0x78e0], R21 ;  /* 0x0078e01501007387 */ /* 0x000fe80000100800 */
[----:B------:R-:W-:Y:S04]  /*a36f0*/  STL [R1+0x78dc], R22 ;  /* 0x0078dc1601007387 */ /* 0x000fe80000100800 */
[----:B------:R-:W-:Y:S04]  /*a3700*/  STL [R1+0x78d8], R23 ;  /* 0x0078d81701007387 */ /* 0x000fe80000100800 */
[----:B------:R-:W-:Y:S04]  /*a3710*/  STL.64 [R1+0x8770], R54 ;  /* 0x0087703601007387 */ /* 0x000fe80000100a00 */
[----:B------:R-:W-:Y:S04]  /*a3720*/  STL.64 [R1+0x1db0], R8 ;  /* 0x001db00801007387 */ /* 0x000fe80000100a00 */
[----:B------:R0:W-:Y:S04]  /*a3730*/  STL.64 [R1+0x1db8], R10 ;  /* 0x001db80a01007387 */ /* 0x0001e80000100a00 */
[----:B------:R-:W-:Y:S04]  /*a3740*/  STL.64 [R1+0x8768], R52 ;  /* 0x0087683401007387 */ /* 0x000fe80000100a00 */
[----:B------:R-:W-:Y:S01]  /*a3750*/  STL.64 [R1+0x1dd0], R4 ;  /* 0x001dd00401007387 */ /* 0x000fe20000100a00 */
[C---:B0-----:R-:W-:Y:S03]  /*a3760*/  HMMA.16816.F32 R8, R12.reuse, R40, R56 ;  /* 0x000000280c08723c */ /* 0x041fe60000001838 */
[----:B------:R0:W-:Y:S03]  /*a3770*/  STL.64 [R1+0x1dd8], R6 ;  /* 0x001dd80601007387 */ /* 0x0001e60000100a00 */
[C---:B0-----:R-:W-:Y:S06]  /*a3780*/  HMMA.16816.F32 R4, R12.reuse, R28, R44 ;  /* 0x0000001c0c04723c */ /* 0x041fec000000182c */
[----:B------:R-:W-:Y:S11]  /*a3790*/  STL [R1+0x872c], R28 ;  /* 0x00872c1c01007387 */ /* 0x000ff60000100800 */
[----:B------:R-:W-:Y:S04]  /*a37a0*/  STL.64 [R1+0x1df0], R8 ;  /* 0x001df00801007387 */ /* 0x000fe80000100a00 */
[----:B------:R-:W-:Y:S04]  /*a37b0*/  STL.64 [R1+0x1df8], R10 ;  /* 0x001df80a01007387 */ /* 0x000fe80000100a00 */
[----:B------:R-:W-:Y:S04]  /*a37c0*/  STL [R1+0x8728], R29 ;  /* 0x0087281d01007387 */ /* 0x000fe80000100800 */
[----:B------:R-:W-:Y:S04]  /*a37d0*/  STL.64 [R1+0x1e10], R4 ;  /* 0x001e100401007387 */ /* 0x000fe80000100a00 */
[----:B------:R0:W-:Y:S02]  /*a37e0*/  STL.64 [R1+0x1e18], R6 ;  /* 0x001e180601007387 */ /* 0x0001e40000100a00 */
[----:B0-----:R-:W-:-:S15]  /*a37f0*/  HMMA.16816.F32 R4, R12, R16, R32 ;  /* 0x000000100c04723c */ /* 0x001fde0000001820 */
[----:B------:R-:W-:-:S08]  /*a3800*/  NOP ;  /* 0x0000000000007918 */ /* 0x000fd00000000000 */
[----:B------:R0:W-:Y:S04]  /*a3810*/  STL.64 [R1+0x1e30], R4 ;  /* 0x001e300401007387 */ /* 0x0001e80000100a00 */
[----:B------:R1:W-:Y:S04]  /*a3820*/  STL.64 [R1+0x1e38], R6 ;  /* 0x001e380601007387 */ /* 0x0003e80000100a00 */
        /* <DEDUP_REMOVED lines=16> */
[----:B------:R-:W4:Y:S01]  /*a3930*/  LDL.LU.64 R22, [R1+0x528] ;  /* 0x0005280001167983 */ /* 0x000f220000300a00 */
        /* <DEDUP_REMOVED lines=27> */
[----:B------:R-:W2:Y:S01]  /*a3af0*/  LDL.LU.64 R8, [R1+0x8778] ;  /* 0x0087780001087983 */ /* 0x000ea20000300a00 */
[C---:B---3--:R-:W-:Y:S06]  /*a3b00*/  HMMA.16816.F32 R28, R12.reuse, R38, R28 ;  /* 0x000000260c1c723c */ /* 0x048fec000000181c */
[----:B----4-:R-:W-:Y:S01]  /*a3b10*/  HMMA.16816.F32 R4, R12, R22, R4 ;  /* 0x000000160c04723c */ /* 0x010fe20000001804 */
[----:B------:R-:W-:-:S02]  /*a3b20*/  IMAD.MOV.U32 R33, RZ, RZ, R36 ;  /* 0x000000ffff217224 */ /* 0x000fc400078e0024 */
[----:B------:R-:W-:Y:S02]  /*a3b30*/  IMAD.MOV.U32 R32, RZ, RZ, R37 ;  /* 0x000000ffff207224 */ /* 0x000fe400078e0025 */
[----:B------:R-:W-:-:S12]  /*a3b40*/  IMAD.MOV.U32 R0, RZ, RZ, R39 ;  /* 0x000000ffff007224 */ /* 0x000fd800078e0027 */
[----:B------:R-:W-:Y:S04]  /*a3b50*/  STL.64 [R1+0x1e70], R28 ;  /* 0x001e701c01007387 */ /* 0x000fe80000100a00 */
[----:B------:R0:W-:Y:S04]  /*a3b60*/  STL.64 [R1+0x1e78], R30 ;  /* 0x001e781e01007387 */ /* 0x0001e80000100a00 */
[----:B------:R-:W3:Y:S04]  /*a3b70*/  LDL.LU R36, [R1+0x2070] ;  /* 0x0020700001247983 */ /* 0x000ee80000300800 */
[----:B------:R-:W3:Y:S01]  /*a3b80*/  LDL.LU R37, [R1+0x2074] ;  /* 0x0020740001257983 */ /* 0x000ee20000300800 */
[----:B0-----:R-:W-:-:S03]  /*a3b90*/  IMAD.MOV.U32 R30, RZ, RZ, R38 ;  /* 0x000000ffff1e7224 */ /* 0x001fc600078e0026 */
[----:B------:R-:W3:Y:S04]  /*a3ba0*/  LDL.LU R38, [R1+0x2078] ;  /* 0x0020780001267983 */ /* 0x000ee80000300800 */
[----:B------:R-:W3:Y:S01]  /*a3bb0*/  LDL.LU R39, [R1+0x207c] ;  /* 0x00207c0001277983 */ /* 0x000ee20000300800 */
[----:B------:R-:W-:Y:S01]  /*a3bc0*/  IMAD.MOV.U32 R31, RZ, RZ, R7 ;  /* 0x000000ffff1f7224 */ /* 0x000fe200078e0007 */
[----:B--2---:R-:W-:-:S15]  /*a3bd0*/  HMMA.16816.F32 R52, R12, R8, R52 ;  /* 0x000000080c34723c */ /* 0x004fde0000001834 */
[----:B------:R-:W-:-:S08]  /*a3be0*/  NOP ;  /* 0x0000000000007918 */ /* 0x000fd00000000000 */
[----:B------:R-:W-:Y:S04]  /*a3bf0*/  STL.64 [R1+0x1e90], R52 ;  /* 0x001e903401007387 */ /* 0x000fe80000100a00 */
[----:B------:R0:W-:Y:S04]  /*a3c00*/  STL.64 [R1+0x1e98], R54 ;  /* 0x001e983601007387 */ /* 0x0001e80000100a00 */
[----:B0-----:R-:W2:Y:S04]  /*a3c10*/  LDL.LU.64 R54, [R1+0x8770] ;  /* 0x0087700001367983 */ /* 0x001ea80000300a00 */
[----:B------:R-:W4:Y:S04]  /*a3c20*/  LDL.LU.64 R52, [R1+0x8768] ;  /* 0x0087680001347983 */ /* 0x000f280000300a00 */
[----:B------:R-:W-:Y:S04]  /*a3c30*/  STL.64 [R1+0x1eb0], R4 ;  /* 0x001eb00401007387 */ /* 0x000fe80000100a00 */
[----:B------:R0:W-:Y:S04]  /*a3c40*/  STL [R1+0x1eb8], R6 ;  /* 0x001eb80601007387 */ /* 0x0001e80000100800 */
[----:B0-----:R-:W3:Y:S04]  /*a3c50*/  LDL.LU.64 R6, [R1+0x8760] ;  /* 0x0087600001067983 */ /* 0x001ee80000300a00 */
[----:B------:R-:W2:Y:S02]  /*a3c60*/  LDL.LU.64 R4, [R1+0x8758] ;  /* 0x0087580001047983 */ /* 0x000ea40000300a00 */
[C---:B--2---:R-:W-:Y:S06]  /*a3c70*/  HMMA.16816.F32 R48, R12.reuse, R4, R48 ;  /* 0x000000040c30723c */ /* 0x044fec0000001830 */
[----:B---3--:R-:W-:-:S15]  /*a3c80*/  HMMA.16816.F32 R24, R12, R6, R24 ;  /* 0x000000060c18723c */ /* 0x008fde0000001818 */
[----:B------:R-:W-:-:S02]  /*a3c90*/  NOP ;  /* 0x0000000000007918 */ /* 0x000fc40000000000 */
[----:B------:R-:W-:Y:S04]  /*a3ca0*/  STL.64 [R1+0x1ed0], R48 ;  /* 0x001ed03001007387 */ /* 0x000fe80000100a00 */
[----:B------:R0:W-:Y:S02]  /*a3cb0*/  STL.64 [R1+0x1ed8], R50 ;  /* 0x001ed83201007387 */ /* 0x0001e40000100a00 */
[----:B0-----:R-:W-:-:S15]  /*a3cc0*/  HMMA.16816.F32 R48, R12, R2, R16 ;  /* 0x000000020c30723c */ /* 0x001fde0000001810 */
[----:B------:R-:W-:-:S08]  /*a3cd0*/  NOP ;  /* 0x0000000000007918 */ /* 0x000fd00000000000 */
[----:B------:R0:W-:Y:S01]  /*a3ce0*/  STL [R1+0x1ef0], R48 ;  /* 0x001ef03001007387 */ /* 0x0001e20000100800 */
[----:B------:R-:W-:Y:S02]  /*a3cf0*/  IMAD.MOV.U32 R17, RZ, RZ, R50 ;  /* 0x000000ffff117224 */ /* 0x000fe400078e0032 */
[----:B------:R-:W-:Y:S02]  /*a3d00*/  IMAD.MOV.U32 R18, RZ, RZ, R51 ;  /* 0x000000ffff127224 */ /* 0x000fe400078e0033 */
[----:B------:R-:W-:Y:S01]  /*a3d10*/  IMAD.MOV.U32 R16, RZ, RZ, R49 ;  /* 0x000000ffff107224 */ /* 0x000fe200078e0031 */
[----:B------:R-:W2:Y:S04]  /*a3d20*/  LDL.LU.64 R50, [R1+0x8750] ;  /* 0x0087500001327983 */ /* 0x000ea80000300a00 */
[----:B0-----:R-:W3:Y:S04]  /*a3d30*/  LDL.LU.64 R48, [R1+0x8748] ;  /* 0x0087480001307983 */ /* 0x001ee80000300a00 */
[----:B------:R-:W-:Y:S04]  /*a3d40*/  STL.64 [R1+0x1f10], R24 ;  /* 0x001f101801007387 */ /* 0x000fe80000100a00 */
[----:B------:R0:W-:Y:S04]  /*a3d50*/  STL.64 [R1+0x1f18], R26 ;  /* 0x001f181a01007387 */ /* 0x0001e80000100a00 */
[----:B0-----:R-:W4:Y:S04]  /*a3d60*/  LDL.LU.64 R26, [R1+0x8740] ;  /* 0x00874000011a7983 */ /* 0x001f280000300a00 */
[----:B------:R-:W3:Y:S04]  /*a3d70*/  LDL.LU.64 R24, [R1+0x8738] ;  /* 0x0087380001187983 */ /* 0x000ee80000300a00 */
[----:B------:R-:W-:Y:S04]  /*a3d80*/  STL.64 [R1+0x8720], R6 ;  /* 0x0087200601007387 */ /* 0x000fe80000100a00 */
[----:B------:R0:W-:Y:S04]  /*a3d90*/  STL.64 [R1+0x8718], R4 ;  /* 0x0087180401007387 */ /* 0x0001e80000100a00 */
[----:B0-----:R-:W4:Y:S04]  /*a3da0*/  LDL.LU R4, [R1+0x2050] ;  /* 0x0020500001047983 */ /* 0x001f280000300800 */
[----:B------:R-:W4:Y:S04]  /*a3db0*/  LDL.LU R5, [R1+0x2054] ;  /* 0x0020540001057983 */ /* 0x000f280000300800 */
[----:B------:R-:W4:Y:S04]  /*a3dc0*/  LDL.LU R6, [R1+0x2058] ;  /* 0x0020580001067983 */ /* 0x000f280000300800 */
[----:B------:R-:W4:Y:S01]  /*a3dd0*/  LDL.LU R7, [R1+0x205c] ;  /* 0x00205c0001077983 */ /* 0x000f220000300800 */
[----:B------:R-:W-:Y:S01]  /*a3de0*/  HMMA.16816.F32 R56, R12, R10, R56 ;  /* 0x0000000a0c38723c */ /* 0x000fe20000001838 */
[----:B------:R-:W-:-:S02]  /*a3df0*/  IMAD.MOV.U32 R43, RZ, RZ, R8 ;  /* 0x000000ffff2b7224 */ /* 0x000fc400078e0008 */
[----:B------:R-:W-:Y:S02]  /*a3e00*/  IMAD.MOV.U32 R42, RZ, RZ, R9 ;  /* 0x000000ffff2a7224 */ /* 0x000fe400078e0009 */
[----:B------:R-:W-:Y:S02]  /*a3e10*/  IMAD.MOV.U32 R9, RZ, RZ, R22 ;  /* 0x000000ffff097224 */ /* 0x000fe400078e0016 */
[----:B------:R-:W-:Y:S01]  /*a3e20*/  IMAD.MOV.U32 R8, RZ, RZ, R23 ;  /* 0x000000ffff087224 */ /* 0x000fe200078e0017 */
[----:B----4-:R-:W-:-:S15]  /*a3e30*/  HMMA.16816.F32 R4, R12, R26, R4 ;  /* 0x0000001a0c04723c */ /* 0x010fde0000001804 */
[----:B------:R-:W-:-:S08]  /*a3e40*/  NOP ;  /* 0x0000000000007918 */ /* 0x000fd00000000000 */
[----:B------:R-:W-:Y:S04]  /*a3e50*/  STL.64 [R1+0x1f20], R4 ;  /* 0x001f200401007387 */ /* 0x000fe80000100a00 */
[----:B------:R0:W-:Y:S02]  /*a3e60*/  STL.64 [R1+0x1f28], R6 ;  /* 0x001f280601007387 */ /* 0x0001e40000100a00 */
[----:B0-----:R-:W-:Y:S01]  /*a3e70*/  HMMA.16816.F32 R4, R12, R60, R44 ;  /* 0x0000003c0c04723c */ /* 0x001fe2000000182c */
[----:B------:R-:W-:Y:S02]  /*a3e80*/  IMAD.MOV.U32 R28, RZ, RZ, R26 ;  /* 0x000000ffff1c7224 */ /* 0x000fe400078e001a */
[----:B------:R-:W-:Y:S02]  /*a3e90*/  IMAD.MOV.U32 R29, RZ, RZ, R27 ;  /* 0x000000ffff1d7224 */ /* 0x000fe400078e001b */
[----:B------:R-:W4:Y:S04]  /*a3ea0*/  LDL.LU.64 R26, [R1+0x8730] ;  /* 0x00873000011a7983 */ /* 0x000f280000300a00 */
[----:B------:R-:W-:Y:S04]  /*a3eb0*/  STL.64 [R1+0x86f8], R10 ;  /* 0x0086f80a01007387 */ /* 0x000fe80000100a00 */
[----:B------:R-:W-:Y:S04]  /*a3ec0*/  STL.64 [R1+0x1f40], R56 ;  /* 0x001f403801007387 */ /* 0x000fe80000100a00 */
[----:B------:R-:W-:Y:S07]  /*a3ed0*/  STL.64 [R1+0x1f48], R58 ;  /* 0x001f483a01007387 */ /* 0x000fee0000100a00 */
[----:B------:R-:W-:-:S02]  /*a3ee0*/  IMAD.MOV.U32 R19, RZ, RZ, R7 ;  /* 0x000000ffff137224 */ /* 0x000fc400078e0007 */
[----:B------:R-:W-:Y:S02]  /*a3ef0*/  IMAD.MOV.U32 R22, RZ, RZ, R5 ;  /* 0x000000ffff167224 */ /* 0x000fe400078e0005 */
[----:B------:R-:W-:Y:S01]  /*a3f00*/  IMAD.MOV.U32 R23, RZ, RZ, R6 ;  /* 0x000000ffff177224 */ /* 0x000fe200078e0006 */
[----:B------:R-:W-:Y:S01]  /*a3f10*/  STL [R1+0x8710], R61 ;  /* 0x0087103d01007387 */ /* 0x000fe20000100800 */
[----:B------:R-:W-:-:S03]  /*a3f20*/  IMAD.MOV.U32 R21, RZ, RZ, R4 ;  /* 0x000000ffff157224 */ /* 0x000fc600078e0004 */
[----:B------:R-:W-:Y:S04]  /*a3f30*/  STL.64 [R1+0x7900], R18 ;  /* 0x0079001201007387 */ /* 0x000fe80000100a00 */
[----:B------:R-:W-:Y:S04]  /*a3f40*/  STL.64 [R1+0x78f8], R16 ;  /* 0x0078f81001007387 */ /* 0x000fe80000100a00 */
[----:B------:R0:W-:Y:S04]  /*a3f50*/  STL.64 [R1+0x78f0], R22 ;  /* 0x0078f01601007387 */ /* 0x0001e80000100a00 */
[----:B------:R1:W-:Y:S01]  /*a3f60*/  STL.64 [R1+0x78e8], R20 ;  /* 0x0078e81401007387 */ /* 0x0003e20000100a00 */
[----:B--2---:R-:W-:Y:S06]  /*a3f70*/  HMMA.16816.F32 R12, R12, R50, R36 ;  /* 0x000000320c0c723c */ /* 0x004fec0000001824 */
[----:B------:R-:W-:Y:S04]  /*a3f80*/  STL.64 [R1+0x8708], R50 ;  /* 0x0087083201007387 */ /* 0x000fe80000100a00 */
[----:B---3--:R2:W-:Y:S01]  /*a3f90*/  STL.64 [R1+0x8700], R48 ;  /* 0x0087003001007387 */ /* 0x0085e20000100a00 */
[----:B0-----:R-:W-:-:S02]  /*a3fa0*/  IMAD.MOV.U32 R23, RZ, RZ, R32 ;  /* 0x000000ffff177224 */ /* 0x001fc400078e0020 */
[----:B------:R-:W-:Y:S02]  /*a3fb0*/  IMAD.MOV.U32 R22, RZ, RZ, R33 ;  /* 0x000000ffff167224 */ /* 0x000fe400078e0021 */
[----:B-1----:R-:W-:Y:S01]  /*a3fc0*/  IMAD.MOV.U32 R21, RZ, RZ, R34 ;  /* 0x000000ffff157224 */ /* 0x002fe200078e0022 */
[----:B--2---:R-:W2:Y:S04]  /*a3fd0*/  LDL.LU R48, [R1+0x20a0] ;  /* 0x0020a00001307983 */ /* 0x004ea80000300800 */
[----:B------:R-:W2:Y:S04]  /*a3fe0*/  LDL.LU R49, [R1+0x20a4] ;  /* 0x0020a40001317983 */ /* 0x000ea80000300800 */
[----:B------:R-:W2:Y:S01]  /*a3ff0*/  LDL.LU R50, [R1+0x20a8] ;  /* 0x0020a80001327983 */ /* 0x000ea20000300800 */
[----:B------:R-:W-:-:S03]  /*a4000*/  IMAD.MOV.U32 R20, RZ, RZ, R35 ;  /* 0x000000ffff147224 */ /* 0x000fc600078e0023 */
[----:B------:R-:W2:Y:S04]  /*a4010*/  LDL.LU R51, [R1+0x20ac] ;  /* 0x0020ac0001337983 */ /* 0x000ea80000300800 */
[----:B------:R-:W3:Y:S04]  /*a4020*/  LDL.LU R32, [R1+0x20b0] ;  /* 0x0020b00001207983 */ /* 0x000ee80000300800 */
[----:B------:R-:W3:Y:S04]  /*a4030*/  LDL.LU R33, [R1+0x20b4] ;  /* 0x0020b40001217983 */ /* 0x000ee80000300800 */
[----:B------:R-:W3:Y:S04]  /*a4040*/  LDL.LU R34, [R1+0x20b8] ;  /* 0x0020b80001227983 */ /* 0x000ee80000300800 */
        /* <DEDUP_REMOVED lines=23> */
[----:B------:R0:W-:Y:S04]  /*a41c0*/  STL [R1+0x781c], R12 ;  /* 0x00781c0c01007387 */ /* 0x0001e80000100800 */
[----:B------:R1:W-:Y:S04]  /*a41d0*/  STL [R1+0x7818], R13 ;  /* 0x0078180d01007387 */ /* 0x0003e80000100800 */
[----:B------:R1:W-:Y:S04]  /*a41e0*/  STL [R1+0x7814], R14 ;  /* 0x0078140e01007387 */ /* 0x0003e80000100800 */
[----:B------:R1:W-:Y:S04]  /*a41f0*/  STL [R1+0x7810], R15 ;  /* 0x0078100f01007387 */ /* 0x0003e80000100800 */
[----:B0-----:R-:W4:Y:S04]  /*a4200*/  LDL.LU R12, [R1+0x2090] ;  /* 0x00209000010c7983 */ /* 0x001f280000300800 */
[----:B-1----:R-:W4:Y:S04]  /*a4210*/  LDL.LU R13, [R1+0x2094] ;  /* 0x00209400010d7983 */ /* 0x002f280000300800 */
[----:B------:R-:W4:Y:S04]  /*a4220*/  LDL.LU R14, [R1+0x2098] ;  /* 0x00209800010e7983 */ /* 0x000f280000300800 */
[----:B------:R-:W4:Y:S01]  /*a4230*/  LDL.LU R15, [R1+0x209c] ;  /* 0x00209c00010f7983 */ /* 0x000f220000300800 */
[----:B------:R-:W-:-:S02]  /*a4240*/  IMAD.MOV.U32 R16, RZ, RZ, R28 ;  /* 0x000000ffff107224 */ /* 0x000fc400078e001c */
[----:B------:R-:W-:Y:S01]  /*a4250*/  IMAD.MOV.U32 R17, RZ, RZ, R29 ;  /* 0x000000ffff117224 */ /* 0x000fe200078e001d */
[----:B----4-:R-:W-:-:S15]  /*a4260*/  HMMA.16816.F32 R12, R24, R52, R12 ;  /* 0x00000034180c723c */ /* 0x010fde000000180c */
[----:B------:R-:W-:-:S08]  /*a4270*/  NOP ;  /* 0x0000000000007918 */ /* 0x000fd00000000000 */
[----:B------:R-:W-:Y:S04]  /*a4280*/  STL.64 [R1+0x1f80], R12 ;  /* 0x001f800c01007387 */ /* 0x000fe80000100a00 */
[----:B------:R2:W-:Y:S02]  /*a4290*/  STL.64 [R1+0x1f88], R14 ;  /* 0x001f880e01007387 */ /* 0x0005e40000100a00 */
[----:B--2---:R-:W-:-:S15]  /*a42a0*/  HMMA.16816.F32 R12, R24, R54, R48 ;  /* 0x00000036180c723c */ /* 0x004fde0000001830 */
[----:B------:R-:W-:-:S08]  /*a42b0*/  NOP ;  /* 0x0000000000007918 */ /* 0x000fd00000000000 */
[----:B------:R-:W-:Y:S04]  /*a42c0*/  STL [R1+0x1fa4], R13 ;  /* 0x001fa40d01007387 */ /* 0x000fe80000100800 */
[----:B------:R0:W-:Y:S04]  /*a42d0*/  STL.64 [R1+0x1fa8], R14 ;  /* 0x001fa80e01007387 */ /* 0x0001e80000100a00 */
[----:B------:R-:W2:Y:S04]  /*a42e0*/  LDL.LU R28, [R1+0x872c] ;  /* 0x00872c00011c7983 */ /* 0x000ea80000300800 */
[----:B------:R-:W2:Y:S01]  /*a42f0*/  LDL.LU R29, [R1+0x8728] ;  /* 0x00872800011d7983 */ /* 0x000ea20000300800 */
[C---:B---3--:R-:W-:Y:S06]  /*a4300*/  HMMA.16816.F32 R48, R24.reuse, R40, R32 ;  /* 0x000000281830723c */ /* 0x048fec0000001820 */
[----:B------:R-:W-:Y:S01]  /*a4310*/  HMMA.16816.F32 R4, R24, R20, R4 ;  /* 0x000000141804723c */ /* 0x000fe20000001804 */
[----:B0-----:R-:W-:-:S05]  /*a4320*/  IMAD.MOV.U32 R15, RZ, RZ, R12 ;  /* 0x000000ffff0f7224 */ /* 0x001fca00078e000c */
[----:B------:R0:W-:-:S12]  /*a4330*/  STL [R1+0x7820], R15 ;  /* 0x0078200f01007387 */ /* 0x0001d80000100800 */
[----:B------:R-:W-:Y:S02]  /*a4340*/  IMAD.MOV.U32 R35, RZ, RZ, R48 ;  /* 0x000000ffff237224 */ /* 0x000fe400078e0030 */
[----:B------:R-:W-:Y:S02]  /*a4350*/  IMAD.MOV.U32 R34, RZ, RZ, R49 ;  /* 0x000000ffff227224 */ /* 0x000fe400078e0031 */
[----:B------:R-:W-:Y:S02]  /*a4360*/  IMAD.MOV.U32 R33, RZ, RZ, R50 ;  /* 0x000000ffff217224 */ /* 0x000fe400078e0032 */
[----:B------:R-:W-:Y:S01]  /*a4370*/  IMAD.MOV.U32 R32, RZ, RZ, R51 ;  /* 0x000000ffff207224 */ /* 0x000fe200078e0033 */
[----:B------:R1:W-:Y:S01]  /*a4380*/  STL.64 [R1+0x7830], R34 ;  /* 0x0078302201007387 */ /* 0x0003e20000100a00 */
[----:B0-----:R-:W-:Y:S02]  /*a4390*/  IMAD.MOV.U32 R15, RZ, RZ, R4 ;  /* 0x000000ffff0f7224 */ /* 0x001fe400078e0004 */
[----:B------:R-:W-:Y:S01]  /*a43a0*/  IMAD.MOV.U32 R14, RZ, RZ, R7 ;  /* 0x000000ffff0e7224 */ /* 0x000fe200078e0007 */
[----:B------:R0:W-:Y:S01]  /*a43b0*/  STL.64 [R1+0x7828], R32 ;  /* 0x0078282001007387 */ /* 0x0001e20000100a00 */
[----:B------:R-:W-:-:S02]  /*a43c0*/  IMAD.MOV.U32 R12, RZ, RZ, R5 ;  /* 0x000000ffff0c7224 */ /* 0x000fc400078e0005 */
[----:B------:R-:W-:Y:S02]  /*a43d0*/  IMAD.MOV.U32 R13, RZ, RZ, R6 ;  /* 0x000000ffff0d7224 */ /* 0x000fe400078e0006 */
[----:B-1----:R-:W-:Y:S02]  /*a43e0*/  IMAD.MOV.U32 R34, RZ, RZ, R43 ;  /* 0x000000ffff227224 */ /* 0x002fe400078e002b */
[----:B------:R-:W-:Y:S02]  /*a43f0*/  IMAD.MOV.U32 R35, RZ, RZ, R42 ;  /* 0x000000ffff237224 */ /* 0x000fe400078e002a */
[----:B0-----:R-:W-:Y:S02]  /*a4400*/  IMAD.MOV.U32 R32, RZ, RZ, R30 ;  /* 0x000000ffff207224 */ /* 0x001fe400078e001e */
[----:B------:R-:W-:-:S03]  /*a4410*/  IMAD.MOV.U32 R33, RZ, RZ, R0 ;  /* 0x000000ffff217224 */ /* 0x000fc600078e0000 */
[----:B------:R-:W-:-:S15]  /*a4420*/  HMMA.16816.F32 R4, R24, R34, R36 ;  /* 0x000000221804723c */ /* 0x000fde0000001824 */
[----:B------:R-:W-:-:S09]  /*a4430*/  NOP ;  /* 0x0000000000007918 */ /* 0x000fd20000000000 */
[----:B------:R-:W-:Y:S01]  /*a4440*/  IMAD.MOV.U32 R30, RZ, RZ, R7 ;  /* 0x000000ffff1e7224 */ /* 0x000fe200078e0007 */
[----:B--2---:R-:W-:-:S15]  /*a4450*/  HMMA.16816.F32 R8, R24, R28, R8 ;  /* 0x0000001c1808723c */ /* 0x004fde0000001808 */
[----:B------:R-:W-:-:S08]  /*a4460*/  NOP ;  /* 0x0000000000007918 */ /* 0x000fd00000000000 */
[----:B------:R-:W-:Y:S04]  /*a4470*/  STL.64 [R1+0x1fe0], R8 ;  /* 0x001fe00801007387 */ /* 0x000fe80000100a00 */
[----:B------:R0:W-:Y:S04]  /*a4480*/  STL.64 [R1+0x1fe8], R10 ;  /* 0x001fe80a01007387 */ /* 0x0001e80000100a00 */
[----:B------:R-:W-:Y:S04]  /*a4490*/  STL.64 [R1+0x7840], R14 ;  /* 0x0078400e01007387 */ /* 0x000fe80000100a00 */
[----:B------:R1:W-:Y:S01]  /*a44a0*/  STL.64 [R1+0x7838], R12 ;  /* 0x0078380c01007387 */ /* 0x0003e20000100a00 */
[C---:B0-----:R-:W-:Y:S06]  /*a44b0*/  HMMA.16816.F32 R8, R24.reuse, R32, R44 ;  /* 0x000000201808723c */ /* 0x041fec000000182c */
[----:B-1----:R-:W-:Y:S01]  /*a44c0*/  HMMA.16816.F32 R12, R24, R22, R56 ;  /* 0x00000016180c723c */ /* 0x002fe20000001838 */
[----:B------:R-:W-:-:S02]  /*a44d0*/  IMAD.MOV.U32 R61, RZ, RZ, R28 ;  /* 0x000000ffff3d7224 */ /* 0x000fc400078e001c */
[----:B------:R-:W-:Y:S02]  /*a44e0*/  IMAD.MOV.U32 R0, RZ, RZ, R29 ;  /* 0x000000ffff007224 */ /* 0x000fe400078e001d */
[----:B------:R-:W-:Y:S02]  /*a44f0*/  IMAD.MOV.U32 R28, RZ, RZ, R5 ;  /* 0x000000ffff1c7224 */ /* 0x000fe400078e0005 */
[----:B------:R-:W-:-:S15]  /*a4500*/  IMAD.MOV.U32 R29, RZ, RZ, R6 ;  /* 0x000000ffff1d7224 */ /* 0x000fde00078e0006 */
[----:B------:R-:W-:-:S01]  /*a4510*/  NOP ;  /* 0x0000000000007918 */ /* 0x000fc20000000000 */
[----:B------:R-:W-:Y:S04]  /*a4520*/  STL.64 [R1+0x2020], R12 ;  /* 0x0020200c01007387 */ /* 0x000fe80000100a00 */
[----:B------:R-:W-:Y:S04]  /*a4530*/  STL.64 [R1+0x2028], R14 ;  /* 0x0020280e01007387 */ /* 0x000fe80000100a00 */
[----:B------:R-:W-:Y:S04]  /*a4540*/  STL.64 [R1+0x2040], R8 ;  /* 0x0020400801007387 */ /* 0x000fe80000100a00 */
[----:B------:R-:W-:Y:S04]  /*a4550*/  STL.64 [R1+0x2048], R10 ;  /* 0x0020480a01007387 */ /* 0x000fe80000100a00 */
[----:B------:R0:W-:Y:S04]  /*a4560*/  STL [R1+0x2060], R4 ;  /* 0x0020600401007387 */ /* 0x0001e80000100800 */
        /* <DEDUP_REMOVED lines=33> */
[----:B------:R-:W2:Y:S04]  /*a4780*/  LDL.LU R35, [R1+0x21ac] ;  /* 0x0021ac0001237983 */ /* 0x000ea80000300800 */
[----:B------:R-:W-:Y:S04]  /*a4790*/  STL [R1+0x7850], R30 ;  /* 0x0078501e01007387 */ /* 0x000fe80000100800 */
[----:B------:R0:W-:Y:S04]  /*a47a0*/  STL.64 [R1+0x7848], R28 ;  /* 0x0078481c01007387 */ /* 0x0001e80000100a00 */
[----:B------:R1:W-:Y:S04]  /*a47b0*/  STL [R1+0x7908], R31 ;  /* 0x0079081f01007387 */ /* 0x0003e80000100800 */
[----:B0-----:R-:W2:Y:S04]  /*a47c0*/  LDL.LU R28, [R1+0x2190] ;  /* 0x00219000011c7983 */ /* 0x001ea80000300800 */
[----:B------:R-:W2:Y:S04]  /*a47d0*/  LDL.LU R29, [R1+0x2194] ;  /* 0x00219400011d7983 */ /* 0x000ea80000300800 */
[----:B------:R-:W2:Y:S04]  /*a47e0*/  LDL.LU R30, [R1+0x2198] ;  /* 0x00219800011e7983 */ /* 0x000ea80000300800 */
[----:B-1----:R-:W2:Y:S01]  /*a47f0*/  LDL.LU R31, [R1+0x219c] ;  /* 0x00219c00011f7983 */ /* 0x002ea20000300800 */
[----:B---3--:R-:W-:-:S15]  /*a4800*/  HMMA.16816.F32 R4, R24, R18, R4 ;  /* 0x000000121804723c */ /* 0x008fde0000001804 */
[----:B------:R-:W-:-:S08]  /*a4810*/  NOP ;  /* 0x0000000000007918 */ /* 0x000fd00000000000 */
[----:B------:R-:W-:Y:S04]  /*a4820*/  STL.64 [R1+0x2080], R4 ;  /* 0x0020800401007387 */ /* 0x000fe80000100a00 */
[----:B------:R0:W-:Y:S04]  /*a4830*/  STL.64 [R1+0x2088], R6 ;  /* 0x0020880601007387 */ /* 0x0001e80000100a00 */
[----:B0-----:R-:W3:Y:S04]  /*a4840*/  LDL.LU.64 R6, [R1+0x8720] ;  /* 0x0087200001067983 */ /* 0x001ee80000300a00 */
[----:B------:R-:W3:Y:S01]  /*a4850*/  LDL.LU.64 R4, [R1+0x8718] ;  /* 0x0087180001047983 */ /* 0x000ee20000300a00 */
[C---:B----4-:R-:W-:Y:S06]  /*a4860*/  HMMA.16816.F32 R48, R24.reuse, R2, R48 ;  /* 0x000000021830723c */ /* 0x050fec0000001830 */
[C---:B--2---:R-:W-:Y:S06]  /*a4870*/  HMMA.16816.F32 R36, R24.reuse, R16, R36 ;  /* 0x000000101824723c */ /* 0x044fec0000001824 */
[C---:B---3--:R-:W-:Y:S06]  /*a4880*/  HMMA.16816.F32 R12, R24.reuse, R4, R12 ;  /* 0x00000004180c723c */ /* 0x048fec000000180c */
[----:B------:R-:W-:-:S15]  /*a4890*/  HMMA.16816.F32 R8, R24, R6, R8 ;  /* 0x000000061808723c */ /* 0x000fde0000001808 */
[----:B------:R-:W-:-:S02]  /*a48a0*/  NOP ;  /* 0x0000000000007918 */ /* 0x000fc40000000000 */
[----:B------:R0:W-:Y:S01]  /*a48b0*/  STL.64 [R1+0x20a0], R12 ;  /* 0x0020a00c01007387 */ /* 0x0001e20000100a00 */
[----:B------:R-:W-:Y:S02]  /*a48c0*/  IMAD.MOV.U32 R43, RZ, RZ, R14 ;  /* 0x000000ffff2b7224 */ /* 0x000fe400078e000e */
[----:B------:R-:W-:Y:S01]  /*a48d0*/  IMAD.MOV.U32 R42, RZ, RZ, R15 ;  /* 0x000000ffff2a7224 */ /* 0x000fe200078e000f */
[----:B0-----:R-:W2:Y:S04]  /*a48e0*/  LDL.LU R12, [R1+0x21b0] ;  /* 0x0021b000010c7983 */ /* 0x001ea80000300800 */
[----:B------:R-:W2:Y:S04]  /*a48f0*/  LDL.LU R13, [R1+0x21b4] ;  /* 0x0021b400010d7983 */ /* 0x000ea80000300800 */
[----:B------:R-:W2:Y:S04]  /*a4900*/  LDL.LU R14, [R1+0x21b8] ;  /* 0x0021b800010e7983 */ /* 0x000ea80000300800 */
[----:B------:R-:W2:Y:S04]  /*a4910*/  LDL.LU R15, [R1+0x21bc] ;  /* 0x0021bc00010f7983 */ /* 0x000ea80000300800 */
[----:B------:R0:W-:Y:S02]  /*a4920*/  STL.64 [R1+0x77e8], R42 ;  /* 0x0077e82a01007387 */ /* 0x0001e40000100a00 */
[----:B0-----:R-:W-:-:S02]  /*a4930*/  IMAD.MOV.U32 R42, RZ, RZ, R61 ;  /* 0x000000ffff2a7224 */ /* 0x001fc400078e003d */
[----:B------:R-:W3:Y:S04]  /*a4940*/  LDL.LU R61, [R1+0x8710] ;  /* 0x00871000013d7983 */ /* 0x000ee80000300800 */
[----:B------:R-:W-:Y:S04]  /*a4950*/  STL.64 [R1+0x20c0], R48 ;  /* 0x0020c03001007387 */ /* 0x000fe80000100a00 */
[----:B------:R0:W-:Y:S04]  /*a4960*/  STL.64 [R1+0x20c8], R50 ;  /* 0x0020c83201007387 */ /* 0x0001e80000100a00 */
[----:B0-----:R-:W4:Y:S04]  /*a4970*/  LDL.LU.64 R50, [R1+0x8708] ;  /* 0x0087080001327983 */ /* 0x001f280000300a00 */
[----:B------:R-:W2:Y:S04]  /*a4980*/  LDL.LU.64 R48, [R1+0x8700] ;  /* 0x0087000001307983 */ /* 0x000ea80000300a00 */
[----:B------:R-:W-:Y:S04]  /*a4990*/  STL.64 [R1+0x20e0], R8 ;  /* 0x0020e00801007387 */ /* 0x000fe80000100a00 */
[----:B------:R0:W-:Y:S04]  /*a49a0*/  STL.64 [R1+0x20e8], R10 ;  /* 0x0020e80a01007387 */ /* 0x0001e80000100a00 */
[----:B0-----:R-:W4:Y:S04]  /*a49b0*/  LDL.LU.64 R10, [R1+0x86f8] ;  /* 0x0086f800010a7983 */ /* 0x001f280000300a00 */
        /* <DEDUP_REMOVED lines=8> */
[----:B0-----:R-:W2:Y:S04]  /*a4a40*/  LDL.LU.64 R38, [R1+0x86f0] ;  /* 0x0086f00001267983 */ /* 0x001ea80000300a00 */
[----:B------:R-:W2:Y:S01]  /*a4a50*/  LDL.LU.64 R36, [R1+0x86e8] ;  /* 0x0086e80001247983 */ /* 0x000ea20000300a00 */
[C---:B---3--:R-:W-:Y:S06]  /*a4a60*/  HMMA.16816.F32 R44, R24.reuse, R60, R44 ;  /* 0x0000003c182c723c */ /* 0x048fec000000182c */
[C---:B----4-:R-:W-:Y:S06]  /*a4a70*/  HMMA.16816.F32 R56, R24.reuse, R10, R56 ;  /* 0x0000000a1838723c */ /* 0x050fec0000001838 */
[----:B--2---:R-:W-:-:S15]  /*a4a80*/  HMMA.16816.F32 R24, R24, R50, R4 ;  /* 0x000000321818723c */ /* 0x004fde0000001804 */
[----:B------:R-:W-:-:S02]  /*a4a90*/  NOP ;  /* 0x0000000000007918 */ /* 0x000fc40000000000 */
[----:B------:R0:W-:Y:S04]  /*a4aa0*/  STL.64 [R1+0x2120], R56 ;  /* 0x0021203801007387 */ /* 0x0001e80000100a00 */
[----:B------:R1:W-:Y:S04]  /*a4ab0*/  STL.64 [R1+0x2128], R58 ;  /* 0x0021283a01007387 */ /* 0x0003e80000100a00 */
[----:B0-----:R-:W2:Y:S04]  /*a4ac0*/  LDL.LU R56, [R1+0x21d0] ;  /* 0x0021d00001387983 */ /* 0x001ea80000300800 */
[----:B------:R-:W2:Y:S04]  /*a4ad0*/  LDL.LU R57, [R1+0x21d4] ;  /* 0x0021d40001397983 */ /* 0x000ea80000300800 */
[----:B-1----:R-:W2:Y:S04]  /*a4ae0*/  LDL.LU R58, [R1+0x21d8] ;  /* 0x0021d800013a7983 */ /* 0x002ea80000300800 */
[----:B------:R-:W2:Y:S01]  /*a4af0*/  LDL.LU R59, [R1+0x21dc] ;  /* 0x0021dc00013b7983 */ /* 0x000ea20000300800 */
[C---:B------:R-:W-:Y:S03]  /*a4b00*/  HMMA.16816.F32 R28, R36.reuse, R52, R28 ;  /* 0x00000034241c723c */ /* 0x040fe6000000181c */
[----:B------:R-:W-:Y:S04]  /*a4b10*/  STL.64 [R1+0x7798], R46 ;  /* 0x0077982e01007387 */ /* 0x000fe80000100a00 */
[----:B------:R-:W-:Y:S04]  /*a4b20*/  STL.64 [R1+0x7790], R44 ;  /* 0x0077902c01007387 */ /* 0x000fe80000100a00 */
[----:B------:R-:W-:Y:S04]  /*a4b30*/  STL.64 [R1+0x77a8], R26 ;  /* 0x0077a81a01007387 */ /* 0x000fe80000100a00 */
[----:B------:R0:W-:Y:S04]  /*a4b40*/  STL.64 [R1+0x77a0], R24 ;  /* 0x0077a01801007387 */ /* 0x0001e80000100a00 */
[----:B------:R-:W3:Y:S01]  /*a4b50*/  LDL.LU R4, [R1+0x21f0] ;  /* 0x0021f00001047983 */ /* 0x000ee20000300800 */
[----:B0-----:R-:W-:Y:S03]  /*a4b60*/  HMMA.16816.F32 R24, R36, R54, R32 ;  /* 0x000000362418723c */ /* 0x001fe60000001820 */
[----:B------:R0:W-:Y:S04]  /*a4b70*/  STL.64 [R1+0x2150], R28 ;  /* 0x0021501c01007387 */ /* 0x0001e80000100a00 */
[----:B------:R1:W-:-:S15]  /*a4b80*/  STL.64 [R1+0x2158], R30 ;  /* 0x0021581e01007387 */ /* 0x0003de0000100a00 */
[----:B------:R-:W-:-:S01]  /*a4b90*/  NOP ;  /* 0x0000000000007918 */ /* 0x000fc20000000000 */
[----:B------:R-:W-:Y:S04]  /*a4ba0*/  STL.64 [R1+0x2170], R24 ;  /* 0x0021701801007387 */ /* 0x000fe80000100a00 */
[----:B------:R-:W-:Y:S04]  /*a4bb0*/  STL.64 [R1+0x2178], R26 ;  /* 0x0021781a01007387 */ /* 0x000fe80000100a00 */
[----:B------:R-:W3:Y:S04]  /*a4bc0*/  LDL.LU R5, [R1+0x21f4] ;  /* 0x0021f40001057983 */ /* 0x000ee80000300800 */
[----:B------:R-:W3:Y:S04]  /*a4bd0*/  LDL.LU R6, [R1+0x21f8] ;  /* 0x0021f80001067983 */ /* 0x000ee80000300800 */
[----:B------:R-:W3:Y:S04]  /*a4be0*/  LDL.LU R7, [R1+0x21fc] ;  /* 0x0021fc0001077983 */ /* 0x000ee80000300800 */
[----:B------:R-:W4:Y:S04]  /*a4bf0*/  LDL.LU R32, [R1+0x2210] ;  /* 0x0022100001207983 */ /* 0x000f280000300800 */
[----:B------:R-:W4:Y:S04]  /*a4c00*/  LDL.LU R33, [R1+0x2214] ;  /* 0x0022140001217983 */ /* 0x000f280000300800 */
[----:B------:R-:W4:Y:S04]  /*a4c10*/  LDL.LU R34, [R1+0x2218] ;  /* 0x0022180001227983 */ /* 0x000f280000300800 */
[----:B------:R-:W4:Y:S01]  /*a4c20*/  LDL.LU R35, [R1+0x221c] ;  /* 0x00221c0001237983 */ /* 0x000f220000300800 */
[----:B------:R-:W-:Y:S01]  /*a4c30*/  HMMA.16816.F32 R12, R36, R40, R12 ;  /* 0x00000028240c723c */ /* 0x000fe2000000180c */
[----:B------:R-:W-:-:S02]  /*a4c40*/  IMAD.MOV.U32 R43, RZ, RZ, R0 ;  /* 0x000000ffff2b7224 */ /* 0x000fc400078e0000 */
[----:B------:R-:W-:Y:S03]  /*a4c50*/  STL.64 [R1+0x86a8], R54 ;  /* 0x0086a83601007387 */ /* 0x000fe60000100a00 */
[----:B------:R-:W-:Y:S02]  /*a4c60*/  IMAD.MOV.U32 R0, RZ, RZ, R41 ;  /* 0x000000ffff007224 */ /* 0x000fe400078e0029 */
[----:B------:R-:W-:-:S15]  /*a4c70*/  IMAD.MOV.U32 R8, RZ, RZ, R40 ;  /* 0x000000ffff087224 */ /* 0x000fde00078e0028 */
[----:B------:R1:W-:Y:S01]  /*a4c80*/  STL.64 [R1+0x2190], R12 ;  /* 0x0021900c01007387 */ /* 0x0003e20000100a00 */
[----:B------:R-:W-:-:S03]  /*a4c90*/  IMAD.MOV.U32 R41, RZ, RZ, R15 ;  /* 0x000000ffff297224 */ /* 0x000fc600078e000f */
[----:B0-----:R-:W4:Y:S01]  /*a4ca0*/  LDL.LU R28, [R1+0x2230] ;  /* 0x00223000011c7983 */ /* 0x001f220000300800 */
[----:B------:R-:W-:-:S03]  /*a4cb0*/  IMAD.MOV.U32 R40, RZ, RZ, R14 ;  /* 0x000000ffff287224 */ /* 0x000fc600078e000e */
[----:B------:R-:W4:Y:S04]  /*a4cc0*/  LDL.LU R29, [R1+0x2234] ;  /* 0x00223400011d7983 */ /* 0x000f280000300800 */
[----:B-1----:R-:W4:Y:S04]  /*a4cd0*/  LDL.LU R30, [R1+0x2238] ;  /* 0x00223800011e7983 */ /* 0x002f280000300800 */
[----:B------:R-:W4:Y:S04]  /*a4ce0*/  LDL.LU R31, [R1+0x223c] ;  /* 0x00223c00011f7983 */ /* 0x000f280000300800 */
[----:B------:R-:W4:Y:S04]  /*a4cf0*/  LDL.LU R12, [R1+0x2250] ;  /* 0x00225000010c7983 */ /* 0x000f280000300800 */
[----:B------:R-:W4:Y:S04]  /*a4d00*/  LDL.LU R13, [R1+0x2254] ;  /* 0x00225400010d7983 */ /* 0x000f280000300800 */
[----:B------:R-:W4:Y:S04]  /*a4d10*/  LDL.LU R14, [R1+0x2258] ;  /* 0x00225800010e7983 */ /* 0x000f280000300800 */
[----:B------:R-:W4:Y:S04]  /*a4d20*/  LDL.LU R15, [R1+0x225c] ;  /* 0x00225c00010f7983 */ /* 0x000f280000300800 */
[----:B------:R-:W-:Y:S04]  /*a4d30*/  STL [R1+0x77b4], R41 ;  /* 0x0077b42901007387 */ /* 0x000fe80000100800 */
[----:B------:R-:W-:Y:S04]  /*a4d40*/  STL [R1+0x77b0], R40 ;  /* 0x0077b02801007387 */ /* 0x000fe80000100800 */
[----:B------:R-:W4:Y:S01]  /*a4d50*/  LDL.LU R44, [R1+0x22f0] ;  /* 0x0022f000012c7983 */ /* 0x000f220000300800 */
[----:B--2---:R-:W-:-:S15]  /*a4d60*/  HMMA.16816.F32 R24, R36, R42, R56 ;  /* 0x0000002a2418723c */ /* 0x004fde0000001838 */
[----:B------:R-:W-:-:S08]  /*a4d70*/  NOP ;  /* 0x0000000000007918 */ /* 0x000fd00000000000 */
[----:B------:R0:W-:Y:S04]  /*a4d80*/  STL.64 [R1+0x21b0], R24 ;  /* 0x0021b01801007387 */ /* 0x0001e80000100a00 */
[----:B------:R1:W-:Y:S04]  /*a4d90*/  STL.64 [R1+0x21b8], R26 ;  /* 0x0021b81a01007387 */ /* 0x0003e80000100a00 */
[----:B------:R-:W2:Y:S04]  /*a4da0*/  LDL.LU R45, [R1+0x22f4] ;  /* 0x0022f400012d7983 */ /* 0x000ea80000300800 */
[----:B------:R-:W2:Y:S04]  /*a4db0*/  LDL.LU R46, [R1+0x22f8] ;  /* 0x0022f800012e7983 */ /* 0x000ea80000300800 */
[----:B------:R-:W2:Y:S04]  /*a4dc0*/  LDL.LU R47, [R1+0x22fc] ;  /* 0x0022fc00012f7983 */ /* 0x000ea80000300800 */
[----:B0-----:R-:W2:Y:S04]  /*a4dd0*/  LDL.LU R24, [R1+0x22d0] ;  /* 0x0022d00001187983 */ /* 0x001ea80000300800 */
[----:B------:R-:W2:Y:S04]  /*a4de0*/  LDL.LU R25, [R1+0x22d4] ;  /* 0x0022d40001197983 */ /* 0x000ea80000300800 */
[----:B-1----:R-:W2:Y:S04]  /*a4df0*/  LDL.LU R26, [R1+0x22d8] ;  /* 0x0022d800011a7983 */ /* 0x002ea80000300800 */
[----:B------:R-:W2:Y:S04]  /*a4e00*/  LDL.LU R27, [R1+0x22dc] ;  /* 0x0022dc00011b7983 */ /* 0x000ea80000300800 */
[----:B------:R-:W2:Y:S04]  /*a4e10*/  LDL.LU R56, [R1+0x2270] ;  /* 0x0022700001387983 */ /* 0x000ea80000300800 */
[----:B------:R-:W2:Y:S01]  /*a4e20*/  LDL.LU R57, [R1+0x2274] ;  /* 0x0022740001397983 */ /* 0x000ea20000300800 */
[C---:B---3--:R-:W-:Y:S03]  /*a4e30*/  HMMA.16816.F32 R4, R36.reuse, R20, R4 ;  /* 0x000000142404723c */ /* 0x048fe60000001804 */
[----:B------:R-:W2:Y:S04]  /*a4e40*/  LDL.LU R58, [R1+0x2278] ;  /* 0x00227800013a7983 */ /* 0x000ea80000300800 */
[----:B------:R-:W2:Y:S01]  /*a4e50*/  LDL.LU R59, [R1+0x227c] ;  /* 0x00227c00013b7983 */ /* 0x000ea20000300800 */
[----:B----4-:R-:W-:-:S15]  /*a4e60*/  HMMA.16816.F32 R32, R36, R22, R32 ;  /* 0x000000162420723c */ /* 0x010fde0000001820 */
[----:B------:R-:W-:-:S01]  /*a4e70*/  NOP ;  /* 0x0000000000007918 */ /* 0x000fc20000000000 */
[----:B------:R-:W-:Y:S01]  /*a4e80*/  IMAD.MOV.U32 R40, RZ, RZ, R7 ;  /* 0x000000ffff287224 */ /* 0x000fe200078e0007 */
[----:B------:R0:W-:Y:S01]  /*a4e90*/  STL.64 [R1+0x21d0], R4 ;  /* 0x0021d00401007387 */ /* 0x0001e20000100a00 */
[----:B------:R-:W-:-:S03]  /*a4ea0*/  IMAD.MOV.U32 R41, RZ, RZ, R6 ;  /* 0x000000ffff297224 */ /* 0x000fc600078e0006 */
[----:B------:R-:W3:Y:S04]  /*a4eb0*/  LDL.LU.64 R6, [R1+0x86e0] ;  /* 0x0086e00001067983 */ /* 0x000ee80000300a00 */
[----:B0-----:R-:W4:Y:S04]  /*a4ec0*/  LDL.LU.64 R4, [R1+0x86d8] ;  /* 0x0086d80001047983 */ /* 0x001f280000300a00 */
[----:B------:R-:W-:Y:S04]  /*a4ed0*/  STL [R1+0x77bc], R40 ;  /* 0x0077bc2801007387 */ /* 0x000fe80000100800 */
[----:B------:R-:W-:Y:S04]  /*a4ee0*/  STL [R1+0x77b8], R41 ;  /* 0x0077b82901007387 */ /* 0x000fe80000100800 */
        /* <DEDUP_REMOVED lines=9> */
[----:B------:R-:W4:Y:S01]  /*a4f80*/  LDL.LU R23, [R1+0x22bc] ;  /* 0x0022bc0001177983 */ /* 0x000f220000300800 */
[C---:B---3--:R-:W-:Y:S06]  /*a4f90*/  HMMA.16816.F32 R28, R36.reuse, R32, R28 ;  /* 0x00000020241c723c */ /* 0x048fec000000181c */
[----:B--2---:R-:W-:-:S15]  /*a4fa0*/  HMMA.16816.F32 R12, R36, R34, R12 ;  /* 0x00000022240c723c */ /* 0x004fde000000180c */
[----:B------:R-:W-:-:S03]  /*a4fb0*/  NOP ;  /* 0x0000000000007918 */ /* 0x000fc60000000000 */
[----:B------:R-:W-:Y:S02]  /*a4fc0*/  IMAD.MOV.U32 R41, RZ, RZ, R31 ;  /* 0x000000ffff297224 */ /* 0x000fe400078e001f */
[----:B------:R-:W-:Y:S01]  /*a4fd0*/  IMAD.MOV.U32 R40, RZ, RZ, R30 ;  /* 0x000000ffff287224 */ /* 0x000fe200078e001e */
[----:B------:R0:W-:Y:S04]  /*a4fe0*/  STL.64 [R1+0x2210], R28 ;  /* 0x0022101c01007387 */ /* 0x0001e80000100a00 */
[----:B------:R-:W-:Y:S04]  /*a4ff0*/  STL [R1+0x77c4], R41 ;  /* 0x0077c42901007387 */ /* 0x000fe80000100800 */
[----:B------:R-:W-:Y:S04]  /*a5000*/  STL [R1+0x77c0], R40 ;  /* 0x0077c02801007387 */ /* 0x000fe80000100800 */
[----:B0-----:R-:W2:Y:S04]  /*a5010*/  LDL.LU R28, [R1+0x2300] ;  /* 0x00230000011c7983 */ /* 0x001ea80000300800 */
[----:B------:R0:W-:Y:S04]  /*a5020*/  STL.64 [R1+0x2230], R12 ;  /* 0x0022300c01007387 */ /* 0x0001e80000100a00 */
[----:B------:R1:W-:Y:S04]  /*a5030*/  STL.64 [R1+0x2238], R14 ;  /* 0x0022380e01007387 */ /* 0x0003e80000100a00 */
[----:B------:R-:W2:Y:S04]  /*a5040*/  LDL.LU R29, [R1+0x2304] ;  /* 0x00230400011d7983 */ /* 0x000ea80000300800 */
[----:B------:R-:W2:Y:S04]  /*a5050*/  LDL.LU R30, [R1+0x2308] ;  /* 0x00230800011e7983 */ /* 0x000ea80000300800 */
[----:B------:R-:W2:Y:S04]  /*a5060*/  LDL.LU R31, [R1+0x230c] ;  /* 0x00230c00011f7983 */ /* 0x000ea80000300800 */
[----:B0-----:R-:W3:Y:S04]  /*a5070*/  LDL.LU R12, [R1+0x2420] ;  /* 0x00242000010c7983 */ /* 0x001ee80000300800 */
[----:B------:R-:W3:Y:S04]  /*a5080*/  LDL.LU R13, [R1+0x2424] ;  /* 0x00242400010d7983 */ /* 0x000ee80000300800 */
[----:B-1----:R-:W3:Y:S04]  /*a5090*/  LDL.LU R14, [R1+0x2428] ;  /* 0x00242800010e7983 */ /* 0x002ee80000300800 */
[----:B------:R-:W3:Y:S04]  /*a50a0*/  LDL.LU R15, [R1+0x242c] ;  /* 0x00242c00010f7983 */ /* 0x000ee80000300800 */
[----:B------:R-:W-:Y:S04]  /*a50b0*/  STL.64 [R1+0x86b8], R34 ;  /* 0x0086b82201007387 */ /* 0x000fe80000100a00 */
[----:B------:R0:W-:Y:S04]  /*a50c0*/  STL.64 [R1+0x86b0], R32 ;  /* 0x0086b02001007387 */ /* 0x0001e80000100a00 */
[----:B0-----:R-:W4:Y:S04]  /*a50d0*/  LDL.LU R32, [R1+0x2290] ;  /* 0x0022900001207983 */ /* 0x001f280000300800 */
[----:B------:R-:W4:Y:S04]  /*a50e0*/  LDL.LU R33, [R1+0x2294] ;  /* 0x0022940001217983 */ /* 0x000f280000300800 */
[----:B------:R-:W4:Y:S04]  /*a50f0*/  LDL.LU R34, [R1+0x2298] ;  /* 0x0022980001227983 */ /* 0x000f280000300800 */
[----:B------:R-:W4:Y:S01]  /*a5100*/  LDL.LU R35, [R1+0x229c] ;  /* 0x00229c0001237983 */ /* 0x000f220000300800 */
[----:B------:R-:W-:-:S15]  /*a5110*/  HMMA.16816.F32 R56, R36, R18, R56 ;  /* 0x000000122438723c */ /* 0x000fde0000001838 */
[----:B------:R-:W-:-:S08]  /*a5120*/  NOP ;  /* 0x0000000000007918 */ /* 0x000fd00000000000 */
[----:B------:R0:W-:Y:S04]  /*a5130*/  STL.64 [R1+0x2250], R56 ;  /* 0x0022503801007387 */ /* 0x0001e80000100a00 */
[----:B------:R1:W-:Y:S04]  /*a5140*/  STL.64 [R1+0x2258], R58 ;  /* 0x0022583a01007387 */ /* 0x0003e80000100a00 */
[----:B0-----:R-:W3:Y:S04]  /*a5150*/  LDL.LU R56, [R1+0x2410] ;  /* 0x0024100001387983 */ /* 0x001ee80000300800 */
[----:B------:R-:W3:Y:S04]  /*a5160*/  LDL.LU R57, [R1+0x2414] ;  /* 0x0024140001397983 */ /* 0x000ee80000300800 */
[----:B-1----:R-:W3:Y:S04]  /*a5170*/  LDL.LU R58, [R1+0x2418] ;  /* 0x00241800013a7983 */ /* 0x002ee80000300800 */
[----:B------:R-:W3:Y:S01]  /*a5180*/  LDL.LU R59, [R1+0x241c] ;  /* 0x00241c00013b7983 */ /* 0x000ee20000300800 */
[----:B------:R-:W-:Y:S01]  /*a5190*/  HMMA.16816.F32 R24, R36, R6, R24 ;  /* 0x000000062418723c */ /* 0x000fe20000001818 */
[----:B------:R-:W-:-:S02]  /*a51a0*/  IMAD.MOV.U32 R40, RZ, RZ, R8 ;  /* 0x000000ffff287224 */ /* 0x000fc400078e0008 */
[----:B------:R-:W-:Y:S02]  /*a51b0*/  IMAD.MOV.U32 R9, RZ, RZ, R60 ;  /* 0x000000ffff097224 */ /* 0x000fe400078e003c */
[----:B------:R-:W-:Y:S01]  /*a51c0*/  IMAD.MOV.U32 R8, RZ, RZ, R61 ;  /* 0x000000ffff087224 */ /* 0x000fe200078e003d */
[C---:B--2---:R-:W-:Y:S06]  /*a51d0*/  HMMA.16816.F32 R28, R36.reuse, R10, R28 ;  /* 0x0000000a241c723c */ /* 0x044fec000000181c */
[----:B----4-:R-:W-:-:S15]  /*a51e0*/  HMMA.16816.F32 R32, R36, R4, R32 ;  /* 0x000000042420723c */ /* 0x010fde0000001820 */
[----:B------:R-:W-:-:S08]  /*a51f0*/  NOP ;  /* 0x0000000000007918 */ /* 0x000fd00000000000 */
[----:B------:R-:W-:Y:S04]  /*a5200*/  STL.64 [R1+0x2270], R32 ;  /* 0x0022702001007387 */ /* 0x000fe80000100a00 */
[----:B------:R0:W-:Y:S02]  /*a5210*/  STL.64 [R1+0x2278], R34 ;  /* 0x0022782201007387 */ /* 0x0001e40000100a00 */
[C---:B0-----:R-:W-:Y:S06]  /*a5220*/  HMMA.16816.F32 R32, R36.reuse, R2, R20 ;  /* 0x000000022420723c */ /* 0x041fec0000001814 */
[C---:B------:R-:W-:Y:S06]  /*a5230*/  HMMA.16816.F32 R20, R36.reuse, R16, R44 ;  /* 0x000000102414723c */ /* 0x040fec000000182c */
[C---:B---3--:R-:W-:Y:S11]  /*a5240*/  HMMA.16816.F32 R12, R36.reuse, R60, R12 ;  /* 0x0000003c240c723c */ /* 0x048ff6000000180c */
[----:B------:R-:W-:Y:S04]  /*a5250*/  STL.64 [R1+0x2290], R32 ;  /* 0x0022902001007387 */ /* 0x000fe80000100a00 */
[----:B------:R-:W-:Y:S04]  /*a5260*/  STL.64 [R1+0x2298], R34 ;  /* 0x0022982201007387 */ /* 0x000fe80000100a00 */
[----:B------:R0:W-:Y:S04]  /*a5270*/  STL.64 [R1+0x22b0], R24 ;  /* 0x0022b01801007387 */ /* 0x0001e80000100a00 */
[----:B------:R1:W-:Y:S04]  /*a5280*/  STL.64 [R1+0x22b8], R26 ;  /* 0x0022b81a01007387 */ /* 0x0003e80000100a00 */
[----:B------:R2:W-:Y:S04]  /*a5290*/  STL.64 [R1+0x22d0], R20 ;  /* 0x0022d01401007387 */ /* 0x0005e80000100a00 */
[----:B------:R3:W-:Y:S04]  /*a52a0*/  STL.64 [R1+0x22d8], R22 ;  /* 0x0022d81601007387 */ /* 0x0007e80000100a00 */
        /* <DEDUP_REMOVED lines=16> */
[----:B------:R0:W-:Y:S04]  /*a53b0*/  STL.64 [R1+0x2300], R28 ;  /* 0x0023001c01007387 */ /* 0x0001e80000100a00 */
[----:B------:R1:W-:Y:S04]  /*a53c0*/  STL.64 [R1+0x2308], R30 ;  /* 0x0023081e01007387 */ /* 0x0003e80000100a00 */
[----:B------:R1:W-:Y:S04]  /*a53d0*/  STL.64 [R1+0x2420], R12 ;  /* 0x0024200c01007387 */ /* 0x0003e80000100a00 */
[----:B------:R1:W-:Y:S01]  /*a53e0*/  STL.64 [R1+0x2428], R14 ;  /* 0x0024280e01007387 */ /* 0x0003e20000100a00 */
[----:B------:R-:W-:Y:S03]  /*a53f0*/  HMMA.16816.F32 R56, R36, R50, R56 ;  /* 0x000000322438723c */ /* 0x000fe60000001838 */
[----:B0-----:R-:W3:Y:S03]  /*a5400*/  LDL.LU R28, [R1+0x23a0] ;  /* 0x0023a000011c7983 */ /* 0x001ee60000300800 */
[----:B------:R-:W-:Y:S01]  /*a5410*/  IMAD.MOV.U32 R60, RZ, RZ, R50 ;  /* 0x000000ffff3c7224 */ /* 0x000fe200078e0032 */
[----:B------:R-:W3:Y:S01]  /*a5420*/  LDL.LU R29, [R1+0x23a4] ;  /* 0x0023a400011d7983 */ /* 0x000ee20000300800 */
[----:B------:R-:W-:-:S03]  /*a5430*/  IMAD.MOV.U32 R61, RZ, RZ, R51 ;  /* 0x000000ffff3d7224 */ /* 0x000fc600078e0033 */
[----:B-1----:R-:W3:Y:S04]  /*a5440*/  LDL.LU R30, [R1+0x23a8] ;  /* 0x0023a800011e7983 */ /* 0x002ee80000300800 */
[----:B------:R-:W3:Y:S04]  /*a5450*/  LDL.LU R31, [R1+0x23ac] ;  /* 0x0023ac00011f7983 */ /* 0x000ee80000300800 */
[----:B------:R-:W4:Y:S04]  /*a5460*/  LDL.LU.64 R50, [R1+0x86c0] ;  /* 0x0086c00001327983 */ /* 0x000f280000300a00 */
        /* <DEDUP_REMOVED lines=8> */
[----:B------:R-:W-:Y:S04]  /*a54f0*/  STL.64 [R1+0x76d8], R58 ;  /* 0x0076d83a01007387 */ /* 0x000fe80000100a00 */
[----:B------:R0:W-:Y:S04]  /*a5500*/  STL.64 [R1+0x76d0], R56 ;  /* 0x0076d03801007387 */ /* 0x0001e80000100a00 */
[----:B0-----:R-:W3:Y:S04]  /*a5510*/  LDL.LU R56, [R1+0x23e0] ;  /* 0x0023e00001387983 */ /* 0x001ee80000300800 */
[----:B------:R-:W3:Y:S04]  /*a5520*/  LDL.LU R57, [R1+0x23e4] ;  /* 0x0023e40001397983 */ /* 0x000ee80000300800 */
[----:B------:R-:W3:Y:S04]  /*a5530*/  LDL.LU R58, [R1+0x23e8] ;  /* 0x0023e800013a7983 */ /* 0x000ee80000300800 */
[----:B------:R-:W3:Y:S01]  /*a5540*/  LDL.LU R59, [R1+0x23ec] ;  /* 0x0023ec00013b7983 */ /* 0x000ee20000300800 */
[----:B----4-:R-:W-:Y:S03]  /*a5550*/  HMMA.16816.F32 R52, R48, R52, R32 ;  /* 0x000000343034723c */ /* 0x010fe60000001820 */
[----:B------:R-:W4:Y:S04]  /*a5560*/  LDL.LU.64 R34, [R1+0x86b8] ;  /* 0x0086b80001227983 */ /* 0x000f280000300a00 */
[----:B------:R-:W4:-:S15]  /*a5570*/  LDL.LU.64 R32, [R1+0x86b0] ;  /* 0x0086b00001207983 */ /* 0x000f1e0000300a00 */
[----:B------:R-:W-:-:S01]  /*a5580*/  NOP ;  /* 0x0000000000007918 */ /* 0x000fc20000000000 */
[----:B------:R-:W-:Y:S04]  /*a5590*/  STL.64 [R1+0x2400], R52 ;  /* 0x0024003401007387 */ /* 0x000fe80000100a00 */
[----:B------:R0:W-:Y:S04]  /*a55a0*/  STL.64 [R1+0x2408], R54 ;  /* 0x0024083601007387 */ /* 0x0001e80000100a00 */
[----:B0-----:R-:W3:Y:S01]  /*a55b0*/  LDL.LU.64 R54, [R1+0x86a8] ;  /* 0x0086a80001367983 */ /* 0x001ee20000300a00 */
[----:B------:R-:W-:Y:S01]  /*a55c0*/  IMAD.MOV.U32 R41, RZ, RZ, R0 ;  /* 0x000000ffff297224 */ /* 0x000fe200078e0000 */
[C---:B--2---:R-:W-:Y:S06]  /*a55d0*/  HMMA.16816.F32 R36, R48.reuse, R42, R36 ;  /* 0x0000002a3024723c */ /* 0x044fec0000001824 */
[----:B---3--:R-:W-:Y:S01]  /*a55e0*/  HMMA.16816.F32 R52, R48, R54, R20 ;  /* 0x000000363034723c */ /* 0x008fe20000001814 */
[----:B------:R-:W2:Y:S04]  /*a55f0*/  LDL.LU.64 R22, [R1+0x86a0] ;  /* 0x0086a00001167983 */ /* 0x000ea80000300a00 */
[----:B------:R-:W3:-:S15]  /*a5600*/  LDL.LU.64 R20, [R1+0x8698] ;  /* 0x0086980001147983 */ /* 0x000ede0000300a00 */
[----:B------:R-:W-:-:S03]  /*a5610*/  NOP ;  /* 0x0000000000007918 */ /* 0x000fc60000000000 */
[----:B------:R-:W-:Y:S04]  /*a5620*/  STL.64 [R1+0x23f0], R52 ;  /* 0x0023f03401007387 */ /* 0x000fe80000100a00 */
[----:B------:R0:W-:Y:S04]  /*a5630*/  STL.64 [R1+0x23f8], R54 ;  /* 0x0023f83601007387 */ /* 0x0001e80000100a00 */
[----:B0-----:R-:W2:Y:S04]  /*a5640*/  LDL.LU R54, [R1+0x8690] ;  /* 0x0086900001367983 */ /* 0x001ea80000300800 */
[----:B------:R-:W2:Y:S01]  /*a5650*/  LDL.LU.64 R52, [R1+0x8688] ;  /* 0x0086880001347983 */ /* 0x000ea20000300a00 */
[----:B------:R-:W-:-:S15]  /*a5660*/  HMMA.16816.F32 R56, R48, R40, R56 ;  /* 0x000000283038723c */ /* 0x000fde0000001838 */
[----:B------:R-:W-:-:S08]  /*a5670*/  NOP ;  /* 0x0000000000007918 */ /* 0x000fd00000000000 */
[----:B------:R0:W-:Y:S04]  /*a5680*/  STL.64 [R1+0x23e0], R56 ;  /* 0x0023e03801007387 */ /* 0x0001e80000100a00 */
[----:B------:R1:W-:Y:S01]  /*a5690*/  STL.64 [R1+0x23e8], R58 ;  /* 0x0023e83a01007387 */ /* 0x0003e20000100a00 */
[----:B0-----:R-:W-:Y:S02]  /*a56a0*/  IMAD.MOV.U32 R56, RZ, RZ, R39 ;  /* 0x000000ffff387224 */ /* 0x001fe400078e0027 */
[----:B------:R-:W-:Y:S02]  /*a56b0*/  IMAD.MOV.U32 R57, RZ, RZ, R38 ;  /* 0x000000ffff397224 */ /* 0x000fe400078e0026 */
[----:B-1----:R-:W-:Y:S02]  /*a56c0*/  IMAD.MOV.U32 R58, RZ, RZ, R37 ;  /* 0x000000ffff3a7224 */ /* 0x002fe400078e0025 */
[----:B------:R-:W-:Y:S01]  /*a56d0*/  IMAD.MOV.U32 R59, RZ, RZ, R36 ;  /* 0x000000ffff3b7224 */ /* 0x000fe200078e0024 */
[----:B------:R0:W-:Y:S04]  /*a56e0*/  STL [R1+0x774c], R56 ;  /* 0x00774c3801007387 */ /* 0x0001e80000100800 */
[----:B------:R1:W-:Y:S04]  /*a56f0*/  STL [R1+0x7748], R57 ;  /* 0x0077483901007387 */ /* 0x0003e80000100800 */
[----:B------:R1:W-:Y:S04]  /*a5700*/  STL [R1+0x7744], R58 ;  /* 0x0077443a01007387 */ /* 0x0003e80000100800 */
[----:B------:R1:W-:Y:S01]  /*a5710*/  STL [R1+0x7740], R59 ;  /* 0x0077403b01007387 */ /* 0x0003e20000100800 */
[----:B----4-:R-:W-:-:S15]  /*a5720*/  HMMA.16816.F32 R12, R48, R34, R12 ;  /* 0x00000022300c723c */ /* 0x010fde000000180c */
[----:B------:R-:W-:-:S09]  /*a5730*/  NOP ;  /* 0x0000000000007918 */ /* 0x000fd20000000000 */
[----:B0-----:R-:W-:Y:S02]  /*a5740*/  IMAD.MOV.U32 R56, RZ, RZ, R12 ;  /* 0x000000ffff387224 */ /* 0x001fe400078e000c */
[----:B-1----:R-:W-:Y:S02]  /*a5750*/  IMAD.MOV.U32 R57, RZ, RZ, R13 ;  /* 0x000000ffff397224 */ /* 0x002fe400078e000d */
[----:B------:R-:W-:Y:S02]  /*a5760*/  IMAD.MOV.U32 R58, RZ, RZ, R14 ;  /* 0x000000ffff3a7224 */ /* 0x000fe400078e000e */
[----:B------:R-:W-:Y:S01]  /*a5770*/  IMAD.MOV.U32 R59, RZ, RZ, R15 ;  /* 0x000000ffff3b7224 */ /* 0x000fe200078e000f */
[C---:B---3--:R-:W-:Y:S06]  /*a5780*/  HMMA.16816.F32 R24, R48.reuse, R20, R24 ;  /* 0x000000143018723c */ /* 0x048fec0000001818 */
[----:B--2---:R-:W-:-:S15]  /*a5790*/  HMMA.16816.F32 R20, R48, R22, R44 ;  /* 0x000000163014723c */ /* 0x004fde000000182c */
[----:B------:R-:W-:-:S08]  /*a57a0*/  NOP ;  /* 0x0000000000007918 */ /* 0x000fd00000000000 */
[----:B------:R-:W-:Y:S04]  /*a57b0*/  STL [R1+0x23b4], R21 ;  /* 0x0023b41501007387 */ /* 0x000fe80000100800 */
[----:B------:R-:W-:Y:S04]  /*a57c0*/  STL.64 [R1+0x23c0], R24 ;  /* 0x0023c01801007387 */ /* 0x000fe80000100a00 */
[----:B------:R0:W-:Y:S02]  /*a57d0*/  STL.64 [R1+0x23c8], R26 ;  /* 0x0023c81a01007387 */ /* 0x0001e40000100a00 */
[----:B0-----:R-:W-:Y:S02]  /*a57e0*/  HMMA.16816.F32 R24, R48, R32, R28 ;  /* 0x000000203018723c */ /* 0x001fe4000000181c */
[----:B------:R0:W-:Y:S01]  /*a57f0*/  STL.64 [R1+0x23b8], R22 ;  /* 0x0023b81601007387 */ /* 0x0001e20000100a00 */
[----:B------:R-:W-:-:S03]  /*a5800*/  IMAD.MOV.U32 R55, RZ, RZ, R20 ;  /* 0x000000ffff377224 */ /* 0x000fc600078e0014 */
[----:B------:R-:W2:Y:S04]  /*a5810*/  LDL.LU R20, [R1+0x2380] ;  /* 0x0023800001147983 */ /* 0x000ea80000300800 */
[----:B------:R-:W2:Y:S04]  /*a5820*/  LDL.LU R21, [R1+0x2384] ;  /* 0x0023840001157983 */ /* 0x000ea80000300800 */
[----:B0-----:R-:W2:Y:S04]  /*a5830*/  LDL.LU R22, [R1+0x2388] ;  /* 0x0023880001167983 */ /* 0x001ea80000300800 */
[----:B------:R-:W2:Y:S04]  /*a5840*/  LDL.LU R23, [R1+0x238c] ;  /* 0x00238c0001177983 */ /* 0x000ea80000300800 */
[----:B------:R0:W-:Y:S04]  /*a5850*/  STL.64 [R1+0x76e8], R54 ;  /* 0x0076e83601007387 */ /* 0x0001e80000100a00 */
[----:B------:R1:W-:Y:S01]  /*a5860*/  STL.64 [R1+0x76e0], R52 ;  /* 0x0076e03401007387 */ /* 0x0003e20000100a00 */
[----:B0-----:R-:W-:-:S02]  /*a5870*/  IMAD.MOV.U32 R54, RZ, RZ, R25 ;  /* 0x000000ffff367224 */ /* 0x001fc400078e0019 */
[----:B-1----:R-:W-:Y:S02]  /*a5880*/  IMAD.MOV.U32 R52, RZ, RZ, R27 ;  /* 0x000000ffff347224 */ /* 0x002fe400078e001b */
[----:B------:R-:W-:Y:S02]  /*a5890*/  IMAD.MOV.U32 R53, RZ, RZ, R26 ;  /* 0x000000ffff357224 */ /* 0x000fe400078e001a */
[----:B------:R-:W-:Y:S01]  /*a58a0*/  IMAD.MOV.U32 R55, RZ, RZ, R24 ;  /* 0x000000ffff377224 */ /* 0x000fe200078e0018 */
[----:B------:R-:W-:Y:S04]  /*a58b0*/  STL [R1+0x775c], R52 ;  /* 0x00775c3401007387 */ /* 0x000fe80000100800 */
[----:B------:R-:W-:Y:S04]  /*a58c0*/  STL [R1+0x7758], R53 ;  /* 0x0077583501007387 */ /* 0x000fe80000100800 */
[----:B------:R-:W-:Y:S04]  /*a58d0*/  STL [R1+0x7754], R54 ;  /* 0x0077543601007387 */ /* 0x000fe80000100800 */
[----:B------:R-:W-:Y:S04]  /*a58e0*/  STL [R1+0x7750], R55 ;  /* 0x0077503701007387 */ /* 0x000fe80000100800 */
        /* <DEDUP_REMOVED lines=12> */
[----:B------:R-:W2:Y:S04]  /*a59b0*/  LDL.LU.64 R42, [R1+0x5a8] ;  /* 0x0005a800012a7983 */ /* 0x000ea80000300a00 */
[----:B--2---:R-:W-:Y:S04]  /*a59c0*/  STL.64 [R1+0x8648], R42 ;  /* 0x0086482a01007387 */ /* 0x004fe80000100a00 */
[----:B------:R0:W-:Y:S04]  /*a59d0*/  STL.64 [R1+0x7768], R58 ;  /* 0x0077683a01007387 */ /* 0x0001e80000100a00 */
[----:B0-----:R-:W2:Y:S04]  /*a59e0*/  LDL.LU.64 R58, [R1+0x598] ;  /* 0x00059800013a7983 */ /* 0x001ea80000300a00 */
[----:B------:R0:W-:Y:S04]  /*a59f0*/  STL.64 [R1+0x7760], R56 ;  /* 0x0077603801007387 */ /* 0x0001e80000100a00 */
[----:B0-----:R-:W4:Y:S01]  /*a5a00*/  LDL.LU.64 R56, [R1+0x588] ;  /* 0x0005880001387983 */ /* 0x001f220000300a00 */
[----:B------:R-:W-:-:S15]  /*a5a10*/  HMMA.16816.F32 R20, R48, R18, R20 ;  /* 0x000000123014723c */ /* 0x000fde0000001814 */
[----:B------:R-:W-:-:S09]  /*a5a20*/  NOP ;  /* 0x0000000000007918 */ /* 0x000fd20000000000 */
[----:B------:R-:W-:Y:S02]  /*a5a30*/  IMAD.MOV.U32 R52, RZ, RZ, R20 ;  /* 0x000000ffff347224 */ /* 0x000fe400078e0014 */
[----:B------:R-:W-:Y:S02]  /*a5a40*/  IMAD.MOV.U32 R53, RZ, RZ, R21 ;  /* 0x000000ffff357224 */ /* 0x000fe400078e0015 */
[----:B------:R-:W-:Y:S02]  /*a5a50*/  IMAD.MOV.U32 R54, RZ, RZ, R22 ;  /* 0x000000ffff367224 */ /* 0x000fe400078e0016 */
[----:B------:R-:W-:Y:S01]  /*a5a60*/  IMAD.MOV.U32 R55, RZ, RZ, R23 ;  /* 0x000000ffff377224 */ /* 0x000fe200078e0017 */
[----:B--2---:R-:W-:Y:S04]  /*a5a70*/  STL.64 [R1+0x8640], R58 ;  /* 0x0086403a01007387 */ /* 0x004fe80000100a00 */
[----:B----4-:R-:W-:Y:S04]  /*a5a80*/  STL.64 [R1+0x8638], R56 ;  /* 0x0086383801007387 */ /* 0x010fe80000100a00 */
        /* <DEDUP_REMOVED lines=8> */
[----:B------:R-:W3:Y:S04]  /*a5b10*/  LDL.LU.64 R24, [R1+0x568] ;  /* 0x0005680001187983 */ /* 0x000ee80000300a00 */
[----:B------:R-:W2:Y:S01]  /*a5b20*/  LDL.LU.64 R26, [R1+0x550] ;  /* 0x00055000011a7983 */ /* 0x000ea20000300a00 */
[C---:B------:R-:W-:Y:S03]  /*a5b30*/  HMMA.16816.F32 R36, R48.reuse, R4, R44 ;  /* 0x000000043024723c */ /* 0x040fe6000000182c */
[----:B--2---:R-:W-:Y:S04]  /*a5b40*/  STL.64 [R1+0x8618], R26 ;  /* 0x0086181a01007387 */ /* 0x004fe80000100a00 */
[----:B---3--:R0:W-:Y:S02]  /*a5b50*/  STL.64 [R1+0x8610], R24 ;  /* 0x0086101801007387 */ /* 0x0081e40000100a00 */
[----:B0-----:R-:W-:Y:S02]  /*a5b60*/  HMMA.16816.F32 R24, R48, R2, R28 ;  /* 0x000000023018723c */ /* 0x001fe4000000181c */
[----:B------:R-:W-:Y:S04]  /*a5b70*/  STL.64 [R1+0x7778], R54 ;  /* 0x0077783601007387 */ /* 0x000fe80000100a00 */
[----:B------:R-:W-:-:S15]  /*a5b80*/  STL.64 [R1+0x7770], R52 ;  /* 0x0077703401007387 */ /* 0x000fde0000100a00 */
[----:B------:R-:W-:-:S02]  /*a5b90*/  NOP ;  /* 0x0000000000007918 */ /* 0x000fc40000000000 */
[----:B------:R-:W-:Y:S04]  /*a5ba0*/  STL.64 [R1+0x2360], R24 ;  /* 0x0023601801007387 */ /* 0x000fe80000100a00 */
[----:B------:R-:W-:Y:S04]  /*a5bb0*/  STL.64 [R1+0x2370], R36 ;  /* 0x0023702401007387 */ /* 0x000fe80000100a00 */
[----:B------:R0:W-:Y:S04]  /*a5bc0*/  STL.64 [R1+0x2378], R38 ;  /* 0x0023782601007387 */ /* 0x0001e80000100a00 */
[----:B------:R-:W-:Y:S04]  /*a5bd0*/  STL [R1+0x2368], R26 ;  /* 0x0023681a01007387 */ /* 0x000fe80000100800 */
[----:B------:R-:W2:Y:S04]  /*a5be0*/  LDL R18, [R1+0x538] ;  /* 0x0005380001127983 */ /* 0x000ea80000100800 */
[----:B------:R-:W2:Y:S01]  /*a5bf0*/  LDL R19, [R1+0x53c] ;  /* 0x00053c0001137983 */ /* 0x000ea20000100800 */
[----:B------:R-:W-:-:S03]  /*a5c00*/  IMAD.MOV.U32 R0, RZ, RZ, R27 ;  /* 0x000000ffff007224 */ /* 0x000fc600078e001b */
[----:B------:R-:W3:Y:S01]  /*a5c10*/  LDL R2, [R1+0x5b8] ;  /* 0x0005b80001027983 */ /* 0x000ee20000100800 */
[C---:B0-----:R-:W-:Y:S03]  /*a5c20*/  HMMA.16816.F32 R36, R48.reuse, R6, R12 ;  /* 0x000000063024723c */ /* 0x041fe6000000180c */
[----:B------:R-:W3:Y:S04]  /*a5c30*/  LDL R3, [R1+0x5bc] ;  /* 0x0005bc0001037983 */ /* 0x000ee80000100800 */
[----:B--2---:R-:W-:Y:S04]  /*a5c40*/  STL.64 [R1+0x8620], R18 ;  /* 0x0086201201007387 */ /* 0x004fe80000100a00 */
[----:B------:R-:W-:Y:S04]  /*a5c50*/  STL [R1+0x77c8], R0 ;  /* 0x0077c80001007387 */ /* 0x000fe80000100800 */
[----:B------:R-:W2:Y:S04]  /*a5c60*/  LDL.LU.64 R4, [R1+0x4f0] ;  /* 0x0004f00001047983 */ /* 0x000ea80000300a00 */
[----:B------:R-:W4:Y:S04]  /*a5c70*/  LDL.LU.64 R6, [R1+0x4d8] ;  /* 0x0004d80001067983 */ /* 0x000f280000300a00 */
[----:B----4-:R-:W-:Y:S04]  /*a5c80*/  STL.64 [R1+0x8630], R6 ;  /* 0x0086300601007387 */ /* 0x010fe80000100a00 */
[----:B--2---:R-:W-:Y:S04]  /*a5c90*/  STL.64 [R1+0x8628], R4 ;  /* 0x0086280401007387 */ /* 0x004fe80000100a00 */
[----:B------:R-:W2:Y:S04]  /*a5ca0*/  LDL.LU.64 R12, [R1+0x4c0] ;  /* 0x0004c000010c7983 */ /* 0x000ea80000300a00 */
[----:B------:R-:W4:Y:S04]  /*a5cb0*/  LDL.LU.64 R14, [R1+0x4a8] ;  /* 0x0004a800010e7983 */ /* 0x000f280000300a00 */
[----:B----4-:R-:W-:Y:S04]  /*a5cc0*/  STL.64 [R1+0x8658], R14 ;  /* 0x0086580e01007387 */ /* 0x010fe80000100a00 */
[----:B--2---:R0:W-:Y:S04]  /*a5cd0*/  STL.64 [R1+0x8650], R12 ;  /* 0x0086500c01007387 */ /* 0x0041e80000100a00 */
[----:B------:R-:W2:Y:S01]  /*a5ce0*/  LDL.LU.64 R46, [R1+0x490] ;  /* 0x00049000012e7983 */ /* 0x000ea20000300a00 */
[C---:B0-----:R-:W-:Y:S06]  /*a5cf0*/  HMMA.16816.F32 R12, R48.reuse, R16, R32 ;  /* 0x00000010300c723c */ /* 0x041fec0000001820 */
[----:B------:R-:W-:Y:S01]  /*a5d00*/  HMMA.16816.F32 R4, R48, R10, R20 ;  /* 0x0000000a3004723c */ /* 0x000fe20000001814 */
[----:B--2---:R-:W-:Y:S04]  /*a5d10*/  STL.64 [R1+0x8608], R46 ;  /* 0x0086082e01007387 */ /* 0x004fe80000100a00 */
[----:B------:R0:W-:Y:S04]  /*a5d20*/  STL [R1+0x765c], R36 ;  /* 0x00765c2401007387 */ /* 0x0001e80000100800 */
[----:B------:R1:W-:Y:S04]  /*a5d30*/  STL [R1+0x7658], R37 ;  /* 0x0076582501007387 */ /* 0x0003e80000100800 */
[----:B------:R2:W-:Y:S04]  /*a5d40*/  STL [R1+0x7654], R38 ;  /* 0x0076542601007387 */ /* 0x0005e80000100800 */
[----:B------:R4:W-:Y:S04]  /*a5d50*/  STL [R1+0x7650], R39 ;  /* 0x0076502701007387 */ /* 0x0009e80000100800 */
[----:B------:R-:W-:Y:S04]  /*a5d60*/  STL.64 [R1+0x2350], R12 ;  /* 0x0023500c01007387 */ /* 0x000fe80000100a00 */
[----:B------:R-:W-:Y:S04]  /*a5d70*/  STL.64 [R1+0x2358], R14 ;  /* 0x0023580e01007387 */ /* 0x000fe80000100a00 */
[----:B------:R-:W3:Y:S04]  /*a5d80*/  LDL.LU R20, [R1+0x2d50] ;  /* 0x002d500001147983 */ /* 0x000ee80000300800 */
[----:B------:R-:W3:Y:S04]  /*a5d90*/  LDL.LU R21, [R1+0x2d54] ;  /* 0x002d540001157983 */ /* 0x000ee80000300800 */
[----:B------:R-:W2:Y:S04]  /*a5da0*/  LDL.LU R22, [R1+0x2d58] ;  /* 0x002d580001167983 */ /* 0x000ea80000300800 */
[----:B------:R-:W2:Y:S04]  /*a5db0*/  LDL.LU R23, [R1+0x2d5c] ;  /* 0x002d5c0001177983 */ /* 0x000ea80000300800 */
[----:B--2---:R2:W-:Y:S04]  /*a5dc0*/  STL.64 [R1+0x8668], R22 ;  /* 0x0086681601007387 */ /* 0x0045e80000100a00 */
[----:B---3--:R-:W-:Y:S04]  /*a5dd0*/  STL.64 [R1+0x8660], R20 ;  /* 0x0086601401007387 */ /* 0x008fe80000100a00 */
[----:B------:R-:W3:Y:S04]  /*a5de0*/  LDL.LU R32, [R1+0x2d60] ;  /* 0x002d600001207983 */ /* 0x000ee80000300800 */
[----:B------:R-:W3:Y:S04]  /*a5df0*/  LDL.LU R33, [R1+0x2d64] ;  /* 0x002d640001217983 */ /* 0x000ee80000300800 */
[----:B------:R-:W3:Y:S04]  /*a5e00*/  LDL.LU R34, [R1+0x2d68] ;  /* 0x002d680001227983 */ /* 0x000ee80000300800 */
[----:B------:R-:W3:Y:S01]  /*a5e10*/  LDL.LU R35, [R1+0x2d6c] ;  /* 0x002d6c0001237983 */ /* 0x000ee20000300800 */
[----:B0-----:R-:W-:-:S02]  /*a5e20*/  IMAD.MOV.U32 R36, RZ, RZ, R4 ;  /* 0x000000ffff247224 */ /* 0x001fc400078e0004 */
[----:B-1----:R-:W-:Y:S02]  /*a5e30*/  IMAD.MOV.U32 R37, RZ, RZ, R5 ;  /* 0x000000ffff257224 */ /* 0x002fe400078e0005 */
[----:B------:R-:W-:Y:S02]  /*a5e40*/  IMAD.MOV.U32 R38, RZ, RZ, R6 ;  /* 0x000000ffff267224 */ /* 0x000fe400078e0006 */
[----:B----4-:R-:W-:Y:S02]  /*a5e50*/  IMAD.MOV.U32 R39, RZ, RZ, R7 ;  /* 0x000000ffff277224 */ /* 0x010fe400078e0007 */
[----:B--2---:R-:W-:Y:S02]  /*a5e60*/  IMAD.MOV.U32 R22, RZ, RZ, R9 ;  /* 0x000000ffff167224 */ /* 0x004fe400078e0009 */
[----:B------:R-:W-:Y:S01]  /*a5e70*/  IMAD.MOV.U32 R23, RZ, RZ, R8 ;  /* 0x000000ffff177224 */ /* 0x000fe200078e0008 */
[----:B---3--:R-:W-:Y:S04]  /*a5e80*/  STL.64 [R1+0x8678], R34 ;  /* 0x0086782201007387 */ /* 0x008fe80000100a00 */
        /* <DEDUP_REMOVED lines=41> */
[----:B------:R-:W3:Y:S04]  /*a6120*/  LDL.LU.64 R8, [R1+0x450] ;  /* 0x0004500001087983 */ /* 0x000ee80000300a00 */
[----:B------:R-:W4:Y:S04]  /*a6130*/  LDL.LU.64 R10, [R1+0x458] ;  /* 0x00045800010a7983 */ /* 0x000f280000300a00 */
[----:B----4-:R-:W-:Y:S04]  /*a6140*/  STL.64 [R1+0x85e8], R10 ;  /* 0x0085e80a01007387 */ /* 0x010fe80000100a00 */
[----:B---3--:R0:W-:Y:S04]  /*a6150*/  STL.64 [R1+0x85e0], R8 ;  /* 0x0085e00801007387 */ /* 0x0081e80000100a00 */
[----:B0-----:R-:W2:Y:S04]  /*a6160*/  LDL.LU R8, [R1+0x470] ;  /* 0x0004700001087983 */ /* 0x001ea80000300800 */
[----:B------:R-:W2:Y:S04]  /*a6170*/  LDL.LU R9, [R1+0x474] ;  /* 0x0004740001097983 */ /* 0x000ea80000300800 */
[----:B------:R-:W2:Y:S04]  /*a6180*/  LDL.LU R10, [R1+0x478] ;  /* 0x00047800010a7983 */ /* 0x000ea80000300800 */
[----:B------:R-:W2:Y:S04]  /*a6190*/  LDL.LU R11, [R1+0x47c] ;  /* 0x00047c00010b7983 */ /* 0x000ea80000300800 */
[----:B------:R0:W-:Y:S01]  /*a61a0*/  STL.64 [R1+0x7668], R38 ;  /* 0x0076682601007387 */ /* 0x0001e20000100a00 */
[----:B------:R-:W-:Y:S03]  /*a61b0*/  HMMA.16816.F32 R20, R48, R22, R32 ;  /* 0x000000163014723c */ /* 0x000fe60000001820 */
[----:B0-----:R-:W3:Y:S04]  /*a61c0*/  LDL.LU.64 R38, [R1+0x578] ;  /* 0x0005780001267983 */ /* 0x001ee80000300a00 */
[----:B------:R0:W-:Y:S02]  /*a61d0*/  STL.64 [R1+0x7660], R36 ;  /* 0x0076602401007387 */ /* 0x0001e40000100a00 */
[----:B0-----:R-:W-:-:S02]  /*a61e0*/  IMAD.MOV.U32 R36, RZ, RZ, R60 ;  /* 0x000000ffff247224 */ /* 0x001fc400078e003c */
[----:B------:R-:W-:Y:S01]  /*a61f0*/  IMAD.MOV.U32 R37, RZ, RZ, R61 ;  /* 0x000000ffff257224 */ /* 0x000fe200078e003d */
[----:B------:R-:W4:Y:S04]  /*a6200*/  LDL.LU R60, [R1+0x8684] ;  /* 0x00868400013c7983 */ /* 0x000f280000300800 */
[----:B------:R-:W4:Y:S02]  /*a6210*/  LDL.LU R61, [R1+0x8680] ;  /* 0x00868000013d7983 */ /* 0x000f240000300800 */
[----:B------:R-:W-:Y:S02]  /*a6220*/  HMMA.16816.F32 R48, R48, R36, R12 ;  /* 0x000000243030723c */ /* 0x000fe4000000180c */
[----:B------:R-:W4:Y:S04]  /*a6230*/  LDL.LU.64 R34, [R1+0x8678] ;  /* 0x0086780001227983 */ /* 0x000f280000300a00 */
[----:B------:R-:W4:Y:S04]  /*a6240*/  LDL.LU.64 R32, [R1+0x8670] ;  /* 0x0086700001207983 */ /* 0x000f280000300a00 */
[----:B------:R-:W-:Y:S04]  /*a6250*/  STL.64 [R1+0x2330], R20 ;  /* 0x0023301401007387 */ /* 0x000fe80000100a00 */
[----:B------:R0:W-:Y:S04]  /*a6260*/  STL.64 [R1+0x2338], R22 ;  /* 0x0023381601007387 */ /* 0x0001e80000100a00 */
[----:B0-----:R-:W4:Y:S04]  /*a6270*/  LDL.LU.64 R22, [R1+0x8668] ;  /* 0x0086680001167983 */ /* 0x001f280000300a00 */
        /* <DEDUP_REMOVED lines=18> */
[----:B0-----:R-:W2:Y:S04]  /*a63a0*/  LDL.LU.64 R58, [R1+0x8640] ;  /* 0x00864000013a7983 */ /* 0x001ea80000300a00 */
[----:B------:R-:W4:Y:S01]  /*a63b0*/  LDL.LU.64 R56, [R1+0x8638] ;  /* 0x0086380001387983 */ /* 0x000f220000300a00 */
[C---:B---3--:R-:W-:Y:S03]  /*a63c0*/  HMMA.16816.F32 R24, R8.reuse, R38, R24 ;  /* 0x000000260818723c */ /* 0x048fe60000001818 */
[----:B------:R0:W-:Y:S04]  /*a63d0*/  STL.64 [R1+0x85d8], R42 ;  /* 0x0085d82a01007387 */ /* 0x0001e80000100a00 */
[----:B------:R-:W3:Y:S04]  /*a63e0*/  LDL.LU R40, [R1+0x2ab0] ;  /* 0x002ab00001287983 */ /* 0x000ee80000300800 */
[----:B------:R-:W3:Y:S04]  /*a63f0*/  LDL.LU R41, [R1+0x2ab4] ;  /* 0x002ab40001297983 */ /* 0x000ee80000300800 */
[----:B0-----:R-:W3:Y:S04]  /*a6400*/  LDL.LU R42, [R1+0x2ab8] ;  /* 0x002ab800012a7983 */ /* 0x001ee80000300800 */
        /* <DEDUP_REMOVED lines=20> */
[----:B------:R-:W2:Y:S04]  /*a6550*/  LDL.LU.64 R24, [R1+0x8610] ;  /* 0x0086100001187983 */ /* 0x000ea80000300a00 */
[----:B------:R0:W-:Y:S04]  /*a6560*/  STL.64 [R1+0x85f0], R38 ;  /* 0x0085f02601007387 */ /* 0x0001e80000100a00 */
[----:B------:R-:W2:Y:S04]  /*a6570*/  LDL.LU R36, [R1+0x2890] ;  /* 0x0028900001247983 */ /* 0x000ea80000300800 */
[----:B------:R-:W2:Y:S04]  /*a6580*/  LDL.LU R37, [R1+0x2894] ;  /* 0x0028940001257983 */ /* 0x000ea80000300800 */
[----:B0-----:R-:W2:Y:S04]  /*a6590*/  LDL.LU R38, [R1+0x2898] ;  /* 0x0028980001267983 */ /* 0x001ea80000300800 */
[----:B------:R-:W2:Y:S01]  /*a65a0*/  LDL.LU R39, [R1+0x289c] ;  /* 0x00289c0001277983 */ /* 0x000ea20000300800 */
[C---:B------:R-:W-:Y:S06]  /*a65b0*/  HMMA.16816.F32 R20, R8.reuse, R12, R20 ;  /* 0x0000000c0814723c */ /* 0x040fec0000001814 */
[C---:B---3--:R-:W-:Y:S06]  /*a65c0*/  HMMA.16816.F32 R40, R8.reuse, R18, R40 ;  /* 0x000000120828723c */ /* 0x048fec0000001828 */
[C---:B----4-:R-:W-:Y:S06]  /*a65d0*/  HMMA.16816.F32 R28, R8.reuse, R4, R28 ;  /* 0x00000004081c723c */ /* 0x050fec000000181c */
[----:B--2---:R-:W-:-:S15]  /*a65e0*/  HMMA.16816.F32 R36, R8, R24, R36 ;  /* 0x000000180824723c */ /* 0x004fde0000001824 */
[----:B------:R-:W-:-:S08]  /*a65f0*/  NOP ;  /* 0x0000000000007918 */ /* 0x000fd00000000000 */
[----:B------:R-:W-:Y:S04]  /*a6600*/  STL.64 [R1+0x2890], R36 ;  /* 0x0028902401007387 */ /* 0x000fe80000100a00 */
[----:B------:R0:W-:Y:S04]  /*a6610*/  STL.64 [R1+0x2898], R38 ;  /* 0x0028982601007387 */ /* 0x0001e80000100a00 */
[----:B------:R-:W-:Y:S01]  /*a6620*/  STL.64 [R1+0x8600], R26 ;  /* 0x0086001a01007387 */ /* 0x000fe20000100a00 */
[C---:B0-----:R-:W-:Y:S03]  /*a6630*/  HMMA.16816.F32 R36, R8.reuse, R26, R56 ;  /* 0x0000001a0824723c */ /* 0x041fe60000001838 */
[----:B------:R0:W-:Y:S03]  /*a6640*/  STL.64 [R1+0x85f8], R24 ;  /* 0x0085f81801007387 */ /* 0x0001e60000100a00 */
[----:B0-----:R-:W-:-:S15]  /*a6650*/  HMMA.16816.F32 R24, R8, R48, R44 ;  /* 0x000000300818723c */ /* 0x001fde000000182c */
[----:B------:R-:W-:-:S02]  /*a6660*/  NOP ;  /* 0x0000000000007918 */ /* 0x000fc40000000000 */
[----:B------:R-:W-:Y:S04]  /*a6670*/  STL.64 [R1+0x29a0], R36 ;  /* 0x0029a02401007387 */ /* 0x000fe80000100a00 */
[----:B------:R0:W-:Y:S04]  /*a6680*/  STL.64 [R1+0x29a8], R38 ;  /* 0x0029a82601007387 */ /* 0x0001e80000100a00 */
[----:B------:R-:W-:Y:S04]  /*a6690*/  STL.64 [R1+0x2ab0], R40 ;  /* 0x002ab02801007387 */ /* 0x000fe80000100a00 */
[----:B------:R-:W-:Y:S01]  /*a66a0*/  STL.64 [R1+0x2ab8], R42 ;  /* 0x002ab82a01007387 */ /* 0x000fe20000100a00 */
[C---:B0-----:R-:W-:Y:S03]  /*a66b0*/  HMMA.16816.F32 R36, R8.reuse, R50, R52 ;  /* 0x000000320824723c */ /* 0x041fe60000001834 */
[----:B------:R-:W-:Y:S04]  /*a66c0*/  STL.64 [R1+0x2bc0], R24 ;  /* 0x002bc01801007387 */ /* 0x000fe80000100a00 */
[----:B------:R0:W-:Y:S02]  /*a66d0*/  STL.64 [R1+0x2bc8], R26 ;  /* 0x002bc81a01007387 */ /* 0x0001e40000100a00 */
[----:B0-----:R-:W-:-:S14]  /*a66e0*/  HMMA.16816.F32 R24, R8, R6, R32 ;  /* 0x000000060818723c */ /* 0x001fdc0000001820 */
[----:B------:R-:W-:Y:S04]  /*a66f0*/  STL.64 [R1+0x2cd0], R36 ;  /* 0x002cd02401007387 */ /* 0x000fe80000100a00 */
[----:B------:R-:W-:Y:S04]  /*a6700*/  STL.64 [R1+0x2cd8], R38 ;  /* 0x002cd82601007387 */ /* 0x000fe80000100a00 */
[----:B------:R-:W-:Y:S04]  /*a6710*/  STL.64 [R1+0x85c0], R6 ;  /* 0x0085c00601007387 */ /* 0x000fe80000100a00 */
[----:B------:R-:W-:Y:S04]  /*a6720*/  STL.64 [R1+0x2de0], R28 ;  /* 0x002de01c01007387 */ /* 0x000fe80000100a00 */
[----:B------:R-:W-:Y:S04]  /*a6730*/  STL.64 [R1+0x2de8], R30 ;  /* 0x002de81e01007387 */ /* 0x000fe80000100a00 */
[----:B------:R0:W-:Y:S04]  /*a6740*/  STL.64 [R1+0x85b8], R4 ;  /* 0x0085b80401007387 */ /* 0x0001e80000100a00 */
[----:B------:R1:W-:Y:S04]  /*a6750*/  STL.64 [R1+0x2e20], R24 ;  /* 0x002e201801007387 */ /* 0x0003e80000100a00 */
[----:B------:R2:W-:Y:S04]  /*a6760*/  STL.64 [R1+0x2e28], R26 ;  /* 0x002e281a01007387 */ /* 0x0005e80000100a00 */
[----:B0-----:R-:W3:Y:S04]  /*a6770*/  LDL.LU R4, [R1+0x2cc0] ;  /* 0x002cc00001047983 */ /* 0x001ee80000300800 */
[----:B------:R0:W-:Y:S04]  /*a6780*/  STL.64 [R1+0x2e10], R20 ;  /* 0x002e101401007387 */ /* 0x0001e80000100a00 */
[----:B------:R4:W-:Y:S04]  /*a6790*/  STL.64 [R1+0x2e18], R22 ;  /* 0x002e181601007387 */ /* 0x0009e80000100a00 */
        /* <DEDUP_REMOVED lines=37> */
[----:B----4-:R-:W4:Y:S04]  /*a69f0*/  LDL.LU R22, [R1+0x2c88] ;  /* 0x002c880001167983 */ /* 0x010f280000300800 */
[----:B------:R-:W4:Y:S01]  /*a6a00*/  LDL.LU R23, [R1+0x2c8c] ;  /* 0x002c8c0001177983 */ /* 0x000f220000300800 */
[----:B---3--:R-:W-:-:S15]  /*a6a10*/  HMMA.16816.F32 R44, R8, R14, R44 ;  /* 0x0000000e082c723c */ /* 0x008fde000000182c */
[----:B------:R-:W-:-:S08]  /*a6a20*/  NOP ;  /* 0x0000000000007918 */ /* 0x000fd00000000000 */
[----:B------:R-:W-:Y:S04]  /*a6a30*/  STL.64 [R1+0x2e00], R44 ;  /* 0x002e002c01007387 */ /* 0x000fe80000100a00 */
[----:B------:R0:W-:Y:S04]  /*a6a40*/  STL.64 [R1+0x2e08], R46 ;  /* 0x002e082e01007387 */ /* 0x0001e80000100a00 */
[----:B0-----:R-:W2:Y:S04]  /*a6a50*/  LDL.LU.64 R46, [R1+0x8608] ;  /* 0x00860800012e7983 */ /* 0x001ea80000300a00 */
[----:B------:R-:W-:Y:S04]  /*a6a60*/  STL.64 [R1+0x85a0], R14 ;  /* 0x0085a00e01007387 */ /* 0x000fe80000100a00 */
[----:B------:R0:W-:Y:S04]  /*a6a70*/  STL.64 [R1+0x8598], R12 ;  /* 0x0085980c01007387 */ /* 0x0001e80000100a00 */
[----:B0-----:R-:W3:Y:S04]  /*a6a80*/  LDL.LU R12, [R1+0x2ce0] ;  /* 0x002ce000010c7983 */ /* 0x001ee80000300800 */
[----:B------:R-:W3:Y:S04]  /*a6a90*/  LDL.LU R13, [R1+0x2ce4] ;  /* 0x002ce400010d7983 */ /* 0x000ee80000300800 */
[----:B------:R-:W3:Y:S04]  /*a6aa0*/  LDL.LU R14, [R1+0x2ce8] ;  /* 0x002ce800010e7983 */ /* 0x000ee80000300800 */
[----:B------:R-:W3:Y:S01]  /*a6ab0*/  LDL.LU R15, [R1+0x2cec] ;  /* 0x002cec00010f7983 */ /* 0x000ee20000300800 */
[C---:B--2---:R-:W-:Y:S06]  /*a6ac0*/  HMMA.16816.F32 R24, R8.reuse, R46, R24 ;  /* 0x0000002e0818723c */ /* 0x044fec0000001818 */
[----:B------:R-:W-:-:S15]  /*a6ad0*/  HMMA.16816.F32 R8, R8, R60, R36 ;  /* 0x0000003c0808723c */ /* 0x000fde0000001824 */
[----:B------:R-:W-:-:S02]  /*a6ae0*/  NOP ;  /* 0x0000000000007918 */ /* 0x000fc40000000000 */
[----:B------:R-:W-:Y:S04]  /*a6af0*/  STL.64 [R1+0x2df0], R24 ;  /* 0x002df01801007387 */ /* 0x000fe80000100a00 */
[----:B------:R0:W-:Y:S04]  /*a6b00*/  STL.64 [R1+0x2df8], R26 ;  /* 0x002df81a01007387 */ /* 0x0001e80000100a00 */
[----:B0-----:R-:W2:Y:S04]  /*a6b10*/  LDL.LU.64 R26, [R1+0x8600] ;  /* 0x00860000011a7983 */ /* 0x001ea80000300a00 */
[----:B------:R-:W4:Y:S04]  /*a6b20*/  LDL.LU.64 R24, [R1+0x85f8] ;  /* 0x0085f80001187983 */ /* 0x000f280000300a00 */
[----:B------:R0:W-:Y:S04]  /*a6b30*/  STL.64 [R1+0x8580], R46 ;  /* 0x0085802e01007387 */ /* 0x0001e80000100a00 */
[----:B------:R-:W3:Y:S04]  /*a6b40*/  LDL.LU R44, [R1+0x2cf0] ;  /* 0x002cf000012c7983 */ /* 0x000ee80000300800 */
[----:B------:R-:W3:Y:S04]  /*a6b50*/  LDL.LU R45, [R1+0x2cf4] ;  /* 0x002cf400012d7983 */ /* 0x000ee80000300800 */
[----:B0-----:R-:W3:Y:S04]  /*a6b60*/  LDL.LU R46, [R1+0x2cf8] ;  /* 0x002cf800012e7983 */ /* 0x001ee80000300800 */
[----:B------:R-:W3:Y:S04]  /*a6b70*/  LDL.LU R47, [R1+0x2cfc] ;  /* 0x002cfc00012f7983 */ /* 0x000ee80000300800 */
[----:B------:R-:W2:Y:S04]  /*a6b80*/  LDL.LU.64 R38, [R1+0x85f0] ;  /* 0x0085f00001267983 */ /* 0x000ea80000300a00 */
[----:B------:R-:W-:Y:S04]  /*a6b90*/  STL.64 [R1+0x2dd0], R8 ;  /* 0x002dd00801007387 */ /* 0x000fe80000100a00 */
[----:B------:R0:W-:Y:S04]  /*a6ba0*/  STL.64 [R1+0x2dd8], R10 ;  /* 0x002dd80a01007387 */ /* 0x0001e80000100a00 */
[----:B0-----:R-:W4:Y:S04]  /*a6bb0*/  LDL.LU.64 R10, [R1+0x85e8] ;  /* 0x0085e800010a7983 */ /* 0x001f280000300a00 */
[----:B------:R-:W4:Y:S02]  /*a6bc0*/  LDL.LU.64 R8, [R1+0x85e0] ;  /* 0x0085e00001087983 */ /* 0x000f240000300a00 */
[----:B----4-:R-:W-:-:S15]  /*a6bd0*/  HMMA.16816.F32 R40, R8, R2, R40 ;  /* 0x000000020828723c */ /* 0x010fde0000001828 */
[----:B------:R-:W-:-:S08]  /*a6be0*/  NOP ;  /* 0x0000000000007918 */ /* 0x000fd00000000000 */
[----:B------:R-:W-:Y:S01]  /*a6bf0*/  STL.64 [R1+0x2dc0], R40 ;  /* 0x002dc02801007387 */ /* 0x000fe20000100a00 */
[----:B------:R-:W-:Y:S02]  /*a6c00*/  IMAD.MOV.U32 R2, RZ, RZ, R42 ;  /* 0x000000ffff027224 */ /* 0x000fe400078e002a */
[----:B------:R-:W-:Y:S02]  /*a6c10*/  IMAD.MOV.U32 R3, RZ, RZ, R43 ;  /* 0x000000ffff037224 */ /* 0x000fe400078e002b */
        /* <DEDUP_REMOVED lines=8> */
[----:B------:R-:W4:Y:S04]  /*a6ca0*/  LDL.LU.64 R56, [R1+0x85c8] ;  /* 0x0085c80001387983 */ /* 0x000f280000300a00 */
[----:B------:R3:W-:Y:S02]  /*a6cb0*/  STL.64 [R1+0x8548], R42 ;  /* 0x0085482a01007387 */ /* 0x0007e40000100a00 */
[C---:B---3--:R-:W-:Y:S06]  /*a6cc0*/  HMMA.16816.F32 R40, R8.reuse, R58, R44 ;  /* 0x0000003a0828723c */ /* 0x048fec000000182c */
[----:B----4-:R-:W-:Y:S01]  /*a6cd0*/  HMMA.16816.F32 R12, R8, R56, R12 ;  /* 0x00000038080c723c */ /* 0x010fe2000000180c */
[----:B------:R-:W-:-:S15]  /*a6ce0*/  STL.64 [R1+0x8540], R58 ;  /* 0x0085403a01007387 */ /* 0x000fde0000100a00 */
[----:B------:R-:W-:-:S01]  /*a6cf0*/  NOP ;  /* 0x0000000000007918 */ /* 0x000fc20000000000 */
[----:B------:R-:W-:Y:S04]  /*a6d00*/  STL.64 [R1+0x2da0], R40 ;  /* 0x002da02801007387 */ /* 0x000fe80000100a00 */
[----:B------:R-:W-:Y:S04]  /*a6d10*/  STL.64 [R1+0x2da8], R42 ;  /* 0x002da82a01007387 */ /* 0x000fe80000100a00 */
[----:B------:R-:W-:Y:S04]  /*a6d20*/  STL.64 [R1+0x8538], R56 ;  /* 0x0085383801007387 */ /* 0x000fe80000100a00 */
[----:B------:R-:W-:Y:S04]  /*a6d30*/  STL.64 [R1+0x2d90], R12 ;  /* 0x002d900c01007387 */ /* 0x000fe80000100a00 */
[----:B------:R2:W-:Y:S02]  /*a6d40*/  STL.64 [R1+0x2d98], R14 ;  /* 0x002d980e01007387 */ /* 0x0005e40000100a00 */
[C---:B--2---:R-:W-:Y:S06]  /*a6d50*/  HMMA.16816.F32 R12, R8.reuse, R38, R4 ;  /* 0x00000026080c723c */ /* 0x044fec0000001804 */
[----:B------:R-:W-:Y:S01]  /*a6d60*/  HMMA.16816.F32 R4, R8, R24, R52 ;  /* 0x000000180804723c */ /* 0x000fe20000001834 */
[----:B------:R-:W-:-:S15]  /*a6d70*/  STL.64 [R1+0x8528], R38 ;  /* 0x0085282601007387 */ /* 0x000fde0000100a00 */
[----:B------:R-:W-:-:S01]  /*a6d80*/  NOP ;  /* 0x0000000000007918 */ /* 0x000fc20000000000 */
[----:B------:R-:W-:Y:S04]  /*a6d90*/  STL.64 [R1+0x2d80], R12 ;  /* 0x002d800c01007387 */ /* 0x000fe80000100a00 */
[----:B------:R-:W-:Y:S03]  /*a6da0*/  STL.64 [R1+0x2d88], R14 ;  /* 0x002d880e01007387 */ /* 0x000fe60000100a00 */
[----:B------:R-:W-:Y:S01]  /*a6db0*/  IMAD.MOV.U32 R3, RZ, RZ, R6 ;  /* 0x000000ffff037224 */ /* 0x000fe200078e0006 */
[----:B------:R0:W-:Y:S01]  /*a6dc0*/  STL.64 [R1+0x2d70], R4 ;  /* 0x002d700401007387 */ /* 0x0001e20000100a00 */
[----:B------:R-:W-:Y:S02]  /*a6dd0*/  IMAD.MOV.U32 R2, RZ, RZ, R7 ;  /* 0x000000ffff027224 */ /* 0x000fe400078e0007 */
[C---:B0-----:R-:W-:Y:S01]  /*a6de0*/  HMMA.16816.F32 R4, R8.reuse, R26, R28 ;  /* 0x0000001a0804723c */ /* 0x041fe2000000181c */
[----:B------:R-:W-:Y:S04]  /*a6df0*/  STL [R1+0x77cc], R3 ;  /* 0x0077cc0301007387 */ /* 0x000fe80000100800 */
[----:B------:R0:W-:Y:S01]  /*a6e00*/  STL [R1+0x77f0], R2 ;  /* 0x0077f00201007387 */ /* 0x0001e20000100800 */
[C---:B------:R-:W-:Y:S03]  /*a6e10*/  HMMA.16816.F32 R12, R8.reuse, R48, R20 ;  /* 0x00000030080c723c */ /* 0x040fe60000001814 */
[----:B0-----:R-:W2:Y:S04]  /*a6e20*/  LDL.LU.64 R2, [R1+0x5b8] ;  /* 0x0005b80001027983 */ /* 0x001ea80000300a00 */
[----:B------:R-:W-:Y:S04]  /*a6e30*/  STL.64 [R1+0x8510], R26 ;  /* 0x0085101a01007387 */ /* 0x000fe80000100a00 */
[----:B------:R-:W-:Y:S06]  /*a6e40*/  STL.64 [R1+0x8508], R24 ;  /* 0x0085081801007387 */ /* 0x000fec0000100a00 */
[----:B------:R-:W-:Y:S04]  /*a6e50*/  STL.64 [R1+0x2d60], R4 ;  /* 0x002d600401007387 */ /* 0x000fe80000100a00 */
[----:B------:R0:W-:Y:S02]  /*a6e60*/  STL.64 [R1+0x2d68], R6 ;  /* 0x002d680601007387 */ /* 0x0001e40000100a00 */
[----:B0-----:R-:W-:Y:S06]  /*a6e70*/  HMMA.16816.F32 R4, R8, R18, R32 ;  /* 0x000000120804723c */ /* 0x001fec0000001820 */
[----:B------:R-:W-:-:S15]  /*a6e80*/  STL.64 [R1+0x8530], R18 ;  /* 0x0085301201007387 */ /* 0x000fde0000100a00 */
[----:B------:R-:W-:-:S02]  /*a6e90*/  NOP ;  /* 0x0000000000007918 */ /* 0x000fc40000000000 */
[----:B------:R-:W-:Y:S04]  /*a6ea0*/  STL.64 [R1+0x2d50], R4 ;  /* 0x002d500401007387 */ /* 0x000fe80000100a00 */
[----:B------:R-:W-:Y:S04]  /*a6eb0*/  STL.64 [R1+0x2d58], R6 ;  /* 0x002d580601007387 */ /* 0x000fe80000100a00 */
[----:B------:R-:W-:Y:S04]  /*a6ec0*/  STL.64 [R1+0x2d40], R12 ;  /* 0x002d400c01007387 */ /* 0x000fe80000100a00 */
[----:B------:R-:W-:Y:S04]  /*a6ed0*/  STL.64 [R1+0x2d48], R14 ;  /* 0x002d480e01007387 */ /* 0x000fe80000100a00 */
[----:B------:R-:W3:Y:S04]  /*a6ee0*/  LDL.LU R20, [R1+0x2b50] ;  /* 0x002b500001147983 */ /* 0x000ee80000300800 */
[----:B------:R-:W3:Y:S04]  /*a6ef0*/  LDL.LU R21, [R1+0x2b54] ;  /* 0x002b540001157983 */ /* 0x000ee80000300800 */
[----:B------:R-:W4:Y:S04]  /*a6f00*/  LDL.LU R22, [R1+0x2b58] ;  /* 0x002b580001167983 */ /* 0x000f280000300800 */
[----:B------:R-:W4:Y:S04]  /*a6f10*/  LDL.LU R23, [R1+0x2b5c] ;  /* 0x002b5c0001177983 */ /* 0x000f280000300800 */
[----:B----4-:R-:W-:Y:S04]  /*a6f20*/  STL.64 [R1+0x8520], R22 ;  /* 0x0085201601007387 */ /* 0x010fe80000100a00 */
[----:B---3--:R0:W-:Y:S04]  /*a6f30*/  STL.64 [R1+0x8518], R20 ;  /* 0x0085181401007387 */ /* 0x0081e80000100a00 */
[----:B0-----:R-:W3:Y:S04]  /*a6f40*/  LDL.LU.64 R20, [R1+0x430] ;  /* 0x0004300001147983 */ /* 0x001ee80000300a00 */
[----:B------:R-:W4:Y:S04]  /*a6f50*/  LDL.LU.64 R22, [R1+0x438] ;  /* 0x0004380001167983 */ /* 0x000f280000300a00 */
[----:B----4-:R-:W-:Y:S04]  /*a6f60*/  STL.64 [R1+0x8558], R22 ;  /* 0x0085581601007387 */ /* 0x010fe80000100a00 */
[----:B---3--:R-:W-:Y:S04]  /*a6f70*/  STL.64 [R1+0x8550], R20 ;  /* 0x0085501401007387 */ /* 0x008fe80000100a00 */
[----:B------:R-:W3:Y:S04]  /*a6f80*/  LDL.LU R32, [R1+0x2b60] ;  /* 0x002b600001207983 */ /* 0x000ee80000300800 */
[----:B------:R-:W3:Y:S04]  /*a6f90*/  LDL.LU R33, [R1+0x2b64] ;  /* 0x002b640001217983 */ /* 0x000ee80000300800 */
[----:B------:R-:W4:Y:S04]  /*a6fa0*/  LDL.LU R34, [R1+0x2b68] ;  /* 0x002b680001227983 */ /* 0x000f280000300800 */
[----:B------:R-:W4:Y:S04]  /*a6fb0*/  LDL.LU R35, [R1+0x2b6c] ;  /* 0x002b6c0001237983 */ /* 0x000f280000300800 */
[----:B----4-:R-:W-:Y:S04]  /*a6fc0*/  STL.64 [R1+0x8568], R34 ;  /* 0x0085682201007387 */ /* 0x010fe80000100a00 */
[----:B---3--:R-:W-:Y:S04]  /*a6fd0*/  STL.64 [R1+0x8560], R32 ;  /* 0x0085602001007387 */ /* 0x008fe80000100a00 */
[----:B------:R-:W3:Y:S04]  /*a6fe0*/  LDL.LU R52, [R1+0x2b80] ;  /* 0x002b800001347983 */ /* 0x000ee80000300800 */
[----:B------:R-:W3:Y:S04]  /*a6ff0*/  LDL.LU R53, [R1+0x2b84] ;  /* 0x002b840001357983 */ /* 0x000ee80000300800 */
[----:B------:R-:W4:Y:S04]  /*a7000*/  LDL.LU R54, [R1+0x2b88] ;  /* 0x002b880001367983 */ /* 0x000f280000300800 */
[----:B------:R-:W4:Y:S04]  /*a7010*/  LDL.LU R55, [R1+0x2b8c] ;  /* 0x002b8c0001377983 */ /* 0x000f280000300800 */
[----:B----4-:R-:W-:Y:S04]  /*a7020*/  STL.64 [R1+0x8578], R54 ;  /* 0x0085783601007387 */ /* 0x010fe80000100a00 */
[----:B---3--:R0:W-:Y:S04]  /*a7030*/  STL.64 [R1+0x8570], R52 ;  /* 0x0085703401007387 */ /* 0x0081e80000100a00 */
[----:B------:R-:W3:Y:S04]  /*a7040*/  LDL.LU R56, [R1+0x2bf0] ;  /* 0x002bf00001387983 */ /* 0x000ee80000300800 */
        /* <DEDUP_REMOVED lines=8> */
[----:B------:R-:W4:Y:S01]  /*a70d0*/  LDL.LU R55, [R1+0x2c2c] ;  /* 0x002c2c0001377983 */ /* 0x000f220000300800 */
[----:B------:R-:W-:-:S02]  /*a70e0*/  IMAD.MOV.U32 R4, RZ, RZ, R10 ;  /* 0x000000ffff047224 */ /* 0x000fc400078e000a */
[----:B------:R-:W-:Y:S02]  /*a70f0*/  IMAD.MOV.U32 R5, RZ, RZ, R9 ;  /* 0x000000ffff057224 */ /* 0x000fe400078e0009 */
[----:B------:R-:W-:Y:S02]  /*a7100*/  IMAD.MOV.U32 R6, RZ, RZ, R8 ;  /* 0x000000ffff067224 */ /* 0x000fe400078e0008 */
[----:B------:R-:W-:Y:S02]  /*a7110*/  IMAD.MOV.U32 R22, RZ, RZ, R4 ;  /* 0x000000ffff167224 */ /* 0x000fe400078e0004 */
[----:B------:R-:W-:Y:S02]  /*a7120*/  IMAD.MOV.U32 R21, RZ, RZ, R5 ;  /* 0x000000ffff157224 */ /* 0x000fe400078e0005 */
[----:B------:R-:W-:Y:S01]  /*a7130*/  IMAD.MOV.U32 R20, RZ, RZ, R6 ;  /* 0x000000ffff147224 */ /* 0x000fe200078e0006 */
[----:B----4-:R-:W-:Y:S04]  /*a7140*/  STL.64 [R1+0x85b0], R54 ;  /* 0x0085b03601007387 */ /* 0x010fe80000100a00 */
[----:B---3--:R0:W-:Y:S04]  /*a7150*/  STL.64 [R1+0x85a8], R52 ;  /* 0x0085a83401007387 */ /* 0x0081e80000100a00 */
[----:B------:R-:W3:Y:S04]  /*a7160*/  LDL.LU R44, [R1+0x2c30] ;  /* 0x002c3000012c7983 */ /* 0x000ee80000300800 */
[----:B------:R-:W3:Y:S04]  /*a7170*/  LDL.LU R45, [R1+0x2c34] ;  /* 0x002c3400012d7983 */ /* 0x000ee80000300800 */
[----:B------:R-:W3:Y:S04]  /*a7180*/  LDL.LU R46, [R1+0x2c38] ;  /* 0x002c3800012e7983 */ /* 0x000ee80000300800 */
[----:B------:R-:W3:Y:S04]  /*a7190*/  LDL.LU R47, [R1+0x2c3c] ;  /* 0x002c3c00012f7983 */ /* 0x000ee80000300800 */
[----:B-1----:R-:W4:Y:S04]  /*a71a0*/  LDL.LU R56, [R1+0x2c40] ;  /* 0x002c400001387983 */ /* 0x002f280000300800 */
[----:B------:R-:W4:Y:S04]  /*a71b0*/  LDL.LU R57, [R1+0x2c44] ;  /* 0x002c440001397983 */ /* 0x000f280000300800 */
[----:B------:R-:W4:Y:S04]  /*a71c0*/  LDL.LU R58, [R1+0x2c48] ;  /* 0x002c4800013a7983 */ /* 0x000f280000300800 */
[----:B------:R-:W4:Y:S04]  /*a71d0*/  LDL.LU R59, [R1+0x2c4c] ;  /* 0x002c4c00013b7983 */ /* 0x000f280000300800 */
[----:B0-----:R-:W2:Y:S04]  /*a71e0*/  LDL.LU R52, [R1+0x2c60] ;  /* 0x002c600001347983 */ /* 0x001ea80000300800 */
[----:B------:R-:W2:Y:S04]  /*a71f0*/  LDL.LU R53, [R1+0x2c64] ;  /* 0x002c640001357983 */ /* 0x000ea80000300800 */
[----:B------:R-:W2:Y:S04]  /*a7200*/  LDL.LU R54, [R1+0x2c68] ;  /* 0x002c680001367983 */ /* 0x000ea80000300800 */
[----:B------:R-:W2:Y:S04]  /*a7210*/  LDL.LU R55, [R1+0x2c6c] ;  /* 0x002c6c0001377983 */ /* 0x000ea80000300800 */
[----:B------:R-:W3:Y:S04]  /*a7220*/  LDL.LU R4, [R1+0x2c70] ;  /* 0x002c700001047983 */ /* 0x000ee80000300800 */
[----:B------:R-:W3:Y:S04]  /*a7230*/  LDL.LU R5, [R1+0x2c74] ;  /* 0x002c740001057983 */ /* 0x000ee80000300800 */
[----:B------:R-:W3:Y:S04]  /*a7240*/  LDL.LU R6, [R1+0x2c78] ;  /* 0x002c780001067983 */ /* 0x000ee80000300800 */
[----:B------:R-:W3:Y:S01]  /*a7250*/  LDL.LU R7, [R1+0x2c7c] ;  /* 0x002c7c0001077983 */ /* 0x000ee20000300800 */
[----:B------:R-:W-:-:S03]  /*a7260*/  IMAD.MOV.U32 R0, RZ, RZ, R11 ;  /* 0x000000ffff007224 */ /* 0x000fc600078e000b */
[----:B------:R-:W4:Y:S01]  /*a7270*/  LDL.LU R12, [R1+0x2c50] ;  /* 0x002c5000010c7983 */ /* 0x000f220000300800 */
[----:B------:R-:W-:-:S03]  /*a7280*/  IMAD.MOV.U32 R23, RZ, RZ, R0 ;  /* 0x000000ffff177224 */ /* 0x000fc600078e0000 */
        /* <DEDUP_REMOVED lines=35> */
[----:B0-----:R-:W4:Y:S04]  /*a74c0*/  LDL.LU.64 R6, [R1+0x85c0] ;  /* 0x0085c00001067983 */ /* 0x001f280000300a00 */
[----:B------:R-:W2:Y:S01]  /*a74d0*/  LDL.LU.64 R4, [R1+0x85b8] ;  /* 0x0085b80001047983 */ /* 0x000ea20000300a00 */
        /* <DEDUP_REMOVED lines=20> */
[----:B0-----:R-:W2:Y:S02]  /*a7620*/  LDL.LU.64 R46, [R1+0x8580] ;  /* 0x00858000012e7983 */ /* 0x001ea40000300a00 */
[C---:B--2---:R-:W-:Y:S06]  /*a7630*/  HMMA.16816.F32 R52, R20.reuse, R46, R52 ;  /* 0x0000002e1434723c */ /* 0x044fec0000001834 */
[----:B------:R-:W-:-:S15]  /*a7640*/  HMMA.16816.F32 R20, R20, R60, R32 ;  /* 0x0000003c1414723c */ /* 0x000fde0000001820 */
[----:B------:R-:W-:-:S02]  /*a7650*/  NOP ;  /* 0x0000000000007918 */ /* 0x000fc40000000000 */
        /* <DEDUP_REMOVED lines=8> */
[----:B------:R-:W4:Y:S04]  /*a76e0*/  LDL.LU R47, [R1+0x2b9c] ;  /* 0x002b9c00012f7983 */ /* 0x000f280000300800 */
[----:B------:R-:W2:Y:S04]  /*a76f0*/  LDL.LU.64 R34, [R1+0x8568] ;  /* 0x0085680001227983 */ /* 0x000ea80000300a00 */
        /* <DEDUP_REMOVED lines=17> */
[----:B------:R-:W2:Y:S04]  /*a7810*/  LDL.LU R40, [R1+0x2ba0] ;  /* 0x002ba00001287983 */ /* 0x000ea80000300800 */
[----:B------:R-:W2:Y:S04]  /*a7820*/  LDL.LU R41, [R1+0x2ba4] ;  /* 0x002ba40001297983 */ /* 0x000ea80000300800 */
[----:B0-----:R-:W2:Y:S04]  /*a7830*/  LDL.LU R42, [R1+0x2ba8] ;  /* 0x002ba800012a7983 */ /* 0x001ea80000300800 */
[----:B------:R-:W2:Y:S01]  /*a7840*/  LDL.LU R43, [R1+0x2bac] ;  /* 0x002bac00012b7983 */ /* 0x000ea20000300800 */
[C---:B---3--:R-:W-:Y:S06]  /*a7850*/  HMMA.16816.F32 R16, R20.reuse, R58, R16 ;  /* 0x0000003a1410723c */ /* 0x048fec0000001810 */
[----:B----4-:R-:W-:-:S15]  /*a7860*/  HMMA.16816.F32 R36, R20, R56, R36 ;  /* 0x000000381424723c */ /* 0x010fde0000001824 */
[----:B------:R-:W-:-:S02]  /*a7870*/  NOP ;  /* 0x0000000000007918 */ /* 0x000fc40000000000 */
[----:B------:R-:W-:Y:S04]  /*a7880*/  STL.64 [R1+0x2c90], R16 ;  /* 0x002c901001007387 */ /* 0x000fe80000100a00 */
[----:B------:R0:W-:Y:S04]  /*a7890*/  STL.64 [R1+0x2c98], R18 ;  /* 0x002c981201007387 */ /* 0x0001e80000100a00 */
[----:B0-----:R-:W3:Y:S04]  /*a78a0*/  LDL.LU.64 R18, [R1+0x8530] ;  /* 0x0085300001127983 */ /* 0x001ee80000300a00 */
[----:B------:R-:W-:Y:S04]  /*a78b0*/  STL.64 [R1+0x2c80], R36 ;  /* 0x002c802401007387 */ /* 0x000fe80000100a00 */
[----:B------:R0:W-:Y:S04]  /*a78c0*/  STL.64 [R1+0x2c88], R38 ;  /* 0x002c882601007387 */ /* 0x0001e80000100a00 */
[----:B0-----:R-:W4:Y:S01]  /*a78d0*/  LDL.LU.64 R38, [R1+0x8528] ;  /* 0x0085280001267983 */ /* 0x001f220000300a00 */
[----:B------:R-:W-:-:S02]  /*a78e0*/  IMAD.MOV.U32 R16, RZ, RZ, R22 ;  /* 0x000000ffff107224 */ /* 0x000fc400078e0016 */
[----:B------:R-:W-:Y:S02]  /*a78f0*/  IMAD.MOV.U32 R0, RZ, RZ, R23 ;  /* 0x000000ffff007224 */ /* 0x000fe400078e0017 */
[----:B------:R-:W-:Y:S01]  /*a7900*/  IMAD.MOV.U32 R36, RZ, RZ, R20 ;  /* 0x000000ffff247224 */ /* 0x000fe200078e0014 */
[----:B------:R-:W2:Y:S01]  /*a7910*/  LDL.LU.64 R22, [R1+0x8520] ;  /* 0x0085200001167983 */ /* 0x000ea20000300a00 */
[----:B------:R-:W-:-:S03]  /*a7920*/  IMAD.MOV.U32 R17, RZ, RZ, R21 ;  /* 0x000000ffff117224 */ /* 0x000fc600078e0015 */
[----:B------:R-:W2:Y:S04]  /*a7930*/  LDL.LU.64 R20, [R1+0x8518] ;  /* 0x0085180001147983 */ /* 0x000ea80000300a00 */
[----:B------:R0:W-:Y:S04]  /*a7940*/  STL.64 [R1+0x84d8], R58 ;  /* 0x0084d83a01007387 */ /* 0x0001e80000100a00 */
[----:B------:R1:W-:Y:S01]  /*a7950*/  STL.64 [R1+0x84d0], R56 ;  /* 0x0084d03801007387 */ /* 0x0003e20000100a00 */
[----:B0-----:R-:W-:Y:S02]  /*a7960*/  IMAD.MOV.U32 R58, RZ, RZ, R16 ;  /* 0x000000ffff3a7224 */ /* 0x001fe400078e0010 */
[----:B------:R-:W-:-:S02]  /*a7970*/  IMAD.MOV.U32 R59, RZ, RZ, R0 ;  /* 0x000000ffff3b7224 */ /* 0x000fc400078e0000 */
[----:B-1----:R-:W-:Y:S02]  /*a7980*/  IMAD.MOV.U32 R56, RZ, RZ, R36 ;  /* 0x000000ffff387224 */ /* 0x002fe400078e0024 */
[----:B------:R-:W-:-:S07]  /*a7990*/  IMAD.MOV.U32 R57, RZ, RZ, R17 ;  /* 0x000000ffff397224 */ /* 0x000fce00078e0011 */
[----:B----4-:R-:W-:-:S15]  /*a79a0*/  HMMA.16816.F32 R24, R56, R38, R24 ;  /* 0x000000263818723c */ /* 0x010fde0000001818 */
[----:B------:R-:W-:-:S08]  /*a79b0*/  NOP ;  /* 0x0000000000007918 */ /* 0x000fd00000000000 */
[----:B------:R-:W-:Y:S04]  /*a79c0*/  STL.64 [R1+0x2c70], R24 ;  /* 0x002c701801007387 */ /* 0x000fe80000100a00 */
[----:B------:R0:W-:Y:S04]  /*a79d0*/  STL.64 [R1+0x2c78], R26 ;  /* 0x002c781a01007387 */ /* 0x0001e80000100a00 */
[----:B0-----:R-:W4:Y:S04]  /*a79e0*/  LDL.LU.64 R26, [R1+0x8510] ;  /* 0x00851000011a7983 */ /* 0x001f280000300a00 */
[----:B------:R-:W3:Y:S04]  /*a79f0*/  LDL.LU.64 R24, [R1+0x8508] ;  /* 0x0085080001187983 */ /* 0x000ee80000300a00 */
[----:B------:R4:W-:Y:S01]  /*a7a00*/  STL.64 [R1+0x84e0], R38 ;  /* 0x0084e02601007387 */ /* 0x0009e20000100a00 */
[C---:B--2---:R-:W-:Y:S06]  /*a7a10*/  HMMA.16816.F32 R20, R56.reuse, R4, R20 ;  /* 0x000000043814723c */ /* 0x044fec0000001814 */
[C---:B---3--:R-:W-:Y:S06]  /*a7a20*/  HMMA.16816.F32 R40, R56.reuse, R24, R40 ;  /* 0x000000183828723c */ /* 0x048fec0000001828 */
[C---:B----4-:R-:W-:Y:S06]  /*a7a30*/  HMMA.16816.F32 R36, R56.reuse, R26, R44 ;  /* 0x0000001a3824723c */ /* 0x050fec000000182c */
[----:B------:R-:W-:Y:S11]  /*a7a40*/  STL.64 [R1+0x84f0], R26 ;  /* 0x0084f01a01007387 */ /* 0x000ff60000100a00 */
[----:B------:R-:W-:Y:S04]  /*a7a50*/  STL.64 [R1+0x2c60], R40 ;  /* 0x002c602801007387 */ /* 0x000fe80000100a00 */
[----:B------:R-:W-:Y:S04]  /*a7a60*/  STL.64 [R1+0x2c68], R42 ;  /* 0x002c682a01007387 */ /* 0x000fe80000100a00 */
[----:B------:R0:W-:Y:S04]  /*a7a70*/  STL.64 [R1+0x84e8], R24 ;  /* 0x0084e81801007387 */ /* 0x0001e80000100a00 */
[----:B------:R-:W-:Y:S04]  /*a7a80*/  STL.64 [R1+0x2c50], R36 ;  /* 0x002c502401007387 */ /* 0x000fe80000100a00 */
[----:B------:R-:W-:Y:S01]  /*a7a90*/  STL.64 [R1+0x2c58], R38 ;  /* 0x002c582601007387 */ /* 0x000fe20000100a00 */
[C---:B0-----:R-:W-:Y:S06]  /*a7aa0*/  HMMA.16816.F32 R24, R56.reuse, R18, R52 ;  /* 0x000000123818723c */ /* 0x041fec0000001834 */
[----:B------:R0:W-:Y:S02]  /*a7ab0*/  STL.64 [R1+0x8500], R18 ;  /* 0x0085001201007387 */ /* 0x0001e40000100a00 */
[----:B0-----:R-:W-:-:S15]  /*a7ac0*/  HMMA.16816.F32 R16, R56, R48, R28 ;  /* 0x000000303810723c */ /* 0x001fde000000181c */
        /* <DEDUP_REMOVED lines=8> */
[----:B------:R-:W-:Y:S04]  /*a7b50*/  STL.64 [R1+0x2c28], R26 ;  /* 0x002c281a01007387 */ /* 0x000fe80000100a00 */
[----:B------:R-:W2:Y:S04]  /*a7b60*/  LDL.LU R8, [R1+0x2a80] ;  /* 0x002a800001087983 */ /* 0x000ea80000300800 */
[----:B------:R-:W-:Y:S04]  /*a7b70*/  STL.64 [R1+0x2c10], R20 ;  /* 0x002c101401007387 */ /* 0x000fe80000100a00 */
[----:B------:R-:W-:Y:S04]  /*a7b80*/  STL.64 [R1+0x2c18], R22 ;  /* 0x002c181601007387 */ /* 0x000fe80000100a00 */
[----:B------:R0:W-:Y:S04]  /*a7b90*/  STL.64 [R1+0x2c00], R16 ;  /* 0x002c001001007387 */ /* 0x0001e80000100a00 */
[----:B------:R1:W-:Y:S04]  /*a7ba0*/  STL.64 [R1+0x2c08], R18 ;  /* 0x002c081201007387 */ /* 0x0003e80000100a00 */
        /* <DEDUP_REMOVED lines=46> */
[----:B---3--:R-:W-:Y:S01]  /*a7e90*/  HMMA.16816.F32 R16, R56, R12, R16 ;  /* 0x0000000c3810723c */ /* 0x008fe20000001810 */
[----:B----4-:R-:W-:Y:S04]  /*a7ea0*/  STL.64 [R1+0x8448], R30 ;  /* 0x0084481e01007387 */ /* 0x010fe80000100a00 */
        /* <DEDUP_REMOVED lines=8> */
[----:B------:R-:W-:Y:S04]  /*a7f30*/  STL.64 [R1+0x2be0], R44 ;  /* 0x002be02c01007387 */ /* 0x000fe80000100a00 */
[----:B------:R0:W-:Y:S04]  /*a7f40*/  STL.64 [R1+0x2be8], R46 ;  /* 0x002be82e01007387 */ /* 0x0001e80000100a00 */
[----:B0-----:R-:W4:Y:S04]  /*a7f50*/  LDL.LU.64 R46, [R1+0x84f8] ;  /* 0x0084f800012e7983 */ /* 0x001f280000300a00 */
[----:B------:R-:W-:Y:S04]  /*a7f60*/  STL.64 [R1+0x8490], R14 ;  /* 0x0084900e01007387 */ /* 0x000fe80000100a00 */
[----:B------:R0:W-:Y:S04]  /*a7f70*/  STL.64 [R1+0x8488], R12 ;  /* 0x0084880c01007387 */ /* 0x0001e80000100a00 */
[----:B0-----:R-:W3:Y:S04]  /*a7f80*/  LDL.LU R12, [R1+0x2ad0] ;  /* 0x002ad000010c7983 */ /* 0x001ee80000300800 */
[----:B------:R-:W3:Y:S04]  /*a7f90*/  LDL.LU R13, [R1+0x2ad4] ;  /* 0x002ad400010d7983 */ /* 0x000ee80000300800 */
[----:B------:R-:W3:Y:S04]  /*a7fa0*/  LDL.LU R14, [R1+0x2ad8] ;  /* 0x002ad800010e7983 */ /* 0x000ee80000300800 */
[----:B------:R-:W3:Y:S01]  /*a7fb0*/  LDL.LU R15, [R1+0x2adc] ;  /* 0x002adc00010f7983 */ /* 0x000ee20000300800 */
[----:B--2---:R-:W-:Y:S06]  /*a7fc0*/  HMMA.16816.F32 R40, R28, R2, R40 ;  /* 0x000000021c28723c */ /* 0x004fec0000001828 */
[C---:B----4-:R-:W-:Y:S06]  /*a7fd0*/  HMMA.16816.F32 R24, R56.reuse, R46, R24 ;  /* 0x0000002e3818723c */ /* 0x050fec0000001818 */
[----:B------:R-:W-:-:S15]  /*a7fe0*/  HMMA.16816.F32 R56, R56, R60, R36 ;  /* 0x0000003c3838723c */ /* 0x000fde0000001824 */
[----:B------:R-:W-:-:S02]  /*a7ff0*/  NOP ;  /* 0x0000000000007918 */ /* 0x000fc40000000000 */
[----:B------:R-:W-:Y:S04]  /*a8000*/  STL.64 [R1+0x2bd0], R24 ;  /* 0x002bd01801007387 */ /* 0x000fe80000100a00 */
[----:B------:R0:W-:Y:S04]  /*a8010*/  STL.64 [R1+0x2bd8], R26 ;  /* 0x002bd81a01007387 */ /* 0x0001e80000100a00 */
[----:B0-----:R-:W2:Y:S04]  /*a8020*/  LDL.LU.64 R26, [R1+0x84f0] ;  /* 0x0084f000011a7983 */ /* 0x001ea80000300a00 */
[----:B------:R-:W4:Y:S04]  /*a8030*/  LDL.LU.64 R24, [R1+0x84e8] ;  /* 0x0084e80001187983 */ /* 0x000f280000300a00 */
[----:B------:R0:W-:Y:S04]  /*a8040*/  STL.64 [R1+0x8470], R46 ;  /* 0x0084702e01007387 */ /* 0x0001e80000100a00 */
[----:B------:R-:W2:Y:S04]  /*a8050*/  LDL.LU R44, [R1+0x2ae0] ;  /* 0x002ae000012c7983 */ /* 0x000ea80000300800 */
[----:B------:R-:W2:Y:S04]  /*a8060*/  LDL.LU R45, [R1+0x2ae4] ;  /* 0x002ae400012d7983 */ /* 0x000ea80000300800 */
[----:B0-----:R-:W2:Y:S04]  /*a8070*/  LDL.LU R46, [R1+0x2ae8] ;  /* 0x002ae800012e7983 */ /* 0x001ea80000300800 */
[----:B------:R-:W2:Y:S04]  /*a8080*/  LDL.LU R47, [R1+0x2aec] ;  /* 0x002aec00012f7983 */ /* 0x000ea80000300800 */
[----:B------:R-:W4:Y:S04]  /*a8090*/  LDL.LU.64 R38, [R1+0x84e0] ;  /* 0x0084e00001267983 */ /* 0x000f280000300a00 */
[----:B------:R-:W-:Y:S04]  /*a80a0*/  STL.64 [R1+0x2bb0], R56 ;  /* 0x002bb03801007387 */ /* 0x000fe80000100a00 */
[----:B------:R0:W-:Y:S04]  /*a80b0*/  STL.64 [R1+0x2bb8], R58 ;  /* 0x002bb83a01007387 */ /* 0x0001e80000100a00 */
[----:B0-----:R-:W3:Y:S04]  /*a80c0*/  LDL.LU.64 R58, [R1+0x84d8] ;  /* 0x0084d800013a7983 */ /* 0x001ee80000300a00 */
[----:B------:R-:W2:Y:S04]  /*a80d0*/  LDL.LU.64 R56, [R1+0x84d0] ;  /* 0x0084d00001387983 */ /* 0x000ea80000300a00 */
[----:B------:R-:W-:Y:S04]  /*a80e0*/  STL.64 [R1+0x2ba0], R40 ;  /* 0x002ba02801007387 */ /* 0x000fe80000100a00 */
[----:B------:R0:W-:Y:S04]  /*a80f0*/  STL.64 [R1+0x2ba8], R42 ;  /* 0x002ba82a01007387 */ /* 0x0001e80000100a00 */
[----:B0-----:R-:W4:Y:S01]  /*a8100*/  LDL.LU.64 R42, [R1+0x84c8] ;  /* 0x0084c800012a7983 */ /* 0x001f220000300a00 */
[C---:B---3--:R-:W-:Y:S06]  /*a8110*/  HMMA.16816.F32 R12, R28.reuse, R58, R12 ;  /* 0x0000003a1c0c723c */ /* 0x048fec000000180c */
[C---:B--2---:R-:W-:Y:S06]  /*a8120*/  HMMA.16816.F32 R4, R28.reuse, R56, R4 ;  /* 0x000000381c04723c */ /* 0x044fec0000001804 */
[----:B----4-:R-:W-:Y:S06]  /*a8130*/  HMMA.16816.F32 R44, R28, R42, R44 ;  /* 0x0000002a1c2c723c */ /* 0x010fec000000182c */
[----:B------:R-:W-:-:S15]  /*a8140*/  STL.64 [R1+0x8438], R42 ;  /* 0x0084382a01007387 */ /* 0x000fde0000100a00 */
        /* <DEDUP_REMOVED lines=15> */
[C---:B0-----:R-:W-:Y:S06]  /*a8240*/  HMMA.16816.F32 R4, R28.reuse, R26, R8 ;  /* 0x0000001a1c04723c */ /* 0x041fec0000001808 */
[----:B------:R-:W-:Y:S04]  /*a8250*/  STL.64 [R1+0x8408], R26 ;  /* 0x0084081a01007387 */ /* 0x000fe80000100a00 */
[----:B------:R-:W-:Y:S04]  /*a8260*/  STL.64 [R1+0x2b50], R12 ;  /* 0x002b500c01007387 */ /* 0x000fe80000100a00 */
[----:B------:R-:W-:Y:S04]  /*a8270*/  STL.64 [R1+0x2b58], R14 ;  /* 0x002b580e01007387 */ /* 0x000fe80000100a00 */
[----:B------:R-:W-:Y:S05]  /*a8280*/  STL.64 [R1+0x8400], R24 ;  /* 0x0084001801007387 */ /* 0x000fea0000100a00 */
[----:B------:R-:W-:Y:S04]  /*a8290*/  STL.64 [R1+0x2b40], R4 ;  /* 0x002b400401007387 */ /* 0x000fe80000100a00 */
[----:B------:R0:W-:Y:S04]  /*a82a0*/  STL.64 [R1+0x2b48], R6 ;  /* 0x002b480601007387 */ /* 0x0001e80000100a00 */
[----:B------:R-:W2:Y:S04]  /*a82b0*/  LDL.LU.64 R8, [R1+0x3d0] ;  /* 0x0003d00001087983 */ /* 0x000ea80000300a00 */
[----:B------:R-:W3:Y:S01]  /*a82c0*/  LDL.LU.64 R10, [R1+0x3d8] ;  /* 0x0003d800010a7983 */ /* 0x000ee20000300a00 */
[C---:B0-----:R-:W-:Y:S03]  /*a82d0*/  HMMA.16816.F32 R4, R28.reuse, R18, R20 ;  /* 0x000000121c04723c */ /* 0x041fe60000001814 */
[----:B---3--:R-:W-:Y:S04]  /*a82e0*/  STL.64 [R1+0x8380], R10 ;  /* 0x0083800a01007387 */ /* 0x008fe80000100a00 */
[----:B--2---:R0:W-:Y:S04]  /*a82f0*/  STL.64 [R1+0x8378], R8 ;  /* 0x0083780801007387 */ /* 0x0041e80000100a00 */
[----:B------:R-:W-:Y:S04]  /*a8300*/  STL.64 [R1+0x83e8], R18 ;  /* 0x0083e81201007387 */ /* 0x000fe80000100a00 */
[----:B------:R-:W2:Y:S08]  /*a8310*/  LDL.LU R32, [R1+0x28d0] ;  /* 0x0028d00001207983 */ /* 0x000eb00000300800 */
        /* <DEDUP_REMOVED lines=30> */
[----:B--2---:R-:W-:Y:S04]  /*a8500*/  STL.64 [R1+0x83c8], R8 ;  /* 0x0083c80801007387 */ /* 0x004fe80000100a00 */
        /* <DEDUP_REMOVED lines=33> */
[----:B--2---:R-:W-:Y:S04]  /*a8720*/  STL.64 [R1+0x8478], R56 ;  /* 0x0084783801007387 */ /* 0x004fe80000100a00 */
[----:B-1----:R-:W2:Y:S04]  /*a8730*/  LDL.LU R36, [R1+0x29f0] ;  /* 0x0029f00001247983 */ /* 0x002ea80000300800 */
        /* <DEDUP_REMOVED lines=72> */
[C---:B----4-:R-:W-:Y:S06]  /*a8bc0*/  HMMA.16816.F32 R12, R28.reuse, R6, R12 ;  /* 0x000000061c0c723c */ /* 0x050fec000000180c */
        /* <DEDUP_REMOVED lines=19> */
[----:B0-----:R-:W4:Y:S02]  /*a8d00*/  LDL.LU.64 R46, [R1+0x8470] ;  /* 0x00847000012e7983 */ /* 0x001f240000300a00 */
[C---:B----4-:R-:W-:Y:S06]  /*a8d10*/  HMMA.16816.F32 R24, R28.reuse, R46, R24 ;  /* 0x0000002e1c18723c */ /* 0x050fec0000001818 */
[----:B---3--:R-:W-:-:S15]  /*a8d20*/  HMMA.16816.F32 R28, R28, R60, R36 ;  /* 0x0000003c1c1c723c */ /* 0x008fde0000001824 */
[----:B------:R-:W-:-:S02]  /*a8d30*/  NOP ;  /* 0x0000000000007918 */ /* 0x000fc40000000000 */
[----:B------:R-:W-:Y:S04]  /*a8d40*/  STL.64 [R1+0x2ac0], R24 ;  /* 0x002ac01801007387 */ /* 0x000fe80000100a00 */
[----:B------:R0:W-:Y:S04]  /*a8d50*/  STL.64 [R1+0x2ac8], R26 ;  /* 0x002ac81a01007387 */ /* 0x0001e80000100a00 */
[----:B0-----:R-:W3:Y:S04]  /*a8d60*/  LDL.LU.64 R26, [R1+0x8468] ;  /* 0x00846800011a7983 */ /* 0x001ee80000300a00 */
[----:B------:R-:W3:Y:S04]  /*a8d70*/  LDL.LU.64 R24, [R1+0x8460] ;  /* 0x0084600001187983 */ /* 0x000ee80000300a00 */
[----:B------:R-:W4:Y:S04]  /*a8d80*/  LDL.LU.64 R38, [R1+0x8458] ;  /* 0x0084580001267983 */ /* 0x000f280000300a00 */
[----:B------:R-:W4:Y:S04]  /*a8d90*/  LDL.LU.64 R36, [R1+0x8450] ;  /* 0x0084500001247983 */ /* 0x000f280000300a00 */
        /* <DEDUP_REMOVED lines=30> */
[----:B------:R-:W3:Y:S04]  /*a8f80*/  LDL.LU.64 R24, [R1+0x8400] ;  /* 0x0084000001187983 */ /* 0x000ee80000300a00 */
[----:B------:R0:W-:Y:S04]  /*a8f90*/  STL.64 [R1+0x8368], R38 ;  /* 0x0083682601007387 */ /* 0x0001e80000100a00 */
[----:B------:R-:W4:Y:S04]  /*a8fa0*/  LDL.LU R36, [R1+0x28f0] ;  /* 0x0028f00001247983 */ /* 0x000f280000300800 */
[----:B------:R-:W4:Y:S04]  /*a8fb0*/  LDL.LU R37, [R1+0x28f4] ;  /* 0x0028f40001257983 */ /* 0x000f280000300800 */
[----:B0-----:R-:W4:Y:S04]  /*a8fc0*/  LDL.LU R38, [R1+0x28f8] ;  /* 0x0028f80001267983 */ /* 0x001f280000300800 */
[----:B------:R-:W4:Y:S01]  /*a8fd0*/  LDL.LU R39, [R1+0x28fc] ;  /* 0x0028fc0001277983 */ /* 0x000f220000300800 */
[C---:B---3--:R-:W-:Y:S06]  /*a8fe0*/  HMMA.16816.F32 R52, R28.reuse, R24, R52 ;  /* 0x000000181c34723c */ /* 0x048fec0000001834 */
[----:B--2---:R-:W-:-:S15]  /*a8ff0*/  HMMA.16816.F32 R16, R28, R26, R16 ;  /* 0x0000001a1c10723c */ /* 0x004fde0000001810 */
[----:B------:R-:W-:-:S02]  /*a9000*/  NOP ;  /* 0x0000000000007918 */ /* 0x000fc40000000000 */
[----:B------:R-:W-:Y:S04]  /*a9010*/  STL.64 [R1+0x2a40], R52 ;  /* 0x002a403401007387 */ /* 0x000fe80000100a00 */
[----:B------:R0:W-:Y:S04]  /*a9020*/  STL.64 [R1+0x2a48], R54 ;  /* 0x002a483601007387 */ /* 0x0001e80000100a00 */
[----:B0-----:R-:W2:Y:S04]  /*a9030*/  LDL.LU.64 R54, [R1+0x83f8] ;  /* 0x0083f80001367983 */ /* 0x001ea80000300a00 */
[----:B------:R-:W2:Y:S04]  /*a9040*/  LDL.LU.64 R52, [R1+0x83f0] ;  /* 0x0083f00001347983 */ /* 0x000ea80000300a00 */
[----:B------:R-:W-:Y:S04]  /*a9050*/  STL [R1+0x8370], R25 ;  /* 0x0083701901007387 */ /* 0x000fe80000100800 */
[----:B------:R-:W-:Y:S04]  /*a9060*/  STL.64 [R1+0x2a30], R16 ;  /* 0x002a301001007387 */ /* 0x000fe80000100a00 */
[----:B------:R0:W-:Y:S04]  /*a9070*/  STL.64 [R1+0x2a38], R18 ;  /* 0x002a381201007387 */ /* 0x0001e80000100a00 */
[----:B0-----:R-:W2:Y:S01]  /*a9080*/  LDL.LU.64 R18, [R1+0x83e8] ;  /* 0x0083e80001127983 */ /* 0x001ea20000300a00 */
[C---:B------:R-:W-:Y:S06]  /*a9090*/  HMMA.16816.F32 R8, R28.reuse, R48, R8 ;  /* 0x000000301c08723c */ /* 0x040fec0000001808 */
        /* <DEDUP_REMOVED lines=21> */
[C---:B------:R-:W-:Y:S06]  /*a91f0*/  HMMA.16816.F32 R32, R28.reuse, R12, R32 ;  /* 0x0000000c1c20723c */ /* 0x040fec0000001820 */
        /* <DEDUP_REMOVED lines=13> */
[----:B0-----:R-:W3:Y:S04]  /*a92d0*/  LDL.LU.64 R10, [R1+0x8380] ;  /* 0x00838000010a7983 */ /* 0x001ee80000300a00 */
[----:B------:R-:W3:Y:S04]  /*a92e0*/  LDL.LU.64 R8, [R1+0x8378] ;  /* 0x0083780001087983 */ /* 0x000ee80000300a00 */
[----:B------:R-:W-:Y:S04]  /*a92f0*/  STL.64 [R1+0x8350], R14 ;  /* 0x0083500e01007387 */ /* 0x000fe80000100a00 */
[----:B------:R4:W-:Y:S02]  /*a9300*/  STL.64 [R1+0x8348], R12 ;  /* 0x0083480c01007387 */ /* 0x0009e40000100a00 */
[----:B----4-:R-:W-:Y:S06]  /*a9310*/  HMMA.16816.F32 R12, R28, R46, R36 ;  /* 0x0000002e1c0c723c */ /* 0x010fec0000001824 */
[----:B------:R-:W-:-:S15]  /*a9320*/  STL.64 [R1+0x8330], R46 ;  /* 0x0083302e01007387 */ /* 0x000fde0000100a00 */
[----:B------:R-:W-:-:S02]  /*a9330*/  NOP ;  /* 0x0000000000007918 */ /* 0x000fc40000000000 */
[----:B------:R-:W-:Y:S04]  /*a9340*/  STL.64 [R1+0x29b0], R12 ;  /* 0x0029b00c01007387 */ /* 0x000fe80000100a00 */
[----:B------:R0:W-:Y:S01]  /*a9350*/  STL.64 [R1+0x29b8], R14 ;  /* 0x0029b80e01007387 */ /* 0x0001e20000100a00 */
[----:B--2---:R-:W-:-:S15]  /*a9360*/  HMMA.16816.F32 R36, R28, R60, R52 ;  /* 0x0000003c1c24723c */ /* 0x004fde0000001834 */
[----:B------:R-:W-:-:S08]  /*a9370*/  NOP ;  /* 0x0000000000007918 */ /* 0x000fd00000000000 */
[----:B------:R1:W-:Y:S01]  /*a9380*/  STL.64 [R1+0x2990], R36 ;  /* 0x0029902401007387 */ /* 0x0003e20000100a00 */
[C---:B---3--:R-:W-:Y:S06]  /*a9390*/  HMMA.16816.F32 R28, R8.reuse, R2, R32 ;  /* 0x00000002081c723c */ /* 0x048fec0000001820 */
[----:B0-----:R-:W-:Y:S01]  /*a93a0*/  HMMA.16816.F32 R12, R8, R42, R20 ;  /* 0x0000002a080c723c */ /* 0x001fe20000001814 */
[----:B------:R0:W-:-:S15]  /*a93b0*/  STL.64 [R1+0x2998], R38 ;  /* 0x0029982601007387 */ /* 0x0001de0000100a00 */
[----:B------:R-:W-:-:S01]  /*a93c0*/  NOP ;  /* 0x0000000000007918 */ /* 0x000fc20000000000 */
[----:B------:R-:W-:Y:S04]  /*a93d0*/  STL.64 [R1+0x2980], R28 ;  /* 0x0029801c01007387 */ /* 0x000fe80000100a00 */
[----:B------:R-:W-:Y:S04]  /*a93e0*/  STL.64 [R1+0x2988], R30 ;  /* 0x0029881e01007387 */ /* 0x000fe80000100a00 */
        /* <DEDUP_REMOVED lines=15> */
[----:B------:R-:W4:Y:S04]  /*a94e0*/  LDL.LU R37, [R1+0x28b4] ;  /* 0x0028b40001257983 */ /* 0x000f280000300800 */
[----:B0-----:R-:W4:Y:S04]  /*a94f0*/  LDL.LU R38, [R1+0x28b8] ;  /* 0x0028b80001267983 */ /* 0x001f280000300800 */
        /* <DEDUP_REMOVED lines=13> */
[----:B------:R0:W-:Y:S01]  /*a95d0*/  STL.64 [R1+0x82f8], R42 ;  /* 0x0082f82a01007387 */ /* 0x0001e20000100a00 */
[----:B------:R-:W-:-:S03]  /*a95e0*/  IMAD.MOV.U32 R25, RZ, RZ, R8 ;  /* 0x000000ffff197224 */ /* 0x000fc600078e0008 */
[----:B------:R-:W2:Y:S01]  /*a95f0*/  LDL.LU R40, [R1+0x28a0] ;  /* 0x0028a00001287983 */ /* 0x000ea20000300800 */
[----:B------:R-:W-:-:S03]  /*a9600*/  IMAD.MOV.U32 R17, RZ, RZ, R9 ;  /* 0x000000ffff117224 */ /* 0x000fc600078e0009 */
[----:B------:R-:W2:Y:S01]  /*a9610*/  LDL.LU R41, [R1+0x28a4] ;  /* 0x0028a40001297983 */ /* 0x000ea20000300800 */
[----:B------:R-:W-:-:S03]  /*a9620*/  IMAD.MOV.U32 R16, RZ, RZ, R10 ;  /* 0x000000ffff107224 */ /* 0x000fc600078e000a */
[----:B0-----:R-:W2:Y:S01]  /*a9630*/  LDL.LU R42, [R1+0x28a8] ;  /* 0x0028a800012a7983 */ /* 0x001ea20000300800 */
[----:B------:R-:W-:-:S03]  /*a9640*/  IMAD.MOV.U32 R0, RZ, RZ, R11 ;  /* 0x000000ffff007224 */ /* 0x000fc600078e000b */
[----:B------:R-:W2:Y:S04]  /*a9650*/  LDL.LU R43, [R1+0x28ac] ;  /* 0x0028ac00012b7983 */ /* 0x000ea80000300800 */
[----:B------:R-:W4:Y:S04]  /*a9660*/  LDL.LU R8, [R1+0x390] ;  /* 0x0003900001087983 */ /* 0x000f280000300800 */
[----:B------:R-:W4:Y:S04]  /*a9670*/  LDL.LU R9, [R1+0x394] ;  /* 0x0003940001097983 */ /* 0x000f280000300800 */
[----:B------:R-:W3:Y:S04]  /*a9680*/  LDL.LU R10, [R1+0x398] ;  /* 0x00039800010a7983 */ /* 0x000ee80000300800 */
[----:B------:R-:W3:Y:S04]  /*a9690*/  LDL.LU R11, [R1+0x39c] ;  /* 0x00039c00010b7983 */ /* 0x000ee80000300800 */
[----:B---3--:R-:W-:Y:S04]  /*a96a0*/  STL.64 [R1+0x8280], R10 ;  /* 0x0082800a01007387 */ /* 0x008fe80000100a00 */
[----:B----4-:R0:W-:Y:S04]  /*a96b0*/  STL.64 [R1+0x8278], R8 ;  /* 0x0082780801007387 */ /* 0x0101e80000100a00 */
[----:B0-----:R-:W3:Y:S04]  /*a96c0*/  LDL.LU R8, [R1+0x3b0] ;  /* 0x0003b00001087983 */ /* 0x001ee80000300800 */
[----:B------:R-:W3:Y:S04]  /*a96d0*/  LDL.LU R9, [R1+0x3b4] ;  /* 0x0003b40001097983 */ /* 0x000ee80000300800 */
[----:B------:R-:W4:Y:S04]  /*a96e0*/  LDL.LU R10, [R1+0x3b8] ;  /* 0x0003b800010a7983 */ /* 0x000f280000300800 */
[----:B------:R-:W4:Y:S04]  /*a96f0*/  LDL.LU R11, [R1+0x3bc] ;  /* 0x0003bc00010b7983 */ /* 0x000f280000300800 */
[----:B----4-:R0:W-:Y:S04]  /*a9700*/  STL.64 [R1+0x8308], R10 ;  /* 0x0083080a01007387 */ /* 0x0101e80000100a00 */
[----:B---3--:R1:W-:Y:S01]  /*a9710*/  STL.64 [R1+0x8300], R8 ;  /* 0x0083000801007387 */ /* 0x0083e20000100a00 */
[----:B0-----:R-:W-:-:S02]  /*a9720*/  IMAD.MOV.U32 R10, RZ, RZ, R16 ;  /* 0x000000ffff0a7224 */ /* 0x001fc400078e0010 */
[----:B------:R-:W-:Y:S02]  /*a9730*/  IMAD.MOV.U32 R11, RZ, RZ, R0 ;  /* 0x000000ffff0b7224 */ /* 0x000fe400078e0000 */
[----:B-1----:R-:W-:Y:S02]  /*a9740*/  IMAD.MOV.U32 R8, RZ, RZ, R25 ;  /* 0x000000ffff087224 */ /* 0x002fe400078e0019 */
[----:B------:R-:W-:Y:S01]  /*a9750*/  IMAD.MOV.U32 R9, RZ, RZ, R17 ;  /* 0x000000ffff097224 */ /* 0x000fe200078e0011 */
[----:B------:R-:W3:Y:S06]  /*a9760*/  LDL.LU R25, [R1+0x8370] ;  /* 0x0083700001197983 */ /* 0x000eec0000300800 */
[----:B------:R-:W-:-:S15]  /*a9770*/  HMMA.16816.F32 R36, R8, R58, R36 ;  /* 0x0000003a0824723c */ /* 0x000fde0000001824 */
[----:B------:R-:W-:-:S08]  /*a9780*/  NOP ;  /* 0x0000000000007918 */ /* 0x000fd00000000000 */
[----:B------:R-:W-:Y:S04]  /*a9790*/  STL.64 [R1+0x2960], R36 ;  /* 0x0029602401007387 */ /* 0x000fe80000100a00 */
[----:B------:R0:W-:Y:S04]  /*a97a0*/  STL.64 [R1+0x2968], R38 ;  /* 0x0029682601007387 */ /* 0x0001e80000100a00 */
[----:B0-----:R-:W4:Y:S01]  /*a97b0*/  LDL.LU.64 R38, [R1+0x8368] ;  /* 0x0083680001267983 */ /* 0x001f220000300a00 */
[----:B--2---:R-:W-:Y:S03]  /*a97c0*/  HMMA.16816.F32 R40, R8, R56, R40 ;  /* 0x000000380828723c */ /* 0x004fe60000001828 */
[----:B------:R-:W-:Y:S04]  /*a97d0*/  STL.64 [R1+0x82f0], R58 ;  /* 0x0082f03a01007387 */ /* 0x000fe80000100a00 */
[----:B------:R-:W-:-:S15]  /*a97e0*/  STL.64 [R1+0x82e8], R56 ;  /* 0x0082e83801007387 */ /* 0x000fde0000100a00 */
[----:B------:R-:W-:-:S01]  /*a97f0*/  NOP ;  /* 0x0000000000007918 */ /* 0x000fc20000000000 */
[----:B------:R-:W-:Y:S04]  /*a9800*/  STL.64 [R1+0x2950], R40 ;  /* 0x0029502801007387 */ /* 0x000fe80000100a00 */
[----:B------:R4:W-:Y:S02]  /*a9810*/  STL.64 [R1+0x2958], R42 ;  /* 0x0029582a01007387 */ /* 0x0009e40000100a00 */
[C---:B----4-:R-:W-:Y:S06]  /*a9820*/  HMMA.16816.F32 R40, R8.reuse, R38, R44 ;  /* 0x000000260828723c */ /* 0x050fec000000182c */
[----:B------:R3:W-:Y:S02]  /*a9830*/  STL.64 [R1+0x82d0], R38 ;  /* 0x0082d02601007387 */ /* 0x0007e40000100a00 */
[C---:B---3--:R-:W-:Y:S06]  /*a9840*/  HMMA.16816.F32 R36, R8.reuse, R24, R12 ;  /* 0x000000180824723c */ /* 0x048fec000000180c */
[C---:B------:R-:W-:Y:S09]  /*a9850*/  HMMA.16816.F32 R12, R8.reuse, R26, R52 ;  /* 0x0000001a080c723c */ /* 0x040ff20000001834 */
        /* <DEDUP_REMOVED lines=9> */
[----:B------:R0:W-:Y:S02]  /*a98f0*/  STL.64 [R1+0x82a8], R18 ;  /* 0x0082a81201007387 */ /* 0x0001e40000100a00 */
[----:B0-----:R-:W-:-:S15]  /*a9900*/  HMMA.16816.F32 R16, R8, R48, R32 ;  /* 0x000000300810723c */ /* 0x001fde0000001820 */
        /* <DEDUP_REMOVED lines=97> */
[----:B------:R-:W3:Y:S02]  /*a9f20*/  LDL.LU.64 R12, [R1+0x8348] ;  /* 0x00834800010c7983 */ /* 0x000ee40000300a00 */
        /* <DEDUP_REMOVED lines=9> */
[----:B0-----:R-:W4:Y:S02]  /*a9fc0*/  LDL.LU.64 R46, [R1+0x8330] ;  /* 0x00833000012e7983 */ /* 0x001f240000300a00 */
[C---:B----4-:R-:W-:Y:S06]  /*a9fd0*/  HMMA.16816.F32 R28, R8.reuse, R46, R28 ;  /* 0x0000002e081c723c */ /* 0x050fec000000181c */
[----:B--2---:R-:W-:-:S15]  /*a9fe0*/  HMMA.16816.F32 R8, R8, R60, R52 ;  /* 0x0000003c0808723c */ /* 0x004fde0000001834 */
[----:B------:R-:W-:-:S02]  /*a9ff0*/  NOP ;  /* 0x0000000000007918 */ /* 0x000fc40000000000 */
[----:B------:R-:W-:Y:S04]  /*aa000*/  STL.64 [R1+0x28a0], R28 ;  /* 0x0028a01c01007387 */ /* 0x000fe80000100a00 */
[----:B------:R0:W-:Y:S04]  /*aa010*/  STL.64 [R1+0x28a8], R30 ;  /* 0x0028a81e01007387 */ /* 0x0001e80000100a00 */
[----:B0-----:R-:W2:Y:S04]  /*aa020*/  LDL.LU.64 R30, [R1+0x8328] ;  /* 0x00832800011e7983 */ /* 0x001ea80000300a00 */
[----:B------:R-:W2:Y:S04]  /*aa030*/  LDL.LU.64 R28, [R1+0x8320] ;  /* 0x00832000011c7983 */ /* 0x000ea80000300a00 */
[----:B------:R-:W4:Y:S04]  /*aa040*/  LDL.LU.64 R54, [R1+0x8318] ;  /* 0x0083180001367983 */ /* 0x000f280000300a00 */
[----:B------:R-:W4:Y:S04]  /*aa050*/  LDL.LU.64 R52, [R1+0x8310] ;  /* 0x0083100001347983 */ /* 0x000f280000300a00 */
        /* <DEDUP_REMOVED lines=14> */
[----:B------:R-:W2:Y:S04]  /*aa140*/  LDL.LU.64 R56, [R1+0x82e8] ;  /* 0x0082e80001387983 */ /* 0x000ea80000300a00 */
        /* <DEDUP_REMOVED lines=32> */
[C---:B--2---:R-:W-:Y:S06]  /*aa350*/  HMMA.16816.F32 R48, R8.reuse, R24, R48 ;  /* 0x000000180830723c */ /* 0x044fec0000001830 */
[----:B---3--:R-:W-:-:S15]  /*aa360*/  HMMA.16816.F32 R16, R8, R26, R16 ;  /* 0x0000001a0810723c */ /* 0x008fde0000001810 */
        /* <DEDUP_REMOVED lines=9> */
[----:B------:R4:W-:Y:S02]  /*aa400*/  STL.64 [R1+0x8238], R24 ;  /* 0x0082381801007387 */ /* 0x0009e40000100a00 */
[C---:B----4-:R-:W-:Y:S06]  /*aa410*/  HMMA.16816.F32 R24, R8.reuse, R48, R56 ;  /* 0x000000300818723c */ /* 0x050fec0000001838 */
[C---:B---3--:R-:W-:Y:S06]  /*aa420*/  HMMA.16816.F32 R36, R8.reuse, R18, R36 ;  /* 0x000000120824723c */ /* 0x048fec0000001824 */
[----:B------:R2:W-:Y:S02]  /*aa430*/  STL.64 [R1+0x8220], R18 ;  /* 0x0082201201007387 */ /* 0x0005e40000100a00 */
[----:B--2---:R-:W-:-:S15]  /*aa440*/  HMMA.16816.F32 R16, R8, R50, R40 ;  /* 0x000000320810723c */ /* 0x004fde0000001828 */
[----:B------:R-:W-:Y:S04]  /*aa450*/  STL.64 [R1+0x2800], R36 ;  /* 0x0028002401007387 */ /* 0x000fe80000100a00 */
[----:B------:R-:W-:Y:S04]  /*aa460*/  STL.64 [R1+0x2808], R38 ;  /* 0x0028082601007387 */ /* 0x000fe80000100a00 */
[----:B------:R-:W-:Y:S04]  /*aa470*/  STL.64 [R1+0x8218], R50 ;  /* 0x0082183201007387 */ /* 0x000fe80000100a00 */
[----:B------:R-:W-:Y:S04]  /*aa480*/  STL.64 [R1+0x27f0], R24 ;  /* 0x0027f01801007387 */ /* 0x000fe80000100a00 */
[----:B------:R0:W-:Y:S04]  /*aa490*/  STL.64 [R1+0x27f8], R26 ;  /* 0x0027f81a01007387 */ /* 0x0001e80000100a00 */
[----:B------:R-:W-:Y:S04]  /*aa4a0*/  STL.64 [R1+0x8210], R48 ;  /* 0x0082103001007387 */ /* 0x000fe80000100a00 */
[----:B------:R-:W-:Y:S04]  /*aa4b0*/  STL.64 [R1+0x27e0], R16 ;  /* 0x0027e01001007387 */ /* 0x000fe80000100a00 */
[----:B------:R1:W-:Y:S01]  /*aa4c0*/  STL.64 [R1+0x27e8], R18 ;  /* 0x0027e81201007387 */ /* 0x0003e20000100a00 */
[C---:B0-----:R-:W-:Y:S06]  /*aa4d0*/  HMMA.16816.F32 R24, R8.reuse, R4, R52 ;  /* 0x000000040818723c */ /* 0x041fec0000001834 */
[C---:B-1----:R-:W-:Y:S06]  /*aa4e0*/  HMMA.16816.F32 R16, R8.reuse, R6, R28 ;  /* 0x000000060810723c */ /* 0x042fec000000181c */
[----:B------:R-:W-:Y:S11]  /*aa4f0*/  STL.64 [R1+0x8230], R6 ;  /* 0x0082300601007387 */ /* 0x000ff60000100a00 */
[----:B------:R-:W-:Y:S04]  /*aa500*/  STL.64 [R1+0x27d0], R24 ;  /* 0x0027d01801007387 */ /* 0x000fe80000100a00 */
[----:B------:R-:W-:Y:S04]  /*aa510*/  STL.64 [R1+0x27d8], R26 ;  /* 0x0027d81a01007387 */ /* 0x000fe80000100a00 */
[----:B------:R0:W-:Y:S04]  /*aa520*/  STL.64 [R1+0x8228], R4 ;  /* 0x0082280401007387 */ /* 0x0001e80000100a00 */
[----:B------:R-:W-:Y:S04]  /*aa530*/  STL.64 [R1+0x27c0], R16 ;  /* 0x0027c01001007387 */ /* 0x000fe80000100a00 */
[----:B------:R1:W-:Y:S01]  /*aa540*/  STL.64 [R1+0x27c8], R18 ;  /* 0x0027c81201007387 */ /* 0x0003e20000100a00 */
[C---:B0-----:R-:W-:Y:S06]  /*aa550*/  HMMA.16816.F32 R4, R8.reuse, R14, R20 ;  /* 0x0000000e0804723c */ /* 0x041fec0000001814 */
[----:B-1----:R-:W-:Y:S01]  /*aa560*/  HMMA.16816.F32 R16, R8, R12, R32 ;  /* 0x0000000c0810723c */ /* 0x002fe20000001820 */
[----:B------:R-:W-:-:S15]  /*aa570*/  STL.64 [R1+0x8258], R14 ;  /* 0x0082580e01007387 */ /* 0x000fde0000100a00 */
[----:B------:R-:W-:-:S07]  /*aa580*/  NOP ;  /* 0x0000000000007918 */ /* 0x000fce0000000000 */
        /* <DEDUP_REMOVED lines=108> */
[----:B0-----:R-:W4:Y:S04]  /*aac50*/  LDL.LU.64 R26, [R1+0x8240] ;  /* 0x00824000011a7983 */ /* 0x001f280000300a00 */
[----:B------:R-:W2:Y:S04]  /*aac60*/  LDL.LU.64 R24, [R1+0x8238] ;  /* 0x0082380001187983 */ /* 0x000ea80000300a00 */
        /* <DEDUP_REMOVED lines=25> */
[----:B0-----:R-:W2:Y:S04]  /*aae00*/  LDL.LU.64 R50, [R1+0x8218] ;  /* 0x0082180001327983 */ /* 0x001ea80000300a00 */
[----:B------:R-:W4:Y:S04]  /*aae10*/  LDL.LU.64 R48, [R1+0x8210] ;  /* 0x0082100001307983 */ /* 0x000f280000300a00 */
[----:B------:R0:W-:Y:S04]  /*aae20*/  STL.64 [R1+0x81c8], R18 ;  /* 0x0081c81201007387 */ /* 0x0001e80000100a00 */
[----:B------:R-:W4:Y:S04]  /*aae30*/  LDL.LU R16, [R1+0x2620] ;  /* 0x0026200001107983 */ /* 0x000f280000300800 */
[----:B------:R-:W4:Y:S04]  /*aae40*/  LDL.LU R17, [R1+0x2624] ;  /* 0x0026240001117983 */ /* 0x000f280000300800 */
[----:B0-----:R-:W4:Y:S04]  /*aae50*/  LDL.LU R18, [R1+0x2628] ;  /* 0x0026280001127983 */ /* 0x001f280000300800 */
[----:B------:R-:W4:Y:S02]  /*aae60*/  LDL.LU R19, [R1+0x262c] ;  /* 0x00262c0001137983 */ /* 0x000f240000300800 */
[----:B----4-:R-:W-:-:S15]  /*aae70*/  HMMA.16816.F32 R16, R8, R48, R16 ;  /* 0x000000300810723c */ /* 0x010fde0000001810 */
[----:B------:R-:W-:-:S08]  /*aae80*/  NOP ;  /* 0x0000000000007918 */ /* 0x000fd00000000000 */
[----:B------:R-:W-:Y:S04]  /*aae90*/  STL.64 [R1+0x26e0], R16 ;  /* 0x0026e01001007387 */ /* 0x000fe80000100a00 */
[----:B------:R2:W-:Y:S02]  /*aaea0*/  STL.64 [R1+0x26e8], R18 ;  /* 0x0026e81201007387 */ /* 0x0005e40000100a00 */
[C---:B--2---:R-:W-:Y:S06]  /*aaeb0*/  HMMA.16816.F32 R16, R8.reuse, R50, R24 ;  /* 0x000000320810723c */ /* 0x044fec0000001818 */
[----:B------:R-:W-:Y:S04]  /*aaec0*/  STL.64 [R1+0x81c0], R50 ;  /* 0x0081c03201007387 */ /* 0x000fe80000100a00 */
[----:B------:R0:W-:Y:S01]  /*aaed0*/  STL.64 [R1+0x81b8], R48 ;  /* 0x0081b83001007387 */ /* 0x0001e20000100a00 */
[----:B---3--:R-:W-:-:S12]  /*aaee0*/  HMMA.16816.F32 R24, R8, R4, R36 ;  /* 0x000000040818723c */ /* 0x008fd80000001824 */
[----:B------:R-:W-:Y:S04]  /*aaef0*/  STL.64 [R1+0x26d0], R16 ;  /* 0x0026d01001007387 */ /* 0x000fe80000100a00 */
[----:B------:R1:W-:Y:S04]  /*aaf00*/  STL.64 [R1+0x26d8], R18 ;  /* 0x0026d81201007387 */ /* 0x0003e80000100a00 */
[----:B0-----:R-:W2:Y:S04]  /*aaf10*/  LDL.LU.64 R48, [R1+0x370] ;  /* 0x0003700001307983 */ /* 0x001ea80000300a00 */
[----:B------:R-:W2:Y:S01]  /*aaf20*/  LDL.LU.64 R50, [R1+0x378] ;  /* 0x0003780001327983 */ /* 0x000ea20000300a00 */
[C---:B-1----:R-:W-:Y:S06]  /*aaf30*/  HMMA.16816.F32 R16, R8.reuse, R6, R40 ;  /* 0x000000060810723c */ /* 0x042fec0000001828 */
[----:B------:R-:W-:Y:S04]  /*aaf40*/  STL.64 [R1+0x81d8], R6 ;  /* 0x0081d80601007387 */ /* 0x000fe80000100a00 */
[----:B------:R-:W-:Y:S04]  /*aaf50*/  STL.64 [R1+0x26c0], R24 ;  /* 0x0026c01801007387 */ /* 0x000fe80000100a00 */
[----:B------:R-:W-:Y:S04]  /*aaf60*/  STL.64 [R1+0x26c8], R26 ;  /* 0x0026c81a01007387 */ /* 0x000fe80000100a00 */
[----:B------:R0:W-:Y:S02]  /*aaf70*/  STL.64 [R1+0x81d0], R4 ;  /* 0x0081d00401007387 */ /* 0x0001e40000100a00 */
[C---:B0-----:R-:W-:Y:S03]  /*aaf80*/  HMMA.16816.F32 R4, R8.reuse, R14, R28 ;  /* 0x0000000e0804723c */ /* 0x041fe6000000181c */
[----:B------:R-:W-:Y:S04]  /*aaf90*/  STL.64 [R1+0x26b0], R16 ;  /* 0x0026b01001007387 */ /* 0x000fe80000100a00 */
[----:B------:R0:W-:Y:S02]  /*aafa0*/  STL.64 [R1+0x26b8], R18 ;  /* 0x0026b81201007387 */ /* 0x0001e40000100a00 */
[----:B0-----:R-:W-:Y:S02]  /*aafb0*/  HMMA.16816.F32 R16, R8, R12, R52 ;  /* 0x0000000c0810723c */ /* 0x001fe40000001834 */
[----:B------:R-:W-:-:S15]  /*aafc0*/  STL.64 [R1+0x8200], R14 ;  /* 0x0082000e01007387 */ /* 0x000fde0000100a00 */
[----:B------:R-:W-:-:S06]  /*aafd0*/  NOP ;  /* 0x0000000000007918 */ /* 0x000fcc0000000000 */
[----:B------:R-:W-:Y:S04]  /*aafe0*/  STL.64 [R1+0x26a0], R16 ;  /* 0x0026a01001007387 */ /* 0x000fe80000100a00 */
[----:B------:R-:W-:Y:S04]  /*aaff0*/  STL.64 [R1+0x26a8], R18 ;  /* 0x0026a81201007387 */ /* 0x000fe80000100a00 */
[----:B------:R0:W-:Y:S04]  /*ab000*/  STL.64 [R1+0x81f8], R12 ;  /* 0x0081f80c01007387 */ /* 0x0001e80000100a00 */
[----:B------:R-:W-:Y:S04]  /*ab010*/  STL.64 [R1+0x2690], R4 ;  /* 0x0026900401007387 */ /* 0x000fe80000100a00 */
[----:B------:R1:W-:Y:S01]  /*ab020*/  STL.64 [R1+0x2698], R6 ;  /* 0x0026980601007387 */ /* 0x0003e20000100a00 */
[C---:B0-----:R-:W-:Y:S06]  /*ab030*/  HMMA.16816.F32 R12, R8.reuse, R46, R32 ;  /* 0x0000002e080c723c */ /* 0x041fec0000001820 */
[----:B-1----:R-:W-:Y:S01]  /*ab040*/  HMMA.16816.F32 R4, R8, R60, R20 ;  /* 0x0000003c0804723c */ /* 0x002fe20000001814 */
[----:B------:R-:W3:-:S15]  /*ab050*/  LDL.LU R20, [R1+0x24d0] ;  /* 0x0024d00001147983 */ /* 0x000ede0000300800 */
[----:B------:R-:W-:-:S01]  /*ab060*/  NOP ;  /* 0x0000000000007918 */ /* 0x000fc20000000000 */
[----:B------:R0:W-:Y:S04]  /*ab070*/  STL.64 [R1+0x2680], R12 ;  /* 0x0026800c01007387 */ /* 0x0001e80000100a00 */
[----:B------:R1:W-:Y:S04]  /*ab080*/  STL.64 [R1+0x2688], R14 ;  /* 0x0026880e01007387 */ /* 0x0003e80000100a00 */
        /* <DEDUP_REMOVED lines=23> */
[----:B-1----:R-:W3:Y:S04]  /*ab200*/  LDL.LU R14, [R1+0x2588] ;  /* 0x00258800010e7983 */ /* 0x002ee80000300800 */
        /* <DEDUP_REMOVED lines=28> */
[----:B------:R0:W-:Y:S04]  /*ab3d0*/  STL.64 [R1+0x2640], R32 ;  /* 0x0026402001007387 */ /* 0x0001e80000100a00 */
[----:B------:R1:W-:Y:S04]  /*ab3e0*/  STL.64 [R1+0x2648], R34 ;  /* 0x0026482201007387 */ /* 0x0003e80000100a00 */
[----:B0-----:R-:W2:Y:S04]  /*ab3f0*/  LDL.LU R32, [R1+0x320] ;  /* 0x0003200001207983 */ /* 0x001ea80000300800 */
[----:B------:R-:W2:Y:S04]  /*ab400*/  LDL.LU R33, [R1+0x324] ;  /* 0x0003240001217983 */ /* 0x000ea80000300800 */
[----:B-1----:R-:W3:Y:S04]  /*ab410*/  LDL.LU R34, [R1+0x328] ;  /* 0x0003280001227983 */ /* 0x002ee80000300800 */
[----:B------:R-:W3:Y:S01]  /*ab420*/  LDL.LU R35, [R1+0x32c] ;  /* 0x00032c0001237983 */ /* 0x000ee20000300800 */
[C---:B------:R-:W-:Y:S06]  /*ab430*/  HMMA.16816.F32 R12, R48.reuse, R58, R12 ;  /* 0x0000003a300c723c */ /* 0x040fec000000180c */
[C---:B------:R-:W-:Y:S01]  /*ab440*/  HMMA.16816.F32 R36, R48.reuse, R56, R36 ;  /* 0x000000383024723c */ /* 0x040fe20000001824 */
[----:B---3--:R-:W-:Y:S04]  /*ab450*/  STL.64 [R1+0x80f0], R34 ;  /* 0x0080f02201007387 */ /* 0x008fe80000100a00 */
[----:B--2---:R0:W-:Y:S04]  /*ab460*/  STL.64 [R1+0x80e8], R32 ;  /* 0x0080e82001007387 */ /* 0x0041e80000100a00 */
[----:B0-----:R-:W2:Y:S04]  /*ab470*/  LDL.LU R32, [R1+0x2500] ;  /* 0x0025000001207983 */ /* 0x001ea80000300800 */
[----:B------:R-:W2:Y:S04]  /*ab480*/  LDL.LU R33, [R1+0x2504] ;  /* 0x0025040001217983 */ /* 0x000ea80000300800 */
[----:B------:R-:W2:Y:S04]  /*ab490*/  LDL.LU R34, [R1+0x2508] ;  /* 0x0025080001227983 */ /* 0x000ea80000300800 */
[----:B------:R-:W2:Y:S04]  /*ab4a0*/  LDL.LU R35, [R1+0x250c] ;  /* 0x00250c0001237983 */ /* 0x000ea80000300800 */
        /* <DEDUP_REMOVED lines=15> */
[----:B------:R-:W3:Y:S01]  /*ab5a0*/  LDL.LU R37, [R1+0x2514] ;  /* 0x0025140001257983 */ /* 0x000ee20000300800 */
[----:B------:R-:W-:-:S03]  /*ab5b0*/  IMAD.MOV.U32 R0, RZ, RZ, R51 ;  /* 0x000000ffff007224 */ /* 0x000fc600078e0033 */
[----:B0-----:R-:W3:Y:S04]  /*ab5c0*/  LDL.LU R38, [R1+0x2518] ;  /* 0x0025180001267983 */ /* 0x001ee80000300800 */
[----:B------:R-:W3:Y:S01]  /*ab5d0*/  LDL.LU R39, [R1+0x251c] ;  /* 0x00251c0001277983 */ /* 0x000ee20000300800 */
[----:B------:R-:W-:Y:S01]  /*ab5e0*/  IMAD.MOV.U32 R40, RZ, RZ, R48 ;  /* 0x000000ffff287224 */ /* 0x000fe200078e0030 */
[C---:B--2---:R-:W-:Y:S06]  /*ab5f0*/  HMMA.16816.F32 R4, R48.reuse, R24, R4 ;  /* 0x000000183004723c */ /* 0x044fec0000001804 */
[----:B----4-:R-:W-:-:S15]  /*ab600*/  HMMA.16816.F32 R16, R48, R26, R16 ;  /* 0x0000001a3010723c */ /* 0x010fde0000001810 */
[----:B------:R-:W-:-:S02]  /*ab610*/  NOP ;  /* 0x0000000000007918 */ /* 0x000fc40000000000 */
[----:B------:R-:W-:Y:S04]  /*ab620*/  STL.64 [R1+0x2600], R4 ;  /* 0x0026000401007387 */ /* 0x000fe80000100a00 */
[----:B------:R0:W-:Y:S04]  /*ab630*/  STL.64 [R1+0x2608], R6 ;  /* 0x0026080601007387 */ /* 0x0001e80000100a00 */
[----:B0-----:R-:W2:Y:S04]  /*ab640*/  LDL.LU.64 R6, [R1+0x81d8] ;  /* 0x0081d80001067983 */ /* 0x001ea80000300a00 */
[----:B------:R-:W4:Y:S04]  /*ab650*/  LDL.LU.64 R4, [R1+0x81d0] ;  /* 0x0081d00001047983 */ /* 0x000f280000300a00 */
[----:B------:R0:W-:Y:S04]  /*ab660*/  STL.64 [R1+0x25f0], R16 ;  /* 0x0025f01001007387 */ /* 0x0001e80000100a00 */
[----:B------:R1:W-:Y:S01]  /*ab670*/  STL.64 [R1+0x25f8], R18 ;  /* 0x0025f81201007387 */ /* 0x0003e20000100a00 */
[----:B0-----:R-:W-:-:S03]  /*ab680*/  IMAD.MOV.U32 R16, RZ, RZ, R50 ;  /* 0x000000ffff107224 */ /* 0x001fc600078e0032 */
[----:B-1----:R-:W3:Y:S01]  /*ab690*/  LDL.LU.64 R18, [R1+0x81c8] ;  /* 0x0081c80001127983 */ /* 0x002ee20000300a00 */
[----:B------:R-:W-:-:S03]  /*ab6a0*/  IMAD.MOV.U32 R17, RZ, RZ, R49 ;  /* 0x000000ffff117224 */ /* 0x000fc600078e0031 */
[----:B------:R-:W2:Y:S04]  /*ab6b0*/  LDL.LU.64 R50, [R1+0x81c0] ;  /* 0x0081c00001327983 */ /* 0x000ea80000300a00 */
[----:B------:R-:W2:Y:S04]  /*ab6c0*/  LDL.LU.64 R48, [R1+0x81b8] ;  /* 0x0081b80001307983 */ /* 0x000ea80000300a00 */
[----:B------:R0:W-:Y:S04]  /*ab6d0*/  STL.64 [R1+0x8198], R26 ;  /* 0x0081981a01007387 */ /* 0x0001e80000100a00 */
[----:B------:R1:W-:Y:S01]  /*ab6e0*/  STL.64 [R1+0x8190], R24 ;  /* 0x0081901801007387 */ /* 0x0003e20000100a00 */
[----:B0-----:R-:W-:-:S02]  /*ab6f0*/  IMAD.MOV.U32 R26, RZ, RZ, R16 ;  /* 0x000000ffff1a7224 */ /* 0x001fc400078e0010 */
[----:B-1----:R-:W-:Y:S02]  /*ab700*/  IMAD.MOV.U32 R24, RZ, RZ, R40 ;  /* 0x000000ffff187224 */ /* 0x002fe400078e0028 */
[----:B------:R-:W-:Y:S02]  /*ab710*/  IMAD.MOV.U32 R25, RZ, RZ, R17 ;  /* 0x000000ffff197224 */ /* 0x000fe400078e0011 */
[----:B------:R-:W-:-:S07]  /*ab720*/  IMAD.MOV.U32 R27, RZ, RZ, R0 ;  /* 0x000000ffff1b7224 */ /* 0x000fce00078e0000 */
[C---:B----4-:R-:W-:Y:S06]  /*ab730*/  HMMA.16816.F32 R28, R24.reuse, R4, R28 ;  /* 0x00000004181c723c */ /* 0x050fec000000181c */
[C---:B---3--:R-:W-:Y:S06]  /*ab740*/  HMMA.16816.F32 R36, R24.reuse, R18, R36 ;  /* 0x000000121824723c */ /* 0x048fec0000001824 */
[C---:B--2---:R-:W-:Y:S01]  /*ab750*/  HMMA.16816.F32 R32, R24.reuse, R48, R32 ;  /* 0x000000301820723c */ /* 0x044fe20000001820 */
[----:B------:R0:W-:Y:S05]  /*ab760*/  STL.64 [R1+0x8178], R18 ;  /* 0x0081781201007387 */ /* 0x0001ea0000100a00 */
[C---:B0-----:R-:W-:Y:S11]  /*ab770*/  HMMA.16816.F32 R16, R24.reuse, R50, R52 ;  /* 0x000000321810723c */ /* 0x041ff60000001834 */
        /* <DEDUP_REMOVED lines=11> */
[----:B------:R1:W-:Y:S01]  /*ab830*/  STL.64 [R1+0x8150], R4 ;  /* 0x0081500401007387 */ /* 0x0003e20000100a00 */
[C---:B0-----:R-:W-:Y:S06]  /*ab840*/  HMMA.16816.F32 R16, R24.reuse, R6, R20 ;  /* 0x000000061810723c */ /* 0x041fec0000001814 */
[----:B-1----:R-:W-:-:S15]  /*ab850*/  HMMA.16816.F32 R4, R24, R12, R8 ;  /* 0x0000000c1804723c */ /* 0x002fde0000001808 */
[----:B------:R-:W-:-:S02]  /*ab860*/  NOP ;  /* 0x0000000000007918 */ /* 0x000fc40000000000 */
[----:B------:R-:W-:Y:S04]  /*ab870*/  STL.64 [R1+0x25a0], R16 ;  /* 0x0025a01001007387 */ /* 0x000fe80000100a00 */
[----:B------:R-:W-:Y:S04]  /*ab880*/  STL.64 [R1+0x25a8], R18 ;  /* 0x0025a81201007387 */ /* 0x000fe80000100a00 */
[----:B------:R-:W2:Y:S04]  /*ab890*/  LDL.LU R32, [R1+0x2470] ;  /* 0x0024700001207983 */ /* 0x000ea80000300800 */
        /* <DEDUP_REMOVED lines=15> */
[----:B-1----:R-:W2:Y:S04]  /*ab990*/  LDL.LU R6, [R1+0x24b8] ;  /* 0x0024b80001067983 */ /* 0x002ea80000300800 */
[----:B------:R-:W2:Y:S04]  /*ab9a0*/  LDL.LU R7, [R1+0x24bc] ;  /* 0x0024bc0001077983 */ /* 0x000ea80000300800 */
[----:B------:R-:W3:Y:S04]  /*ab9b0*/  LDL.LU R16, [R1+0x2490] ;  /* 0x0024900001107983 */ /* 0x000ee80000300800 */
[----:B------:R-:W3:Y:S04]  /*ab9c0*/  LDL.LU R17, [R1+0x2494] ;  /* 0x0024940001117983 */ /* 0x000ee80000300800 */
        /* <DEDUP_REMOVED lines=8> */
[----:B------:R-:W2:Y:S04]  /*aba50*/  LDL.LU R28, [R1+0xf50] ;  /* 0x000f5000011c7983 */ /* 0x000ea80000300800 */
[----:B------:R-:W2:Y:S04]  /*aba60*/  LDL.LU R29, [R1+0xf54] ;  /* 0x000f5400011d7983 */ /* 0x000ea80000300800 */
[----:B------:R-:W4:Y:S04]  /*aba70*/  LDL.LU R30, [R1+0xf58] ;  /* 0x000f5800011e7983 */ /* 0x000f280000300800 */
[----:B------:R-:W4:Y:S04]  /*aba80*/  LDL.LU R31, [R1+0xf5c] ;  /* 0x000f5c00011f7983 */ /* 0x000f280000300800 */
[----:B----4-:R-:W-:Y:S04]  /*aba90*/  STL.64 [R1+0x8110], R30 ;  /* 0x0081101e01007387 */ /* 0x010fe80000100a00 */
[----:B--2---:R0:W-:Y:S04]  /*abaa0*/  STL.64 [R1+0x8108], R28 ;  /* 0x0081081c01007387 */ /* 0x0041e80000100a00 */
[----:B0-----:R-:W2:Y:S04]  /*abab0*/  LDL.LU.64 R28, [R1+0x350] ;  /* 0x00035000011c7983 */ /* 0x001ea80000300a00 */
[----:B------:R-:W2:Y:S04]  /*abac0*/  LDL.LU.64 R30, [R1+0x358] ;  /* 0x00035800011e7983 */ /* 0x000ea80000300a00 */
[----:B------:R-:W4:Y:S04]  /*abad0*/  LDL.LU R52, [R1+0xf60] ;  /* 0x000f600001347983 */ /* 0x000f280000300800 */
[----:B------:R-:W4:Y:S04]  /*abae0*/  LDL.LU R53, [R1+0xf64] ;  /* 0x000f640001357983 */ /* 0x000f280000300800 */
[----:B------:R-:W3:Y:S04]  /*abaf0*/  LDL.LU R54, [R1+0xf68] ;  /* 0x000f680001367983 */ /* 0x000ee80000300800 */
[----:B------:R-:W3:Y:S01]  /*abb00*/  LDL.LU R55, [R1+0xf6c] ;  /* 0x000f6c0001377983 */ /* 0x000ee20000300800 */
[C---:B------:R-:W-:Y:S03]  /*abb10*/  HMMA.16816.F32 R4, R24.reuse, R14, R4 ;  /* 0x0000000e1804723c */ /* 0x040fe60000001804 */
[----:B---3--:R-:W-:Y:S04]  /*abb20*/  STL.64 [R1+0x8120], R54 ;  /* 0x0081203601007387 */ /* 0x008fe80000100a00 */
[----:B----4-:R-:W-:Y:S04]  /*abb30*/  STL.64 [R1+0x8118], R52 ;  /* 0x0081183401007387 */ /* 0x010fe80000100a00 */
[----:B------:R-:W3:Y:S04]  /*abb40*/  LDL.LU R8, [R1+0xf30] ;  /* 0x000f300001087983 */ /* 0x000ee80000300800 */
[----:B------:R-:W3:Y:S04]  /*abb50*/  LDL.LU R9, [R1+0xf34] ;  /* 0x000f340001097983 */ /* 0x000ee80000300800 */
[----:B------:R-:W4:Y:S04]  /*abb60*/  LDL.LU R10, [R1+0xf38] ;  /* 0x000f3800010a7983 */ /* 0x000f280000300800 */
[----:B------:R-:W4:Y:S04]  /*abb70*/  LDL.LU R11, [R1+0xf3c] ;  /* 0x000f3c00010b7983 */ /* 0x000f280000300800 */
[----:B----4-:R-:W-:Y:S04]  /*abb80*/  STL.64 [R1+0x8130], R10 ;  /* 0x0081300a01007387 */ /* 0x010fe80000100a00 */
[----:B---3--:R-:W-:Y:S04]  /*abb90*/  STL.64 [R1+0x8128], R8 ;  /* 0x0081280801007387 */ /* 0x008fe80000100a00 */
[----:B------:R-:W-:Y:S04]  /*abba0*/  STL.64 [R1+0x8140], R14 ;  /* 0x0081400e01007387 */ /* 0x000fe80000100a00 */
[----:B------:R-:W-:Y:S04]  /*abbb0*/  STL.64 [R1+0x8138], R12 ;  /* 0x0081380c01007387 */ /* 0x000fe80000100a00 */
[----:B------:R-:W-:Y:S04]  /*abbc0*/  STL.64 [R1+0x2580], R4 ;  /* 0x0025800401007387 */ /* 0x000fe80000100a00 */
[----:B------:R0:W-:Y:S02]  /*abbd0*/  STL.64 [R1+0x2588], R6 ;  /* 0x0025880601007387 */ /* 0x0001e40000100a00 */
[C---:B0-----:R-:W-:Y:S06]  /*abbe0*/  HMMA.16816.F32 R4, R24.reuse, R46, R48 ;  /* 0x0000002e1804723c */ /* 0x041fec0000001830 */
[----:B------:R-:W-:Y:S01]  /*abbf0*/  HMMA.16816.F32 R12, R24, R60, R16 ;  /* 0x0000003c180c723c */ /* 0x000fe20000001810 */
[----:B------:R-:W-:Y:S05]  /*abc00*/  STL.64 [R1+0x8148], R46 ;  /* 0x0081482e01007387 */ /* 0x000fea0000100a00 */
[C---:B--2---:R-:W-:Y:S11]  /*abc10*/  HMMA.16816.F32 R8, R28.reuse, R2, R36 ;  /* 0x000000021c08723c */ /* 0x044ff60000001824 */
[----:B------:R-:W-:Y:S04]  /*abc20*/  STL.64 [R1+0x2570], R4 ;  /* 0x0025700401007387 */ /* 0x000fe80000100a00 */
[----:B------:R0:W-:Y:S02]  /*abc30*/  STL.64 [R1+0x2578], R6 ;  /* 0x0025780601007387 */ /* 0x0001e40000100a00 */
[C---:B0-----:R-:W-:Y:S02]  /*abc40*/  HMMA.16816.F32 R4, R28.reuse, R42, R32 ;  /* 0x0000002a1c04723c */ /* 0x041fe40000001820 */
[----:B------:R-:W-:Y:S04]  /*abc50*/  STL.64 [R1+0x2540], R12 ;  /* 0x0025400c01007387 */ /* 0x000fe80000100a00 */
[----:B------:R-:W-:Y:S04]  /*abc60*/  STL.64 [R1+0x2548], R14 ;  /* 0x0025480e01007387 */ /* 0x000fe80000100a00 */
[----:B------:R-:W-:Y:S04]  /*abc70*/  STL.64 [R1+0x8160], R42 ;  /* 0x0081602a01007387 */ /* 0x000fe80000100a00 */
[----:B------:R0:W-:Y:S04]  /*abc80*/  STL.64 [R1+0x2530], R8 ;  /* 0x0025300801007387 */ /* 0x0001e80000100a00 */
[----:B------:R1:W-:Y:S04]  /*abc90*/  STL.64 [R1+0x2538], R10 ;  /* 0x0025380a01007387 */ /* 0x0003e80000100a00 */
[----:B0-----:R-:W2:Y:S04]  /*abca0*/  LDL.LU R8, [R1+0x2220] ;  /* 0x0022200001087983 */ /* 0x001ea80000300800 */
[----:B------:R-:W-:Y:S04]  /*abcb0*/  STL.64 [R1+0x2520], R4 ;  /* 0x0025200401007387 */ /* 0x000fe80000100a00 */
[----:B------:R-:W-:Y:S04]  /*abcc0*/  STL.64 [R1+0x2528], R6 ;  /* 0x0025280601007387 */ /* 0x000fe80000100a00 */
        /* <DEDUP_REMOVED lines=74> */
[----:B------:R-:W4:Y:S02]  /*ac170*/  LDL.LU.64 R24, [R1+0x8190] ;  /* 0x0081900001187983 */ /* 0x000f240000300a00 */
[C---:B----4-:R-:W-:Y:S06]  /*ac180*/  HMMA.16816.F32 R8, R28.reuse, R24, R8 ;  /* 0x000000181c08723c */ /* 0x050fec0000001808 */
[----:B---3--:R-:W-:-:S15]  /*ac190*/  HMMA.16816.F32 R16, R28, R26, R16 ;  /* 0x0000001a1c10723c */ /* 0x008fde0000001810 */
[----:B------:R-:W-:-:S02]  /*ac1a0*/  NOP ;  /* 0x0000000000007918 */ /* 0x000fc40000000000 */
[----:B------:R-:W-:Y:S04]  /*ac1b0*/  STL.64 [R1+0x24e0], R8 ;  /* 0x0024e00801007387 */ /* 0x000fe80000100a00 */
[----:B------:R0:W-:Y:S04]  /*ac1c0*/  STL.64 [R1+0x24e8], R10 ;  /* 0x0024e80a01007387 */ /* 0x0001e80000100a00 */
[----:B0-----:R-:W3:Y:S04]  /*ac1d0*/  LDL.LU.64 R10, [R1+0x8188] ;  /* 0x00818800010a7983 */ /* 0x001ee80000300a00 */
[----:B------:R-:W3:Y:S04]  /*ac1e0*/  LDL.LU.64 R8, [R1+0x8180] ;  /* 0x0081800001087983 */ /* 0x000ee80000300a00 */
        /* <DEDUP_REMOVED lines=13> */
[----:B------:R-:W3:Y:S01]  /*ac2c0*/  LDL.LU R19, [R1+0xf7c] ;  /* 0x000f7c0001137983 */ /* 0x000ee20000300800 */
[C---:B----4-:R-:W-:Y:S06]  /*ac2d0*/  HMMA.16816.F32 R40, R28.reuse, R48, R40 ;  /* 0x000000301c28723c */ /* 0x050fec0000001828 */
[----:B--2---:R-:W-:-:S15]  /*ac2e0*/  HMMA.16816.F32 R4, R28, R50, R4 ;  /* 0x000000321c04723c */ /* 0x004fde0000001804 */
[----:B------:R-:W-:-:S02]  /*ac2f0*/  NOP ;  /* 0x0000000000007918 */ /* 0x000fc40000000000 */
[----:B------:R-:W-:Y:S04]  /*ac300*/  STL.64 [R1+0x24b0], R40 ;  /* 0x0024b02801007387 */ /* 0x000fe80000100a00 */
[----:B------:R0:W-:Y:S04]  /*ac310*/  STL.64 [R1+0x24b8], R42 ;  /* 0x0024b82a01007387 */ /* 0x0001e80000100a00 */
[----:B0-----:R-:W2:Y:S04]  /*ac320*/  LDL.LU.64 R42, [R1+0x8160] ;  /* 0x00816000012a7983 */ /* 0x001ea80000300a00 */
[----:B------:R-:W-:Y:S04]  /*ac330*/  STL.64 [R1+0x24a0], R4 ;  /* 0x0024a00401007387 */ /* 0x000fe80000100a00 */
[----:B------:R0:W-:Y:S04]  /*ac340*/  STL.64 [R1+0x24a8], R6 ;  /* 0x0024a80601007387 */ /* 0x0001e80000100a00 */
[----:B0-----:R-:W4:Y:S04]  /*ac350*/  LDL.LU.64 R6, [R1+0x8158] ;  /* 0x0081580001067983 */ /* 0x001f280000300a00 */
[----:B------:R-:W3:Y:S04]  /*ac360*/  LDL.LU.64 R4, [R1+0x8150] ;  /* 0x0081500001047983 */ /* 0x000ee80000300a00 */
[----:B------:R-:W-:Y:S04]  /*ac370*/  STL.64 [R1+0x80d8], R50 ;  /* 0x0080d83201007387 */ /* 0x000fe80000100a00 */
[----:B------:R0:W-:Y:S04]  /*ac380*/  STL.64 [R1+0x80d0], R48 ;  /* 0x0080d03001007387 */ /* 0x0001e80000100a00 */
[----:B0-----:R-:W2:Y:S04]  /*ac390*/  LDL.LU R48, [R1+0xf80] ;  /* 0x000f800001307983 */ /* 0x001ea80000300800 */
[----:B------:R-:W2:Y:S04]  /*ac3a0*/  LDL.LU R49, [R1+0xf84] ;  /* 0x000f840001317983 */ /* 0x000ea80000300800 */
[----:B------:R-:W2:Y:S04]  /*ac3b0*/  LDL.LU R50, [R1+0xf88] ;  /* 0x000f880001327983 */ /* 0x000ea80000300800 */
        /* <DEDUP_REMOVED lines=9> */
[----:B0-----:R-:W4:Y:S04]  /*ac450*/  LDL.LU.64 R14, [R1+0x8140] ;  /* 0x00814000010e7983 */ /* 0x001f280000300a00 */
[----:B------:R-:W2:Y:S01]  /*ac460*/  LDL.LU.64 R12, [R1+0x8138] ;  /* 0x00813800010c7983 */ /* 0x000ea20000300a00 */
[----:B------:R-:W-:-:S02]  /*ac470*/  IMAD.MOV.U32 R36, RZ, RZ, R30 ;  /* 0x000000ffff247224 */ /* 0x000fc400078e001e */
[----:B------:R-:W-:Y:S02]  /*ac480*/  IMAD.MOV.U32 R0, RZ, RZ, R31 ;  /* 0x000000ffff007224 */ /* 0x000fe400078e001f */
[----:B------:R-:W-:Y:S02]  /*ac490*/  IMAD.MOV.U32 R40, RZ, RZ, R28 ;  /* 0x000000ffff287224 */ /* 0x000fe400078e001c */
[----:B------:R-:W-:Y:S01]  /*ac4a0*/  IMAD.MOV.U32 R37, RZ, RZ, R29 ;  /* 0x000000ffff257224 */ /* 0x000fe200078e001d */
        /* <DEDUP_REMOVED lines=19> */
[C---:B---3--:R-:W-:Y:S06]  /*ac5e0*/  HMMA.16816.F32 R20, R12.reuse, R46, R20 ;  /* 0x0000002e0c14723c */ /* 0x048fec0000001814 */
[----:B------:R-:W-:-:S15]  /*ac5f0*/  HMMA.16816.F32 R12, R12, R60, R32 ;  /* 0x0000003c0c0c723c */ /* 0x000fde0000001820 */
        /* <DEDUP_REMOVED lines=8> */
[----:B------:R0:W-:Y:S01]  /*ac680*/  STL.64 [R1+0x2438], R14 ;  /* 0x0024380e01007387 */ /* 0x0001e20000100a00 */
[C---:B----4-:R-:W-:Y:S06]  /*ac690*/  HMMA.16816.F32 R48, R32.reuse, R2, R48 ;  /* 0x000000022030723c */ /* 0x050fec0000001830 */
[C---:B0-----:R-:W-:Y:S06]  /*ac6a0*/  HMMA.16816.F32 R12, R32.reuse, R42, R16 ;  /* 0x0000002a200c723c */ /* 0x041fec0000001810 */
[C---:B--2---:R-:W-:Y:S06]  /*ac6b0*/  HMMA.16816.F32 R16, R32.reuse, R56, R28 ;  /* 0x000000382010723c */ /* 0x044fec000000181c */
[C---:B------:R-:W-:Y:S05]  /*ac6c0*/  HMMA.16816.F32 R8, R32.reuse, R24, R8 ;  /* 0x000000182008723c */ /* 0x040fea0000001808 */
[----:B------:R-:W-:Y:S04]  /*ac6d0*/  STL.64 [R1+0x2310], R48 ;  /* 0x0023103001007387 */ /* 0x000fe80000100a00 */
[----:B------:R0:W-:Y:S04]  /*ac6e0*/  STL.64 [R1+0x2318], R50 ;  /* 0x0023183201007387 */ /* 0x0001e80000100a00 */
[----:B------:R-:W-:Y:S04]  /*ac6f0*/  STL.64 [R1+0x22e0], R12 ;  /* 0x0022e00c01007387 */ /* 0x000fe80000100a00 */
[----:B------:R3:W-:Y:S01]  /*ac700*/  STL.64 [R1+0x22e8], R14 ;  /* 0x0022e80e01007387 */ /* 0x0007e20000100a00 */
[C---:B0-----:R-:W-:Y:S06]  /*ac710*/  HMMA.16816.F32 R48, R32.reuse, R58, R52 ;  /* 0x0000003a2030723c */ /* 0x041fec0000001834 */
[----:B---3--:R-:W-:-:S15]  /*ac720*/  HMMA.16816.F32 R12, R32, R38, R20 ;  /* 0x00000026200c723c */ /* 0x008fde0000001814 */
[----:B------:R-:W-:-:S02]  /*ac730*/  NOP ;  /* 0x0000000000007918 */ /* 0x000fc40000000000 */
[----:B------:R-:W-:Y:S04]  /*ac740*/  STL.64 [R1+0x22c0], R48 ;  /* 0x0022c03001007387 */ /* 0x000fe80000100a00 */
[----:B------:R-:W-:Y:S04]  /*ac750*/  STL.64 [R1+0x22c8], R50 ;  /* 0x0022c83201007387 */ /* 0x000fe80000100a00 */
[----:B------:R-:W-:Y:S04]  /*ac760*/  STL.64 [R1+0x80a8], R38 ;  /* 0x0080a82601007387 */ /* 0x000fe80000100a00 */
[----:B------:R0:W-:Y:S04]  /*ac770*/  STL.64 [R1+0x22a0], R16 ;  /* 0x0022a01001007387 */ /* 0x0001e80000100a00 */
[----:B------:R1:W-:Y:S04]  /*ac780*/  STL.64 [R1+0x22a8], R18 ;  /* 0x0022a81201007387 */ /* 0x0003e80000100a00 */
        /* <DEDUP_REMOVED lines=32> */
[----:B------:R-:W3:Y:S04]  /*ac990*/  LDL.LU R12, [R1+0xed0] ;  /* 0x000ed000010c7983 */ /* 0x000ee80000300800 */
[----:B------:R-:W3:Y:S04]  /*ac9a0*/  LDL.LU R13, [R1+0xed4] ;  /* 0x000ed400010d7983 */ /* 0x000ee80000300800 */
[----:B------:R-:W3:Y:S04]  /*ac9b0*/  LDL.LU R14, [R1+0xed8] ;  /* 0x000ed800010e7983 */ /* 0x000ee80000300800 */
[----:B------:R-:W3:Y:S01]  /*ac9c0*/  LDL.LU R15, [R1+0xedc] ;  /* 0x000edc00010f7983 */ /* 0x000ee20000300800 */
[C---:B--2---:R-:W-:Y:S03]  /*ac9d0*/  HMMA.16816.F32 R16, R32.reuse, R26, R16 ;  /* 0x0000001a2010723c */ /* 0x044fe60000001810 */
        /* <DEDUP_REMOVED lines=28> */
[----:B------:R-:W-:-:S08]  /*acba0*/  NOP ;  /* 0x0000000000007918 */ /* 0x000fd00000000000 */
[----:B------:R-:W-:Y:S04]  /*acbb0*/  STL.64 [R1+0x2200], R24 ;  /* 0x0022001801007387 */ /* 0x000fe80000100a00 */
[----:B------:R4:W-:Y:S02]  /*acbc0*/  STL.64 [R1+0x2208], R26 ;  /* 0x0022081a01007387 */ /* 0x0009e40000100a00 */
[----:B----4-:R-:W-:Y:S02]  /*acbd0*/  HMMA.16816.F32 R24, R32, R50, R8 ;  /* 0x000000322018723c */ /* 0x010fe40000001808 */
[----:B------:R-:W2:-:S15]  /*acbe0*/  LDL.LU R8, [R1+0xe60] ;  /* 0x000e600001087983 */ /* 0x000e9e0000300800 */
[----:B------:R-:W-:-:S06]  /*acbf0*/  NOP ;  /* 0x0000000000007918 */ /* 0x000fcc0000000000 */
        /* <DEDUP_REMOVED lines=20> */
[----:B------:R3:W-:Y:S01]  /*acd40*/  STL.64 [R1+0x80b0], R4 ;  /* 0x0080b00401007387 */ /* 0x0007e20000100a00 */
[C---:B----4-:R-:W-:Y:S06]  /*acd50*/  HMMA.16816.F32 R48, R32.reuse, R6, R48 ;  /* 0x000000062030723c */ /* 0x050fec0000001830 */
[C---:B---3--:R-:W-:Y:S06]  /*acd60*/  HMMA.16816.F32 R4, R32.reuse, R12, R16 ;  /* 0x0000000c2004723c */ /* 0x048fec0000001810 */
[C---:B--2---:R-:W-:Y:S06]  /*acd70*/  HMMA.16816.F32 R36, R32.reuse, R14, R36 ;  /* 0x0000000e2024723c */ /* 0x044fec0000001824 */
[C---:B------:R-:W-:Y:S05]  /*acd80*/  HMMA.16816.F32 R16, R32.reuse, R46, R52 ;  /* 0x0000002e2010723c */ /* 0x040fea0000001834 */
[----:B------:R-:W-:Y:S04]  /*acd90*/  STL.64 [R1+0x21a0], R48 ;  /* 0x0021a03001007387 */ /* 0x000fe80000100a00 */
[----:B------:R-:W-:Y:S04]  /*acda0*/  STL.64 [R1+0x21a8], R50 ;  /* 0x0021a83201007387 */ /* 0x000fe80000100a00 */
[----:B------:R-:W-:Y:S04]  /*acdb0*/  STL.64 [R1+0x2180], R4 ;  /* 0x0021800401007387 */ /* 0x000fe80000100a00 */
[----:B------:R0:W-:Y:S02]  /*acdc0*/  STL.64 [R1+0x2188], R6 ;  /* 0x0021880601007387 */ /* 0x0001e40000100a00 */
[----:B0-----:R-:W-:Y:S02]  /*acdd0*/  HMMA.16816.F32 R4, R32, R60, R28 ;  /* 0x0000003c2004723c */ /* 0x001fe4000000181c */
[----:B------:R-:W-:Y:S04]  /*acde0*/  STL.64 [R1+0x2160], R36 ;  /* 0x0021602401007387 */ /* 0x000fe80000100a00 */
[----:B------:R-:W-:Y:S04]  /*acdf0*/  STL.64 [R1+0x2168], R38 ;  /* 0x0021682601007387 */ /* 0x000fe80000100a00 */
[----:B------:R-:W2:Y:S04]  /*ace00*/  LDL.LU R28, [R1+0xdb0] ;  /* 0x000db000011c7983 */ /* 0x000ea80000300800 */
[----:B------:R-:W-:Y:S04]  /*ace10*/  STL.64 [R1+0x2140], R16 ;  /* 0x0021401001007387 */ /* 0x000fe80000100a00 */
[----:B------:R0:W-:Y:S01]  /*ace20*/  STL.64 [R1+0x2148], R18 ;  /* 0x0021481201007387 */ /* 0x0001e20000100a00 */
[C---:B------:R-:W-:Y:S06]  /*ace30*/  HMMA.16816.F32 R8, R20.reuse, R42, R8 ;  /* 0x0000002a1408723c */ /* 0x040fec0000001808 */
[C---:B0-----:R-:W-:Y:S01]  /*ace40*/  HMMA.16816.F32 R16, R20.reuse, R2, R24 ;  /* 0x000000021410723c */ /* 0x041fe20000001818 */
        /* <DEDUP_REMOVED lines=22> */
[----:B------:R0:W-:Y:S04]  /*acfb0*/  STL.64 [R1+0x20f0], R16 ;  /* 0x0020f01001007387 */ /* 0x0001e80000100a00 */
[----:B------:R1:W-:Y:S04]  /*acfc0*/  STL.64 [R1+0x20f8], R18 ;  /* 0x0020f81201007387 */ /* 0x0003e80000100a00 */
[----:B------:R-:W-:Y:S04]  /*acfd0*/  STL.64 [R1+0x20d0], R8 ;  /* 0x0020d00801007387 */ /* 0x000fe80000100a00 */
[----:B------:R-:W-:Y:S04]  /*acfe0*/  STL.64 [R1+0x20d8], R10 ;  /* 0x0020d80a01007387 */ /* 0x000fe80000100a00 */
        /* <DEDUP_REMOVED lines=11> */
[----:B------:R0:W-:Y:S04]  /*ad0a0*/  STL.64 [R1+0x8058], R42 ;  /* 0x0080582a01007387 */ /* 0x0001e80000100a00 */
[----:B------:R-:W4:Y:S04]  /*ad0b0*/  LDL.LU R40, [R1+0xdd0] ;  /* 0x000dd00001287983 */ /* 0x000f280000300800 */
[----:B------:R-:W4:Y:S04]  /*ad0c0*/  LDL.LU R41, [R1+0xdd4] ;  /* 0x000dd40001297983 */ /* 0x000f280000300800 */
[----:B0-----:R-:W4:Y:S04]  /*ad0d0*/  LDL.LU R42, [R1+0xdd8] ;  /* 0x000dd800012a7983 */ /* 0x001f280000300800 */
[----:B------:R-:W4:Y:S04]  /*ad0e0*/  LDL.LU R43, [R1+0xddc] ;  /* 0x000ddc00012b7983 */ /* 0x000f280000300800 */
[----:B------:R-:W4:Y:S04]  /*ad0f0*/  LDL.LU R8, [R1+0x290] ;  /* 0x0002900001087983 */ /* 0x000f280000300800 */
[----:B------:R-:W4:Y:S04]  /*ad100*/  LDL.LU R9, [R1+0x294] ;  /* 0x0002940001097983 */ /* 0x000f280000300800 */
[----:B------:R-:W4:Y:S04]  /*ad110*/  LDL.LU R10, [R1+0x298] ;  /* 0x00029800010a7983 */ /* 0x000f280000300800 */
[----:B------:R-:W4:Y:S01]  /*ad120*/  LDL.LU R11, [R1+0x29c] ;  /* 0x00029c00010b7983 */ /* 0x000f220000300800 */
[C---:B--2---:R-:W-:Y:S06]  /*ad130*/  HMMA.16816.F32 R4, R20.reuse, R58, R4 ;  /* 0x0000003a1404723c */ /* 0x044fec0000001804 */
[C---:B---3--:R-:W-:Y:S01]  /*ad140*/  HMMA.16816.F32 R36, R20.reuse, R56, R36 ;  /* 0x000000381424723c */ /* 0x048fe20000001824 */
        /* <DEDUP_REMOVED lines=41> */
[----:B------:R3:W-:Y:S01]  /*ad3e0*/  STL.64 [R1+0x8020], R24 ;  /* 0x0080201801007387 */ /* 0x0007e20000100a00 */
[C---:B--2---:R-:W-:Y:S06]  /*ad3f0*/  HMMA.16816.F32 R8, R20.reuse, R50, R8 ;  /* 0x000000321408723c */ /* 0x044fec0000001808 */
[C---:B---3--:R-:W-:Y:S06]  /*ad400*/  HMMA.16816.F32 R24, R20.reuse, R18, R36 ;  /* 0x000000121418723c */ /* 0x048fec0000001824 */
[----:B------:R4:W-:Y:S02]  /*ad410*/  STL.64 [R1+0x8008], R18 ;  /* 0x0080081201007387 */ /* 0x0009e40000100a00 */
[----:B----4-:R-:W-:-:S15]  /*ad420*/  HMMA.16816.F32 R16, R20, R48, R56 ;  /* 0x000000301410723c */ /* 0x010fde0000001838 */
        /* <DEDUP_REMOVED lines=13> */
[----:B------:R-:W-:Y:S04]  /*ad500*/  STL.64 [R1+0x8038], R4 ;  /* 0x0080380401007387 */ /* 0x000fe80000100a00 */
[----:B------:R-:W-:Y:S04]  /*ad510*/  STL.64 [R1+0x1f90], R8 ;  /* 0x001f900801007387 */ /* 0x000fe80000100a00 */
[----:B------:R0:W-:Y:S02]  /*ad520*/  STL.64 [R1+0x1f98], R10 ;  /* 0x001f980a01007387 */ /* 0x0001e40000100a00 */
[C---:B0-----:R-:W-:Y:S06]  /*ad530*/  HMMA.16816.F32 R8, R20.reuse, R12, R28 ;  /* 0x0000000c1408723c */ /* 0x041fec000000181c */
[C---:B------:R-:W-:Y:S06]  /*ad540*/  HMMA.16816.F32 R4, R20.reuse, R14, R32 ;  /* 0x0000000e1404723c */ /* 0x040fec0000001820 */
[----:B------:R-:W-:Y:S11]  /*ad550*/  STL.64 [R1+0x8078], R14 ;  /* 0x0080780e01007387 */ /* 0x000ff60000100a00 */
[----:B------:R0:W-:Y:S04]  /*ad560*/  STL.64 [R1+0x1f70], R8 ;  /* 0x001f700801007387 */ /* 0x0001e80000100a00 */
        /* <DEDUP_REMOVED lines=52> */
[C---:B------:R-:W-:Y:S06]  /*ad8b0*/  HMMA.16816.F32 R8, R20.reuse, R46, R8 ;  /* 0x0000002e1408723c */ /* 0x040fec0000001808 */
[----:B--2---:R-:W-:-:S15]  /*ad8c0*/  HMMA.16816.F32 R20, R20, R60, R12 ;  /* 0x0000003c1414723c */ /* 0x004fde000000180c */
[----:B------:R-:W-:-:S02]  /*ad8d0*/  NOP ;  /* 0x0000000000007918 */ /* 0x000fc40000000000 */
[----:B------:R0:W-:Y:S04]  /*ad8e0*/  STL.64 [R1+0x1f30], R8 ;  /* 0x001f300801007387 */ /* 0x0001e80000100a00 */
[----:B------:R1:W-:Y:S04]  /*ad8f0*/  STL.64 [R1+0x1f38], R10 ;  /* 0x001f380a01007387 */ /* 0x0003e80000100a00 */
[----:B0-----:R-:W2:Y:S04]  /*ad900*/  LDL.LU R8, [R1+0xd00] ;  /* 0x000d000001087983 */ /* 0x001ea80000300800 */
[----:B------:R-:W2:Y:S04]  /*ad910*/  LDL.LU R9, [R1+0xd04] ;  /* 0x000d040001097983 */ /* 0x000ea80000300800 */
[----:B-1----:R-:W2:Y:S04]  /*ad920*/  LDL.LU R10, [R1+0xd08] ;  /* 0x000d0800010a7983 */ /* 0x002ea80000300800 */
[----:B------:R-:W2:Y:S04]  /*ad930*/  LDL.LU R11, [R1+0xd0c] ;  /* 0x000d0c00010b7983 */ /* 0x000ea80000300800 */
        /* <DEDUP_REMOVED lines=70> */
[----:B------:R-:W3:Y:S04]  /*adda0*/  LDL.LU.64 R8, [R1+0x7ff8] ;  /* 0x007ff80001087983 */ /* 0x000ee80000300a00 */
        /* <DEDUP_REMOVED lines=33> */
[----:B------:R-:W2:-:S15]  /*adfc0*/  LDL.LU R28, [R1+0xba0] ;  /* 0x000ba000011c7983 */ /* 0x000e9e0000300800 */
[----:B------:R-:W-:-:S01]  /*adfd0*/  NOP ;  /* 0x0000000000007918 */ /* 0x000fc20000000000 */
        /* <DEDUP_REMOVED lines=35> */
[----:B----4-:R-:W4:Y:S04]  /*ae210*/  LDL.LU R4, [R1+0xc20] ;  /* 0x000c200001047983 */ /* 0x010f280000300800 */
[----:B------:R-:W4:Y:S04]  /*ae220*/  LDL.LU R5, [R1+0xc24] ;  /* 0x000c240001057983 */ /* 0x000f280000300800 */
[----:B---3--:R-:W4:Y:S04]  /*ae230*/  LDL.LU R6, [R1+0xc28] ;  /* 0x000c280001067983 */ /* 0x008f280000300800 */
[----:B------:R-:W4:Y:S04]  /*ae240*/  LDL.LU R7, [R1+0xc2c] ;  /* 0x000c2c0001077983 */ /* 0x000f280000300800 */
        /* <DEDUP_REMOVED lines=76> */
[----:B------:R-:W3:Y:S04]  /*ae710*/  LDL.LU.64 R48, [R1+0x7f90] ;  /* 0x007f900001307983 */ /* 0x000ee80000300a00 */
[----:B------:R2:W-:Y:S01]  /*ae720*/  STL.64 [R1+0x7f38], R18 ;  /* 0x007f381201007387 */ /* 0x0005e20000100a00 */
[C---:B---3--:R-:W-:Y:S06]  /*ae730*/  HMMA.16816.F32 R24, R8.reuse, R48, R24 ;  /* 0x000000300818723c */ /* 0x048fec0000001818 */
[C---:B--2---:R-:W-:Y:S06]  /*ae740*/  HMMA.16816.F32 R16, R8.reuse, R50, R36 ;  /* 0x000000320810723c */ /* 0x044fec0000001824 */
[----:B------:R-:W-:Y:S11]  /*ae750*/  STL.64 [R1+0x7f48], R50 ;  /* 0x007f483201007387 */ /* 0x000ff60000100a00 */
[----:B------:R-:W-:Y:S04]  /*ae760*/  STL.64 [R1+0x1bd0], R24 ;  /* 0x001bd01801007387 */ /* 0x000fe80000100a00 */
[----:B------:R4:W-:Y:S04]  /*ae770*/  STL.64 [R1+0x1bd8], R26 ;  /* 0x001bd81a01007387 */ /* 0x0009e80000100a00 */
[----:B------:R-:W-:Y:S04]  /*ae780*/  STL.64 [R1+0x7f40], R48 ;  /* 0x007f403001007387 */ /* 0x000fe80000100a00 */
[----:B------:R-:W-:Y:S04]  /*ae790*/  STL.64 [R1+0x1bb0], R16 ;  /* 0x001bb01001007387 */ /* 0x000fe80000100a00 */
[----:B------:R0:W-:Y:S01]  /*ae7a0*/  STL.64 [R1+0x1bb8], R18 ;  /* 0x001bb81201007387 */ /* 0x0001e20000100a00 */
[C---:B----4-:R-:W-:Y:S06]  /*ae7b0*/  HMMA.16816.F32 R24, R8.reuse, R4, R56 ;  /* 0x000000040818723c */ /* 0x050fec0000001838 */
[C---:B0-----:R-:W-:Y:S06]  /*ae7c0*/  HMMA.16816.F32 R16, R8.reuse, R6, R40 ;  /* 0x000000060810723c */ /* 0x041fec0000001828 */
        /* <DEDUP_REMOVED lines=9> */
[----:B------:R-:W-:Y:S04]  /*ae860*/  STL.64 [R1+0x1b50], R16 ;  /* 0x001b501001007387 */ /* 0x000fe80000100a00 */
[----:B------:R0:W-:Y:S04]  /*ae870*/  STL.64 [R1+0x1b58], R18 ;  /* 0x001b581201007387 */ /* 0x0001e80000100a00 */
[----:B------:R-:W-:Y:S04]  /*ae880*/  STL.64 [R1+0x7f28], R12 ;  /* 0x007f280c01007387 */ /* 0x000fe80000100a00 */
[----:B------:R-:W-:Y:S04]  /*ae890*/  STL.64 [R1+0x1b30], R4 ;  /* 0x001b300401007387 */ /* 0x000fe80000100a00 */
[----:B------:R1:W-:Y:S01]  /*ae8a0*/  STL.64 [R1+0x1b38], R6 ;  /* 0x001b380601007387 */ /* 0x0003e20000100a00 */
[C---:B0-----:R-:W-:Y:S06]  /*ae8b0*/  HMMA.16816.F32 R16, R8.reuse, R46, R32 ;  /* 0x0000002e0810723c */ /* 0x041fec0000001820 */
[----:B-1----:R-:W-:Y:S01]  /*ae8c0*/  HMMA.16816.F32 R4, R8, R60, R20 ;  /* 0x0000003c0804723c */ /* 0x002fe20000001814 */
[----:B------:R-:W2:Y:S04]  /*ae8d0*/  LDL.LU.64 R12, [R1+0x260] ;  /* 0x00026000010c7983 */ /* 0x000ea80000300a00 */
[----:B------:R-:W2:Y:S04]  /*ae8e0*/  LDL.LU.64 R14, [R1+0x268] ;  /* 0x00026800010e7983 */ /* 0x000ea80000300a00 */
[----:B------:R-:W3:Y:S08]  /*ae8f0*/  LDL.LU R20, [R1+0xaa0] ;  /* 0x000aa00001147983 */ /* 0x000ef00000300800 */
[----:B------:R-:W-:Y:S04]  /*ae900*/  STL.64 [R1+0x1b10], R16 ;  /* 0x001b101001007387 */ /* 0x000fe80000100a00 */
[----:B------:R-:W-:Y:S04]  /*ae910*/  STL.64 [R1+0x1b18], R18 ;  /* 0x001b181201007387 */ /* 0x000fe80000100a00 */
[----:B------:R0:W-:Y:S04]  /*ae920*/  STL.64 [R1+0x1ae0], R4 ;  /* 0x001ae00401007387 */ /* 0x0001e80000100a00 */
[----:B------:R1:W-:Y:S04]  /*ae930*/  STL.64 [R1+0x1ae8], R6 ;  /* 0x001ae80601007387 */ /* 0x0003e80000100a00 */
        /* <DEDUP_REMOVED lines=101> */
[----:B------:R2:W-:Y:S01]  /*aef90*/  STL.64 [R1+0x7ec8], R24 ;  /* 0x007ec81801007387 */ /* 0x0005e20000100a00 */
[----:B------:R-:W-:Y:S01]  /*aefa0*/  IMAD.MOV.U32 R0, RZ, RZ, R15 ;  /* 0x000000ffff007224 */ /* 0x000fe200078e000f */
[C---:B--2---:R-:W-:Y:S06]  /*aefb0*/  HMMA.16816.F32 R24, R12.reuse, R18, R36 ;  /* 0x000000120c18723c */ /* 0x044fec0000001824 */
[----:B------:R4:W-:Y:S02]  /*aefc0*/  STL.64 [R1+0x7ee0], R18 ;  /* 0x007ee01201007387 */ /* 0x0009e40000100a00 */
[----:B----4-:R-:W-:-:S15]  /*aefd0*/  HMMA.16816.F32 R16, R12, R48, R56 ;  /* 0x000000300c10723c */ /* 0x010fde0000001838 */
[----:B------:R-:W-:Y:S04]  /*aefe0*/  STL.64 [R1+0x19e0], R24 ;  /* 0x0019e01801007387 */ /* 0x000fe80000100a00 */
[----:B------:R3:W-:Y:S02]  /*aeff0*/  STL.64 [R1+0x19e8], R26 ;  /* 0x0019e81a01007387 */ /* 0x0007e40000100a00 */
[----:B---3--:R-:W-:Y:S02]  /*af000*/  HMMA.16816.F32 R24, R12, R50, R40 ;  /* 0x000000320c18723c */ /* 0x008fe40000001828 */
[----:B------:R-:W-:Y:S04]  /*af010*/  STL [R1+0x7ef8], R49 ;  /* 0x007ef83101007387 */ /* 0x000fe80000100800 */
[----:B------:R0:W-:Y:S04]  /*af020*/  STL.64 [R1+0x19c0], R16 ;  /* 0x0019c01001007387 */ /* 0x0001e80000100a00 */
[----:B------:R1:W-:Y:S01]  /*af030*/  STL.64 [R1+0x19c8], R18 ;  /* 0x0019c81201007387 */ /* 0x0003e20000100a00 */
[----:B0-----:R-:W-:-:S02]  /*af040*/  IMAD.MOV.U32 R16, RZ, RZ, R14 ;  /* 0x000000ffff107224 */ /* 0x001fc400078e000e */
[----:B-1----:R-:W-:Y:S02]  /*af050*/  IMAD.MOV.U32 R18, RZ, RZ, R12 ;  /* 0x000000ffff127224 */ /* 0x002fe400078e000c */
[----:B------:R-:W-:-:S08]  /*af060*/  IMAD.MOV.U32 R17, RZ, RZ, R13 ;  /* 0x000000ffff117224 */ /* 0x000fd000078e000d */
[----:B------:R-:W-:Y:S04]  /*af070*/  STL.64 [R1+0x19a0], R24 ;  /* 0x0019a01801007387 */ /* 0x000fe80000100a00 */
[----:B------:R-:W-:Y:S04]  /*af080*/  STL.64 [R1+0x19a8], R26 ;  /* 0x0019a81a01007387 */ /* 0x000fe80000100a00 */
[----:B------:R-:W2:Y:S04]  /*af090*/  LDL.LU.64 R14, [R1+0x7f30] ;  /* 0x007f3000010e7983 */ /* 0x000ea80000300a00 */
[----:B------:R-:W3:Y:S04]  /*af0a0*/  LDL.LU.64 R12, [R1+0x7f28] ;  /* 0x007f2800010c7983 */ /* 0x000ee80000300a00 */
[----:B------:R-:W-:Y:S04]  /*af0b0*/  STL.64 [R1+0x7f10], R50 ;  /* 0x007f103201007387 */ /* 0x000fe80000100a00 */
[----:B------:R0:W-:Y:S01]  /*af0c0*/  STL [R1+0x7f08], R48 ;  /* 0x007f083001007387 */ /* 0x0001e20000100800 */
[----:B------:R-:W-:-:S02]  /*af0d0*/  IMAD.MOV.U32 R49, RZ, RZ, R17 ;  /* 0x000000ffff317224 */ /* 0x000fc400078e0011 */
[----:B0-----:R-:W-:Y:S02]  /*af0e0*/  IMAD.MOV.U32 R48, RZ, RZ, R18 ;  /* 0x000000ffff307224 */ /* 0x001fe400078e0012 */
[----:B------:R-:W-:Y:S02]  /*af0f0*/  IMAD.MOV.U32 R50, RZ, RZ, R16 ;  /* 0x000000ffff327224 */ /* 0x000fe400078e0010 */
[----:B------:R-:W-:-:S07]  /*af100*/  IMAD.MOV.U32 R51, RZ, RZ, R0 ;  /* 0x000000ffff337224 */ /* 0x000fce00078e0000 */
[C---:B------:R-:W-:Y:S06]  /*af110*/  HMMA.16816.F32 R24, R48.reuse, R4, R52 ;  /* 0x000000043018723c */ /* 0x040fec0000001834 */
[C---:B------:R-:W-:Y:S06]  /*af120*/  HMMA.16816.F32 R16, R48.reuse, R6, R28 ;  /* 0x000000063010723c */ /* 0x040fec000000181c */
[----:B------:R-:W-:Y:S11]  /*af130*/  STL.64 [R1+0x7f20], R6 ;  /* 0x007f200601007387 */ /* 0x000ff60000100a00 */
[----:B------:R-:W-:Y:S04]  /*af140*/  STL.64 [R1+0x1980], R24 ;  /* 0x0019801801007387 */ /* 0x000fe80000100a00 */
[----:B------:R-:W-:Y:S04]  /*af150*/  STL.64 [R1+0x1988], R26 ;  /* 0x0019881a01007387 */ /* 0x000fe80000100a00 */
[----:B------:R0:W-:Y:S04]  /*af160*/  STL.64 [R1+0x7f18], R4 ;  /* 0x007f180401007387 */ /* 0x0001e80000100a00 */
[----:B------:R-:W-:Y:S04]  /*af170*/  STL.64 [R1+0x1960], R16 ;  /* 0x0019601001007387 */ /* 0x000fe80000100a00 */
[----:B------:R2:W-:Y:S01]  /*af180*/  STL.64 [R1+0x1968], R18 ;  /* 0x0019681201007387 */ /* 0x0005e20000100a00 */
[C---:B0-----:R-:W-:Y:S06]  /*af190*/  HMMA.16816.F32 R4, R48.reuse, R46, R8 ;  /* 0x0000002e3004723c */ /* 0x041fec0000001808 */
[C---:B---3--:R-:W-:Y:S06]  /*af1a0*/  HMMA.16816.F32 R24, R48.reuse, R12, R32 ;  /* 0x0000000c3018723c */ /* 0x048fec0000001820 */
[----:B--2---:R-:W-:-:S15]  /*af1b0*/  HMMA.16816.F32 R16, R48, R14, R20 ;  /* 0x0000000e3010723c */ /* 0x004fde0000001814 */
        /* <DEDUP_REMOVED lines=23> */
[----:B------:R-:W4:Y:S04]  /*af330*/  LDL.LU.64 R28, [R1+0x230] ;  /* 0x00023000011c7983 */ /* 0x000f280000300a00 */
        /* <DEDUP_REMOVED lines=25> */
[----:B------:R0:W-:Y:S04]  /*af4d0*/  STL.64 [R1+0x7eb0], R46 ;  /* 0x007eb02e01007387 */ /* 0x0001e80000100a00 */
[----:B------:R-:W3:Y:S04]  /*af4e0*/  LDL.LU R44, [R1+0xa00] ;  /* 0x000a0000012c7983 */ /* 0x000ee80000300800 */
[----:B------:R-:W3:Y:S04]  /*af4f0*/  LDL.LU R45, [R1+0xa04] ;  /* 0x000a0400012d7983 */ /* 0x000ee80000300800 */
[----:B0-----:R-:W3:Y:S04]  /*af500*/  LDL.LU R46, [R1+0xa08] ;  /* 0x000a0800012e7983 */ /* 0x001ee80000300800 */
[----:B------:R-:W3:Y:S01]  /*af510*/  LDL.LU R47, [R1+0xa0c] ;  /* 0x000a0c00012f7983 */ /* 0x000ee20000300800 */
[----:B--2---:R-:W-:Y:S06]  /*af520*/  HMMA.16816.F32 R48, R48, R60, R4 ;  /* 0x0000003c3030723c */ /* 0x004fec0000001804 */
[----:B----4-:R-:W-:Y:S01]  /*af530*/  HMMA.16816.F32 R40, R28, R2, R40 ;  /* 0x000000021c28723c */ /* 0x010fe20000001828 */
[----:B------:R-:W2:Y:S04]  /*af540*/  LDL.LU.64 R6, [R1+0x7f20] ;  /* 0x007f200001067983 */ /* 0x000ea80000300a00 */
[----:B------:R-:W4:Y:S01]  /*af550*/  LDL.LU.64 R4, [R1+0x7f18] ;  /* 0x007f180001047983 */ /* 0x000f220000300a00 */
[----:B------:R-:W-:-:S11]  /*af560*/  IMAD.MOV.U32 R0, RZ, RZ, R31 ;  /* 0x000000ffff007224 */ /* 0x000fd600078e001f */
[----:B------:R-:W-:Y:S04]  /*af570*/  STL.64 [R1+0x18d0], R48 ;  /* 0x0018d03001007387 */ /* 0x000fe80000100a00 */
[----:B------:R0:W-:Y:S04]  /*af580*/  STL.64 [R1+0x18d8], R50 ;  /* 0x0018d83201007387 */ /* 0x0001e80000100a00 */
[----:B0-----:R-:W4:Y:S04]  /*af590*/  LDL.LU.64 R50, [R1+0x7f10] ;  /* 0x007f100001327983 */ /* 0x001f280000300a00 */
[----:B------:R-:W4:Y:S04]  /*af5a0*/  LDL.LU R48, [R1+0x7f08] ;  /* 0x007f080001307983 */ /* 0x000f280000300800 */
[----:B------:R0:W-:Y:S04]  /*af5b0*/  STL.64 [R1+0x18b0], R40 ;  /* 0x0018b02801007387 */ /* 0x0001e80000100a00 */
[----:B------:R1:W-:Y:S01]  /*af5c0*/  STL.64 [R1+0x18b8], R42 ;  /* 0x0018b82a01007387 */ /* 0x0003e20000100a00 */
[----:B------:R-:W-:-:S02]  /*af5d0*/  IMAD.MOV.U32 R49, RZ, RZ, R28 ;  /* 0x000000ffff317224 */ /* 0x000fc400078e001c */
[----:B0-----:R-:W-:Y:S01]  /*af5e0*/  IMAD.MOV.U32 R41, RZ, RZ, R29 ;  /* 0x000000ffff297224 */ /* 0x001fe200078e001d */
[----:B-1----:R-:W3:Y:S01]  /*af5f0*/  LDL.LU.64 R42, [R1+0x7f00] ;  /* 0x007f0000012a7983 */ /* 0x002ee20000300a00 */
[----:B------:R-:W-:-:S03]  /*af600*/  IMAD.MOV.U32 R40, RZ, RZ, R30 ;  /* 0x000000ffff287224 */ /* 0x000fc600078e001e */
[----:B------:R-:W2:Y:S04]  /*af610*/  LDL.LU.64 R28, [R1+0x200] ;  /* 0x00020000011c7983 */ /* 0x000ea80000300a00 */
[----:B------:R-:W4:Y:S04]  /*af620*/  LDL.LU.64 R30, [R1+0x208] ;  /* 0x00020800011e7983 */ /* 0x000f280000300a00 */
[----:B----4-:R0:W-:Y:S04]  /*af630*/  STL.64 [R1+0x7e90], R30 ;  /* 0x007e901e01007387 */ /* 0x0101e80000100a00 */
[----:B--2---:R1:W-:Y:S01]  /*af640*/  STL.64 [R1+0x7e88], R28 ;  /* 0x007e881c01007387 */ /* 0x0043e20000100a00 */
[----:B0-----:R-:W-:-:S02]  /*af650*/  IMAD.MOV.U32 R30, RZ, RZ, R40 ;  /* 0x000000ffff1e7224 */ /* 0x001fc400078e0028 */
[----:B-1----:R-:W-:Y:S02]  /*af660*/  IMAD.MOV.U32 R28, RZ, RZ, R49 ;  /* 0x000000ffff1c7224 */ /* 0x002fe400078e0031 */
[----:B------:R-:W-:Y:S02]  /*af670*/  IMAD.MOV.U32 R29, RZ, RZ, R41 ;  /* 0x000000ffff1d7224 */ /* 0x000fe400078e0029 */
[----:B------:R-:W-:Y:S01]  /*af680*/  IMAD.MOV.U32 R31, RZ, RZ, R0 ;  /* 0x000000ffff1f7224 */ /* 0x000fe200078e0000 */
[----:B------:R-:W2:Y:S06]  /*af690*/  LDL.LU R49, [R1+0x7ef8] ;  /* 0x007ef80001317983 */ /* 0x000eac0000300800 */
        /* <DEDUP_REMOVED lines=32> */
[----:B------:R4:W-:Y:S01]  /*af8a0*/  STL.64 [R1+0x7e58], R38 ;  /* 0x007e582601007387 */ /* 0x0009e20000100a00 */
[C---:B------:R-:W-:Y:S06]  /*af8b0*/  HMMA.16816.F32 R8, R28.reuse, R6, R8 ;  /* 0x000000061c08723c */ /* 0x040fec0000001808 */
[C---:B--2---:R-:W-:Y:S06]  /*af8c0*/  HMMA.16816.F32 R56, R28.reuse, R24, R56 ;  /* 0x000000181c38723c */ /* 0x044fec0000001838 */
[C---:B----4-:R-:W-:Y:S06]  /*af8d0*/  HMMA.16816.F32 R36, R28.reuse, R26, R40 ;  /* 0x0000001a1c24723c */ /* 0x050fec0000001828 */
[----:B------:R-:W-:Y:S11]  /*af8e0*/  STL.64 [R1+0x7e68], R26 ;  /* 0x007e681a01007387 */ /* 0x000ff60000100a00 */
[----:B------:R-:W-:Y:S04]  /*af8f0*/  STL.64 [R1+0x1810], R56 ;  /* 0x0018103801007387 */ /* 0x000fe80000100a00 */
[----:B------:R-:W-:Y:S04]  /*af900*/  STL.64 [R1+0x1818], R58 ;  /* 0x0018183a01007387 */ /* 0x000fe80000100a00 */
[----:B------:R-:W-:Y:S04]  /*af910*/  STL.64 [R1+0x7e60], R24 ;  /* 0x007e601801007387 */ /* 0x000fe80000100a00 */
[----:B------:R-:W-:Y:S04]  /*af920*/  STL.64 [R1+0x17f0], R36 ;  /* 0x0017f02401007387 */ /* 0x000fe80000100a00 */
[----:B------:R0:W-:Y:S04]  /*af930*/  STL.64 [R1+0x17f8], R38 ;  /* 0x0017f82601007387 */ /* 0x0001e80000100a00 */
[----:B---3--:R1:W-:Y:S01]  /*af940*/  STL.64 [R1+0x7e98], R18 ;  /* 0x007e981201007387 */ /* 0x0083e20000100a00 */
[C---:B0-----:R-:W-:Y:S06]  /*af950*/  HMMA.16816.F32 R36, R28.reuse, R18, R44 ;  /* 0x000000121c24723c */ /* 0x041fec000000182c */
[C---:B------:R-:W-:Y:S06]  /*af960*/  HMMA.16816.F32 R24, R28.reuse, R48, R52 ;  /* 0x000000301c18723c */ /* 0x040fec0000001834 */
[C---:B-1----:R-:W-:Y:S11]  /*af970*/  HMMA.16816.F32 R16, R28.reuse, R50, R32 ;  /* 0x000000321c10723c */ /* 0x042ff60000001820 */
        /* <DEDUP_REMOVED lines=14> */
[----:B------:R1:W-:Y:S04]  /*afa60*/  STL.64 [R1+0x1750], R8 ;  /* 0x0017500801007387 */ /* 0x0003e80000100a00 */
[----:B------:R2:W-:Y:S04]  /*afa70*/  STL.64 [R1+0x1758], R10 ;  /* 0x0017580a01007387 */ /* 0x0005e80000100a00 */
        /* <DEDUP_REMOVED lines=46> */
[----:B--2---:R-:W2:Y:S04]  /*afd60*/  LDL.LU R10, [R1+0x8d8] ;  /* 0x0008d800010a7983 */ /* 0x004ea80000300800 */
[----:B------:R-:W2:Y:S01]  /*afd70*/  LDL.LU R11, [R1+0x8dc] ;  /* 0x0008dc00010b7983 */ /* 0x000ea20000300800 */
[C---:B---3--:R-:W-:Y:S06]  /*afd80*/  HMMA.16816.F32 R44, R28.reuse, R14, R44 ;  /* 0x0000000e1c2c723c */ /* 0x048fec000000182c */
[----:B----4-:R-:W-:-:S15]  /*afd90*/  HMMA.16816.F32 R4, R28, R12, R4 ;  /* 0x0000000c1c04723c */ /* 0x010fde0000001804 */
[----:B------:R-:W-:-:S08]  /*afda0*/  NOP ;  /* 0x0000000000007918 */ /* 0x000fd00000000000 */
[----:B------:R-:W-:Y:S04]  /*afdb0*/  STL.64 [R1+0x1730], R4 ;  /* 0x0017300401007387 */ /* 0x000fe80000100a00 */
[----:B------:R0:W-:Y:S04]  /*afdc0*/  STL.64 [R1+0x1738], R6 ;  /* 0x0017380601007387 */ /* 0x0001e80000100a00 */
[----:B0-----:R-:W3:Y:S04]  /*afdd0*/  LDL.LU.64 R6, [R1+0x7ec0] ;  /* 0x007ec00001067983 */ /* 0x001ee80000300a00 */
[----:B------:R-:W2:Y:S04]  /*afde0*/  LDL.LU.64 R4, [R1+0x7eb8] ;  /* 0x007eb80001047983 */ /* 0x000ea80000300a00 */
        /* <DEDUP_REMOVED lines=9> */
[C---:B----4-:R-:W-:Y:S06]  /*afe80*/  HMMA.16816.F32 R48, R28.reuse, R46, R48 ;  /* 0x0000002e1c30723c */ /* 0x050fec0000001830 */
[----:B------:R-:W-:-:S15]  /*afe90*/  HMMA.16816.F32 R28, R28, R60, R16 ;  /* 0x0000003c1c1c723c */ /* 0x000fde0000001810 */
[----:B------:R-:W-:-:S02]  /*afea0*/  NOP ;  /* 0x0000000000007918 */ /* 0x000fc40000000000 */
        /* <DEDUP_REMOVED lines=8> */
[----:B------:R-:W3:Y:S04]  /*aff30*/  LDL.LU R47, [R1+0x92c] ;  /* 0x00092c00012f7983 */ /* 0x000ee80000300800 */
        /* <DEDUP_REMOVED lines=32> */
[----:B------:R-:W-:Y:S01]  /*b0140*/  STL.64 [R1+0x7df0], R56 ;  /* 0x007df03801007387 */ /* 0x000fe20000100a00 */
[----:B------:R-:W-:Y:S01]  /*b0150*/  IMAD.MOV.U32 R0, RZ, RZ, R31 ;  /* 0x000000ffff007224 */ /* 0x000fe200078e001f */
[C---:B----4-:R-:W-:Y:S06]  /*b0160*/  HMMA.16816.F32 R40, R28.reuse, R38, R40 ;  /* 0x000000261c28723c */ /* 0x050fec0000001828 */
[----:B------:R3:W-:Y:S02]  /*b0170*/  STL.64 [R1+0x7dd8], R38 ;  /* 0x007dd82601007387 */ /* 0x0007e40000100a00 */
[C---:B---3--:R-:W-:Y:S06]  /*b0180*/  HMMA.16816.F32 R36, R28.reuse, R24, R44 ;  /* 0x000000181c24723c */ /* 0x048fec000000182c */
[C---:B--2---:R-:W-:Y:S09]  /*b0190*/  HMMA.16816.F32 R12, R28.reuse, R26, R12 ;  /* 0x0000001a1c0c723c */ /* 0x044ff2000000180c */
[----:B------:R-:W-:Y:S04]  /*b01a0*/  STL.64 [R1+0x1620], R40 ;  /* 0x0016202801007387 */ /* 0x000fe80000100a00 */
[----:B------:R-:W-:Y:S04]  /*b01b0*/  STL.64 [R1+0x1628], R42 ;  /* 0x0016282a01007387 */ /* 0x000fe80000100a00 */
[----:B------:R-:W-:Y:S04]  /*b01c0*/  STL.64 [R1+0x7de8], R26 ;  /* 0x007de81a01007387 */ /* 0x000fe80000100a00 */
[----:B------:R-:W-:Y:S04]  /*b01d0*/  STL.64 [R1+0x1600], R36 ;  /* 0x0016002401007387 */ /* 0x000fe80000100a00 */
[----:B------:R-:W-:Y:S04]  /*b01e0*/  STL.64 [R1+0x1608], R38 ;  /* 0x0016082601007387 */ /* 0x000fe80000100a00 */
[----:B------:R0:W-:Y:S02]  /*b01f0*/  STL.64 [R1+0x7de0], R24 ;  /* 0x007de01801007387 */ /* 0x0001e40000100a00 */
[----:B0-----:R-:W-:Y:S02]  /*b0200*/  HMMA.16816.F32 R24, R28, R18, R52 ;  /* 0x000000121c18723c */ /* 0x001fe40000001834 */
[----:B------:R0:W-:Y:S04]  /*b0210*/  STL.64 [R1+0x15e0], R12 ;  /* 0x0015e00c01007387 */ /* 0x0001e80000100a00 */
[----:B------:R1:W-:Y:S01]  /*b0220*/  STL.64 [R1+0x15e8], R14 ;  /* 0x0015e80e01007387 */ /* 0x0003e20000100a00 */
[----:B0-----:R-:W-:-:S02]  /*b0230*/  IMAD.MOV.U32 R13, RZ, RZ, R29 ;  /* 0x000000ffff0d7224 */ /* 0x001fc400078e001d */
[----:B-1----:R-:W-:Y:S02]  /*b0240*/  IMAD.MOV.U32 R14, RZ, RZ, R28 ;  /* 0x000000ffff0e7224 */ /* 0x002fe400078e001c */
[----:B------:R-:W-:Y:S02]  /*b0250*/  IMAD.MOV.U32 R12, RZ, RZ, R30 ;  /* 0x000000ffff0c7224 */ /* 0x000fe400078e001e */
[----:B------:R-:W-:Y:S02]  /*b0260*/  IMAD.MOV.U32 R17, RZ, RZ, R13 ;  /* 0x000000ffff117224 */ /* 0x000fe400078e000d */
[----:B------:R-:W-:-:S08]  /*b0270*/  IMAD.MOV.U32 R16, RZ, RZ, R14 ;  /* 0x000000ffff107224 */ /* 0x000fd000078e000e */
[----:B------:R-:W-:Y:S04]  /*b0280*/  STL.64 [R1+0x15c0], R24 ;  /* 0x0015c01801007387 */ /* 0x000fe80000100a00 */
[----:B------:R-:W-:Y:S04]  /*b0290*/  STL.64 [R1+0x15c8], R26 ;  /* 0x0015c81a01007387 */ /* 0x000fe80000100a00 */
[----:B------:R0:W-:Y:S02]  /*b02a0*/  STL.64 [R1+0x7e08], R18 ;  /* 0x007e081201007387 */ /* 0x0001e40000100a00 */
[----:B0-----:R-:W-:-:S02]  /*b02b0*/  IMAD.MOV.U32 R18, RZ, RZ, R12 ;  /* 0x000000ffff127224 */ /* 0x001fc400078e000c */
        /* <DEDUP_REMOVED lines=8> */
[----:B------:R-:W-:Y:S04]  /*b0340*/  STL.64 [R1+0x1588], R14 ;  /* 0x0015880e01007387 */ /* 0x000fe80000100a00 */
[----:B0-----:R-:W2:Y:S04]  /*b0350*/  LDL.LU.64 R48, [R1+0x1d0] ;  /* 0x0001d00001307983 */ /* 0x001ea80000300a00 */
[----:B------:R-:W3:Y:S01]  /*b0360*/  LDL.LU.64 R50, [R1+0x1d8] ;  /* 0x0001d80001327983 */ /* 0x000ee20000300a00 */
[----:B------:R-:W-:-:S15]  /*b0370*/  HMMA.16816.F32 R8, R16, R4, R8 ;  /* 0x000000041008723c */ /* 0x000fde0000001808 */
[----:B------:R-:W-:-:S08]  /*b0380*/  NOP ;  /* 0x0000000000007918 */ /* 0x000fd00000000000 */
[----:B------:R-:W-:Y:S04]  /*b0390*/  STL.64 [R1+0x1560], R8 ;  /* 0x0015600801007387 */ /* 0x000fe80000100a00 */
[----:B------:R-:W-:Y:S04]  /*b03a0*/  STL.64 [R1+0x1568], R10 ;  /* 0x0015680a01007387 */ /* 0x000fe80000100a00 */
        /* <DEDUP_REMOVED lines=77> */
[----:B0-----:R-:W3:Y:S02]  /*b0880*/  LDL.LU.64 R46, [R1+0x7e30] ;  /* 0x007e3000012e7983 */ /* 0x001ee40000300a00 */
[C---:B---3--:R-:W-:Y:S06]  /*b0890*/  HMMA.16816.F32 R20, R16.reuse, R46, R20 ;  /* 0x0000002e1014723c */ /* 0x048fec0000001814 */
[----:B------:R-:W-:-:S15]  /*b08a0*/  HMMA.16816.F32 R16, R16, R60, R48 ;  /* 0x0000003c1010723c */ /* 0x000fde0000001830 */
[----:B------:R-:W-:-:S02]  /*b08b0*/  NOP ;  /* 0x0000000000007918 */ /* 0x000fc40000000000 */
        /* <DEDUP_REMOVED lines=13> */
[----:B0-----:R-:W3:Y:S01]  /*b0990*/  LDL.LU.64 R18, [R1+0x7e08] ;  /* 0x007e080001127983 */ /* 0x001ee20000300a00 */
        /* <DEDUP_REMOVED lines=28> */
[----:B0-----:R-:W4:Y:S04]  /*b0b60*/  LDL.LU R56, [R1+0x830] ;  /* 0x0008300001387983 */ /* 0x001f280000300800 */
[----:B------:R-:W4:Y:S04]  /*b0b70*/  LDL.LU R57, [R1+0x834] ;  /* 0x0008340001397983 */ /* 0x000f280000300800 */
[----:B------:R-:W4:Y:S04]  /*b0b80*/  LDL.LU R58, [R1+0x838] ;  /* 0x00083800013a7983 */ /* 0x000f280000300800 */
[----:B------:R-:W4:Y:S01]  /*b0b90*/  LDL.LU R59, [R1+0x83c] ;  /* 0x00083c00013b7983 */ /* 0x000f220000300800 */
[----:B------:R-:W-:-:S02]  /*b0ba0*/  IMAD.MOV.U32 R16, RZ, RZ, R50 ;  /* 0x000000ffff107224 */ /* 0x000fc400078e0032 */
[----:B------:R-:W-:Y:S02]  /*b0bb0*/  IMAD.MOV.U32 R0, RZ, RZ, R51 ;  /* 0x000000ffff007224 */ /* 0x000fe400078e0033 */
[----:B------:R-:W-:Y:S02]  /*b0bc0*/  IMAD.MOV.U32 R36, RZ, RZ, R48 ;  /* 0x000000ffff247224 */ /* 0x000fe400078e0030 */
[----:B------:R-:W-:-:S04]  /*b0bd0*/  IMAD.MOV.U32 R17, RZ, RZ, R49 ;  /* 0x000000ffff117224 */ /* 0x000fc800078e0031 */
[----:B------:R-:W-:Y:S01]  /*b0be0*/  IMAD.MOV.U32 R37, RZ, RZ, R17 ;  /* 0x000000ffff257224 */ /* 0x000fe200078e0011 */
[----:B----4-:R-:W-:-:S15]  /*b0bf0*/  HMMA.16816.F32 R56, R48, R38, R56 ;  /* 0x000000263038723c */ /* 0x010fde0000001838 */
[----:B------:R-:W-:-:S08]  /*b0c00*/  NOP ;  /* 0x0000000000007918 */ /* 0x000fd00000000000 */
[----:B------:R-:W-:Y:S04]  /*b0c10*/  STL.64 [R1+0x1410], R56 ;  /* 0x0014103801007387 */ /* 0x000fe80000100a00 */
[----:B------:R-:W-:Y:S04]  /*b0c20*/  STL.64 [R1+0x1418], R58 ;  /* 0x0014183a01007387 */ /* 0x000fe80000100a00 */
[----:B------:R-:W4:Y:S04]  /*b0c30*/  LDL.LU.64 R50, [R1+0x7dd0] ;  /* 0x007dd00001327983 */ /* 0x000f280000300a00 */
[----:B------:R-:W4:Y:S04]  /*b0c40*/  LDL.LU.64 R48, [R1+0x7dc8] ;  /* 0x007dc80001307983 */ /* 0x000f280000300a00 */
[----:B------:R0:W-:Y:S02]  /*b0c50*/  STL.64 [R1+0x7d90], R38 ;  /* 0x007d902601007387 */ /* 0x0001e40000100a00 */
[----:B0-----:R-:W-:-:S02]  /*b0c60*/  IMAD.MOV.U32 R38, RZ, RZ, R16 ;  /* 0x000000ffff267224 */ /* 0x001fc400078e0010 */
[----:B------:R-:W-:-:S07]  /*b0c70*/  IMAD.MOV.U32 R39, RZ, RZ, R0 ;  /* 0x000000ffff277224 */ /* 0x000fce00078e0000 */
[C---:B---3--:R-:W-:Y:S06]  /*b0c80*/  HMMA.16816.F32 R56, R36.reuse, R24, R40 ;  /* 0x000000182438723c */ /* 0x048fec0000001828 */
[C---:B--2---:R-:W-:Y:S06]  /*b0c90*/  HMMA.16816.F32 R40, R36.reuse, R26, R44 ;  /* 0x0000001a2428723c */ /* 0x044fec000000182c */
[----:B------:R-:W-:Y:S11]  /*b0ca0*/  STL.64 [R1+0x7da0], R26 ;  /* 0x007da01a01007387 */ /* 0x000ff60000100a00 */
[----:B------:R-:W-:Y:S04]  /*b0cb0*/  STL.64 [R1+0x13f0], R56 ;  /* 0x0013f03801007387 */ /* 0x000fe80000100a00 */
[----:B------:R-:W-:Y:S04]  /*b0cc0*/  STL.64 [R1+0x13f8], R58 ;  /* 0x0013f83a01007387 */ /* 0x000fe80000100a00 */
[----:B------:R-:W-:Y:S04]  /*b0cd0*/  STL.64 [R1+0x7d98], R24 ;  /* 0x007d981801007387 */ /* 0x000fe80000100a00 */
[----:B------:R-:W-:Y:S04]  /*b0ce0*/  STL.64 [R1+0x13d0], R40 ;  /* 0x0013d02801007387 */ /* 0x000fe80000100a00 */
[----:B------:R0:W-:Y:S04]  /*b0cf0*/  STL.64 [R1+0x13d8], R42 ;  /* 0x0013d82a01007387 */ /* 0x0001e80000100a00 */
[----:B------:R1:W-:Y:S01]  /*b0d00*/  STL.64 [R1+0x7da8], R18 ;  /* 0x007da81201007387 */ /* 0x0003e20000100a00 */
[C---:B0-----:R-:W-:Y:S06]  /*b0d10*/  HMMA.16816.F32 R40, R36.reuse, R18, R52 ;  /* 0x000000122428723c */ /* 0x041fec0000001834 */
[----:B------:R-:W-:-:S15]  /*b0d20*/  HMMA.16816.F32 R20, R36, R4, R20 ;  /* 0x000000042414723c */ /* 0x000fde0000001814 */
[----:B------:R-:W-:-:S02]  /*b0d30*/  NOP ;  /* 0x0000000000007918 */ /* 0x000fc40000000000 */
[----:B------:R-:W-:Y:S04]  /*b0d40*/  STL.64 [R1+0x13b0], R40 ;  /* 0x0013b02801007387 */ /* 0x000fe80000100a00 */
[----:B------:R-:W-:Y:S01]  /*b0d50*/  STL.64 [R1+0x13b8], R42 ;  /* 0x0013b82a01007387 */ /* 0x000fe20000100a00 */
[C---:B----4-:R-:W-:Y:S06]  /*b0d60*/  HMMA.16816.F32 R24, R36.reuse, R48, R28 ;  /* 0x000000302418723c */ /* 0x050fec000000181c */
[C---:B-1----:R-:W-:Y:S06]  /*b0d70*/  HMMA.16816.F32 R16, R36.reuse, R50, R32 ;  /* 0x000000322410723c */ /* 0x042fec0000001820 */
[----:B------:R-:W-:Y:S11]  /*b0d80*/  STL.64 [R1+0x7dc0], R50 ;  /* 0x007dc03201007387 */ /* 0x000ff60000100a00 */
[----:B------:R-:W-:Y:S04]  /*b0d90*/  STL.64 [R1+0x1390], R24 ;  /* 0x0013901801007387 */ /* 0x000fe80000100a00 */
[----:B------:R-:W-:Y:S04]  /*b0da0*/  STL.64 [R1+0x1398], R26 ;  /* 0x0013981a01007387 */ /* 0x000fe80000100a00 */
[----:B------:R-:W-:Y:S04]  /*b0db0*/  STL.64 [R1+0x7db8], R48 ;  /* 0x007db83001007387 */ /* 0x000fe80000100a00 */
[----:B------:R-:W-:Y:S04]  /*b0dc0*/  STL.64 [R1+0x1370], R16 ;  /* 0x0013701001007387 */ /* 0x000fe80000100a00 */
[----:B------:R0:W-:Y:S02]  /*b0dd0*/  STL.64 [R1+0x1378], R18 ;  /* 0x0013781201007387 */ /* 0x0001e40000100a00 */
[----:B0-----:R-:W-:Y:S02]  /*b0de0*/  HMMA.16816.F32 R16, R36, R6, R8 ;  /* 0x000000062410723c */ /* 0x001fe40000001808 */
[----:B------:R-:W2:Y:S04]  /*b0df0*/  LDL.LU R8, [R1+0x6f0] ;  /* 0x0006f00001087983 */ /* 0x000ea80000300800 */
[----:B------:R-:W-:Y:S04]  /*b0e00*/  STL.64 [R1+0x1350], R20 ;  /* 0x0013501401007387 */ /* 0x000fe80000100a00 */
[----:B------:R-:W-:-:S13]  /*b0e10*/  STL.64 [R1+0x1358], R22 ;  /* 0x0013581601007387 */ /* 0x000fda0000100a00 */
        /* <DEDUP_REMOVED lines=55> */
[----:B------:R-:W4:Y:S04]  /*b1190*/  LDL.LU.64 R48, [R1+0x7db8] ;  /* 0x007db80001307983 */ /* 0x000f280000300a00 */
[----:B------:R-:W-:Y:S04]  /*b11a0*/  STL.64 [R1+0x12f0], R44 ;  /* 0x0012f02c01007387 */ /* 0x000fe80000100a00 */
[----:B------:R0:W-:Y:S04]  /*b11b0*/  STL.64 [R1+0x12f8], R46 ;  /* 0x0012f82e01007387 */ /* 0x0001e80000100a00 */
[----:B0-----:R-:W2:Y:S01]  /*b11c0*/  LDL.LU.64 R46, [R1+0x7db0] ;  /* 0x007db000012e7983 */ /* 0x001ea20000300a00 */
[----:B---3--:R-:W-:Y:S03]  /*b11d0*/  HMMA.16816.F32 R40, R28, R2, R40 ;  /* 0x000000021c28723c */ /* 0x008fe60000001828 */
[----:B------:R-:W-:Y:S04]  /*b11e0*/  STL.64 [R1+0x7d50], R14 ;  /* 0x007d500e01007387 */ /* 0x000fe80000100a00 */
[----:B------:R0:W-:Y:S04]  /*b11f0*/  STL.64 [R1+0x7d48], R12 ;  /* 0x007d480c01007387 */ /* 0x0001e80000100a00 */
[----:B0-----:R-:W3:Y:S04]  /*b1200*/  LDL.LU R12, [R1+0x740] ;  /* 0x00074000010c7983 */ /* 0x001ee80000300800 */
[----:B------:R-:W3:Y:S04]  /*b1210*/  LDL.LU R13, [R1+0x744] ;  /* 0x00074400010d7983 */ /* 0x000ee80000300800 */
[----:B------:R-:W3:Y:S04]  /*b1220*/  LDL.LU R14, [R1+0x748] ;  /* 0x00074800010e7983 */ /* 0x000ee80000300800 */
[----:B------:R-:W3:Y:S01]  /*b1230*/  LDL.LU R15, [R1+0x74c] ;  /* 0x00074c00010f7983 */ /* 0x000ee20000300800 */
[----:B------:R-:W-:Y:S01]  /*b1240*/  IMAD.MOV.U32 R0, RZ, RZ, R31 ;  /* 0x000000ffff007224 */ /* 0x000fe200078e001f */
[C---:B--2---:R-:W-:Y:S06]  /*b1250*/  HMMA.16816.F32 R16, R36.reuse, R46, R16 ;  /* 0x0000002e2410723c */ /* 0x044fec0000001810 */
[----:B------:R-:W-:-:S15]  /*b1260*/  HMMA.16816.F32 R36, R36, R60, R24 ;  /* 0x0000003c2424723c */ /* 0x000fde0000001818 */
[----:B------:R-:W-:-:S02]  /*b1270*/  NOP ;  /* 0x0000000000007918 */ /* 0x000fc40000000000 */
[----:B------:R-:W-:Y:S04]  /*b1280*/  STL.64 [R1+0x12d0], R16 ;  /* 0x0012d01001007387 */ /* 0x000fe80000100a00 */
[----:B------:R0:W-:Y:S04]  /*b1290*/  STL.64 [R1+0x12d8], R18 ;  /* 0x0012d81201007387 */ /* 0x0001e80000100a00 */
[----:B0-----:R-:W2:Y:S04]  /*b12a0*/  LDL.LU.64 R18, [R1+0x7da8] ;  /* 0x007da80001127983 */ /* 0x001ea80000300a00 */
[----:B------:R0:W-:Y:S04]  /*b12b0*/  STL.64 [R1+0x7d30], R46 ;  /* 0x007d302e01007387 */ /* 0x0001e80000100a00 */
[----:B------:R-:W4:Y:S04]  /*b12c0*/  LDL.LU R44, [R1+0x750] ;  /* 0x00075000012c7983 */ /* 0x000f280000300800 */
[----:B------:R-:W4:Y:S01]  /*b12d0*/  LDL.LU R45, [R1+0x754] ;  /* 0x00075400012d7983 */ /* 0x000f220000300800 */
[----:B------:R-:W-:-:S03]  /*b12e0*/  IMAD.MOV.U32 R17, RZ, RZ, R29 ;  /* 0x000000ffff117224 */ /* 0x000fc600078e001d */
[----:B0-----:R-:W4:Y:S04]  /*b12f0*/  LDL.LU R46, [R1+0x758] ;  /* 0x00075800012e7983 */ /* 0x001f280000300800 */
[----:B------:R-:W4:Y:S04]  /*b1300*/  LDL.LU R47, [R1+0x75c] ;  /* 0x00075c00012f7983 */ /* 0x000f280000300800 */
[----:B------:R-:W2:Y:S04]  /*b1310*/  LDL.LU.64 R26, [R1+0x7da0] ;  /* 0x007da000011a7983 */ /* 0x000ea80000300a00 */
[----:B------:R-:W2:Y:S04]  /*b1320*/  LDL.LU.64 R24, [R1+0x7d98] ;  /* 0x007d980001187983 */ /* 0x000ea80000300a00 */
[----:B------:R-:W-:Y:S04]  /*b1330*/  STL.64 [R1+0x12a0], R36 ;  /* 0x0012a02401007387 */ /* 0x000fe80000100a00 */
[----:B------:R0:W-:Y:S01]  /*b1340*/  STL.64 [R1+0x12a8], R38 ;  /* 0x0012a82601007387 */ /* 0x0001e20000100a00 */
[----:B------:R-:W-:-:S03]  /*b1350*/  IMAD.MOV.U32 R16, RZ, RZ, R30 ;  /* 0x000000ffff107224 */ /* 0x000fc600078e001e */
[----:B0-----:R-:W3:Y:S04]  /*b1360*/  LDL.LU.64 R38, [R1+0x7d90] ;  /* 0x007d900001267983 */ /* 0x001ee80000300a00 */
[----:B------:R-:W-:Y:S04]  /*b1370*/  STL.64 [R1+0x1280], R40 ;  /* 0x0012802801007387 */ /* 0x000fe80000100a00 */
[----:B------:R0:W-:Y:S01]  /*b1380*/  STL.64 [R1+0x1288], R42 ;  /* 0x0012882a01007387 */ /* 0x0001e20000100a00 */
[----:B------:R-:W-:-:S03]  /*b1390*/  IMAD.MOV.U32 R36, RZ, RZ, R28 ;  /* 0x000000ffff247224 */ /* 0x000fc600078e001c */
[----:B0-----:R-:W4:Y:S04]  /*b13a0*/  LDL.LU.64 R42, [R1+0x7d88] ;  /* 0x007d8800012a7983 */ /* 0x001f280000300a00 */
[----:B------:R-:W2:Y:S04]  /*b13b0*/  LDL.LU.64 R28, [R1+0x170] ;  /* 0x00017000011c7983 */ /* 0x000ea80000300a00 */
[----:B------:R-:W3:Y:S04]  /*b13c0*/  LDL.LU.64 R30, [R1+0x178] ;  /* 0x00017800011e7983 */ /* 0x000ee80000300a00 */
[----:B---3--:R0:W-:Y:S04]  /*b13d0*/  STL.64 [R1+0x7d10], R30 ;  /* 0x007d101e01007387 */ /* 0x0081e80000100a00 */
[----:B--2---:R1:W-:Y:S01]  /*b13e0*/  STL.64 [R1+0x7d08], R28 ;  /* 0x007d081c01007387 */ /* 0x0043e20000100a00 */
[----:B0-----:R-:W-:-:S02]  /*b13f0*/  IMAD.MOV.U32 R30, RZ, RZ, R16 ;  /* 0x000000ffff1e7224 */ /* 0x001fc400078e0010 */
[----:B-1----:R-:W-:Y:S02]  /*b1400*/  IMAD.MOV.U32 R28, RZ, RZ, R36 ;  /* 0x000000ffff1c7224 */ /* 0x002fe400078e0024 */
[----:B------:R-:W-:Y:S02]  /*b1410*/  IMAD.MOV.U32 R29, RZ, RZ, R17 ;  /* 0x000000ffff1d7224 */ /* 0x000fe400078e0011 */
[----:B------:R-:W-:-:S07]  /*b1420*/  IMAD.MOV.U32 R31, RZ, RZ, R0 ;  /* 0x000000ffff1f7224 */ /* 0x000fce00078e0000 */
[----:B----4-:R-:W-:-:S15]  /*b1430*/  HMMA.16816.F32 R56, R28, R42, R56 ;  /* 0x0000002a1c38723c */ /* 0x010fde0000001838 */
[----:B------:R-:W-:-:S08]  /*b1440*/  NOP ;  /* 0x0000000000007918 */ /* 0x000fd00000000000 */
[----:B------:R-:W-:Y:S04]  /*b1450*/  STL.64 [R1+0x1260], R56 ;  /* 0x0012603801007387 */ /* 0x000fe80000100a00 */
[----:B------:R0:W-:Y:S04]  /*b1460*/  STL.64 [R1+0x1268], R58 ;  /* 0x0012683a01007387 */ /* 0x0001e80000100a00 */
[----:B0-----:R-:W2:Y:S04]  /*b1470*/  LDL.LU.64 R58, [R1+0x7d80] ;  /* 0x007d8000013a7983 */ /* 0x001ea80000300a00 */
[----:B------:R-:W3:Y:S04]  /*b1480*/  LDL.LU.64 R56, [R1+0x7d78] ;  /* 0x007d780001387983 */ /* 0x000ee80000300a00 */
[----:B------:R2:W-:Y:S01]  /*b1490*/  STL.64 [R1+0x7d00], R42 ;  /* 0x007d002a01007387 */ /* 0x0005e20000100a00 */
[C---:B------:R-:W-:Y:S06]  /*b14a0*/  HMMA.16816.F32 R4, R28.reuse, R38, R4 ;  /* 0x000000261c04723c */ /* 0x040fec0000001804 */
        /* <DEDUP_REMOVED lines=22> */
[----:B------:R-:W-:-:S15]  /*b1610*/  STL.64 [R1+0x7d28], R18 ;  /* 0x007d281201007387 */ /* 0x000fde0000100a00 */
[----:B------:R-:W-:-:S01]  /*b1620*/  NOP ;  /* 0x0000000000007918 */ /* 0x000fc20000000000 */
        /* <DEDUP_REMOVED lines=97> */
[C---:B----4-:R-:W-:Y:S06]  /*b1c40*/  HMMA.16816.F32 R16, R28.reuse, R46, R16 ;  /* 0x0000002e1c10723c */ /* 0x050fec0000001810 */
[----:B------:R-:W-:-:S15]  /*b1c50*/  HMMA.16816.F32 R28, R28, R60, R24 ;  /* 0x0000003c1c1c723c */ /* 0x000fde0000001818 */
[----:B------:R-:W-:-:S02]  /*b1c60*/  NOP ;  /* 0x0000000000007918 */ /* 0x000fc40000000000 */
[----:B------:R-:W-:Y:S04]  /*b1c70*/  STL.64 [R1+0x10c0], R16 ;  /* 0x0010c01001007387 */ /* 0x000fe80000100a00 */
[----:B------:R0:W-:Y:S04]  /*b1c80*/  STL.64 [R1+0x10c8], R18 ;  /* 0x0010c81201007387 */ /* 0x0001e80000100a00 */
[----:B0-----:R-:W4:Y:S04]  /*b1c90*/  LDL.LU.64 R18, [R1+0x7d28] ;  /* 0x007d280001127983 */ /* 0x001f280000300a00 */
[----:B------:R0:W-:Y:S04]  /*b1ca0*/  STL.64 [R1+0x7cb0], R46 ;  /* 0x007cb02e01007387 */ /* 0x0001e80000100a00 */
[----:B------:R-:W3:Y:S04]  /*b1cb0*/  LDL.LU R44, [R1+0x630] ;  /* 0x00063000012c7983 */ /* 0x000ee80000300800 */
[----:B------:R-:W3:Y:S04]  /*b1cc0*/  LDL.LU R45, [R1+0x634] ;  /* 0x00063400012d7983 */ /* 0x000ee80000300800 */
[----:B0-----:R-:W3:Y:S04]  /*b1cd0*/  LDL.LU R46, [R1+0x638] ;  /* 0x00063800012e7983 */ /* 0x001ee80000300800 */
[----:B------:R-:W3:Y:S04]  /*b1ce0*/  LDL.LU R47, [R1+0x63c] ;  /* 0x00063c00012f7983 */ /* 0x000ee80000300800 */
[----:B------:R-:W4:Y:S04]  /*b1cf0*/  LDL.LU.64 R26, [R1+0x7d20] ;  /* 0x007d2000011a7983 */ /* 0x000f280000300a00 */
        /* <DEDUP_REMOVED lines=17> */
[----:B------:R-:W4:Y:S04]  /*b1e10*/  LDL.LU R40, [R1+0x640] ;  /* 0x0006400001287983 */ /* 0x000f280000300800 */
[----:B------:R-:W4:Y:S04]  /*b1e20*/  LDL.LU R41, [R1+0x644] ;  /* 0x0006440001297983 */ /* 0x000f280000300800 */
[----:B0-----:R-:W4:Y:S04]  /*b1e30*/  LDL.LU R42, [R1+0x648] ;  /* 0x00064800012a7983 */ /* 0x001f280000300800 */
[----:B------:R-:W4:Y:S01]  /*b1e40*/  LDL.LU R43, [R1+0x64c] ;  /* 0x00064c00012b7983 */ /* 0x000f220000300800 */
[----:B---3--:R-:W-:-:S15]  /*b1e50*/  HMMA.16816.F32 R36, R28, R58, R36 ;  /* 0x0000003a1c24723c */ /* 0x008fde0000001824 */
[----:B------:R-:W-:-:S08]  /*b1e60*/  NOP ;  /* 0x0000000000007918 */ /* 0x000fd00000000000 */
[----:B------:R-:W-:Y:S04]  /*b1e70*/  STL.64 [R1+0x1030], R36 ;  /* 0x0010302401007387 */ /* 0x000fe80000100a00 */
[----:B------:R0:W-:Y:S04]  /*b1e80*/  STL.64 [R1+0x1038], R38 ;  /* 0x0010382601007387 */ /* 0x0001e80000100a00 */
[----:B0-----:R-:W3:Y:S01]  /*b1e90*/  LDL.LU.64 R38, [R1+0x7ce8] ;  /* 0x007ce80001267983 */ /* 0x001ee20000300a00 */
[----:B----4-:R-:W-:Y:S03]  /*b1ea0*/  HMMA.16816.F32 R40, R28, R56, R40 ;  /* 0x000000381c28723c */ /* 0x010fe60000001828 */
[----:B------:R-:W-:Y:S04]  /*b1eb0*/  STL.64 [R1+0x7c78], R58 ;  /* 0x007c783a01007387 */ /* 0x000fe80000100a00 */
[----:B------:R-:W-:-:S15]  /*b1ec0*/  STL.64 [R1+0x7c70], R56 ;  /* 0x007c703801007387 */ /* 0x000fde0000100a00 */
[----:B------:R-:W-:-:S01]  /*b1ed0*/  NOP ;  /* 0x0000000000007918 */ /* 0x000fc20000000000 */
[----:B------:R-:W-:Y:S04]  /*b1ee0*/  STL.64 [R1+0x1010], R40 ;  /* 0x0010102801007387 */ /* 0x000fe80000100a00 */
[----:B------:R2:W-:Y:S02]  /*b1ef0*/  STL.64 [R1+0x1018], R42 ;  /* 0x0010182a01007387 */ /* 0x0005e40000100a00 */
[----:B--2---:R-:W-:Y:S06]  /*b1f00*/  HMMA.16816.F32 R40, R28, R24, R12 ;  /* 0x000000181c28723c */ /* 0x004fec000000180c */
[----:B------:R-:W-:-:S02]  /*b1f10*/  IMAD.MOV.U32 R0, RZ, RZ, R31 ;  /* 0x000000ffff007224 */ /* 0x000fc400078e001f */
[----:B------:R-:W-:Y:S02]  /*b1f20*/  IMAD.MOV.U32 R14, RZ, RZ, R28 ;  /* 0x000000ffff0e7224 */ /* 0x000fe400078e001c */
[----:B------:R-:W-:Y:S02]  /*b1f30*/  IMAD.MOV.U32 R13, RZ, RZ, R29 ;  /* 0x000000ffff0d7224 */ /* 0x000fe400078e001d */
[----:B------:R-:W-:Y:S01]  /*b1f40*/  IMAD.MOV.U32 R12, RZ, RZ, R30 ;  /* 0x000000ffff0c7224 */ /* 0x000fe200078e001e */
[C---:B---3--:R-:W-:Y:S06]  /*b1f50*/  HMMA.16816.F32 R44, R28.reuse, R38, R44 ;  /* 0x000000261c2c723c */ /* 0x048fec000000182c */
[----:B------:R0:W-:Y:S02]  /*b1f60*/  STL.64 [R1+0x7c68], R38 ;  /* 0x007c682601007387 */ /* 0x0001e40000100a00 */
[----:B0-----:R-:W-:-:S15]  /*b1f70*/  HMMA.16816.F32 R36, R28, R26, R52 ;  /* 0x0000001a1c24723c */ /* 0x001fde0000001834 */
[----:B------:R-:W-:Y:S04]  /*b1f80*/  STL.64 [R1+0xff0], R44 ;  /* 0x000ff02c01007387 */ /* 0x000fe80000100a00 */
[----:B------:R-:W-:Y:S04]  /*b1f90*/  STL.64 [R1+0xff8], R46 ;  /* 0x000ff82e01007387 */ /* 0x000fe80000100a00 */
[----:B------:R-:W-:Y:S04]  /*b1fa0*/  STL.64 [R1+0xfd0], R40 ;  /* 0x000fd02801007387 */ /* 0x000fe80000100a00 */
[----:B------:R-:W-:Y:S04]  /*b1fb0*/  STL.64 [R1+0xfd8], R42 ;  /* 0x000fd82a01007387 */ /* 0x000fe80000100a00 */
[----:B------:R-:W-:Y:S04]  /*b1fc0*/  STL.64 [R1+0xfb0], R36 ;  /* 0x000fb02401007387 */ /* 0x000fe80000100a00 */
[----:B------:R-:W-:Y:S04]  /*b1fd0*/  STL.64 [R1+0xfb8], R38 ;  /* 0x000fb82601007387 */ /* 0x000fe80000100a00 */
[----:B------:R0:W-:Y:S04]  /*b1fe0*/  STL.64 [R1+0x7c90], R26 ;  /* 0x007c901a01007387 */ /* 0x0001e80000100a00 */
[----:B------:R1:W-:Y:S01]  /*b1ff0*/  STL.64 [R1+0x7c88], R24 ;  /* 0x007c881801007387 */ /* 0x0003e20000100a00 */
[----:B0-----:R-:W-:-:S02]  /*b2000*/  IMAD.MOV.U32 R26, RZ, RZ, R12 ;  /* 0x000000ffff1a7224 */ /* 0x001fc400078e000c */
[----:B-1----:R-:W-:Y:S02]  /*b2010*/  IMAD.MOV.U32 R24, RZ, RZ, R14 ;  /* 0x000000ffff187224 */ /* 0x002fe400078e000e */
[----:B------:R-:W-:Y:S02]  /*b2020*/  IMAD.MOV.U32 R25, RZ, RZ, R13 ;  /* 0x000000ffff197224 */ /* 0x000fe400078e000d */
[----:B------:R-:W-:-:S07]  /*b2030*/  IMAD.MOV.U32 R27, RZ, RZ, R0 ;  /* 0x000000ffff1b7224 */ /* 0x000fce00078e0000 */
[C---:B------:R-:W-:Y:S06]  /*b2040*/  HMMA.16816.F32 R28, R24.reuse, R18, R32 ;  /* 0x00000012181c723c */ /* 0x040fec0000001820 */
[C---:B------:R-:W-:Y:S06]  /*b2050*/  HMMA.16816.F32 R12, R24.reuse, R48, R20 ;  /* 0x00000030180c723c */ /* 0x040fec0000001814 */
[C---:B------:R-:W-:Y:S01]  /*b2060*/  HMMA.16816.F32 R8, R24.reuse, R50, R8 ;  /* 0x000000321808723c */ /* 0x040fe20000001808 */
[----:B------:R-:W-:Y:S10]  /*b2070*/  STL.64 [R1+0x7c98], R18 ;  /* 0x007c981201007387 */ /* 0x000ff40000100a00 */
        /* <DEDUP_REMOVED lines=14> */
[----:B0-----:R-:W2:Y:S04]  /*b2160*/  LDL.LU.64 R48, [R1+0x140] ;  /* 0x0001400001307983 */ /* 0x001ea80000300a00 */
[----:B------:R-:W3:Y:S04]  /*b2170*/  LDL.LU.64 R50, [R1+0x148] ;  /* 0x0001480001327983 */ /* 0x000ee80000300a00 */
        /* <DEDUP_REMOVED lines=83> */
[----:B---3--:R-:W-:Y:S06]  /*b26b0*/  HMMA.16816.F32 R40, R48, R2, R40 ;  /* 0x000000023028723c */ /* 0x008fec0000001828 */
[C---:B----4-:R-:W-:Y:S06]  /*b26c0*/  HMMA.16816.F32 R20, R24.reuse, R46, R20 ;  /* 0x0000002e1814723c */ /* 0x050fec0000001814 */
        /* <DEDUP_REMOVED lines=11> */
[----:B------:R-:W3:Y:S04]  /*b2780*/  LDL.LU.64 R18, [R1+0x7c98] ;  /* 0x007c980001127983 */ /* 0x000ee80000300a00 */
[----:B------:R-:W-:Y:S04]  /*b2790*/  STL.64 [R1+0xef0], R24 ;  /* 0x000ef01801007387 */ /* 0x000fe80000100a00 */
[----:B------:R0:W-:Y:S04]  /*b27a0*/  STL.64 [R1+0xef8], R26 ;  /* 0x000ef81a01007387 */ /* 0x0001e80000100a00 */
[----:B0-----:R-:W3:Y:S04]  /*b27b0*/  LDL.LU.64 R26, [R1+0x7c90] ;  /* 0x007c9000011a7983 */ /* 0x001ee80000300a00 */
[----:B------:R-:W2:Y:S04]  /*b27c0*/  LDL.LU.64 R24, [R1+0x7c88] ;  /* 0x007c880001187983 */ /* 0x000ea80000300a00 */
        /* <DEDUP_REMOVED lines=8> */
[----:B------:R-:W3:Y:S04]  /*b2850*/  LDL.LU.64 R56, [R1+0x7c70] ;  /* 0x007c700001387983 */ /* 0x000ee80000300a00 */
[----:B------:R0:W-:Y:S04]  /*b2860*/  STL.64 [R1+0x7c08], R42 ;  /* 0x007c082a01007387 */ /* 0x0001e80000100a00 */
[----:B------:R-:W3:Y:S04]  /*b2870*/  LDL.LU R40, [R1+0xf90] ;  /* 0x000f900001287983 */ /* 0x000ee80000300800 */
[----:B------:R-:W3:Y:S04]  /*b2880*/  LDL.LU R41, [R1+0xf94] ;  /* 0x000f940001297983 */ /* 0x000ee80000300800 */
[----:B0-----:R-:W3:Y:S04]  /*b2890*/  LDL.LU R42, [R1+0xf98] ;  /* 0x000f9800012a7983 */ /* 0x001ee80000300800 */
[----:B------:R-:W3:Y:S01]  /*b28a0*/  LDL.LU R43, [R1+0xf9c] ;  /* 0x000f9c00012b7983 */ /* 0x000ee20000300800 */
[----:B------:R-:W-:-:S02]  /*b28b0*/  IMAD.MOV.U32 R16, RZ, RZ, R50 ;  /* 0x000000ffff107224 */ /* 0x000fc400078e0032 */
[----:B------:R-:W-:Y:S02]  /*b28c0*/  IMAD.MOV.U32 R0, RZ, RZ, R51 ;  /* 0x000000ffff007224 */ /* 0x000fe400078e0033 */
[----:B------:R-:W-:Y:S01]  /*b28d0*/  IMAD.MOV.U32 R17, RZ, RZ, R49 ;  /* 0x000000ffff117224 */ /* 0x000fe200078e0031 */
[----:B----4-:R-:W-:-:S15]  /*b28e0*/  HMMA.16816.F32 R36, R48, R58, R36 ;  /* 0x0000003a3024723c */ /* 0x010fde0000001824 */
[----:B------:R-:W-:-:S08]  /*b28f0*/  NOP ;  /* 0x0000000000007918 */ /* 0x000fd00000000000 */
[----:B------:R-:W-:Y:S04]  /*b2900*/  STL.64 [R1+0xec0], R36 ;  /* 0x000ec02401007387 */ /* 0x000fe80000100a00 */
[----:B------:R0:W-:Y:S04]  /*b2910*/  STL.64 [R1+0xec8], R38 ;  /* 0x000ec82601007387 */ /* 0x0001e80000100a00 */
[----:B0-----:R-:W4:Y:S01]  /*b2920*/  LDL.LU.64 R38, [R1+0x7c68] ;  /* 0x007c680001267983 */ /* 0x001f220000300a00 */
[----:B---3--:R-:W-:Y:S06]  /*b2930*/  HMMA.16816.F32 R40, R48, R56, R40 ;  /* 0x000000383028723c */ /* 0x008fec0000001828 */
[----:B------:R-:W-:-:S15]  /*b2940*/  IMAD.MOV.U32 R36, RZ, RZ, R48 ;  /* 0x000000ffff247224 */ /* 0x000fde00078e0030 */
[----:B------:R-:W-:-:S02]  /*b2950*/  NOP ;  /* 0x0000000000007918 */ /* 0x000fc40000000000 */
[----:B------:R-:W-:Y:S04]  /*b2960*/  STL.64 [R1+0xeb0], R40 ;  /* 0x000eb02801007387 */ /* 0x000fe80000100a00 */
[----:B------:R-:W-:Y:S04]  /*b2970*/  STL.64 [R1+0xeb8], R42 ;  /* 0x000eb82a01007387 */ /* 0x000fe80000100a00 */
[----:B------:R-:W3:Y:S04]  /*b2980*/  LDL.LU.64 R50, [R1+0x7c60] ;  /* 0x007c600001327983 */ /* 0x000ee80000300a00 */
[----:B------:R-:W3:Y:S04]  /*b2990*/  LDL.LU.64 R48, [R1+0x7c58] ;  /* 0x007c580001307983 */ /* 0x000ee80000300a00 */
[----:B------:R0:W-:Y:S04]  /*b29a0*/  STL.64 [R1+0x7c18], R58 ;  /* 0x007c183a01007387 */ /* 0x0001e80000100a00 */
[----:B------:R1:W-:Y:S01]  /*b29b0*/  STL.64 [R1+0x7c10], R56 ;  /* 0x007c103801007387 */ /* 0x0003e20000100a00 */
[----:B0-----:R-:W-:-:S02]  /*b29c0*/  IMAD.MOV.U32 R58, RZ, RZ, R16 ;  /* 0x000000ffff3a7224 */ /* 0x001fc400078e0010 */
[----:B-1----:R-:W-:Y:S02]  /*b29d0*/  IMAD.MOV.U32 R56, RZ, RZ, R36 ;  /* 0x000000ffff387224 */ /* 0x002fe400078e0024 */
[----:B------:R-:W-:Y:S02]  /*b29e0*/  IMAD.MOV.U32 R57, RZ, RZ, R17 ;  /* 0x000000ffff397224 */ /* 0x000fe400078e0011 */
[----:B------:R-:W-:-:S07]  /*b29f0*/  IMAD.MOV.U32 R59, RZ, RZ, R0 ;  /* 0x000000ffff3b7224 */ /* 0x000fce00078e0000 */
[C---:B------:R-:W-:Y:S06]  /*b2a00*/  HMMA.16816.F32 R8, R56.reuse, R4, R8 ;  /* 0x000000043808723c */ /* 0x040fec0000001808 */
[C---:B----4-:R-:W-:Y:S06]  /*b2a10*/  HMMA.16816.F32 R40, R56.reuse, R38, R44 ;  /* 0x000000263828723c */ /* 0x050fec000000182c */
[----:B------:R2:W-:Y:S02]  /*b2a20*/  STL.64 [R1+0x7c20], R38 ;  /* 0x007c202601007387 */ /* 0x0005e40000100a00 */
[C---:B--2---:R-:W-:Y:S06]  /*b2a30*/  HMMA.16816.F32 R36, R56.reuse, R24, R12 ;  /* 0x000000183824723c */ /* 0x044fec000000180c */
        /* <DEDUP_REMOVED lines=11> */
[----:B---3--:R-:W-:-:S15]  /*b2af0*/  HMMA.16816.F32 R16, R56, R48, R32 ;  /* 0x000000303810723c */ /* 0x008fde0000001820 */
[----:B------:R-:W-:Y:S04]  /*b2b00*/  STL.64 [R1+0xe70], R12 ;  /* 0x000e700c01007387 */ /* 0x000fe80000100a00 */
[----:B------:R0:W-:Y:S02]  /*b2b10*/  STL.64 [R1+0xe78], R14 ;  /* 0x000e780e01007387 */ /* 0x0001e40000100a00 */
[----:B0-----:R-:W-:Y:S02]  /*b2b20*/  HMMA.16816.F32 R12, R56, R50, R20 ;  /* 0x00000032380c723c */ /* 0x001fe40000001814 */
[----:B------:R-:W-:Y:S04]  /*b2b30*/  STL.64 [R1+0xe60], R16 ;  /* 0x000e601001007387 */ /* 0x000fe80000100a00 */
[----:B------:R-:W-:Y:S04]  /*b2b40*/  STL.64 [R1+0xe68], R18 ;  /* 0x000e681201007387 */ /* 0x000fe80000100a00 */
[----:B------:R-:W2:-:S13]  /*b2b50*/  LDL.LU R32, [R1+0x11b0] ;  /* 0x0011b00001207983 */ /* 0x000e9a0000300800 */
        /* <DEDUP_REMOVED lines=43> */
[----:B------:R-:W3:Y:S04]  /*b2e10*/  LDL.LU.64 R20, [R1+0xe0] ;  /* 0x0000e00001147983 */ /* 0x000ee80000300a00 */
[----:B------:R-:W4:Y:S01]  /*b2e20*/  LDL.LU.64 R22, [R1+0xe8] ;  /* 0x0000e80001167983 */ /* 0x000f220000300a00 */
[C---:B--2---:R-:W-:Y:S03]  /*b2e30*/  HMMA.16816.F32 R12, R56.reuse, R6, R12 ;  /* 0x00000006380c723c */ /* 0x044fe6000000180c */
        /* <DEDUP_REMOVED lines=15> */
[----:B------:R-:W2:Y:S01]  /*b2f30*/  LDL.LU R7, [R1+0x115c] ;  /* 0x00115c0001077983 */ /* 0x000ea20000300800 */
[C---:B----4-:R-:W-:Y:S06]  /*b2f40*/  HMMA.16816.F32 R16, R56.reuse, R12, R16 ;  /* 0x0000000c3810723c */ /* 0x050fec0000001810 */
[----:B---3--:R-:W-:-:S15]  /*b2f50*/  HMMA.16816.F32 R44, R56, R14, R44 ;  /* 0x0000000e382c723c */ /* 0x008fde000000182c */
[----:B------:R-:W-:-:S02]  /*b2f60*/  NOP ;  /* 0x0000000000007918 */ /* 0x000fc40000000000 */
[----:B------:R-:W-:Y:S04]  /*b2f70*/  STL.64 [R1+0xe20], R16 ;  /* 0x000e201001007387 */ /* 0x000fe80000100a00 */
[----:B------:R0:W-:Y:S04]  /*b2f80*/  STL.64 [R1+0xe28], R18 ;  /* 0x000e281201007387 */ /* 0x0001e80000100a00 */
[----:B0-----:R-:W3:Y:S04]  /*b2f90*/  LDL.LU.64 R18, [R1+0x7c40] ;  /* 0x007c400001127983 */ /* 0x001ee80000300a00 */
[----:B------:R-:W-:Y:S04]  /*b2fa0*/  STL.64 [R1+0xe10], R44 ;  /* 0x000e102c01007387 */ /* 0x000fe80000100a00 */
[----:B------:R0:W-:Y:S04]  /*b2fb0*/  STL.64 [R1+0xe18], R46 ;  /* 0x000e182e01007387 */ /* 0x0001e80000100a00 */
[----:B0-----:R-:W4:Y:S01]  /*b2fc0*/  LDL.LU.64 R46, [R1+0x7c38] ;  /* 0x007c3800012e7983 */ /* 0x001f220000300a00 */
[----:B--2---:R-:W-:Y:S03]  /*b2fd0*/  HMMA.16816.F32 R40, R20, R2, R40 ;  /* 0x000000021428723c */ /* 0x004fe60000001828 */
        /* <DEDUP_REMOVED lines=21> */
[----:B0-----:R-:W2:Y:S04]  /*b3130*/  LDL.LU.64 R58, [R1+0x7c18] ;  /* 0x007c1800013a7983 */ /* 0x001ea80000300a00 */
[----:B------:R-:W4:Y:S04]  /*b3140*/  LDL.LU.64 R56, [R1+0x7c10] ;  /* 0x007c100001387983 */ /* 0x000f280000300a00 */
[----:B------:R-:W-:Y:S04]  /*b3150*/  STL.64 [R1+0xde0], R40 ;  /* 0x000de02801007387 */ /* 0x000fe80000100a00 */
[----:B------:R0:W-:Y:S04]  /*b3160*/  STL.64 [R1+0xde8], R42 ;  /* 0x000de82a01007387 */ /* 0x0001e80000100a00 */
[----:B0-----:R-:W3:Y:S01]  /*b3170*/  LDL.LU.64 R42, [R1+0x7c08] ;  /* 0x007c0800012a7983 */ /* 0x001ee20000300a00 */
[C---:B--2---:R-:W-:Y:S06]  /*b3180*/  HMMA.16816.F32 R12, R20.reuse, R58, R12 ;  /* 0x0000003a140c723c */ /* 0x044fec000000180c */
[C---:B----4-:R-:W-:Y:S06]  /*b3190*/  HMMA.16816.F32 R4, R20.reuse, R56, R4 ;  /* 0x000000381404723c */ /* 0x050fec0000001804 */
[----:B---3--:R-:W-:Y:S06]  /*b31a0*/  HMMA.16816.F32 R44, R20, R42, R44 ;  /* 0x0000002a142c723c */ /* 0x008fec000000182c */
        /* <DEDUP_REMOVED lines=22> */
[----:B------:R0:W-:Y:S02]  /*b3310*/  STL.64 [R1+0xd88], R6 ;  /* 0x000d880601007387 */ /* 0x0001e40000100a00 */
[----:B0-----:R-:W-:Y:S06]  /*b3320*/  HMMA.16816.F32 R4, R20, R18, R8 ;  /* 0x000000121404723c */ /* 0x001fec0000001808 */
[----:B------:R-:W-:Y:S04]  /*b3330*/  STL.64 [R1+0x7bd0], R18 ;  /* 0x007bd01201007387 */ /* 0x000fe80000100a00 */
[----:B------:R-:W2:-:S13]  /*b3340*/  LDL.LU R28, [R1+0x1380] ;  /* 0x00138000011c7983 */ /* 0x000e9a0000300800 */
[----:B------:R0:W-:Y:S04]  /*b3350*/  STL.64 [R1+0xd70], R4 ;  /* 0x000d700401007387 */ /* 0x0001e80000100a00 */
[----:B------:R1:W-:Y:S04]  /*b3360*/  STL.64 [R1+0xd78], R6 ;  /* 0x000d780601007387 */ /* 0x0003e80000100a00 */
[----:B------:R-:W2:Y:S04]  /*b3370*/  LDL.LU R29, [R1+0x1384] ;  /* 0x00138400011d7983 */ /* 0x000ea80000300800 */
[----:B------:R-:W3:Y:S04]  /*b3380*/  LDL.LU R30, [R1+0x1388] ;  /* 0x00138800011e7983 */ /* 0x000ee80000300800 */
[----:B------:R-:W3:Y:S04]  /*b3390*/  LDL.LU R31, [R1+0x138c] ;  /* 0x00138c00011f7983 */ /* 0x000ee80000300800 */
[----:B---3--:R-:W-:Y:S04]  /*b33a0*/  STL.64 [R1+0x7bf0], R30 ;  /* 0x007bf01e01007387 */ /* 0x008fe80000100a00 */
[----:B--2---:R2:W-:Y:S04]  /*b33b0*/  STL.64 [R1+0x7be8], R28 ;  /* 0x007be81c01007387 */ /* 0x0045e80000100a00 */
        /* <DEDUP_REMOVED lines=57> */
[----:B------:R1:W-:Y:S04]  /*b3750*/  STL.64 [R1+0xd58], R10 ;  /* 0x000d580a01007387 */ /* 0x0003e80000100a00 */
[----:B0-----:R-:W3:Y:S04]  /*b3760*/  LDL.LU R8, [R1+0x13c0] ;  /* 0x0013c00001087983 */ /* 0x001ee80000300800 */
[----:B------:R-:W3:Y:S04]  /*b3770*/  LDL.LU R9, [R1+0x13c4] ;  /* 0x0013c40001097983 */ /* 0x000ee80000300800 */
[----:B-1----:R-:W3:Y:S04]  /*b3780*/  LDL.LU R10, [R1+0x13c8] ;  /* 0x0013c800010a7983 */ /* 0x002ee80000300800 */
        /* <DEDUP_REMOVED lines=59> */
[----:B0-----:R-:W3:Y:S04]  /*b3b40*/  LDL.LU.64 R58, [R1+0x7b90] ;  /* 0x007b9000013a7983 */ /* 0x001ee80000300a00 */
[----:B------:R-:W4:Y:S04]  /*b3b50*/  LDL.LU.64 R56, [R1+0x7b88] ;  /* 0x007b880001387983 */ /* 0x000f280000300a00 */
[----:B------:R3:W-:Y:S01]  /*b3b60*/  STL.64 [R1+0x7b10], R42 ;  /* 0x007b102a01007387 */ /* 0x0007e20000100a00 */
[C---:B--2---:R-:W-:Y:S06]  /*b3b70*/  HMMA.16816.F32 R4, R20.reuse, R38, R4 ;  /* 0x000000261404723c */ /* 0x044fec0000001804 */
[----:B------:R-:W-:Y:S01]  /*b3b80*/  IMAD.MOV.U32 R0, RZ, RZ, R23 ;  /* 0x000000ffff007224 */ /* 0x000fe200078e0017 */
        /* <DEDUP_REMOVED lines=9> */
[C---:B0-----:R-:W-:Y:S02]  /*b3c20*/  HMMA.16816.F32 R12, R20.reuse, R24, R52 ;  /* 0x00000018140c723c */ /* 0x041fe40000001834 */
[----:B------:R-:W-:Y:S04]  /*b3c30*/  STL.64 [R1+0x7ae8], R38 ;  /* 0x007ae82601007387 */ /* 0x000fe80000100a00 */
[----:B------:R-:W-:Y:S04]  /*b3c40*/  STL.64 [R1+0xca0], R4 ;  /* 0x000ca00401007387 */ /* 0x000fe80000100a00 */
[----:B------:R0:W-:Y:S04]  /*b3c50*/  STL.64 [R1+0xca8], R6 ;  /* 0x000ca80601007387 */ /* 0x0001e80000100a00 */
[----:B------:R-:W-:Y:S01]  /*b3c60*/  STL.64 [R1+0x7af8], R26 ;  /* 0x007af81a01007387 */ /* 0x000fe20000100a00 */
[C---:B0-----:R-:W-:Y:S08]  /*b3c70*/  HMMA.16816.F32 R4, R20.reuse, R26, R28 ;  /* 0x0000001a1404723c */ /* 0x041ff0000000181c */
[----:B------:R-:W-:Y:S04]  /*b3c80*/  STL.64 [R1+0xc90], R12 ;  /* 0x000c900c01007387 */ /* 0x000fe80000100a00 */
[----:B------:R0:W-:Y:S02]  /*b3c90*/  STL.64 [R1+0xc98], R14 ;  /* 0x000c980e01007387 */ /* 0x0001e40000100a00 */
[----:B0-----:R-:W-:Y:S02]  /*b3ca0*/  HMMA.16816.F32 R12, R20, R18, R32 ;  /* 0x00000012140c723c */ /* 0x001fe40000001820 */
[----:B------:R-:W-:Y:S07]  /*b3cb0*/  STL.64 [R1+0x7af0], R24 ;  /* 0x007af01801007387 */ /* 0x000fee0000100a00 */
[----:B------:R0:W-:Y:S04]  /*b3cc0*/  STL.64 [R1+0xc80], R4 ;  /* 0x000c800401007387 */ /* 0x0001e80000100a00 */
[----:B------:R1:W-:Y:S01]  /*b3cd0*/  STL.64 [R1+0xc88], R6 ;  /* 0x000c880601007387 */ /* 0x0003e20000100a00 */
[----:B0-----:R-:W-:-:S02]  /*b3ce0*/  IMAD.MOV.U32 R5, RZ, RZ, R21 ;  /* 0x000000ffff057224 */ /* 0x001fc400078e0015 */
[----:B-1----:R-:W-:Y:S02]  /*b3cf0*/  IMAD.MOV.U32 R6, RZ, RZ, R20 ;  /* 0x000000ffff067224 */ /* 0x002fe400078e0014 */
[----:B------:R-:W-:Y:S02]  /*b3d00*/  IMAD.MOV.U32 R4, RZ, RZ, R22 ;  /* 0x000000ffff047224 */ /* 0x000fe400078e0016 */
[----:B------:R-:W-:Y:S02]  /*b3d10*/  IMAD.MOV.U32 R17, RZ, RZ, R5 ;  /* 0x000000ffff117224 */ /* 0x000fe400078e0005 */
[----:B------:R-:W-:Y:S01]  /*b3d20*/  IMAD.MOV.U32 R16, RZ, RZ, R6 ;  /* 0x000000ffff107224 */ /* 0x000fe200078e0006 */
[----:B------:R-:W-:Y:S04]  /*b3d30*/  STL.64 [R1+0xc70], R12 ;  /* 0x000c700c01007387 */ /* 0x000fe80000100a00 */
[----:B------:R-:W-:Y:S04]  /*b3d40*/  STL.64 [R1+0xc78], R14 ;  /* 0x000c780e01007387 */ /* 0x000fe80000100a00 */
[----:B------:R0:W-:Y:S04]  /*b3d50*/  STL.64 [R1+0x7b18], R18 ;  /* 0x007b181201007387 */ /* 0x0001e80000100a00 */
[----:B------:R-:W2:Y:S01]  /*b3d60*/  LDL.LU R20, [R1+0x15d0] ;  /* 0x0015d00001147983 */ /* 0x000ea20000300800 */
[----:B0-----:R-:W-:-:S02]  /*b3d70*/  IMAD.MOV.U32 R18, RZ, RZ, R4 ;  /* 0x000000ffff127224 */ /* 0x001fc400078e0004 */
[----:B------:R-:W-:-:S07]  /*b3d80*/  IMAD.MOV.U32 R19, RZ, RZ, R0 ;  /* 0x000000ffff137224 */ /* 0x000fce00078e0000 */
[----:B------:R-:W-:-:S15]  /*b3d90*/  HMMA.16816.F32 R4, R16, R48, R8 ;  /* 0x000000301004723c */ /* 0x000fde0000001808 */
[----:B------:R-:W-:-:S08]  /*b3da0*/  NOP ;  /* 0x0000000000007918 */ /* 0x000fd00000000000 */
        /* <DEDUP_REMOVED lines=69> */
[----:B------:R-:W2:Y:S04]  /*b4200*/  LDL.LU.64 R28, [R1+0x80] ;  /* 0x00008000011c7983 */ /* 0x000ea80000300a00 */
[----:B------:R-:W3:Y:S01]  /*b4210*/  LDL.LU.64 R30, [R1+0x88] ;  /* 0x00008800011e7983 */ /* 0x000ee20000300a00 */
[C---:B----4-:R-:W-:Y:S03]  /*b4220*/  HMMA.16816.F32 R4, R16.reuse, R50, R4 ;  /* 0x000000321004723c */ /* 0x050fe60000001804 */
        /* <DEDUP_REMOVED lines=30> */
[----:B0-----:R-:W4:Y:S01]  /*b4410*/  LDL.LU.64 R46, [R1+0x7b40] ;  /* 0x007b4000012e7983 */ /* 0x001f220000300a00 */
[----:B------:R-:W-:Y:S06]  /*b4420*/  HMMA.16816.F32 R40, R28, R2, R40 ;  /* 0x000000021c28723c */ /* 0x000fec0000001828 */
        /* <DEDUP_REMOVED lines=8> */
[----:B------:R-:W2:Y:S04]  /*b44b0*/  LDL.LU R44, [R1+0x1570] ;  /* 0x00157000012c7983 */ /* 0x000ea80000300800 */
[----:B------:R-:W2:Y:S04]  /*b44c0*/  LDL.LU R45, [R1+0x1574] ;  /* 0x00157400012d7983 */ /* 0x000ea80000300800 */
[----:B0-----:R-:W2:Y:S04]  /*b44d0*/  LDL.LU R46, [R1+0x1578] ;  /* 0x00157800012e7983 */ /* 0x001ea80000300800 */
[----:B------:R-:W2:Y:S04]  /*b44e0*/  LDL.LU R47, [R1+0x157c] ;  /* 0x00157c00012f7983 */ /* 0x000ea80000300800 */
[----:B------:R-:W4:Y:S04]  /*b44f0*/  LDL.LU.64 R22, [R1+0x7b28] ;  /* 0x007b280001167983 */ /* 0x000f280000300a00 */
[----:B------:R-:W4:Y:S04]  /*b4500*/  LDL.LU.64 R20, [R1+0x7b20] ;  /* 0x007b200001147983 */ /* 0x000f280000300a00 */
[----:B------:R-:W-:Y:S04]  /*b4510*/  STL.64 [R1+0xbf0], R16 ;  /* 0x000bf01001007387 */ /* 0x000fe80000100a00 */
[----:B------:R0:W-:Y:S04]  /*b4520*/  STL.64 [R1+0xbf8], R18 ;  /* 0x000bf81201007387 */ /* 0x0001e80000100a00 */
[----:B0-----:R-:W2:Y:S04]  /*b4530*/  LDL.LU.64 R18, [R1+0x7b18] ;  /* 0x007b180001127983 */ /* 0x001ea80000300a00 */
        /* <DEDUP_REMOVED lines=30> */
[C---:B------:R-:W-:Y:S06]  /*b4720*/  HMMA.16816.F32 R20, R28.reuse, R4, R20 ;  /* 0x000000041c14723c */ /* 0x040fec0000001814 */
[C---:B----4-:R-:W-:Y:S06]  /*b4730*/  HMMA.16816.F32 R8, R28.reuse, R38, R8 ;  /* 0x000000261c08723c */ /* 0x050fec0000001808 */
[----:B---3--:R-:W-:-:S15]  /*b4740*/  HMMA.16816.F32 R56, R28, R24, R56 ;  /* 0x000000181c38723c */ /* 0x008fde0000001838 */
[----:B------:R-:W-:-:S02]  /*b4750*/  NOP ;  /* 0x0000000000007918 */ /* 0x000fc40000000000 */
[----:B------:R-:W-:Y:S04]  /*b4760*/  STL.64 [R1+0xba0], R8 ;  /* 0x000ba00801007387 */ /* 0x000fe80000100a00 */
[----:B------:R0:W-:Y:S04]  /*b4770*/  STL.64 [R1+0xba8], R10 ;  /* 0x000ba80a01007387 */ /* 0x0001e80000100a00 */
[----:B0-----:R-:W3:Y:S04]  /*b4780*/  LDL.LU.64 R10, [R1+0x7ae0] ;  /* 0x007ae000010a7983 */ /* 0x001ee80000300a00 */
[----:B------:R-:W3:Y:S04]  /*b4790*/  LDL.LU.64 R8, [R1+0x7ad8] ;  /* 0x007ad80001087983 */ /* 0x000ee80000300a00 */
[----:B------:R2:W-:Y:S02]  /*b47a0*/  STL.64 [R1+0x7ab8], R38 ;  /* 0x007ab82601007387 */ /* 0x0005e40000100a00 */
[C---:B--2---:R-:W-:Y:S06]  /*b47b0*/  HMMA.16816.F32 R36, R28.reuse, R26, R40 ;  /* 0x0000001a1c24723c */ /* 0x044fec0000001828 */
[----:B------:R-:W-:Y:S04]  /*b47c0*/  STL.64 [R1+0x7ad0], R26 ;  /* 0x007ad01a01007387 */ /* 0x000fe80000100a00 */
[----:B------:R-:W-:Y:S04]  /*b47d0*/  STL.64 [R1+0xb90], R56 ;  /* 0x000b903801007387 */ /* 0x000fe80000100a00 */
[----:B------:R-:W-:Y:S04]  /*b47e0*/  STL.64 [R1+0xb98], R58 ;  /* 0x000b983a01007387 */ /* 0x000fe80000100a00 */
[----:B------:R0:W-:Y:S01]  /*b47f0*/  STL.64 [R1+0x7ac8], R24 ;  /* 0x007ac81801007387 */ /* 0x0001e20000100a00 */
[C---:B------:R-:W-:Y:S06]  /*b4800*/  HMMA.16816.F32 R40, R28.reuse, R18, R44 ;  /* 0x000000121c28723c */ /* 0x040fec000000182c */
[C---:B0-----:R-:W-:Y:S01]  /*b4810*/  HMMA.16816.F32 R24, R28.reuse, R50, R32 ;  /* 0x000000321c18723c */ /* 0x041fe20000001820 */
[----:B------:R-:W-:Y:S04]  /*b4820*/  STL.64 [R1+0xb80], R36 ;  /* 0x000b802401007387 */ /* 0x000fe80000100a00 */
[----:B------:R0:W-:Y:S02]  /*b4830*/  STL.64 [R1+0xb88], R38 ;  /* 0x000b882601007387 */ /* 0x0001e40000100a00 */
[----:B0-----:R-:W-:Y:S10]  /*b4840*/  HMMA.16816.F32 R36, R28, R48, R52 ;  /* 0x000000301c24723c */ /* 0x001ff40000001834 */
[----:B------:R-:W-:Y:S04]  /*b4850*/  STL.64 [R1+0xb70], R40 ;  /* 0x000b702801007387 */ /* 0x000fe80000100a00 */
[----:B------:R-:W-:Y:S09]  /*b4860*/  STL.64 [R1+0xb78], R42 ;  /* 0x000b782a01007387 */ /* 0x000ff20000100a00 */
[----:B------:R-:W-:Y:S04]  /*b4870*/  STL.64 [R1+0xb60], R36 ;  /* 0x000b602401007387 */ /* 0x000fe80000100a00 */
[----:B------:R-:W-:Y:S04]  /*b4880*/  STL.64 [R1+0xb68], R38 ;  /* 0x000b682601007387 */ /* 0x000fe80000100a00 */
        /* <DEDUP_REMOVED lines=28> */
[----:B--2---:R-:W2:Y:S04]  /*b4a50*/  LDL.LU R20, [R1+0x16d0] ;  /* 0x0016d00001147983 */ /* 0x004ea80000300800 */
[----:B------:R-:W2:Y:S04]  /*b4a60*/  LDL.LU R21, [R1+0x16d4] ;  /* 0x0016d40001157983 */ /* 0x000ea80000300800 */
[----:B----4-:R-:W2:Y:S01]  /*b4a70*/  LDL.LU R22, [R1+0x16d8] ;  /* 0x0016d80001167983 */ /* 0x010ea20000300800 */
[----:B------:R-:W-:-:S03]  /*b4a80*/  IMAD.MOV.U32 R16, RZ, RZ, R4 ;  /* 0x000000ffff107224 */ /* 0x000fc600078e0004 */
[----:B------:R-:W2:Y:S01]  /*b4a90*/  LDL.LU R23, [R1+0x16dc] ;  /* 0x0016dc0001177983 */ /* 0x000ea20000300800 */
[----:B------:R-:W-:Y:S02]  /*b4aa0*/  IMAD.MOV.U32 R0, RZ, RZ, R5 ;  /* 0x000000ffff007224 */ /* 0x000fe400078e0005 */
[----:B------:R-:W-:Y:S01]  /*b4ab0*/  IMAD.MOV.U32 R4, RZ, RZ, R7 ;  /* 0x000000ffff047224 */ /* 0x000fe200078e0007 */
[----:B------:R-:W4:Y:S01]  /*b4ac0*/  LDL.LU R32, [R1+0x16b0] ;  /* 0x0016b00001207983 */ /* 0x000f220000300800 */
[----:B------:R-:W-:-:S03]  /*b4ad0*/  IMAD.MOV.U32 R5, RZ, RZ, R6 ;  /* 0x000000ffff057224 */ /* 0x000fc600078e0006 */
[----:B------:R-:W4:Y:S04]  /*b4ae0*/  LDL.LU R33, [R1+0x16b4] ;  /* 0x0016b40001217983 */ /* 0x000f280000300800 */
[----:B------:R-:W4:Y:S04]  /*b4af0*/  LDL.LU R34, [R1+0x16b8] ;  /* 0x0016b80001227983 */ /* 0x000f280000300800 */
[----:B------:R-:W4:Y:S01]  /*b4b00*/  LDL.LU R35, [R1+0x16bc] ;  /* 0x0016bc0001237983 */ /* 0x000f220000300800 */
[----:B---3--:R-:W-:-:S15]  /*b4b10*/  HMMA.16816.F32 R8, R28, R6, R8 ;  /* 0x000000061c08723c */ /* 0x008fde0000001808 */
[----:B------:R-:W-:-:S08]  /*b4b20*/  NOP ;  /* 0x0000000000007918 */ /* 0x000fd00000000000 */
[----:B------:R0:W-:Y:S02]  /*b4b30*/  STL.64 [R1+0x6a58], R10 ;  /* 0x006a580a01007387 */ /* 0x0001e40000100a00 */
[----:B0-----:R-:W-:Y:S02]  /*b4b40*/  IMAD.MOV.U32 R11, RZ, RZ, R4 ;  /* 0x000000ffff0b7224 */ /* 0x001fe400078e0004 */
[----:B------:R-:W-:Y:S01]  /*b4b50*/  IMAD.MOV.U32 R10, RZ, RZ, R5 ;  /* 0x000000ffff0a7224 */ /* 0x000fe200078e0005 */
[----:B------:R-:W3:Y:S04]  /*b4b60*/  LDL.LU R4, [R1+0x16e0] ;  /* 0x0016e00001047983 */ /* 0x000ee80000300800 */
[----:B------:R-:W3:Y:S04]  /*b4b70*/  LDL.LU R5, [R1+0x16e4] ;  /* 0x0016e40001057983 */ /* 0x000ee80000300800 */
[----:B------:R-:W3:Y:S04]  /*b4b80*/  LDL.LU R6, [R1+0x16e8] ;  /* 0x0016e80001067983 */ /* 0x000ee80000300800 */
[----:B------:R-:W3:Y:S04]  /*b4b90*/  LDL.LU R7, [R1+0x16ec] ;  /* 0x0016ec0001077983 */ /* 0x000ee80000300800 */
[----:B------:R-:W-:Y:S01]  /*b4ba0*/  STL.64 [R1+0x6a50], R8 ;  /* 0x006a500801007387 */ /* 0x000fe20000100a00 */
[C---:B------:R-:W-:Y:S06]  /*b4bb0*/  HMMA.16816.F32 R44, R28.reuse, R14, R44 ;  /* 0x0000000e1c2c723c */ /* 0x040fec000000182c */
        /* <DEDUP_REMOVED lines=10> */
[----:B------:R-:W-:-:S15]  /*b4c60*/  HMMA.16816.F32 R28, R28, R60, R36 ;  /* 0x0000003c1c1c723c */ /* 0x000fde0000001824 */
[----:B------:R-:W-:-:S02]  /*b4c70*/  NOP ;  /* 0x0000000000007918 */ /* 0x000fc40000000000 */
[----:B------:R0:W-:Y:S04]  /*b4c80*/  STL.64 [R1+0xb00], R52 ;  /* 0x000b003401007387 */ /* 0x0001e80000100a00 */
[----:B------:R1:W-:Y:S04]  /*b4c90*/  STL.64 [R1+0xb08], R54 ;  /* 0x000b083601007387 */ /* 0x0003e80000100a00 */
        /* <DEDUP_REMOVED lines=32> */
[----:B----4-:R-:W-:Y:S01]  /*b4ea0*/  HMMA.16816.F32 R20, R28, R56, R20 ;  /* 0x000000381c14723c */ /* 0x010fe20000001814 */
[----:B------:R-:W-:-:S15]  /*b4eb0*/  STL.64 [R1+0x7a58], R58 ;  /* 0x007a583a01007387 */ /* 0x000fde0000100a00 */
[----:B------:R-:W-:-:S01]  /*b4ec0*/  NOP ;  /* 0x0000000000007918 */ /* 0x000fc20000000000 */
[----:B------:R-:W-:Y:S04]  /*b4ed0*/  STL.64 [R1+0xac0], R32 ;  /* 0x000ac02001007387 */ /* 0x000fe80000100a00 */
[----:B------:R-:W-:Y:S04]  /*b4ee0*/  STL.64 [R1+0xac8], R34 ;  /* 0x000ac82201007387 */ /* 0x000fe80000100a00 */
[----:B------:R0:W-:Y:S04]  /*b4ef0*/  STL.64 [R1+0x7a50], R56 ;  /* 0x007a503801007387 */ /* 0x0001e80000100a00 */
[----:B------:R1:W-:Y:S04]  /*b4f00*/  STL.64 [R1+0xab0], R20 ;  /* 0x000ab01401007387 */ /* 0x0003e80000100a00 */
[----:B------:R2:W-:Y:S04]  /*b4f10*/  STL.64 [R1+0xab8], R22 ;  /* 0x000ab81601007387 */ /* 0x0005e80000100a00 */
[----:B0-----:R-:W4:Y:S04]  /*b4f20*/  LDL.LU R56, [R1+0x1720] ;  /* 0x0017200001387983 */ /* 0x001f280000300800 */
[----:B------:R-:W4:Y:S04]  /*b4f30*/  LDL.LU R57, [R1+0x1724] ;  /* 0x0017240001397983 */ /* 0x000f280000300800 */
[----:B------:R-:W4:Y:S04]  /*b4f40*/  LDL.LU R58, [R1+0x1728] ;  /* 0x00172800013a7983 */ /* 0x000f280000300800 */
[----:B------:R-:W4:Y:S04]  /*b4f50*/  LDL.LU R59, [R1+0x172c] ;  /* 0x00172c00013b7983 */ /* 0x000f280000300800 */
[----:B-1----:R-:W3:Y:S04]  /*b4f60*/  LDL.LU R20, [R1+0x17c0] ;  /* 0x0017c00001147983 */ /* 0x002ee80000300800 */
[----:B------:R0:W-:Y:S04]  /*b4f70*/  STL.64 [R1+0xaa0], R4 ;  /* 0x000aa00401007387 */ /* 0x0001e80000100a00 */
[----:B------:R1:W-:Y:S04]  /*b4f80*/  STL.64 [R1+0xaa8], R6 ;  /* 0x000aa80601007387 */ /* 0x0003e80000100a00 */
[----:B------:R-:W3:Y:S04]  /*b4f90*/  LDL.LU R21, [R1+0x17c4] ;  /* 0x0017c40001157983 */ /* 0x000ee80000300800 */
[----:B--2---:R-:W2:Y:S04]  /*b4fa0*/  LDL.LU R22, [R1+0x17c8] ;  /* 0x0017c80001167983 */ /* 0x004ea80000300800 */
        /* <DEDUP_REMOVED lines=9> */
[----:B------:R0:W-:Y:S04]  /*b5040*/  STL.64 [R1+0x7a38], R38 ;  /* 0x007a382601007387 */ /* 0x0001e80000100a00 */
[----:B------:R-:W4:Y:S04]  /*b5050*/  LDL.LU R36, [R1+0x1700] ;  /* 0x0017000001247983 */ /* 0x000f280000300800 */
[----:B------:R-:W4:Y:S04]  /*b5060*/  LDL.LU R37, [R1+0x1704] ;  /* 0x0017040001257983 */ /* 0x000f280000300800 */
[----:B0-----:R-:W4:Y:S04]  /*b5070*/  LDL.LU R38, [R1+0x1708] ;  /* 0x0017080001267983 */ /* 0x001f280000300800 */
[----:B------:R-:W4:Y:S01]  /*b5080*/  LDL.LU R39, [R1+0x170c] ;  /* 0x00170c0001277983 */ /* 0x000f220000300800 */
[----:B------:R-:W-:-:S02]  /*b5090*/  IMAD.MOV.U32 R8, RZ, RZ, R16 ;  /* 0x000000ffff087224 */ /* 0x000fc400078e0010 */
[----:B------:R-:W-:Y:S02]  /*b50a0*/  IMAD.MOV.U32 R17, RZ, RZ, R29 ;  /* 0x000000ffff117224 */ /* 0x000fe400078e001d */
[----:B------:R-:W-:Y:S02]  /*b50b0*/  IMAD.MOV.U32 R9, RZ, RZ, R0 ;  /* 0x000000ffff097224 */ /* 0x000fe400078e0000 */
[----:B------:R-:W-:Y:S02]  /*b50c0*/  IMAD.MOV.U32 R16, RZ, RZ, R30 ;  /* 0x000000ffff107224 */ /* 0x000fe400078e001e */
[----:B------:R-:W-:Y:S01]  /*b50d0*/  IMAD.MOV.U32 R0, RZ, RZ, R31 ;  /* 0x000000ffff007224 */ /* 0x000fe200078e001f */
[----:B----4-:R-:W-:-:S15]  /*b50e0*/  HMMA.16816.F32 R36, R28, R24, R36 ;  /* 0x000000181c24723c */ /* 0x010fde0000001824 */
[----:B------:R-:W-:-:S08]  /*b50f0*/  NOP ;  /* 0x0000000000007918 */ /* 0x000fd00000000000 */
        /* <DEDUP_REMOVED lines=8> */
[----:B------:R0:W-:Y:S04]  /*b5180*/  STL.64 [R1+0xa88], R38 ;  /* 0x000a882601007387 */ /* 0x0001e80000100a00 */
[----:B------:R-:W-:Y:S04]  /*b5190*/  STL.64 [R1+0x7a10], R18 ;  /* 0x007a101201007387 */ /* 0x000fe80000100a00 */
[----:B------:R-:W-:Y:S04]  /*b51a0*/  STL.64 [R1+0xa70], R24 ;  /* 0x000a701801007387 */ /* 0x000fe80000100a00 */
[----:B------:R1:W-:Y:S01]  /*b51b0*/  STL.64 [R1+0xa78], R26 ;  /* 0x000a781a01007387 */ /* 0x0003e20000100a00 */
[C---:B0-----:R-:W-:Y:S06]  /*b51c0*/  HMMA.16816.F32 R36, R28.reuse, R48, R44 ;  /* 0x000000301c24723c */ /* 0x041fec000000182c */
[----:B-1----:R-:W-:Y:S06]  /*b51d0*/  HMMA.16816.F32 R24, R28, R50, R52 ;  /* 0x000000321c18723c */ /* 0x002fec0000001834 */
[----:B------:R-:W-:-:S11]  /*b51e0*/  IMAD.MOV.U32 R18, RZ, RZ, R28 ;  /* 0x000000ffff127224 */ /* 0x000fd600078e001c */
[----:B------:R-:W-:Y:S04]  /*b51f0*/  STL.64 [R1+0xa60], R36 ;  /* 0x000a602401007387 */ /* 0x000fe80000100a00 */
[----:B------:R-:W-:Y:S04]  /*b5200*/  STL.64 [R1+0xa68], R38 ;  /* 0x000a682601007387 */ /* 0x000fe80000100a00 */
        /* <DEDUP_REMOVED lines=14> */
[----:B----4-:R0:W-:Y:S04]  /*b52f0*/  STL.64 [R1+0x7a70], R30 ;  /* 0x007a701e01007387 */ /* 0x0101e80000100a00 */
[----:B---3--:R1:W-:Y:S01]  /*b5300*/  STL.64 [R1+0x7a68], R28 ;  /* 0x007a681c01007387 */ /* 0x0083e20000100a00 */
[----:B0-----:R-:W-:-:S02]  /*b5310*/  IMAD.MOV.U32 R30, RZ, RZ, R16 ;  /* 0x000000ffff1e7224 */ /* 0x001fc400078e0010 */
[----:B-1----:R-:W-:Y:S02]  /*b5320*/  IMAD.MOV.U32 R28, RZ, RZ, R18 ;  /* 0x000000ffff1c7224 */ /* 0x002fe400078e0012 */
[----:B------:R-:W-:Y:S02]  /*b5330*/  IMAD.MOV.U32 R29, RZ, RZ, R17 ;  /* 0x000000ffff1d7224 */ /* 0x000fe400078e0011 */
[----:B------:R-:W-:-:S07]  /*b5340*/  IMAD.MOV.U32 R31, RZ, RZ, R0 ;  /* 0x000000ffff1f7224 */ /* 0x000fce00078e0000 */
[C---:B--2---:R-:W-:Y:S06]  /*b5350*/  HMMA.16816.F32 R24, R28.reuse, R8, R32 ;  /* 0x000000081c18723c */ /* 0x044fec0000001820 */
        /* <DEDUP_REMOVED lines=8> */
[----:B------:R-:W2:Y:S04]  /*b53e0*/  LDL.LU R32, [R1+0x19d0] ;  /* 0x0019d00001207983 */ /* 0x000ea80000300800 */
        /* <DEDUP_REMOVED lines=59> */
[----:B0-----:R-:W3:Y:S02]  /*b57a0*/  LDL.LU.64 R46, [R1+0x7a88] ;  /* 0x007a8800012e7983 */ /* 0x001ee40000300a00 */
[C---:B---3--:R-:W-:Y:S06]  /*b57b0*/  HMMA.16816.F32 R4, R28.reuse, R46, R4 ;  /* 0x0000002e1c04723c */ /* 0x048fec0000001804 */
        /* <DEDUP_REMOVED lines=8> */
[----:B------:R-:W3:Y:S04]  /*b5840*/  LDL.LU.64 R34, [R1+0x7a80] ;  /* 0x007a800001227983 */ /* 0x000ee80000300a00 */
[----:B------:R-:W3:Y:S04]  /*b5850*/  LDL.LU.64 R32, [R1+0x7a78] ;  /* 0x007a780001207983 */ /* 0x000ee80000300a00 */
        /* <DEDUP_REMOVED lines=41> */
[----:B------:R-:W3:Y:S04]  /*b5af0*/  LDL.LU.64 R24, [R1+0x7a28] ;  /* 0x007a280001187983 */ /* 0x000ee80000300a00 */
        /* <DEDUP_REMOVED lines=22> */
[----:B---3--:R-:W-:-:S15]  /*b5c60*/  HMMA.16816.F32 R24, R28, R48, R24 ;  /* 0x000000301c18723c */ /* 0x008fde0000001818 */
[----:B------:R-:W-:-:S02]  /*b5c70*/  NOP ;  /* 0x0000000000007918 */ /* 0x000fc40000000000 */
[----:B------:R-:W-:Y:S04]  /*b5c80*/  STL.64 [R1+0x970], R4 ;  /* 0x0009700401007387 */ /* 0x000fe80000100a00 */
[----:B------:R0:W-:Y:S04]  /*b5c90*/  STL.64 [R1+0x978], R6 ;  /* 0x0009780601007387 */ /* 0x0001e80000100a00 */
[----:B0-----:R-:W3:Y:S04]  /*b5ca0*/  LDL.LU.64 R6, [R1+0x7a08] ;  /* 0x007a080001067983 */ /* 0x001ee80000300a00 */
[----:B------:R-:W4:Y:S04]  /*b5cb0*/  LDL.LU.64 R4, [R1+0x7a00] ;  /* 0x007a000001047983 */ /* 0x000f280000300a00 */
[----:B------:R2:W-:Y:S02]  /*b5cc0*/  STL.64 [R1+0x7990], R18 ;  /* 0x0079901201007387 */ /* 0x0005e40000100a00 */
[C---:B--2---:R-:W-:Y:S06]  /*b5cd0*/  HMMA.16816.F32 R16, R28.reuse, R50, R36 ;  /* 0x000000321c10723c */ /* 0x044fec0000001824 */
[----:B------:R-:W-:Y:S04]  /*b5ce0*/  STL.64 [R1+0x7988], R50 ;  /* 0x0079883201007387 */ /* 0x000fe80000100a00 */
[----:B------:R-:W-:Y:S04]  /*b5cf0*/  STL.64 [R1+0x960], R24 ;  /* 0x0009601801007387 */ /* 0x000fe80000100a00 */
[----:B------:R0:W-:Y:S04]  /*b5d00*/  STL.64 [R1+0x968], R26 ;  /* 0x0009681a01007387 */ /* 0x0001e80000100a00 */
[----:B------:R-:W-:Y:S01]  /*b5d10*/  STL.64 [R1+0x7980], R48 ;  /* 0x0079803001007387 */ /* 0x000fe20000100a00 */
[C---:B0-----:R-:W-:Y:S04]  /*b5d20*/  HMMA.16816.F32 R24, R28.reuse, R8, R56 ;  /* 0x000000081c18723c */ /* 0x041fe80000001838 */
[----:B------:R-:W-:Y:S04]  /*b5d30*/  STL.64 [R1+0x950], R16 ;  /* 0x0009501001007387 */ /* 0x000fe80000100a00 */
[----:B------:R0:W-:Y:S02]  /*b5d40*/  STL.64 [R1+0x958], R18 ;  /* 0x0009581201007387 */ /* 0x0001e40000100a00 */
[C---:B0-----:R-:W-:Y:S06]  /*b5d50*/  HMMA.16816.F32 R16, R28.reuse, R10, R40 ;  /* 0x0000000a1c10723c */ /* 0x041fec0000001828 */
[----:B------:R-:W-:Y:S07]  /*b5d60*/  STL.64 [R1+0x7978], R10 ;  /* 0x0079780a01007387 */ /* 0x000fee0000100a00 */
[----:B------:R-:W-:Y:S04]  /*b5d70*/  STL.64 [R1+0x940], R24 ;  /* 0x0009401801007387 */ /* 0x000fe80000100a00 */
[----:B------:R-:W-:Y:S04]  /*b5d80*/  STL.64 [R1+0x948], R26 ;  /* 0x0009481a01007387 */ /* 0x000fe80000100a00 */
[----:B------:R0:W-:Y:S02]  /*b5d90*/  STL.64 [R1+0x7970], R8 ;  /* 0x0079700801007387 */ /* 0x0001e40000100a00 */
[C---:B0-----:R-:W-:Y:S02]  /*b5da0*/  HMMA.16816.F32 R8, R28.reuse, R14, R32 ;  /* 0x0000000e1c08723c */ /* 0x041fe40000001820 */
[----:B------:R-:W-:Y:S04]  /*b5db0*/  STL.64 [R1+0x930], R16 ;  /* 0x0009301001007387 */ /* 0x000fe80000100a00 */
[----:B------:R0:W-:Y:S02]  /*b5dc0*/  STL.64 [R1+0x938], R18 ;  /* 0x0009381201007387 */ /* 0x0001e40000100a00 */
[----:B0-----:R-:W-:Y:S02]  /*b5dd0*/  HMMA.16816.F32 R16, R28, R12, R52 ;  /* 0x0000000c1c10723c */ /* 0x001fe40000001834 */
[----:B------:R-:W-:-:S15]  /*b5de0*/  STL.64 [R1+0x79a0], R14 ;  /* 0x0079a00e01007387 */ /* 0x000fde0000100a00 */
[----:B------:R-:W-:-:S06]  /*b5df0*/  NOP ;  /* 0x0000000000007918 */ /* 0x000fcc0000000000 */
[----:B------:R-:W-:Y:S04]  /*b5e00*/  STL.64 [R1+0x920], R16 ;  /* 0x0009201001007387 */ /* 0x000fe80000100a00 */
[----:B------:R-:W-:Y:S04]  /*b5e10*/  STL.64 [R1+0x928], R18 ;  /* 0x0009281201007387 */ /* 0x000fe80000100a00 */
[----:B------:R-:W-:Y:S04]  /*b5e20*/  STL.64 [R1+0x7998], R12 ;  /* 0x0079980c01007387 */ /* 0x000fe80000100a00 */
[----:B------:R-:W-:Y:S04]  /*b5e30*/  STL.64 [R1+0x910], R8 ;  /* 0x0009100801007387 */ /* 0x000fe80000100a00 */
[----:B------:R0:W-:Y:S02]  /*b5e40*/  STL.64 [R1+0x918], R10 ;  /* 0x0009180a01007387 */ /* 0x0001e40000100a00 */
[----:B0-----:R-:W-:Y:S06]  /*b5e50*/  HMMA.16816.F32 R8, R28, R46, R20 ;  /* 0x0000002e1c08723c */ /* 0x001fec0000001814 */
[----:B------:R0:W-:Y:S04]  /*b5e60*/  STL.64 [R1+0x79c0], R46 ;  /* 0x0079c02e01007387 */ /* 0x0001e80000100a00 */
[----:B------:R-:W2:-:S13]  /*b5e70*/  LDL.LU R52, [R1+0x30] ;  /* 0x0000300001347983 */ /* 0x000e9a0000300800 */
        /* <DEDUP_REMOVED lines=17> */
[----:B0-----:R-:W2:Y:S04]  /*b5f90*/  LDL.LU R46, [R1+0x1a58] ;  /* 0x001a5800012e7983 */ /* 0x001ea80000300800 */
[----:B------:R-:W2:Y:S04]  /*b5fa0*/  LDL.LU R47, [R1+0x1a5c] ;  /* 0x001a5c00012f7983 */ /* 0x000ea80000300800 */
[----:B------:R-:W3:Y:S04]  /*b5fb0*/  LDL.LU R40, [R1+0x1a10] ;  /* 0x001a100001287983 */ /* 0x000ee80000300800 */
[----:B------:R-:W3:Y:S04]  /*b5fc0*/  LDL.LU R41, [R1+0x1a14] ;  /* 0x001a140001297983 */ /* 0x000ee80000300800 */
[----:B------:R-:W3:Y:S04]  /*b5fd0*/  LDL.LU R42, [R1+0x1a18] ;  /* 0x001a1800012a7983 */ /* 0x000ee80000300800 */
[----:B------:R-:W3:Y:S04]  /*b5fe0*/  LDL.LU R43, [R1+0x1a1c] ;  /* 0x001a1c00012b7983 */ /* 0x000ee80000300800 */
        /* <DEDUP_REMOVED lines=23> */
[----:B----4-:R-:W-:-:S03]  /*b6160*/  IMAD.MOV.U32 R35, RZ, RZ, R4 ;  /* 0x000000ffff237224 */ /* 0x010fc600078e0004 */
        /* <DEDUP_REMOVED lines=11> */
[----:B------:R-:W4:Y:S01]  /*b6220*/  LDL.LU R23, [R1+0x1c0c] ;  /* 0x001c0c0001177983 */ /* 0x000f220000300800 */
[----:B--2---:R-:W-:Y:S03]  /*b6230*/  HMMA.16816.F32 R28, R28, R60, R52 ;  /* 0x0000003c1c1c723c */ /* 0x004fe60000001834 */
[----:B------:R-:W2:Y:S04]  /*b6240*/  LDL.LU.64 R54, [R1+0x79f8] ;  /* 0x0079f80001367983 */ /* 0x000ea80000300a00 */
[----:B------:R-:W2:-:S15]  /*b6250*/  LDL.LU.64 R52, [R1+0x79f0] ;  /* 0x0079f00001347983 */ /* 0x000e9e0000300a00 */
        /* <DEDUP_REMOVED lines=84> */
[----:B0-----:R-:W4:Y:S04]  /*b67a0*/  LDL.LU.64 R6, [R1+0x7958] ;  /* 0x0079580001067983 */ /* 0x001f280000300a00 */
[----:B------:R-:W4:Y:S01]  /*b67b0*/  LDL.LU.64 R4, [R1+0x7950] ;  /* 0x0079500001047983 */ /* 0x000f220000300a00 */
[C---:B---3--:R-:W-:Y:S06]  /*b67c0*/  HMMA.16816.F32 R48, R28.reuse, R10, R48 ;  /* 0x0000000a1c30723c */ /* 0x048fec0000001830 */
[----:B------:R-:W-:Y:S04]  /*b67d0*/  STL.64 [R1+0x7948], R10 ;  /* 0x0079480a01007387 */ /* 0x000fe80000100a00 */
[----:B------:R0:W-:Y:S01]  /*b67e0*/  STL.64 [R1+0x7940], R8 ;  /* 0x0079400801007387 */ /* 0x0001e20000100a00 */
[C---:B--2---:R-:W-:Y:S06]  /*b67f0*/  HMMA.16816.F32 R24, R28.reuse, R14, R24 ;  /* 0x0000000e1c18723c */ /* 0x044fec0000001818 */
[C---:B0-----:R-:W-:Y:S06]  /*b6800*/  HMMA.16816.F32 R8, R28.reuse, R12, R16 ;  /* 0x0000000c1c08723c */ /* 0x041fec0000001810 */
[----:B------:R-:W-:Y:S01]  /*b6810*/  HMMA.16816.F32 R16, R28, R46, R36 ;  /* 0x0000002e1c10723c */ /* 0x000fe20000001824 */
[----:B------:R-:W-:Y:S04]  /*b6820*/  STL.64 [R1+0x830], R48 ;  /* 0x0008303001007387 */ /* 0x000fe80000100a00 */
[----:B------:R-:W-:-:S12]  /*b6830*/  STL.64 [R1+0x838], R50 ;  /* 0x0008383201007387 */ /* 0x000fd80000100a00 */
[----:B------:R-:W-:Y:S04]  /*b6840*/  STL.64 [R1+0x820], R8 ;  /* 0x0008200801007387 */ /* 0x000fe80000100a00 */
[----:B------:R0:W-:Y:S04]  /*b6850*/  STL.64 [R1+0x828], R10 ;  /* 0x0008280a01007387 */ /* 0x0001e80000100a00 */
[----:B------:R-:W-:Y:S04]  /*b6860*/  STL.64 [R1+0x810], R24 ;  /* 0x0008101801007387 */ /* 0x000fe80000100a00 */
[----:B------:R-:W-:Y:S01]  /*b6870*/  STL.64 [R1+0x818], R26 ;  /* 0x0008181a01007387 */ /* 0x000fe20000100a00 */
[----:B0-----:R-:W-:Y:S03]  /*b6880*/  HMMA.16816.F32 R8, R28, R60, R52 ;  /* 0x0000003c1c08723c */ /* 0x001fe60000001834 */
[----:B------:R-:W2:Y:S04]  /*b6890*/  LDL.LU R52, [R1+0x1d30] ;  /* 0x001d300001347983 */ /* 0x000ea80000300800 */
[----:B------:R-:W-:Y:S04]  /*b68a0*/  STL.64 [R1+0x800], R16 ;  /* 0x0008001001007387 */ /* 0x000fe80000100a00 */
[----:B------:R-:W-:-:S12]  /*b68b0*/  STL.64 [R1+0x808], R18 ;  /* 0x0008081201007387 */ /* 0x000fd80000100a00 */
[----:B------:R0:W-:Y:S04]  /*b68c0*/  STL.64 [R1+0x7f0], R8 ;  /* 0x0007f00801007387 */ /* 0x0001e80000100a00 */
[----:B------:R1:W-:Y:S04]  /*b68d0*/  STL.64 [R1+0x7f8], R10 ;  /* 0x0007f80a01007387 */ /* 0x0003e80000100a00 */
[----:B------:R-:W2:Y:S04]  /*b68e0*/  LDL.LU R53, [R1+0x1d34] ;  /* 0x001d340001357983 */ /* 0x000ea80000300800 */
[----:B------:R-:W2:Y:S04]  /*b68f0*/  LDL.LU R54, [R1+0x1d38] ;  /* 0x001d380001367983 */ /* 0x000ea80000300800 */
[----:B------:R-:W2:Y:S04]  /*b6900*/  LDL.LU R55, [R1+0x1d3c] ;  /* 0x001d3c0001377983 */ /* 0x000ea80000300800 */
[----:B0-----:R-:W3:Y:S01]  /*b6910*/  LDL.LU R8, [R1+0x1c20] ;  /* 0x001c200001087983 */ /* 0x001ee20000300800 */
[C---:B----4-:R-:W-:Y:S06]  /*b6920*/  HMMA.16816.F32 R24, R4.reuse, R2, R32 ;  /* 0x000000020418723c */ /* 0x050fec0000001820 */
[----:B------:R-:W-:-:S15]  /*b6930*/  HMMA.16816.F32 R16, R4, R42, R20 ;  /* 0x0000002a0410723c */ /* 0x000fde0000001814 */
[----:B------:R-:W-:-:S02]  /*b6940*/  NOP ;  /* 0x0000000000007918 */ /* 0x000fc40000000000 */
[----:B------:R0:W-:Y:S04]  /*b6950*/  STL.64 [R1+0x7e0], R24 ;  /* 0x0007e01801007387 */ /* 0x0001e80000100a00 */
[----:B------:R4:W-:Y:S04]  /*b6960*/  STL.64 [R1+0x7e8], R26 ;  /* 0x0007e81a01007387 */ /* 0x0009e80000100a00 */
[----:B------:R4:W-:Y:S04]  /*b6970*/  STL.64 [R1+0x7d0], R16 ;  /* 0x0007d01001007387 */ /* 0x0009e80000100a00 */
[----:B------:R4:W-:Y:S04]  /*b6980*/  STL.64 [R1+0x7d8], R18 ;  /* 0x0007d81201007387 */ /* 0x0009e80000100a00 */
[----:B------:R-:W3:Y:S04]  /*b6990*/  LDL.LU R9, [R1+0x1c24] ;  /* 0x001c240001097983 */ /* 0x000ee80000300800 */
[----:B-1----:R-:W3:Y:S04]  /*b69a0*/  LDL.LU R10, [R1+0x1c28] ;  /* 0x001c2800010a7983 */ /* 0x002ee80000300800 */
[----:B------:R-:W3:Y:S04]  /*b69b0*/  LDL.LU R11, [R1+0x1c2c] ;  /* 0x001c2c00010b7983 */ /* 0x000ee80000300800 */
[----:B------:R-:W2:Y:S04]  /*b69c0*/  LDL.LU R36, [R1+0x1c40] ;  /* 0x001c400001247983 */ /* 0x000ea80000300800 */
[----:B------:R-:W2:Y:S04]  /*b69d0*/  LDL.LU R37, [R1+0x1c44] ;  /* 0x001c440001257983 */ /* 0x000ea80000300800 */
[----:B------:R-:W2:Y:S04]  /*b69e0*/  LDL.LU R38, [R1+0x1c48] ;  /* 0x001c480001267983 */ /* 0x000ea80000300800 */
[----:B------:R-:W2:Y:S04]  /*b69f0*/  LDL.LU R39, [R1+0x1c4c] ;  /* 0x001c4c0001277983 */ /* 0x000ea80000300800 */
[----:B0-----:R-:W2:Y:S04]  /*b6a00*/  LDL.LU R24, [R1+0x1c60] ;  /* 0x001c600001187983 */ /* 0x001ea80000300800 */
[----:B------:R-:W2:Y:S04]  /*b6a10*/  LDL.LU R25, [R1+0x1c64] ;  /* 0x001c640001197983 */ /* 0x000ea80000300800 */
        /* <DEDUP_REMOVED lines=70> */
[C---:B----4-:R-:W-:Y:S06]  /*b6e80*/  HMMA.16816.F32 R20, R4.reuse, R48, R20 ;  /* 0x000000300414723c */ /* 0x050fec0000001814 */
[----:B--2---:R-:W-:Y:S01]  /*b6e90*/  HMMA.16816.F32 R16, R4, R18, R28 ;  /* 0x000000120410723c */ /* 0x004fe2000000181c */
[----:B------:R-:W2:-:S15]  /*b6ea0*/  LDL.LU R31, [R1+0x7908] ;  /* 0x00790800011f7983 */ /* 0x000e9e0000300800 */
[----:B------:R-:W-:-:S07]  /*b6eb0*/  NOP ;  /* 0x0000000000007918 */ /* 0x000fce0000000000 */
        /* <DEDUP_REMOVED lines=8> */
[C---:B---3--:R-:W-:Y:S03]  /*b6f40*/  HMMA.16816.F32 R24, R4.reuse, R50, R24 ;  /* 0x000000320418723c */ /* 0x048fe60000001818 */
[----:B------:R-:W-:Y:S03]  /*b6f50*/  STL.64 [R1+0x7858], R48 ;  /* 0x0078583001007387 */ /* 0x000fe60000100a00 */
[----:B------:R-:W-:-:S15]  /*b6f60*/  HMMA.16816.F32 R36, R4, R8, R36 ;  /* 0x000000080424723c */ /* 0x000fde0000001824 */
[----:B------:R-:W-:-:S02]  /*b6f70*/  NOP ;  /* 0x0000000000007918 */ /* 0x000fc40000000000 */
        /* <DEDUP_REMOVED lines=10> */
[----:B------:R-:W-:-:S02]  /*b7020*/  IMAD.MOV.U32 R9, RZ, RZ, R12 ;  /* 0x000000ffff097224 */ /* 0x000fc400078e000c */
[----:B------:R-:W-:Y:S02]  /*b7030*/  IMAD.MOV.U32 R8, RZ, RZ, R13 ;  /* 0x000000ffff087224 */ /* 0x000fe400078e000d */
[----:B------:R-:W-:Y:S02]  /*b7040*/  IMAD.MOV.U32 R0, RZ, RZ, R15 ;  /* 0x000000ffff007224 */ /* 0x000fe400078e000f */
[----:B----4-:R-:W-:Y:S02]  /*b7050*/  IMAD.MOV.U32 R55, RZ, RZ, R19 ;  /* 0x000000ffff377224 */ /* 0x010fe400078e0013 */
[----:B------:R-:W-:Y:S02]  /*b7060*/  IMAD.MOV.U32 R19, RZ, RZ, R14 ;  /* 0x000000ffff137224 */ /* 0x000fe400078e000e */
[----:B--2---:R-:W-:Y:S02]  /*b7070*/  IMAD.MOV.U32 R54, RZ, RZ, R23 ;  /* 0x000000ffff367224 */ /* 0x004fe400078e0017 */
[----:B------:R-:W-:-:S02]  /*b7080*/  IMAD.MOV.U32 R52, RZ, RZ, R21 ;  /* 0x000000ffff347224 */ /* 0x000fc400078e0015 */
[----:B------:R-:W-:Y:S01]  /*b7090*/  IMAD.MOV.U32 R53, RZ, RZ, R22 ;  /* 0x000000ffff357224 */ /* 0x000fe200078e0016 */
[----:B------:R-:W2:Y:S04]  /*b70a0*/  LDL.LU R21, [R1+0x78e0] ;  /* 0x0078e00001157983 */ /* 0x000ea80000300800 */
[----:B------:R-:W2:Y:S04]  /*b70b0*/  LDL.LU R22, [R1+0x78dc] ;  /* 0x0078dc0001167983 */ /* 0x000ea80000300800 */
[----:B------:R-:W2:Y:S04]  /*b70c0*/  LDL.LU R23, [R1+0x78d8] ;  /* 0x0078d80001177983 */ /* 0x000ea80000300800 */
[----:B------:R-:W-:Y:S04]  /*b70d0*/  STL.64 [R1+0x7878], R54 ;  /* 0x0078783601007387 */ /* 0x000fe80000100a00 */
[----:B------:R-:W-:Y:S04]  /*b70e0*/  STL.64 [R1+0x7870], R52 ;  /* 0x0078703401007387 */ /* 0x000fe80000100a00 */
[----:B------:R-:W-:Y:S04]  /*b70f0*/  STL.64 [R1+0x720], R24 ;  /* 0x0007201801007387 */ /* 0x000fe80000100a00 */
[----:B------:R0:W-:Y:S02]  /*b7100*/  STL.64 [R1+0x728], R26 ;  /* 0x0007281a01007387 */ /* 0x0001e40000100a00 */
[C---:B0-----:R-:W-:Y:S06]  /*b7110*/  HMMA.16816.F32 R24, R4.reuse, R14, R40 ;  /* 0x0000000e0418723c */ /* 0x041fec0000001828 */
[----:B------:R-:W-:-:S15]  /*b7120*/  HMMA.16816.F32 R12, R4, R46, R32 ;  /* 0x0000002e040c723c */ /* 0x000fde0000001820 */
[----:B------:R-:W-:-:S02]  /*b7130*/  NOP ;  /* 0x0000000000007918 */ /* 0x000fc40000000000 */
[----:B------:R-:W-:Y:S04]  /*b7140*/  STL.64 [R1+0x710], R24 ;  /* 0x0007101801007387 */ /* 0x000fe80000100a00 */
[----:B------:R-:W-:Y:S04]  /*b7150*/  STL.64 [R1+0x718], R26 ;  /* 0x0007181a01007387 */ /* 0x000fe80000100a00 */
[----:B------:R-:W-:Y:S04]  /*b7160*/  STL.64 [R1+0x7880], R46 ;  /* 0x0078802e01007387 */ /* 0x000fe80000100a00 */
[----:B------:R0:W-:Y:S04]  /*b7170*/  STL.64 [R1+0x700], R12 ;  /* 0x0007000c01007387 */ /* 0x0001e80000100a00 */
[----:B------:R1:W-:Y:S04]  /*b7180*/  STL.64 [R1+0x708], R14 ;  /* 0x0007080e01007387 */ /* 0x0003e80000100a00 */
[----:B0-----:R-:W3:Y:S04]  /*b7190*/  LDL.LU R12, [R1+0x1ed0] ;  /* 0x001ed000010c7983 */ /* 0x001ee80000300800 */
[----:B------:R-:W3:Y:S04]  /*b71a0*/  LDL.LU R13, [R1+0x1ed4] ;  /* 0x001ed400010d7983 */ /* 0x000ee80000300800 */
[----:B-1----:R-:W4:Y:S04]  /*b71b0*/  LDL.LU R14, [R1+0x1ed8] ;  /* 0x001ed800010e7983 */ /* 0x002f280000300800 */
[----:B------:R-:W4:Y:S01]  /*b71c0*/  LDL.LU R15, [R1+0x1edc] ;  /* 0x001edc00010f7983 */ /* 0x000f220000300800 */
[----:B------:R-:W-:-:S02]  /*b71d0*/  IMAD.MOV.U32 R33, RZ, RZ, R16 ;  /* 0x000000ffff217224 */ /* 0x000fc400078e0010 */
[----:B------:R-:W-:Y:S02]  /*b71e0*/  IMAD.MOV.U32 R34, RZ, RZ, R17 ;  /* 0x000000ffff227224 */ /* 0x000fe400078e0011 */
[----:B------:R-:W-:Y:S01]  /*b71f0*/  IMAD.MOV.U32 R35, RZ, RZ, R18 ;  /* 0x000000ffff237224 */ /* 0x000fe200078e0012 */
[----:B--2---:R-:W-:Y:S07]  /*b7200*/  HMMA.16816.F32 R20, R4, R60, R20 ;  /* 0x0000003c0414723c */ /* 0x004fee0000001814 */
[----:B------:R-:W-:-:S02]  /*b7210*/  IMAD.MOV.U32 R5, RZ, RZ, R8 ;  /* 0x000000ffff057224 */ /* 0x000fc400078e0008 */
[----:B------:R-:W-:Y:S02]  /*b7220*/  IMAD.MOV.U32 R4, RZ, RZ, R9 ;  /* 0x000000ffff047224 */ /* 0x000fe400078e0009 */
[----:B------:R-:W-:Y:S01]  /*b7230*/  IMAD.MOV.U32 R6, RZ, RZ, R19 ;  /* 0x000000ffff067224 */ /* 0x000fe200078e0013 */
[----:B----4-:R-:W-:Y:S04]  /*b7240*/  STL.64 [R1+0x78a8], R14 ;  /* 0x0078a80e01007387 */ /* 0x010fe80000100a00 */
[----:B---3--:R0:W-:Y:S04]  /*b7250*/  STL.64 [R1+0x78a0], R12 ;  /* 0x0078a00c01007387 */ /* 0x0081e80000100a00 */
        /* <DEDUP_REMOVED lines=78> */
[----:B------:R-:W3:Y:S01]  /*b7740*/  LDL.LU.64 R24, [R1+0x7888] ;  /* 0x0078880001187983 */ /* 0x000ee20000300a00 */
[C---:B------:R-:W-:Y:S03]  /*b7750*/  HMMA.16816.F32 R8, R16.reuse, R48, R8 ;  /* 0x000000301008723c */ /* 0x040fe60000001808 */
        /* <DEDUP_REMOVED lines=12> */
[----:B------:R0:W-:Y:S01]  /*b7820*/  STL.64 [R1+0x688], R54 ;  /* 0x0006883601007387 */ /* 0x0001e20000100a00 */
[----:B------:R-:W-:-:S02]  /*b7830*/  IMAD.MOV.U32 R45, RZ, RZ, R48 ;  /* 0x000000ffff2d7224 */ /* 0x000fc400078e0030 */
[----:B------:R-:W-:Y:S01]  /*b7840*/  IMAD.MOV.U32 R44, RZ, RZ, R49 ;  /* 0x000000ffff2c7224 */ /* 0x000fe200078e0031 */
[----:B0-----:R-:W3:Y:S04]  /*b7850*/  LDL.LU.64 R54, [R1+0x7878] ;  /* 0x0078780001367983 */ /* 0x001ee80000300a00 */
[----:B------:R-:W3:Y:S04]  /*b7860*/  LDL.LU.64 R52, [R1+0x7870] ;  /* 0x0078700001347983 */ /* 0x000ee80000300a00 */
[----:B------:R-:W-:Y:S04]  /*b7870*/  STL.64 [R1+0x670], R8 ;  /* 0x0006700801007387 */ /* 0x000fe80000100a00 */
[----:B------:R0:W-:Y:S04]  /*b7880*/  STL.64 [R1+0x678], R10 ;  /* 0x0006780a01007387 */ /* 0x0001e80000100a00 */
[----:B0-----:R-:W4:Y:S04]  /*b7890*/  LDL.LU.64 R10, [R1+0x7868] ;  /* 0x00786800010a7983 */ /* 0x001f280000300a00 */
[----:B------:R-:W3:Y:S04]  /*b78a0*/  LDL.LU.64 R8, [R1+0x7860] ;  /* 0x0078600001087983 */ /* 0x000ee80000300a00 */
[----:B------:R-:W4:Y:S01]  /*b78b0*/  LDL.LU.64 R48, [R1+0x7858] ;  /* 0x0078580001307983 */ /* 0x000f220000300a00 */
[----:B--2---:R-:W-:Y:S01]  /*b78c0*/  HMMA.16816.F32 R12, R16, R50, R12 ;  /* 0x00000032100c723c */ /* 0x004fe2000000180c */
[----:B------:R-:W-:-:S05]  /*b78d0*/  IMAD.MOV.U32 R7, RZ, RZ, R0 ;  /* 0x000000ffff077224 */ /* 0x000fca00078e0000 */
[----:B----4-:R-:W-:-:S15]  /*b78e0*/  HMMA.16816.F32 R28, R16, R48, R28 ;  /* 0x00000030101c723c */ /* 0x010fde000000181c */
[----:B------:R-:W-:-:S08]  /*b78f0*/  NOP ;  /* 0x0000000000007918 */ /* 0x000fd00000000000 */
[----:B------:R-:W-:Y:S04]  /*b7900*/  STL.64 [R1+0x660], R28 ;  /* 0x0006601c01007387 */ /* 0x000fe80000100a00 */
[----:B------:R0:W-:Y:S04]  /*b7910*/  STL.64 [R1+0x668], R30 ;  /* 0x0006681e01007387 */ /* 0x0001e80000100a00 */
[----:B0-----:R-:W2:Y:S04]  /*b7920*/  LDL.LU R30, [R1+0x7850] ;  /* 0x00785000011e7983 */ /* 0x001ea80000300800 */
[----:B------:R-:W4:Y:S04]  /*b7930*/  LDL.LU.64 R28, [R1+0x7848] ;  /* 0x00784800011c7983 */ /* 0x000f280000300a00 */
[----:B------:R-:W-:Y:S04]  /*b7940*/  STL.64 [R1+0x650], R12 ;  /* 0x0006500c01007387 */ /* 0x000fe80000100a00 */
[----:B------:R0:W-:Y:S04]  /*b7950*/  STL.64 [R1+0x658], R14 ;  /* 0x0006580e01007387 */ /* 0x0001e80000100a00 */
[----:B0-----:R-:W2:Y:S01]  /*b7960*/  LDL.LU.64 R14, [R1+0x7840] ;  /* 0x00784000010e7983 */ /* 0x001ea20000300a00 */
[C---:B---3--:R-:W-:Y:S06]  /*b7970*/  HMMA.16816.F32 R32, R16.reuse, R8, R32 ;  /* 0x000000081020723c */ /* 0x048fec0000001820 */
[C---:B------:R-:W-:Y:S01]  /*b7980*/  HMMA.16816.F32 R36, R16.reuse, R10, R36 ;  /* 0x0000000a1024723c */ /* 0x040fe20000001824 */
[----:B------:R-:W3:Y:S05]  /*b7990*/  LDL.LU.64 R12, [R1+0x7838] ;  /* 0x00783800010c7983 */ /* 0x000eea0000300a00 */
[C---:B------:R-:W-:Y:S11]  /*b79a0*/  HMMA.16816.F32 R20, R16.reuse, R6, R20 ;  /* 0x000000061014723c */ /* 0x040ff60000001814 */
[----:B------:R-:W-:Y:S04]  /*b79b0*/  STL.64 [R1+0x640], R32 ;  /* 0x0006402001007387 */ /* 0x000fe80000100a00 */
[----:B------:R0:W-:Y:S04]  /*b79c0*/  STL.64 [R1+0x648], R34 ;  /* 0x0006482201007387 */ /* 0x0001e80000100a00 */
[----:B0-----:R-:W4:Y:S04]  /*b79d0*/  LDL.LU.64 R34, [R1+0x7830] ;  /* 0x0078300001227983 */ /* 0x001f280000300a00 */
[----:B------:R-:W4:Y:S04]  /*b79e0*/  LDL.LU.64 R32, [R1+0x7828] ;  /* 0x0078280001207983 */ /* 0x000f280000300a00 */
        /* <DEDUP_REMOVED lines=9> */
[----:B------:R2:W-:Y:S04]  /*b7a80*/  STL.64 [R1+0x610], R20 ;  /* 0x0006101401007387 */ /* 0x0005e80000100a00 */
[----:B------:R0:W-:Y:S04]  /*b7a90*/  STL.64 [R1+0x618], R22 ;  /* 0x0006181601007387 */ /* 0x0001e80000100a00 */
[----:B------:R1:W-:Y:S04]  /*b7aa0*/  STL.64 [R1+0x600], R8 ;  /* 0x0006000801007387 */ /* 0x0003e80000100a00 */
[----:B------:R1:W-:Y:S01]  /*b7ab0*/  STL.64 [R1+0x608], R10 ;  /* 0x0006080a01007387 */ /* 0x0003e20000100a00 */
[----:B--2---:R-:W-:-:S03]  /*b7ac0*/  IMAD.MOV.U32 R20, RZ, RZ, R15 ;  /* 0x000000ffff147224 */ /* 0x004fc600078e000f */
[----:B------:R-:W1:Y:S01]  /*b7ad0*/  LDL.LU R15, [R1+0x7820] ;  /* 0x00782000010f7983 */ /* 0x000e620000300800 */
[----:B---3--:R-:W-:-:S03]  /*b7ae0*/  IMAD.MOV.U32 R21, RZ, RZ, R12 ;  /* 0x000000ffff157224 */ /* 0x008fc600078e000c */
[----:B------:R-:W2:Y:S01]  /*b7af0*/  LDL.LU R12, [R1+0x781c] ;  /* 0x00781c00010c7983 */ /* 0x000ea20000300800 */
[----:B0-----:R-:W-:Y:S02]  /*b7b00*/  IMAD.MOV.U32 R22, RZ, RZ, R13 ;  /* 0x000000ffff167224 */ /* 0x001fe400078e000d */
[----:B------:R-:W-:Y:S01]  /*b7b10*/  IMAD.MOV.U32 R23, RZ, RZ, R14 ;  /* 0x000000ffff177224 */ /* 0x000fe200078e000e */
[----:B------:R-:W2:Y:S04]  /*b7b20*/  LDL.LU R13, [R1+0x7818] ;  /* 0x00781800010d7983 */ /* 0x000ea80000300800 */
[----:B------:R-:W2:Y:S04]  /*b7b30*/  LDL.LU R14, [R1+0x7814] ;  /* 0x00781400010e7983 */ /* 0x000ea80000300800 */
[----:B------:R-:W3:Y:S04]  /*b7b40*/  LDL.LU R40, [R1+0x1f80] ;  /* 0x001f800001287983 */ /* 0x000ee80000300800 */
[----:B------:R-:W3:Y:S04]  /*b7b50*/  LDL.LU R41, [R1+0x1f84] ;  /* 0x001f840001297983 */ /* 0x000ee80000300800 */
[----:B------:R-:W3:Y:S04]  /*b7b60*/  LDL.LU R42, [R1+0x1f88] ;  /* 0x001f8800012a7983 */ /* 0x000ee80000300800 */
[----:B------:R-:W3:Y:S01]  /*b7b70*/  LDL.LU R43, [R1+0x1f8c] ;  /* 0x001f8c00012b7983 */ /* 0x000ee20000300800 */
[----:B-1----:R-:W-:-:S03]  /*b7b80*/  IMAD.MOV.U32 R8, RZ, RZ, R15 ;  /* 0x000000ffff087224 */ /* 0x002fc600078e000f */
[----:B------:R-:W2:Y:S04]  /*b7b90*/  LDL.LU R15, [R1+0x7810] ;  /* 0x00781000010f7983 */ /* 0x000ea80000300800 */
[----:B------:R-:W3:Y:S04]  /*b7ba0*/  LDL.LU R9, [R1+0x1fa4] ;  /* 0x001fa40001097983 */ /* 0x000ee80000300800 */
[----:B------:R-:W3:Y:S01]  /*b7bb0*/  LDL.LU R10, [R1+0x1fa8] ;  /* 0x001fa800010a7983 */ /* 0x000ee20000300800 */
[----:B----4-:R-:W-:Y:S02]  /*b7bc0*/  IMAD.MOV.U32 R36, RZ, RZ, R35 ;  /* 0x000000ffff247224 */ /* 0x010fe400078e0023 */
[----:B------:R-:W-:-:S02]  /*b7bd0*/  IMAD.MOV.U32 R37, RZ, RZ, R34 ;  /* 0x000000ffff257224 */ /* 0x000fc400078e0022 */
[----:B------:R-:W-:Y:S02]  /*b7be0*/  IMAD.MOV.U32 R38, RZ, RZ, R33 ;  /* 0x000000ffff267224 */ /* 0x000fe400078e0021 */
[----:B------:R-:W-:Y:S01]  /*b7bf0*/  IMAD.MOV.U32 R39, RZ, RZ, R32 ;  /* 0x000000ffff277224 */ /* 0x000fe200078e0020 */
[----:B------:R-:W4:Y:S01]  /*b7c00*/  LDL.LU R11, [R1+0x1fac] ;  /* 0x001fac00010b7983 */ /* 0x000f220000300800 */
[----:B------:R-:W-:Y:S02]  /*b7c10*/  IMAD.MOV.U32 R31, RZ, RZ, R46 ;  /* 0x000000ffff1f7224 */ /* 0x000fe400078e002e */
[----:B------:R-:W-:Y:S02]  /*b7c20*/  IMAD.MOV.U32 R0, RZ, RZ, R47 ;  /* 0x000000ffff007224 */ /* 0x000fe400078e002f */
[----:B------:R-:W-:Y:S02]  /*b7c30*/  IMAD.MOV.U32 R46, RZ, RZ, R29 ;  /* 0x000000ffff2e7224 */ /* 0x000fe400078e001d */
[----:B------:R-:W-:Y:S01]  /*b7c40*/  IMAD.MOV.U32 R47, RZ, RZ, R30 ;  /* 0x000000ffff2f7224 */ /* 0x000fe200078e001e */
[----:B--2---:R-:W-:Y:S01]  /*b7c50*/  HMMA.16816.F32 R32, R16, R60, R12 ;  /* 0x0000003c1020723c */ /* 0x004fe2000000180c */
[----:B------:R-:W2:Y:S04]  /*b7c60*/  LDL.LU R12, [R1+0x1fe0] ;  /* 0x001fe000010c7983 */ /* 0x000ea80000300800 */
[----:B------:R-:W2:Y:S04]  /*b7c70*/  LDL.LU R13, [R1+0x1fe4] ;  /* 0x001fe400010d7983 */ /* 0x000ea80000300800 */
[----:B------:R-:W2:Y:S04]  /*b7c80*/  LDL.LU R14, [R1+0x1fe8] ;  /* 0x001fe800010e7983 */ /* 0x000ea80000300800 */
[----:B------:R-:W2:Y:S04]  /*b7c90*/  LDL.LU R15, [R1+0x1fec] ;  /* 0x001fec00010f7983 */ /* 0x000ea80000300800 */
[----:B------:R-:W2:Y:S04]  /*b7ca0*/  LDL.LU R52, [R1+0x2040] ;  /* 0x0020400001347983 */ /* 0x000ea80000300800 */
[----:B------:R-:W2:Y:S04]  /*b7cb0*/  LDL.LU R53, [R1+0x2044] ;  /* 0x0020440001357983 */ /* 0x000ea80000300800 */
[----:B------:R-:W2:Y:S01]  /*b7cc0*/  LDL.LU R54, [R1+0x2048] ;  /* 0x0020480001367983 */ /* 0x000ea20000300800 */
[----:B------:R-:W-:-:S02]  /*b7cd0*/  IMAD.MOV.U32 R16, RZ, RZ, R45 ;  /* 0x000000ffff107224 */ /* 0x000fc400078e002d */
[----:B------:R-:W-:Y:S01]  /*b7ce0*/  IMAD.MOV.U32 R17, RZ, RZ, R44 ;  /* 0x000000ffff117224 */ /* 0x000fe200078e002c */
[----:B------:R-:W2:Y:S04]  /*b7cf0*/  LDL.LU R55, [R1+0x204c] ;  /* 0x00204c0001377983 */ /* 0x000ea80000300800 */
[----:B------:R-:W2:Y:S01]  /*b7d00*/  LDL.LU R44, [R1+0x2060] ;  /* 0x00206000012c7983 */ /* 0x000ea20000300800 */
[----:B------:R-:W-:-:S03]  /*b7d10*/  IMAD.MOV.U32 R45, RZ, RZ, R28 ;  /* 0x000000ffff2d7224 */ /* 0x000fc600078e001c */
[----:B------:R-:W3:Y:S04]  /*b7d20*/  LDL.LU R28, [R1+0x780c] ;  /* 0x00780c00011c7983 */ /* 0x000ee80000300800 */
[----:B------:R-:W3:Y:S04]  /*b7d30*/  LDL.LU R29, [R1+0x7808] ;  /* 0x00780800011d7983 */ /* 0x000ee80000300800 */
[----:B------:R-:W3:Y:S01]  /*b7d40*/  LDL.LU R30, [R1+0x7804] ;  /* 0x00780400011e7983 */ /* 0x000ee20000300800 */
[----:B------:R-:W-:-:S03]  /*b7d50*/  IMAD.MOV.U32 R18, RZ, RZ, R31 ;  /* 0x000000ffff127224 */ /* 0x000fc600078e001f */
[----:B------:R-:W3:Y:S04]  /*b7d60*/  LDL.LU R31, [R1+0x7800] ;  /* 0x00780000011f7983 */ /* 0x000ee80000300800 */
        /* <DEDUP_REMOVED lines=10> */
[----:B0-----:R-:W4:Y:S01]  /*b7e10*/  LDL.LU.64 R42, [R1+0x77f8] ;  /* 0x0077f800012a7983 */ /* 0x001f220000300a00 */
[----:B------:R-:W-:Y:S01]  /*b7e20*/  HMMA.16816.F32 R36, R28, R58, R36 ;  /* 0x0000003a1c24723c */ /* 0x000fe20000001824 */
[----:B------:R-:W-:-:S02]  /*b7e30*/  IMAD.MOV.U32 R41, RZ, RZ, R2 ;  /* 0x000000ffff297224 */ /* 0x000fc400078e0002 */
[----:B------:R-:W-:Y:S01]  /*b7e40*/  IMAD.MOV.U32 R19, RZ, RZ, R0 ;  /* 0x000000ffff137224 */ /* 0x000fe200078e0000 */
[----:B------:R-:W3:Y:S01]  /*b7e50*/  LDL.LU R2, [R1+0x77f0] ;  /* 0x0077f00001027983 */ /* 0x000ee20000300800 */
[----:B------:R-:W-:Y:S01]  /*b7e60*/  IMAD.MOV.U32 R40, RZ, RZ, R3 ;  /* 0x000000ffff287224 */ /* 0x000fe200078e0003 */
[----:B----4-:R-:W-:Y:S06]  /*b7e70*/  HMMA.16816.F32 R8, R28, R42, R8 ;  /* 0x0000002a1c08723c */ /* 0x010fec0000001808 */
[----:B------:R-:W-:Y:S02]  /*b7e80*/  IMAD.MOV.U32 R3, RZ, RZ, R42 ;  /* 0x000000ffff037224 */ /* 0x000fe400078e002a */
[----:B------:R-:W-:-:S15]  /*b7e90*/  IMAD.MOV.U32 R0, RZ, RZ, R43 ;  /* 0x000000ffff007224 */ /* 0x000fde00078e002b */
[----:B------:R0:W-:Y:S04]  /*b7ea0*/  STL.64 [R1+0x5d0], R8 ;  /* 0x0005d00801007387 */ /* 0x0001e80000100a00 */
[----:B------:R1:W-:Y:S04]  /*b7eb0*/  STL.64 [R1+0x5d8], R10 ;  /* 0x0005d80a01007387 */ /* 0x0003e80000100a00 */
[----:B------:R-:W4:Y:S04]  /*b7ec0*/  LDL.LU.64 R42, [R1+0x77e8] ;  /* 0x0077e800012a7983 */ /* 0x000f280000300a00 */
[----:B0-----:R-:W3:Y:S04]  /*b7ed0*/  LDL.LU R8, [R1+0x2080] ;  /* 0x0020800001087983 */ /* 0x001ee80000300800 */
[----:B------:R-:W3:Y:S04]  /*b7ee0*/  LDL.LU R9, [R1+0x2084] ;  /* 0x0020840001097983 */ /* 0x000ee80000300800 */
[----:B-1----:R-:W3:Y:S04]  /*b7ef0*/  LDL.LU R10, [R1+0x2088] ;  /* 0x00208800010a7983 */ /* 0x002ee80000300800 */
[----:B------:R-:W3:Y:S04]  /*b7f00*/  LDL.LU R11, [R1+0x208c] ;  /* 0x00208c00010b7983 */ /* 0x000ee80000300800 */
[----:B------:R-:W-:Y:S04]  /*b7f10*/  STL.64 [R1+0x5c0], R36 ;  /* 0x0005c02401007387 */ /* 0x000fe80000100a00 */
[----:B------:R0:W-:Y:S04]  /*b7f20*/  STL.64 [R1+0x5c8], R38 ;  /* 0x0005c82601007387 */ /* 0x0001e80000100a00 */
[----:B0-----:R-:W4:Y:S01]  /*b7f30*/  LDL.LU.64 R38, [R1+0x77e0] ;  /* 0x0077e00001267983 */ /* 0x001f220000300a00 */
[C---:B--2---:R-:W-:Y:S06]  /*b7f40*/  HMMA.16816.F32 R12, R28.reuse, R56, R12 ;  /* 0x000000381c0c723c */ /* 0x044fec000000180c */
[----:B------:R-:W-:-:S15]  /*b7f50*/  HMMA.16816.F32 R32, R28, R24, R32 ;  /* 0x000000181c20723c */ /* 0x000fde0000001820 */
[----:B------:R-:W-:-:S02]  /*b7f60*/  NOP ;  /* 0x0000000000007918 */ /* 0x000fc40000000000 */
[----:B------:R-:W-:Y:S04]  /*b7f70*/  STL.64 [R1+0x470], R12 ;  /* 0x0004700c01007387 */ /* 0x000fe80000100a00 */
[----:B------:R4:W-:Y:S01]  /*b7f80*/  STL.64 [R1+0x478], R14 ;  /* 0x0004780e01007387 */ /* 0x0009e20000100a00 */
[----:B------:R-:W-:Y:S02]  /*b7f90*/  IMAD.MOV.U32 R37, RZ, RZ, R26 ;  /* 0x000000ffff257224 */ /* 0x000fe400078e001a */
[----:B------:R-:W-:Y:S01]  /*b7fa0*/  IMAD.MOV.U32 R36, RZ, RZ, R27 ;  /* 0x000000ffff247224 */ /* 0x000fe200078e001b */
[----:B----4-:R-:W-:Y:S01]  /*b7fb0*/  HMMA.16816.F32 R12, R28, R38, R20 ;  /* 0x000000261c0c723c */ /* 0x010fe20000001814 */
[----:B------:R-:W2:-:S15]  /*b7fc0*/  LDL.LU R20, [R1+0x20c0] ;  /* 0x0020c00001147983 */ /* 0x000e9e0000300800 */
[----:B------:R-:W-:-:S07]  /*b7fd0*/  NOP ;  /* 0x0000000000007918 */ /* 0x000fce0000000000 */
[----:B------:R0:W-:Y:S04]  /*b7fe0*/  STL.64 [R1+0x450], R12 ;  /* 0x0004500c01007387 */ /* 0x0001e80000100a00 */
[----:B------:R1:W-:Y:S04]  /*b7ff0*/  STL.64 [R1+0x458], R14 ;  /* 0x0004580e01007387 */ /* 0x0003e80000100a00 */
[----:B------:R-:W2:Y:S04]  /*b8000*/  LDL.LU R21, [R1+0x20c4] ;  /* 0x0020c40001157983 */ /* 0x000ea80000300800 */
[----:B------:R-:W2:Y:S04]  /*b8010*/  LDL.LU R22, [R1+0x20c8] ;  /* 0x0020c80001167983 */ /* 0x000ea80000300800 */
[----:B------:R-:W2:Y:S04]  /*b8020*/  LDL.LU R23, [R1+0x20cc] ;  /* 0x0020cc0001177983 */ /* 0x000ea80000300800 */
[----:B0-----:R-:W4:Y:S04]  /*b8030*/  LDL.LU R12, [R1+0x20a0] ;  /* 0x0020a000010c7983 */ /* 0x001f280000300800 */
[----:B------:R-:W4:Y:S04]  /*b8040*/  LDL.LU R13, [R1+0x20a4] ;  /* 0x0020a400010d7983 */ /* 0x000f280000300800 */
[----:B------:R-:W-:Y:S04]  /*b8050*/  STL.64 [R1+0x430], R32 ;  /* 0x0004302001007387 */ /* 0x000fe80000100a00 */
[----:B------:R0:W-:Y:S01]  /*b8060*/  STL.64 [R1+0x438], R34 ;  /* 0x0004382201007387 */ /* 0x0001e20000100a00 */
[----:B-1----:R-:W-:-:S02]  /*b8070*/  IMAD.MOV.U32 R14, RZ, RZ, R43 ;  /* 0x000000ffff0e7224 */ /* 0x002fc400078e002b */
[----:B------:R-:W-:Y:S02]  /*b8080*/  IMAD.MOV.U32 R15, RZ, RZ, R42 ;  /* 0x000000ffff0f7224 */ /* 0x000fe400078e002a */
[----:B------:R-:W-:Y:S02]  /*b8090*/  IMAD.MOV.U32 R42, RZ, RZ, R24 ;  /* 0x000000ffff2a7224 */ /* 0x000fe400078e0018 */
[----:B------:R-:W-:Y:S01]  /*b80a0*/  IMAD.MOV.U32 R43, RZ, RZ, R25 ;  /* 0x000000ffff2b7224 */ /* 0x000fe200078e0019 */
[C---:B0-----:R-:W-:Y:S06]  /*b80b0*/  HMMA.16816.F32 R32, R28.reuse, R26, R52 ;  /* 0x0000001a1c20723c */ /* 0x041fec0000001834 */
[C---:B------:R-:W-:Y:S06]  /*b80c0*/  HMMA.16816.F32 R24, R28.reuse, R16, R44 ;  /* 0x000000101c18723c */ /* 0x040fec000000182c */
[----:B---3--:R-:W-:Y:S11]  /*b80d0*/  HMMA.16816.F32 R8, R28, R48, R8 ;  /* 0x000000301c08723c */ /* 0x008ff60000001808 */
[----:B------:R0:W-:Y:S04]  /*b80e0*/  STL.64 [R1+0x410], R32 ;  /* 0x0004102001007387 */ /* 0x0001e80000100a00 */
[----:B------:R-:W-:Y:S04]  /*b80f0*/  STL.64 [R1+0x418], R34 ;  /* 0x0004182201007387 */ /* 0x000fe80000100a00 */
[----:B------:R-:W3:Y:S04]  /*b8100*/  LDL.LU R52, [R1+0x20e0] ;  /* 0x0020e00001347983 */ /* 0x000ee80000300800 */
        /* <DEDUP_REMOVED lines=8> */
[----:B------:R-:W3:Y:S01]  /*b8190*/  LDL.LU R47, [R1+0x212c] ;  /* 0x00212c00012f7983 */ /* 0x000ee20000300800 */
[----:B0-----:R-:W-:-:S03]  /*b81a0*/  IMAD.MOV.U32 R33, RZ, RZ, R10 ;  /* 0x000000ffff217224 */ /* 0x001fc600078e000a */
[----:B-1----:R-:W3:Y:S04]  /*b81b0*/  LDL.LU R24, [R1+0x2100] ;  /* 0x0021000001187983 */ /* 0x002ee80000300800 */
[----:B------:R-:W3:Y:S04]  /*b81c0*/  LDL.LU R25, [R1+0x2104] ;  /* 0x0021040001197983 */ /* 0x000ee80000300800 */
[----:B------:R-:W3:Y:S04]  /*b81d0*/  LDL.LU R26, [R1+0x2108] ;  /* 0x00210800011a7983 */ /* 0x000ee80000300800 */
[----:B------:R-:W3:Y:S01]  /*b81e0*/  LDL.LU R27, [R1+0x210c] ;  /* 0x00210c00011b7983 */ /* 0x000ee20000300800 */
[----:B------:R-:W-:-:S02]  /*b81f0*/  IMAD.MOV.U32 R32, RZ, RZ, R11 ;  /* 0x000000ffff207224 */ /* 0x000fc400078e000b */
[----:B------:R-:W-:Y:S02]  /*b8200*/  IMAD.MOV.U32 R35, RZ, RZ, R8 ;  /* 0x000000ffff237224 */ /* 0x000fe400078e0008 */
[----:B------:R-:W-:Y:S01]  /*b8210*/  IMAD.MOV.U32 R34, RZ, RZ, R9 ;  /* 0x000000ffff227224 */ /* 0x000fe200078e0009 */
[----:B------:R-:W3:Y:S04]  /*b8220*/  LDL.LU.64 R10, [R1+0x77d8] ;  /* 0x0077d800010a7983 */ /* 0x000ee80000300a00 */
[----:B------:R-:W2:Y:S04]  /*b8230*/  LDL.LU.64 R8, [R1+0x77d0] ;  /* 0x0077d00001087983 */ /* 0x000ea80000300a00 */
[----:B------:R0:W-:Y:S04]  /*b8240*/  STL [R1+0x69d4], R32 ;  /* 0x0069d42001007387 */ /* 0x0001e80000100800 */
[----:B------:R1:W-:Y:S01]  /*b8250*/  STL [R1+0x69d0], R33 ;  /* 0x0069d02101007387 */ /* 0x0003e20000100800 */
[----:B0-----:R-:W-:-:S02]  /*b8260*/  IMAD.MOV.U32 R32, RZ, RZ, R3 ;  /* 0x000000ffff207224 */ /* 0x001fc400078e0003 */
[----:B-1----:R-:W-:Y:S01]  /*b8270*/  IMAD.MOV.U32 R33, RZ, RZ, R0 ;  /* 0x000000ffff217224 */ /* 0x002fe200078e0000 */
[----:B------:R-:W3:Y:S04]  /*b8280*/  LDL.LU R3, [R1+0x77cc] ;  /* 0x0077cc0001037983 */ /* 0x000ee80000300800 */
[----:B------:R-:W3:Y:S04]  /*b8290*/  LDL.LU R0, [R1+0x77c8] ;  /* 0x0077c80001007983 */ /* 0x000ee80000300800 */
[----:B------:R0:W-:Y:S02]  /*b82a0*/  STL.64 [R1+0x67e8], R34 ;  /* 0x0067e82201007387 */ /* 0x0001e40000100a00 */
[----:B0-----:R-:W-:-:S02]  /*b82b0*/  IMAD.MOV.U32 R34, RZ, RZ, R41 ;  /* 0x000000ffff227224 */ /* 0x001fc400078e0029 */
[----:B------:R-:W-:Y:S01]  /*b82c0*/  IMAD.MOV.U32 R35, RZ, RZ, R40 ;  /* 0x000000ffff237224 */ /* 0x000fe200078e0028 */
[----:B------:R-:W3:Y:S04]  /*b82d0*/  LDL.LU R41, [R1+0x77c4] ;  /* 0x0077c40001297983 */ /* 0x000ee80000300800 */
[----:B------:R-:W3:Y:S01]  /*b82e0*/  LDL.LU R40, [R1+0x77c0] ;  /* 0x0077c00001287983 */ /* 0x000ee20000300800 */
[----:B----4-:R-:W-:-:S15]  /*b82f0*/  HMMA.16816.F32 R12, R28, R50, R12 ;  /* 0x000000321c0c723c */ /* 0x010fde000000180c */
[----:B------:R-:W-:-:S08]  /*b8300*/  NOP ;  /* 0x0000000000007918 */ /* 0x000fd00000000000 */
[----:B------:R0:W-:Y:S04]  /*b8310*/  STL.64 [R1+0x3b0], R12 ;  /* 0x0003b00c01007387 */ /* 0x0001e80000100a00 */
[----:B------:R1:W-:Y:S04]  /*b8320*/  STL.64 [R1+0x3b8], R14 ;  /* 0x0003b80e01007387 */ /* 0x0003e80000100a00 */
[----:B0-----:R-:W4:Y:S01]  /*b8330*/  LDL.LU R12, [R1+0x21f0] ;  /* 0x0021f000010c7983 */ /* 0x001f220000300800 */
[----:B--2---:R-:W-:-:S15]  /*b8340*/  HMMA.16816.F32 R20, R28, R8, R20 ;  /* 0x000000081c14723c */ /* 0x004fde0000001814 */
[----:B------:R-:W-:-:S08]  /*b8350*/  NOP ;  /* 0x0000000000007918 */ /* 0x000fd00000000000 */
[----:B------:R0:W-:Y:S04]  /*b8360*/  STL.64 [R1+0x390], R20 ;  /* 0x0003901401007387 */ /* 0x0001e80000100a00 */
[----:B------:R3:W-:Y:S04]  /*b8370*/  STL.64 [R1+0x398], R22 ;  /* 0x0003981601007387 */ /* 0x0007e80000100a00 */
[----:B------:R-:W4:Y:S04]  /*b8380*/  LDL.LU R13, [R1+0x21f4] ;  /* 0x0021f400010d7983 */ /* 0x000f280000300800 */
[----:B-1----:R-:W4:Y:S04]  /*b8390*/  LDL.LU R14, [R1+0x21f8] ;  /* 0x0021f800010e7983 */ /* 0x002f280000300800 */
[----:B------:R-:W4:Y:S04]  /*b83a0*/  LDL.LU R15, [R1+0x21fc] ;  /* 0x0021fc00010f7983 */ /* 0x000f280000300800 */
[----:B0-----:R-:W2:Y:S04]  /*b83b0*/  LDL.LU R20, [R1+0x2210] ;  /* 0x0022100001147983 */ /* 0x001ea80000300800 */
[----:B------:R-:W2:Y:S01]  /*b83c0*/  LDL.LU R21, [R1+0x2214] ;  /* 0x0022140001157983 */ /* 0x000ea20000300800 */
[----:B---3--:R-:W-:-:S02]  /*b83d0*/  IMAD.MOV.U32 R22, RZ, RZ, R40 ;  /* 0x000000ffff167224 */ /* 0x008fc400078e0028 */
[----:B------:R-:W-:Y:S01]  /*b83e0*/  IMAD.MOV.U32 R23, RZ, RZ, R41 ;  /* 0x000000ffff177224 */ /* 0x000fe200078e0029 */
[----:B------:R-:W3:Y:S04]  /*b83f0*/  LDL.LU R40, [R1+0x77bc] ;  /* 0x0077bc0001287983 */ /* 0x000ee80000300800 */
[----:B------:R-:W4:Y:S01]  /*b8400*/  LDL.LU R41, [R1+0x77b8] ;  /* 0x0077b80001297983 */ /* 0x000f220000300800 */
[C---:B------:R-:W-:Y:S06]  /*b8410*/  HMMA.16816.F32 R52, R28.reuse, R10, R52 ;  /* 0x0000000a1c34723c */ /* 0x040fec0000001834 */
[C---:B------:R-:W-:Y:S06]  /*b8420*/  HMMA.16816.F32 R24, R28.reuse, R4, R24 ;  /* 0x000000041c18723c */ /* 0x040fec0000001818 */
[----:B------:R-:W-:Y:S11]  /*b8430*/  HMMA.16816.F32 R44, R28, R6, R44 ;  /* 0x000000061c2c723c */ /* 0x000ff6000000182c */
[----:B------:R0:W-:Y:S04]  /*b8440*/  STL.64 [R1+0x370], R52 ;  /* 0x0003703401007387 */ /* 0x0001e80000100a00 */
[----:B------:R1:W-:Y:S04]  /*b8450*/  STL.64 [R1+0x378], R54 ;  /* 0x0003783601007387 */ /* 0x0003e80000100a00 */
[----:B0-----:R-:W2:Y:S04]  /*b8460*/  LDL.LU R52, [R1+0x2150] ;  /* 0x0021500001347983 */ /* 0x001ea80000300800 */
[----:B------:R-:W2:Y:S04]  /*b8470*/  LDL.LU R53, [R1+0x2154] ;  /* 0x0021540001357983 */ /* 0x000ea80000300800 */
[----:B-1----:R-:W2:Y:S04]  /*b8480*/  LDL.LU R54, [R1+0x2158] ;  /* 0x0021580001367983 */ /* 0x002ea80000300800 */
[----:B------:R-:W2:Y:S04]  /*b8490*/  LDL.LU R55, [R1+0x215c] ;  /* 0x00215c0001377983 */ /* 0x000ea80000300800 */
[----:B------:R-:W-:Y:S04]  /*b84a0*/  STL.64 [R1+0x7728], R10 ;  /* 0x0077280a01007387 */ /* 0x000fe80000100a00 */
[----:B------:R0:W-:Y:S04]  /*b84b0*/  STL.64 [R1+0x7720], R8 ;  /* 0x0077200801007387 */ /* 0x0001e80000100a00 */
[----:B0-----:R-:W2:Y:S04]  /*b84c0*/  LDL.LU R8, [R1+0x21d0] ;  /* 0x0021d00001087983 */ /* 0x001ea80000300800 */
[----:B------:R-:W2:Y:S01]  /*b84d0*/  LDL.LU R9, [R1+0x21d4] ;  /* 0x0021d40001097983 */ /* 0x000ea20000300800 */
[----:B---3--:R-:W-:-:S02]  /*b84e0*/  IMAD.MOV.U32 R11, RZ, RZ, R40 ;  /* 0x000000ffff0b7224 */ /* 0x008fc400078e0028 */
[----:B----4-:R-:W-:Y:S02]  /*b84f0*/  IMAD.MOV.U32 R10, RZ, RZ, R41 ;  /* 0x000000ffff0a7224 */ /* 0x010fe400078e0029 */
[----:B------:R-:W3:Y:S04]  /*b8500*/  LDL.LU R41, [R1+0x77b4] ;  /* 0x0077b40001297983 */ /* 0x000ee80000300800 */
[----:B------:R-:W4:Y:S04]  /*b8510*/  LDL.LU R40, [R1+0x77b0] ;  /* 0x0077b00001287983 */ /* 0x000f280000300800 */
        /* <DEDUP_REMOVED lines=17> */
[----:B------:R2:W-:Y:S02]  /*b8630*/  STL.64 [R1+0x328], R46 ;  /* 0x0003282e01007387 */ /* 0x0005e40000100a00 */
[----:B--2---:R-:W-:Y:S02]  /*b8640*/  HMMA.16816.F32 R44, R28, R60, R24 ;  /* 0x0000003c1c2c723c */ /* 0x004fe40000001818 */
[----:B------:R-:W2:Y:S04]  /*b8650*/  LDL.LU R24, [R1+0x2190] ;  /* 0x0021900001187983 */ /* 0x000ea80000300800 */
[----:B------:R-:W2:Y:S01]  /*b8660*/  LDL.LU R25, [R1+0x2194] ;  /* 0x0021940001197983 */ /* 0x000ea20000300800 */
[----:B----4-:R-:W-:-:S02]  /*b8670*/  IMAD.MOV.U32 R26, RZ, RZ, R40 ;  /* 0x000000ffff1a7224 */ /* 0x010fc400078e0028 */
[----:B------:R-:W-:Y:S01]  /*b8680*/  IMAD.MOV.U32 R27, RZ, RZ, R41 ;  /* 0x000000ffff1b7224 */ /* 0x000fe200078e0029 */
[----:B------:R-:W3:Y:S04]  /*b8690*/  LDL.LU R40, [R1+0x778c] ;  /* 0x00778c0001287983 */ /* 0x000ee80000300800 */
[----:B------:R-:W3:Y:S01]  /*b86a0*/  LDL.LU R41, [R1+0x7788] ;  /* 0x0077880001297983 */ /* 0x000ee20000300800 */
[----:B------:R-:W-:Y:S02]  /*b86b0*/  IMAD.MOV.U32 R28, RZ, RZ, R42 ;  /* 0x000000ffff1c7224 */ /* 0x000fe400078e002a */
[----:B------:R-:W-:Y:S01]  /*b86c0*/  IMAD.MOV.U32 R29, RZ, RZ, R43 ;  /* 0x000000ffff1d7224 */ /* 0x000fe200078e002b */
[----:B------:R-:W3:Y:S04]  /*b86d0*/  LDL.LU R42, [R1+0x7784] ;  /* 0x00778400012a7983 */ /* 0x000ee80000300800 */
[----:B------:R-:W3:Y:S04]  /*b86e0*/  LDL.LU R43, [R1+0x7780] ;  /* 0x00778000012b7983 */ /* 0x000ee80000300800 */
        /* <DEDUP_REMOVED lines=9> */
[----:B------:R-:W-:Y:S01]  /*b8780*/  IMAD.MOV.U32 R36, RZ, RZ, R59 ;  /* 0x000000ffff247224 */ /* 0x000fe200078e003b */
[C---:B---3--:R-:W-:Y:S06]  /*b8790*/  HMMA.16816.F32 R52, R40.reuse, R34, R52 ;  /* 0x000000222834723c */ /* 0x048fec0000001834 */
[C---:B--2---:R-:W-:Y:S06]  /*b87a0*/  HMMA.16816.F32 R24, R40.reuse, R58, R24 ;  /* 0x0000003a2818723c */ /* 0x044fec0000001818 */
[C---:B----4-:R-:W-:Y:S11]  /*b87b0*/  HMMA.16816.F32 R44, R40.reuse, R32, R44 ;  /* 0x00000020282c723c */ /* 0x050ff6000000182c */
[----:B------:R-:W-:Y:S04]  /*b87c0*/  STL.64 [R1+0x2d0], R52 ;  /* 0x0002d03401007387 */ /* 0x000fe80000100a00 */
[----:B------:R0:W-:Y:S04]  /*b87d0*/  STL.64 [R1+0x2d8], R54 ;  /* 0x0002d83601007387 */ /* 0x0001e80000100a00 */
[----:B0-----:R-:W2:Y:S04]  /*b87e0*/  LDL.LU.64 R54, [R1+0x7778] ;  /* 0x0077780001367983 */ /* 0x001ea80000300a00 */
[----:B------:R-:W3:Y:S04]  /*b87f0*/  LDL.LU.64 R52, [R1+0x7770] ;  /* 0x0077700001347983 */ /* 0x000ee80000300a00 */
[----:B------:R-:W-:Y:S04]  /*b8800*/  STL.64 [R1+0x76b0], R32 ;  /* 0x0076b02001007387 */ /* 0x000fe80000100a00 */
[----:B------:R-:W-:Y:S04]  /*b8810*/  STL.64 [R1+0x2c0], R44 ;  /* 0x0002c02c01007387 */ /* 0x000fe80000100a00 */
[----:B------:R-:W-:Y:S04]  /*b8820*/  STL.64 [R1+0x2c8], R46 ;  /* 0x0002c82e01007387 */ /* 0x000fe80000100a00 */
[----:B------:R-:W-:Y:S04]  /*b8830*/  STL.64 [R1+0x2a0], R24 ;  /* 0x0002a01801007387 */ /* 0x000fe80000100a00 */
[----:B------:R0:W-:Y:S04]  /*b8840*/  STL.64 [R1+0x2a8], R26 ;  /* 0x0002a81a01007387 */ /* 0x0001e80000100a00 */
[----:B------:R-:W4:Y:S01]  /*b8850*/  LDL.LU.64 R58, [R1+0x7768] ;  /* 0x00776800013a7983 */ /* 0x000f220000300a00 */
[----:B0-----:R-:W-:Y:S07]  /*b8860*/  HMMA.16816.F32 R24, R40, R56, R4 ;  /* 0x000000382818723c */ /* 0x001fee0000001804 */
[----:B------:R-:W-:-:S02]  /*b8870*/  IMAD.MOV.U32 R5, RZ, RZ, R56 ;  /* 0x000000ffff057224 */ /* 0x000fc400078e0038 */
[----:B------:R-:W-:-:S14]  /*b8880*/  IMAD.MOV.U32 R4, RZ, RZ, R57 ;  /* 0x000000ffff047224 */ /* 0x000fdc00078e0039 */
[----:B------:R-:W-:Y:S04]  /*b8890*/  STL.64 [R1+0x290], R24 ;  /* 0x0002901801007387 */ /* 0x000fe80000100a00 */
[----:B------:R-:W-:Y:S04]  /*b88a0*/  STL.64 [R1+0x298], R26 ;  /* 0x0002981a01007387 */ /* 0x000fe80000100a00 */
[----:B------:R-:W4:Y:S01]  /*b88b0*/  LDL.LU.64 R56, [R1+0x7760] ;  /* 0x0077600001387983 */ /* 0x000f220000300a00 */
[C---:B------:R-:W-:Y:S06]  /*b88c0*/  HMMA.16816.F32 R8, R40.reuse, R38, R8 ;  /* 0x000000262808723c */ /* 0x040fec0000001808 */
[----:B------:R-:W-:Y:S01]  /*b88d0*/  HMMA.16816.F32 R12, R40, R28, R12 ;  /* 0x0000001c280c723c */ /* 0x000fe2000000180c */
[----:B------:R-:W-:-:S02]  /*b88e0*/  IMAD.MOV.U32 R33, RZ, RZ, R38 ;  /* 0x000000ffff217224 */ /* 0x000fc400078e0026 */
[----:B------:R-:W-:-:S14]  /*b88f0*/  IMAD.MOV.U32 R32, RZ, RZ, R39 ;  /* 0x000000ffff207224 */ /* 0x000fdc00078e0027 */
[----:B------:R-:W-:Y:S04]  /*b8900*/  STL.64 [R1+0x260], R8 ;  /* 0x0002600801007387 */ /* 0x000fe80000100a00 */
[----:B------:R-:W-:Y:S04]  /*b8910*/  STL.64 [R1+0x268], R10 ;  /* 0x0002680a01007387 */ /* 0x000fe80000100a00 */
[----:B------:R-:W-:Y:S04]  /*b8920*/  STL.64 [R1+0x76f8], R34 ;  /* 0x0076f82201007387 */ /* 0x000fe80000100a00 */
[----:B------:R-:W-:Y:S04]  /*b8930*/  STL.64 [R1+0x76f0], R32 ;  /* 0x0076f02001007387 */ /* 0x000fe80000100a00 */
[----:B------:R3:W-:Y:S04]  /*b8940*/  STL.64 [R1+0x240], R12 ;  /* 0x0002400c01007387 */ /* 0x0007e80000100a00 */
[----:B------:R2:W-:Y:S04]  /*b8950*/  STL.64 [R1+0x248], R14 ;  /* 0x0002480e01007387 */ /* 0x0005e80000100a00 */
[----:B------:R-:W-:Y:S04]  /*b8960*/  STL.64 [R1+0x7678], R30 ;  /* 0x0076781e01007387 */ /* 0x000fe80000100a00 */
[----:B------:R-:W-:Y:S01]  /*b8970*/  STL.64 [R1+0x7670], R28 ;  /* 0x0076701c01007387 */ /* 0x000fe20000100a00 */
[----:B---3--:R-:W-:-:S02]  /*b8980*/  IMAD.MOV.U32 R12, RZ, RZ, R52 ;  /* 0x000000ffff0c7224 */ /* 0x008fc400078e0034 */
[----:B------:R-:W-:Y:S01]  /*b8990*/  IMAD.MOV.U32 R13, RZ, RZ, R53 ;  /* 0x000000ffff0d7224 */ /* 0x000fe200078e0035 */
[----:B------:R-:W3:Y:S04]  /*b89a0*/  LDL.LU R52, [R1+0x775c] ;  /* 0x00775c0001347983 */ /* 0x000ee80000300800 */
[----:B------:R-:W3:Y:S01]  /*b89b0*/  LDL.LU R53, [R1+0x7758] ;  /* 0x0077580001357983 */ /* 0x000ee20000300800 */
[----:B--2---:R-:W-:Y:S02]  /*b89c0*/  IMAD.MOV.U32 R14, RZ, RZ, R54 ;  /* 0x000000ffff0e7224 */ /* 0x004fe400078e0036 */
[----:B------:R-:W-:Y:S01]  /*b89d0*/  IMAD.MOV.U32 R15, RZ, RZ, R55 ;  /* 0x000000ffff0f7224 */ /* 0x000fe200078e0037 */
[----:B------:R-:W2:Y:S04]  /*b89e0*/  LDL.LU R54, [R1+0x7754] ;  /* 0x0077540001367983 */ /* 0x000ea80000300800 */
[----:B------:R-:W2:Y:S04]  /*b89f0*/  LDL.LU R55, [R1+0x7750] ;  /* 0x0077500001377983 */ /* 0x000ea80000300800 */
[----:B------:R-:W-:Y:S04]  /*b8a00*/  STL.64 [R1+0x7688], R14 ;  /* 0x0076880e01007387 */ /* 0x000fe80000100a00 */
[----:B------:R-:W-:Y:S01]  /*b8a10*/  STL.64 [R1+0x7680], R12 ;  /* 0x0076800c01007387 */ /* 0x000fe20000100a00 */
[----:B----4-:R-:W-:-:S02]  /*b8a20*/  IMAD.MOV.U32 R26, RZ, RZ, R58 ;  /* 0x000000ffff1a7224 */ /* 0x010fc400078e003a */
[----:B------:R-:W-:Y:S02]  /*b8a30*/  IMAD.MOV.U32 R27, RZ, RZ, R59 ;  /* 0x000000ffff1b7224 */ /* 0x000fe400078e003b */
[----:B------:R-:W-:Y:S02]  /*b8a40*/  IMAD.MOV.U32 R24, RZ, RZ, R56 ;  /* 0x000000ffff187224 */ /* 0x000fe400078e0038 */
[----:B------:R-:W-:Y:S01]  /*b8a50*/  IMAD.MOV.U32 R25, RZ, RZ, R57 ;  /* 0x000000ffff197224 */ /* 0x000fe200078e0039 */
[----:B------:R-:W4:Y:S04]  /*b8a60*/  LDL.LU R56, [R1+0x774c] ;  /* 0x00774c0001387983 */ /* 0x000f280000300800 */
[----:B------:R-:W4:Y:S04]  /*b8a70*/  LDL.LU R57, [R1+0x7748] ;  /* 0x0077480001397983 */ /* 0x000f280000300800 */
[----:B------:R-:W4:Y:S04]  /*b8a80*/  LDL.LU R58, [R1+0x7744] ;  /* 0x00774400013a7983 */ /* 0x000f280000300800 */
[----:B------:R-:W4:Y:S01]  /*b8a90*/  LDL.LU R59, [R1+0x7740] ;  /* 0x00774000013b7983 */ /* 0x000f220000300800 */
[----:B------:R-:W-:Y:S03]  /*b8aa0*/  HMMA.16816.F32 R8, R40, R30, R20 ;  /* 0x0000001e2808723c */ /* 0x000fe60000001814 */
[----:B------:R-:W-:Y:S04]  /*b8ab0*/  STL.64 [R1+0x7698], R26 ;  /* 0x0076981a01007387 */ /* 0x000fe80000100a00 */
[----:B------:R-:W-:-:S15]  /*b8ac0*/  STL.64 [R1+0x7690], R24 ;  /* 0x0076901801007387 */ /* 0x000fde0000100a00 */
[----:B------:R-:W-:-:S02]  /*b8ad0*/  NOP ;  /* 0x0000000000007918 */ /* 0x000fc40000000000 */
[----:B------:R-:W-:Y:S02]  /*b8ae0*/  IMAD.MOV.U32 R44, RZ, RZ, R11 ;  /* 0x000000ffff2c7224 */ /* 0x000fe400078e000b */
[----:B------:R-:W-:Y:S02]  /*b8af0*/  IMAD.MOV.U32 R45, RZ, RZ, R10 ;  /* 0x000000ffff2d7224 */ /* 0x000fe400078e000a */
[----:B------:R-:W-:Y:S02]  /*b8b00*/  IMAD.MOV.U32 R47, RZ, RZ, R8 ;  /* 0x000000ffff2f7224 */ /* 0x000fe400078e0008 */
[----:B------:R-:W-:Y:S01]  /*b8b10*/  IMAD.MOV.U32 R46, RZ, RZ, R9 ;  /* 0x000000ffff2e7224 */ /* 0x000fe200078e0009 */
[----:B------:R-:W-:Y:S04]  /*b8b20*/  STL [R1+0x6e28], R44 ;  /* 0x006e282c01007387 */ /* 0x000fe80000100800 */
[----:B------:R-:W-:Y:S04]  /*b8b30*/  STL [R1+0x69d8], R45 ;  /* 0x0069d82d01007387 */ /* 0x000fe80000100800 */
[----:B------:R3:W-:Y:S02]  /*b8b40*/  STL.64 [R1+0x6730], R46 ;  /* 0x0067302e01007387 */ /* 0x0007e40000100a00 */
[----:B---3--:R-:W-:-:S02]  /*b8b50*/  IMAD.MOV.U32 R47, RZ, RZ, R52 ;  /* 0x000000ffff2f7224 */ /* 0x008fc400078e0034 */
[----:B------:R-:W-:Y:S02]  /*b8b60*/  IMAD.MOV.U32 R46, RZ, RZ, R53 ;  /* 0x000000ffff2e7224 */ /* 0x000fe400078e0035 */
[----:B--2---:R-:W-:Y:S02]  /*b8b70*/  IMAD.MOV.U32 R45, RZ, RZ, R54 ;  /* 0x000000ffff2d7224 */ /* 0x004fe400078e0036 */
[----:B------:R-:W-:Y:S01]  /*b8b80*/  IMAD.MOV.U32 R44, RZ, RZ, R55 ;  /* 0x000000ffff2c7224 */ /* 0x000fe200078e0037 */
[----:B------:R-:W-:Y:S04]  /*b8b90*/  STL.64 [R1+0x76a8], R46 ;  /* 0x0076a82e01007387 */ /* 0x000fe80000100a00 */
[----:B------:R-:W-:Y:S01]  /*b8ba0*/  STL.64 [R1+0x76a0], R44 ;  /* 0x0076a02c01007387 */ /* 0x000fe20000100a00 */
[----:B----4-:R-:W-:-:S02]  /*b8bb0*/  IMAD.MOV.U32 R15, RZ, RZ, R56 ;  /* 0x000000ffff0f7224 */ /* 0x010fc400078e0038 */
[----:B------:R-:W-:Y:S01]  /*b8bc0*/  IMAD.MOV.U32 R14, RZ, RZ, R57 ;  /* 0x000000ffff0e7224 */ /* 0x000fe200078e0039 */
[----:B------:R-:W2:Y:S01]  /*b8bd0*/  LDL.LU R56, [R1+0x2420] ;  /* 0x0024200001387983 */ /* 0x000ea20000300800 */
[----:B------:R-:W-:-:S03]  /*b8be0*/  IMAD.MOV.U32 R13, RZ, RZ, R58 ;  /* 0x000000ffff0d7224 */ /* 0x000fc600078e003a */
[----:B------:R-:W2:Y:S01]  /*b8bf0*/  LDL.LU R57, [R1+0x2424] ;  /* 0x0024240001397983 */ /* 0x000ea20000300800 */
[----:B------:R-:W-:-:S03]  /*b8c00*/  IMAD.MOV.U32 R12, RZ, RZ, R59 ;  /* 0x000000ffff0c7224 */ /* 0x000fc600078e003b */
        /* <DEDUP_REMOVED lines=38> */
[----:B------:R-:W3:Y:S04]  /*b8e70*/  LDL.LU R44, [R1+0x23f0] ;  /* 0x0023f000012c7983 */ /* 0x000ee80000300800 */
[----:B------:R-:W3:Y:S04]  /*b8e80*/  LDL.LU R45, [R1+0x23f4] ;  /* 0x0023f400012d7983 */ /* 0x000ee80000300800 */
[----:B------:R-:W3:Y:S04]  /*b8e90*/  LDL.LU R46, [R1+0x23f8] ;  /* 0x0023f800012e7983 */ /* 0x000ee80000300800 */
[----:B------:R-:W3:Y:S01]  /*b8ea0*/  LDL.LU R47, [R1+0x23fc] ;  /* 0x0023fc00012f7983 */ /* 0x000ee20000300800 */
[----:B------:R-:W-:-:S03]  /*b8eb0*/  IMAD.MOV.U32 R29, RZ, RZ, R36 ;  /* 0x000000ffff1d7224 */ /* 0x000fc600078e0024 */
[----:B0-----:R-:W3:Y:S04]  /*b8ec0*/  LDL.LU R12, [R1+0x2400] ;  /* 0x00240000010c7983 */ /* 0x001ee80000300800 */
        /* <DEDUP_REMOVED lines=10> */
[----:B------:R-:W3:Y:S04]  /*b8f70*/  LDL.LU R38, [R1+0x23c8] ;  /* 0x0023c80001267983 */ /* 0x000ee80000300800 */
[----:B------:R-:W3:Y:S01]  /*b8f80*/  LDL.LU R39, [R1+0x23cc] ;  /* 0x0023cc0001277983 */ /* 0x000ee20000300800 */
[C---:B----4-:R-:W-:Y:S06]  /*b8f90*/  HMMA.16816.F32 R20, R40.reuse, R16, R20 ;  /* 0x000000102814723c */ /* 0x050fec0000001814 */
[C---:B--2---:R-:W-:Y:S06]  /*b8fa0*/  HMMA.16816.F32 R32, R40.reuse, R48, R32 ;  /* 0x000000302820723c */ /* 0x044fec0000001820 */
[C---:B---3--:R-:W-:Y:S11]  /*b8fb0*/  HMMA.16816.F32 R8, R40.reuse, R50, R8 ;  /* 0x000000322808723c */ /* 0x048ff60000001808 */
        /* <DEDUP_REMOVED lines=40> */
[----:B------:R-:W3:Y:S02]  /*b9240*/  LDL.LU.64 R56, [R1+0x76d0] ;  /* 0x0076d00001387983 */ /* 0x000ee40000300a00 */
[----:B---3--:R-:W-:Y:S07]  /*b9250*/  HMMA.16816.F32 R56, R40, R60, R56 ;  /* 0x0000003c2838723c */ /* 0x008fee0000001838 */
[----:B----4-:R-:W-:-:S02]  /*b9260*/  IMAD.MOV.U32 R40, RZ, RZ, R55 ;  /* 0x000000ffff287224 */ /* 0x010fc400078e0037 */
[----:B------:R-:W2:Y:S04]  /*b9270*/  LDL.LU R55, [R1+0x76c8] ;  /* 0x0076c80001377983 */ /* 0x000ea80000300800 */
[----:B------:R-:W3:Y:S04]  /*b9280*/  LDL.LU R41, [R1+0x23b4] ;  /* 0x0023b40001297983 */ /* 0x000ee80000300800 */
[----:B------:R-:W3:Y:S04]  /*b9290*/  LDL.LU R42, [R1+0x23b8] ;  /* 0x0023b800012a7983 */ /* 0x000ee80000300800 */
[----:B------:R-:W3:Y:S04]  /*b92a0*/  LDL.LU R43, [R1+0x23bc] ;  /* 0x0023bc00012b7983 */ /* 0x000ee80000300800 */
[----:B------:R0:W-:Y:S04]  /*b92b0*/  STL [R1+0x6670], R56 ;  /* 0x0066703801007387 */ /* 0x0001e80000100800 */
[----:B------:R1:W-:Y:S01]  /*b92c0*/  STL [R1+0x666c], R57 ;  /* 0x00666c3901007387 */ /* 0x0003e20000100800 */
[----:B0-----:R-:W-:-:S02]  /*b92d0*/  IMAD.MOV.U32 R56, RZ, RZ, R33 ;  /* 0x000000ffff387224 */ /* 0x001fc400078e0021 */
[----:B-1----:R-:W-:Y:S01]  /*b92e0*/  IMAD.MOV.U32 R57, RZ, RZ, R32 ;  /* 0x000000ffff397224 */ /* 0x002fe200078e0020 */
[----:B------:R-:W-:Y:S01]  /*b92f0*/  STL.64 [R1+0x6648], R58 ;  /* 0x0066483a01007387 */ /* 0x000fe20000100a00 */
[----:B--2---:R-:W-:Y:S03]  /*b9300*/  HMMA.16816.F32 R32, R52, R34, R12 ;  /* 0x000000223420723c */ /* 0x004fe6000000180c */
[----:B------:R-:W2:Y:S04]  /*b9310*/  LDL.LU.64 R14, [R1+0x76c0] ;  /* 0x0076c000010e7983 */ /* 0x000ea80000300a00 */
[----:B------:R-:W2:-:S15]  /*b9320*/  LDL.LU.64 R12, [R1+0x76b8] ;  /* 0x0076b800010c7983 */ /* 0x000e9e0000300a00 */
[----:B------:R-:W-:-:S01]  /*b9330*/  NOP ;  /* 0x0000000000007918 */ /* 0x000fc20000000000 */
[----:B------:R0:W-:Y:S04]  /*b9340*/  STL.64 [R1+0x140], R32 ;  /* 0x0001402001007387 */ /* 0x0001e80000100a00 */
[----:B------:R1:W-:Y:S04]  /*b9350*/  STL.64 [R1+0x148], R34 ;  /* 0x0001482201007387 */ /* 0x0003e80000100a00 */
[----:B0-----:R-:W1:Y:S01]  /*b9360*/  LDL.LU.64 R32, [R1+0x76b0] ;  /* 0x0076b00001207983 */ /* 0x001e620000300a00 */
[C---:B------:R-:W-:Y:S06]  /*b9370*/  HMMA.16816.F32 R24, R52.reuse, R28, R24 ;  /* 0x0000001c3418723c */ /* 0x040fec0000001818 */
[C---:B------:R-:W-:Y:S06]  /*b9380*/  HMMA.16816.F32 R56, R52.reuse, R56, R36 ;  /* 0x000000383438723c */ /* 0x040fec0000001824 */
[C---:B--2---:R-:W-:Y:S06]  /*b9390*/  HMMA.16816.F32 R28, R52.reuse, R30, R12 ;  /* 0x0000001e341c723c */ /* 0x044fec000000180c */
[----:B-1----:R-:W-:Y:S01]  /*b93a0*/  HMMA.16816.F32 R32, R52, R32, R44 ;  /* 0x000000203420723c */ /* 0x002fe2000000182c */
[----:B------:R-:W2:Y:S04]  /*b93b0*/  LDL.LU.64 R46, [R1+0x76a8] ;  /* 0x0076a800012e7983 */ /* 0x000ea80000300a00 */
[----:B------:R-:W2:-:S15]  /*b93c0*/  LDL.LU.64 R44, [R1+0x76a0] ;  /* 0x0076a000012c7983 */ /* 0x000e9e0000300a00 */
[----:B------:R-:W-:-:S03]  /*b93d0*/  NOP ;  /* 0x0000000000007918 */ /* 0x000fc60000000000 */
[----:B------:R0:W-:Y:S04]  /*b93e0*/  STL.64 [R1+0x110], R32 ;  /* 0x0001102001007387 */ /* 0x0001e80000100a00 */
[----:B------:R1:W-:Y:S04]  /*b93f0*/  STL.64 [R1+0x118], R34 ;  /* 0x0001182201007387 */ /* 0x0003e80000100a00 */
[----:B0-----:R-:W4:Y:S04]  /*b9400*/  LDL.LU R32, [R1+0x2360] ;  /* 0x0023600001207983 */ /* 0x001f280000300800 */
[----:B------:R-:W4:Y:S04]  /*b9410*/  LDL.LU R33, [R1+0x2364] ;  /* 0x0023640001217983 */ /* 0x000f280000300800 */
[----:B-1----:R-:W4:Y:S04]  /*b9420*/  LDL.LU R34, [R1+0x2368] ;  /* 0x0023680001227983 */ /* 0x002f280000300800 */
[----:B------:R-:W-:Y:S04]  /*b9430*/  STL.64 [R1+0xf0], R24 ;  /* 0x0000f01801007387 */ /* 0x000fe80000100a00 */
[----:B------:R0:W-:Y:S04]  /*b9440*/  STL.64 [R1+0xf8], R26 ;  /* 0x0000f81a01007387 */ /* 0x0001e80000100a00 */
[----:B0-----:R-:W3:Y:S04]  /*b9450*/  LDL.LU.64 R26, [R1+0x7698] ;  /* 0x00769800011a7983 */ /* 0x001ee80000300a00 */
[----:B------:R-:W3:Y:S04]  /*b9460*/  LDL.LU.64 R24, [R1+0x7690] ;  /* 0x0076900001187983 */ /* 0x000ee80000300a00 */
[----:B------:R-:W2:Y:S04]  /*b9470*/  LDL.LU.64 R14, [R1+0x7688] ;  /* 0x00768800010e7983 */ /* 0x000ea80000300a00 */
[----:B------:R-:W2:Y:S04]  /*b9480*/  LDL.LU.64 R12, [R1+0x7680] ;  /* 0x00768000010c7983 */ /* 0x000ea80000300a00 */
[----:B------:R-:W-:Y:S04]  /*b9490*/  STL.64 [R1+0xc0], R28 ;  /* 0x0000c01c01007387 */ /* 0x000fe80000100a00 */
[----:B------:R0:W-:Y:S04]  /*b94a0*/  STL.64 [R1+0xc8], R30 ;  /* 0x0000c81e01007387 */ /* 0x0001e80000100a00 */
[----:B0-----:R-:W4:Y:S04]  /*b94b0*/  LDL.LU.64 R30, [R1+0x7678] ;  /* 0x00767800011e7983 */ /* 0x001f280000300a00 */
[----:B------:R-:W4:Y:S04]  /*b94c0*/  LDL.LU.64 R28, [R1+0x7670] ;  /* 0x00767000011c7983 */ /* 0x000f280000300a00 */
[----:B------:R-:W4:Y:S04]  /*b94d0*/  LDL.LU.64 R38, [R1+0x7668] ;  /* 0x0076680001267983 */ /* 0x000f280000300a00 */
[----:B------:R-:W4:Y:S04]  /*b94e0*/  LDL.LU.64 R36, [R1+0x7660] ;  /* 0x0076600001247983 */ /* 0x000f280000300a00 */
[----:B------:R0:W-:Y:S04]  /*b94f0*/  STL.64 [R1+0xb0], R56 ;  /* 0x0000b03801007387 */ /* 0x0001e80000100a00 */
[----:B------:R-:W-:Y:S01]  /*b9500*/  STL.64 [R1+0xb8], R58 ;  /* 0x0000b83a01007387 */ /* 0x000fe20000100a00 */
[----:B------:R-:W-:Y:S01]  /*b9510*/  IMAD.MOV.U32 R35, RZ, RZ, R0 ;  /* 0x000000ffff237224 */ /* 0x000fe200078e0000 */
[C---:B--2---:R-:W-:Y:S06]  /*b9520*/  HMMA.16816.F32 R12, R52.reuse, R48, R12 ;  /* 0x00000030340c723c */ /* 0x044fec000000180c */
[C---:B---3--:R-:W-:Y:S06]  /*b9530*/  HMMA.16816.F32 R24, R52.reuse, R16, R24 ;  /* 0x000000103418723c */ /* 0x048fec0000001818 */
[C---:B----4-:R-:W-:Y:S06]  /*b9540*/  HMMA.16816.F32 R40, R52.reuse, R28, R40 ;  /* 0x0000001c3428723c */ /* 0x050fec0000001828 */
[C---:B------:R-:W-:Y:S06]  /*b9550*/  HMMA.16816.F32 R28, R52.reuse, R30, R44 ;  /* 0x0000001e341c723c */ /* 0x040fec000000182c */
[----:B------:R-:W-:Y:S01]  /*b9560*/  HMMA.16816.F32 R48, R52, R50, R20 ;  /* 0x000000323430723c */ /* 0x000fe20000001814 */
[----:B------:R-:W-:-:S02]  /*b9570*/  IMAD.MOV.U32 R0, RZ, RZ, R15 ;  /* 0x000000ffff007224 */ /* 0x000fc400078e000f */
[----:B0-----:R-:W-:Y:S02]  /*b9580*/  IMAD.MOV.U32 R57, RZ, RZ, R14 ;  /* 0x000000ffff397224 */ /* 0x001fe400078e000e */
[----:B------:R-:W-:-:S06]  /*b9590*/  IMAD.MOV.U32 R56, RZ, RZ, R13 ;  /* 0x000000ffff387224 */ /* 0x000fcc00078e000d */
[----:B------:R-:W-:Y:S04]  /*b95a0*/  STL.64 [R1+0x90], R40 ;  /* 0x0000902801007387 */ /* 0x000fe80000100a00 */
[----:B------:R-:W-:Y:S04]  /*b95b0*/  STL.64 [R1+0x98], R42 ;  /* 0x0000982a01007387 */ /* 0x000fe80000100a00 */
[----:B------:R-:W-:Y:S04]  /*b95c0*/  STL.64 [R1+0x50], R28 ;  /* 0x0000501c01007387 */ /* 0x000fe80000100a00 */
[----:B------:R-:W-:Y:S04]  /*b95d0*/  STL.64 [R1+0x58], R30 ;  /* 0x0000581e01007387 */ /* 0x000fe80000100a00 */
[----:B------:R-:W-:Y:S04]  /*b95e0*/  STL.64 [R1+0x20], R24 ;  /* 0x0000201801007387 */ /* 0x000fe80000100a00 */
[----:B------:R-:W-:Y:S04]  /*b95f0*/  STL.64 [R1+0x28], R26 ;  /* 0x0000281a01007387 */ /* 0x000fe80000100a00 */
[----:B------:R0:W-:Y:S04]  /*b9600*/  STL [R1], R12 ;  /* 0x0000000c01007387 */ /* 0x0001e80000100800 */
[----:B------:R-:W-:Y:S04]  /*b9610*/  STL [R1+0x6f78], R0 ;  /* 0x006f780001007387 */ /* 0x000fe80000100800 */
[----:B------:R-:W-:Y:S04]  /*b9620*/  STL [R1+0x6abc], R57 ;  /* 0x006abc3901007387 */ /* 0x000fe80000100800 */
[----:B------:R-:W-:Y:S01]  /*b9630*/  STL [R1+0x6ab8], R56 ;  /* 0x006ab83801007387 */ /* 0x000fe20000100800 */
[----:B------:R-:W-:-:S03]  /*b9640*/  IMAD.MOV.U32 R20, RZ, RZ, R36 ;  /* 0x000000ffff147224 */ /* 0x000fc600078e0024 */
[----:B0-----:R-:W2:Y:S04]  /*b9650*/  LDL.LU R12, [R1+0x2350] ;  /* 0x00235000010c7983 */ /* 0x001ea80000300800 */
[----:B------:R-:W2:Y:S04]  /*b9660*/  LDL.LU R13, [R1+0x2354] ;  /* 0x00235400010d7983 */ /* 0x000ea80000300800 */
[----:B------:R-:W2:Y:S04]  /*b9670*/  LDL.LU R14, [R1+0x2358] ;  /* 0x00235800010e7983 */ /* 0x000ea80000300800 */
[----:B------:R-:W2:Y:S04]  /*b9680*/  LDL.LU R15, [R1+0x235c] ;  /* 0x00235c00010f7983 */ /* 0x000ea80000300800 */
[----:B------:R0:W-:Y:S01]  /*b9690*/  STL.64 [R1+0x65a8], R50 ;  /* 0x0065a83201007387 */ /* 0x0001e20000100a00 */
[----:B------:R-:W-:-:S02]  /*b96a0*/  IMAD.MOV.U32 R21, RZ, RZ, R37 ;  /* 0x000000ffff157224 */ /* 0x000fc400078e0025 */
[----:B------:R-:W-:Y:S02]  /*b96b0*/  IMAD.MOV.U32 R22, RZ, RZ, R38 ;  /* 0x000000ffff167224 */ /* 0x000fe400078e0026 */
[----:B------:R-:W-:Y:S01]  /*b96c0*/  IMAD.MOV.U32 R23, RZ, RZ, R39 ;  /* 0x000000ffff177224 */ /* 0x000fe200078e0027 */
[----:B0-----:R-:W3:Y:S04]  /*b96d0*/  LDL.LU R50, [R1+0x518] ;  /* 0x0005180001327983 */ /* 0x001ee80000300800 */
[----:B------:R-:W3:Y:S04]  /*b96e0*/  LDL.LU R51, [R1+0x51c] ;  /* 0x00051c0001337983 */ /* 0x000ee80000300800 */
[----:B------:R-:W4:Y:S04]  /*b96f0*/  LDL.LU R36, [R1+0x765c] ;  /* 0x00765c0001247983 */ /* 0x000f280000300800 */
[----:B------:R-:W4:Y:S04]  /*b9700*/  LDL.LU R37, [R1+0x7658] ;  /* 0x0076580001257983 */ /* 0x000f280000300800 */
[----:B------:R-:W4:Y:S04]  /*b9710*/  LDL.LU R38, [R1+0x7654] ;  /* 0x0076540001267983 */ /* 0x000f280000300800 */
[----:B------:R-:W4:Y:S04]  /*b9720*/  LDL.LU R39, [R1+0x7650] ;  /* 0x0076500001277983 */ /* 0x000f280000300800 */
[----:B------:R0:W-:Y:S04]  /*b9730*/  STL.64 [R1+0x65a0], R48 ;  /* 0x0065a03001007387 */ /* 0x0001e80000100a00 */
[----:B0-----:R-:W2:Y:S04]  /*b9740*/  LDL.LU R48, [R1+0x530] ;  /* 0x0005300001307983 */ /* 0x001ea80000300800 */
[----:B------:R-:W2:Y:S01]  /*b9750*/  LDL.LU R49, [R1+0x534] ;  /* 0x0005340001317983 */ /* 0x000ea20000300800 */
[----:B------:R-:W-:Y:S03]  /*b9760*/  HMMA.16816.F32 R40, R52, R8, R32 ;  /* 0x000000083428723c */ /* 0x000fe60000001820 */
[----:B---3--:R-:W-:Y:S04]  /*b9770*/  STL.64 [R1+0x7638], R50 ;  /* 0x0076383201007387 */ /* 0x008fe80000100a00 */
[----:B--2---:R-:W-:-:S15]  /*b9780*/  STL.64 [R1+0x7630], R48 ;  /* 0x0076303001007387 */ /* 0x004fde0000100a00 */
[----:B------:R-:W-:-:S01]  /*b9790*/  NOP ;  /* 0x0000000000007918 */ /* 0x000fc20000000000 */
[----:B------:R0:W-:Y:S04]  /*b97a0*/  STL.64 [R1+0x6598], R42 ;  /* 0x0065982a01007387 */ /* 0x0001e80000100a00 */
[----:B0-----:R-:W2:Y:S04]  /*b97b0*/  LDL.LU R42, [R1+0x500] ;  /* 0x00050000012a7983 */ /* 0x001ea80000300800 */
[----:B------:R-:W2:Y:S01]  /*b97c0*/  LDL.LU R43, [R1+0x504] ;  /* 0x00050400012b7983 */ /* 0x000ea20000300800 */
[C---:B----4-:R-:W-:Y:S06]  /*b97d0*/  HMMA.16816.F32 R36, R52.reuse, R10, R36 ;  /* 0x0000000a3424723c */ /* 0x050fec0000001824 */
[----:B------:R-:W-:Y:S01]  /*b97e0*/  HMMA.16816.F32 R28, R52, R4, R12 ;  /* 0x00000004341c723c */ /* 0x000fe2000000180c */
[----:B--2---:R-:W-:Y:S04]  /*b97f0*/  STL.64 [R1+0x7610], R42 ;  /* 0x0076102a01007387 */ /* 0x004fe80000100a00 */
[----:B------:R-:W-:-:S12]  /*b9800*/  STL.64 [R1+0x7608], R40 ;  /* 0x0076082801007387 */ /* 0x000fd80000100a00 */
[----:B------:R-:W-:Y:S04]  /*b9810*/  STL [R1+0x6594], R36 ;  /* 0x0065942401007387 */ /* 0x000fe80000100800 */
[----:B------:R-:W-:Y:S04]  /*b9820*/  STL [R1+0x6590], R37 ;  /* 0x0065902501007387 */ /* 0x000fe80000100800 */
[----:B------:R0:W-:Y:S04]  /*b9830*/  STL.64 [R1+0x6588], R38 ;  /* 0x0065882601007387 */ /* 0x0001e80000100a00 */
[----:B0-----:R-:W2:Y:S04]  /*b9840*/  LDL.LU R38, [R1+0x4e8] ;  /* 0x0004e80001267983 */ /* 0x001ea80000300800 */
[----:B------:R-:W2:Y:S04]  /*b9850*/  LDL.LU R39, [R1+0x4ec] ;  /* 0x0004ec0001277983 */ /* 0x000ea80000300800 */
[----:B------:R-:W3:Y:S04]  /*b9860*/  LDL R10, [R1+0x468] ;  /* 0x00046800010a7983 */ /* 0x000ee80000100800 */
[----:B------:R-:W3:Y:S04]  /*b9870*/  LDL R11, [R1+0x46c] ;  /* 0x00046c00010b7983 */ /* 0x000ee80000100800 */
[----:B------:R-:W4:Y:S04]  /*b9880*/  LDL R8, [R1+0x460] ;  /* 0x0004600001087983 */ /* 0x000f280000100800 */
[----:B------:R-:W4:Y:S04]  /*b9890*/  LDL R9, [R1+0x464] ;  /* 0x0004640001097983 */ /* 0x000f280000100800 */
[----:B---3--:R-:W-:Y:S04]  /*b98a0*/  STL.64 [R1+0x7648], R10 ;  /* 0x0076480a01007387 */ /* 0x008fe80000100a00 */
[----:B----4-:R-:W-:Y:S04]  /*b98b0*/  STL.64 [R1+0x7640], R8 ;  /* 0x0076400801007387 */ /* 0x010fe80000100a00 */
[----:B------:R-:W3:Y:S04]  /*b98c0*/  LDL.LU.64 R34, [R1+0x580] ;  /* 0x0005800001227983 */ /* 0x000ee80000300a00 */
[----:B------:R-:W4:Y:S04]  /*b98d0*/  LDL.LU.64 R46, [R1+0x590] ;  /* 0x00059000012e7983 */ /* 0x000f280000300a00 */
[----:B------:R-:W-:Y:S04]  /*b98e0*/  STL [R1+0x6584], R29 ;  /* 0x0065841d01007387 */ /* 0x000fe80000100800 */
[----:B------:R0:W-:Y:S04]  /*b98f0*/  STL.64 [R1+0x6570], R30 ;  /* 0x0065701e01007387 */ /* 0x0001e80000100a00 */
[----:B0-----:R-:W2:Y:S04]  /*b9900*/  LDL.LU R30, [R1+0x4d0] ;  /* 0x0004d000011e7983 */ /* 0x001ea80000300800 */
[----:B------:R-:W2:Y:S01]  /*b9910*/  LDL.LU R31, [R1+0x4d4] ;  /* 0x0004d400011f7983 */ /* 0x000ea20000300800 */
[C---:B------:R-:W-:Y:S03]  /*b9920*/  HMMA.16816.F32 R24, R52.reuse, R6, R20 ;  /* 0x000000063418723c */ /* 0x040fe60000001814 */
[----:B--2---:R-:W-:Y:S04]  /*b9930*/  STL.64 [R1+0x75f0], R30 ;  /* 0x0075f01e01007387 */ /* 0x004fe80000100a00 */
[----:B------:R0:W-:Y:S04]  /*b9940*/  STL [R1+0x75e8], R28 ;  /* 0x0075e81c01007387 */ /* 0x0001e80000100800 */
        /* <DEDUP_REMOVED lines=29> */
[----:B------:R-:W-:Y:S04]  /*b9b20*/  STL.64 [R1+0x7600], R38 ;  /* 0x0076002601007387 */ /* 0x000fe80000100a00 */
[----:B---3--:R0:W-:Y:S04]  /*b9b30*/  STL.64 [R1+0x75f8], R36 ;  /* 0x0075f82401007387 */ /* 0x0081e80000100a00 */
[----:B0-----:R-:W3:Y:S04]  /*b9b40*/  LDL.LU R36, [R1+0x2670] ;  /* 0x0026700001247983 */ /* 0x001ee80000300800 */
[----:B------:R-:W3:Y:S04]  /*b9b50*/  LDL.LU R37, [R1+0x2674] ;  /* 0x0026740001257983 */ /* 0x000ee80000300800 */
[----:B------:R-:W3:Y:S04]  /*b9b60*/  LDL.LU R38, [R1+0x2678] ;  /* 0x0026780001267983 */ /* 0x000ee80000300800 */
[----:B------:R-:W3:Y:S04]  /*b9b70*/  LDL.LU R39, [R1+0x267c] ;  /* 0x00267c0001277983 */ /* 0x000ee80000300800 */
[----:B------:R-:W4:Y:S01]  /*b9b80*/  LDL.LU.64 R58, [R1+0x488] ;  /* 0x00048800013a7983 */ /* 0x000f220000300a00 */
[C---:B------:R-:W-:Y:S03]  /*b9b90*/  HMMA.16816.F32 R16, R52.reuse, R18, R8 ;  /* 0x000000123410723c */ /* 0x040fe60000001808 */
[----:B----4-:R0:W-:Y:S04]  /*b9ba0*/  STL.64 [R1+0x75c0], R58 ;  /* 0x0075c03a01007387 */ /* 0x0101e80000100a00 */
[----:B------:R-:W4:Y:S04]  /*b9bb0*/  LDL.LU R56, [R1+0x2560] ;  /* 0x0025600001387983 */ /* 0x000f280000300800 */
[----:B------:R-:W4:Y:S04]  /*b9bc0*/  LDL.LU R57, [R1+0x2564] ;  /* 0x0025640001397983 */ /* 0x000f280000300800 */
[----:B0-----:R-:W4:Y:S04]  /*b9bd0*/  LDL.LU R58, [R1+0x2568] ;  /* 0x00256800013a7983 */ /* 0x001f280000300800 */
[----:B------:R-:W4:Y:S04]  /*b9be0*/  LDL.LU R59, [R1+0x256c] ;  /* 0x00256c00013b7983 */ /* 0x000f280000300800 */
[----:B------:R0:W-:Y:S04]  /*b9bf0*/  STL.64 [R1+0x65b8], R26 ;  /* 0x0065b81a01007387 */ /* 0x0001e80000100a00 */
[----:B0-----:R-:W3:Y:S04]  /*b9c00*/  LDL.LU.64 R26, [R1+0x4b8] ;  /* 0x0004b800011a7983 */ /* 0x001ee80000300a00 */
[----:B------:R0:W-:Y:S04]  /*b9c10*/  STL.64 [R1+0x65b0], R24 ;  /* 0x0065b01801007387 */ /* 0x0001e80000100a00 */
[----:B0-----:R-:W4:Y:S04]  /*b9c20*/  LDL.LU.64 R24, [R1+0x5a0] ;  /* 0x0005a00001187983 */ /* 0x001f280000300a00 */
[----:B------:R-:W2:Y:S04]  /*b9c30*/  LDL.LU.64 R10, [R1+0x7648] ;  /* 0x00764800010a7983 */ /* 0x000ea80000300a00 */
[----:B------:R-:W2:Y:S04]  /*b9c40*/  LDL.LU.64 R8, [R1+0x7640] ;  /* 0x0076400001087983 */ /* 0x000ea80000300a00 */
[----:B------:R-:W-:Y:S04]  /*b9c50*/  STL [R1+0x6580], R19 ;  /* 0x0065801301007387 */ /* 0x000fe80000100800 */
[----:B------:R-:W-:Y:S04]  /*b9c60*/  STL [R1+0x6680], R18 ;  /* 0x0066801201007387 */ /* 0x000fe80000100800 */
[----:B------:R0:W-:Y:S04]  /*b9c70*/  STL.64 [R1+0x6678], R16 ;  /* 0x0066781001007387 */ /* 0x0001e80000100a00 */
[----:B0-----:R-:W2:Y:S01]  /*b9c80*/  LDL.LU.64 R16, [R1+0x5b0] ;  /* 0x0005b00001107983 */ /* 0x001ea20000300a00 */
[----:B------:R-:W-:Y:S03]  /*b9c90*/  HMMA.16816.F32 R52, R52, R60, R48 ;  /* 0x0000003c3434723c */ /* 0x000fe60000001830 */
[----:B------:R-:W3:Y:S04]  /*b9ca0*/  LDL.LU.64 R50, [R1+0x7638] ;  /* 0x0076380001327983 */ /* 0x000ee80000300a00 */
[----:B------:R-:W3:Y:S04]  /*b9cb0*/  LDL.LU.64 R48, [R1+0x7630] ;  /* 0x0076300001307983 */ /* 0x000ee80000300a00 */
[----:B------:R-:W3:Y:S04]  /*b9cc0*/  LDL.LU R60, [R1+0x560] ;  /* 0x00056000013c7983 */ /* 0x000ee80000300800 */
[----:B------:R-:W3:Y:S08]  /*b9cd0*/  LDL.LU R61, [R1+0x564] ;  /* 0x00056400013d7983 */ /* 0x000ef00000300800 */
[----:B------:R-:W-:Y:S04]  /*b9ce0*/  STL [R1+0x657c], R55 ;  /* 0x00657c3701007387 */ /* 0x000fe80000100800 */
[----:B------:R-:W-:Y:S04]  /*b9cf0*/  STL [R1+0x6668], R54 ;  /* 0x0066683601007387 */ /* 0x000fe80000100800 */
[----:B------:R-:W-:Y:S01]  /*b9d00*/  STL.64 [R1+0x6660], R52 ;  /* 0x0066603401007387 */ /* 0x000fe20000100a00 */
[----:B--2---:R-:W-:Y:S06]  /*b9d10*/  HMMA.16816.F32 R4, R8, R16, R4 ;  /* 0x000000100804723c */ /* 0x004fec0000001804 */
[----:B------:R-:W-:-:S15]  /*b9d20*/  STL.64 [R1+0x75a0], R16 ;  /* 0x0075a01001007387 */ /* 0x000fde0000100a00 */
[----:B------:R-:W-:-:S02]  /*b9d30*/  NOP ;  /* 0x0000000000007918 */ /* 0x000fc40000000000 */
[----:B------:R0:W-:Y:S04]  /*b9d40*/  STL.64 [R1+0x65c8], R6 ;  /* 0x0065c80601007387 */ /* 0x0001e80000100a00 */
[----:B0-----:R-:W2:Y:S04]  /*b9d50*/  LDL.LU R6, [R1+0x548] ;  /* 0x0005480001067983 */ /* 0x001ea80000300800 */
[----:B------:R-:W2:Y:S04]  /*b9d60*/  LDL.LU R7, [R1+0x54c] ;  /* 0x00054c0001077983 */ /* 0x000ea80000300800 */
[----:B------:R0:W-:Y:S04]  /*b9d70*/  STL.64 [R1+0x65c0], R4 ;  /* 0x0065c00401007387 */ /* 0x0001e80000100a00 */
[----:B0-----:R-:W2:Y:S04]  /*b9d80*/  LDL.LU R4, [R1+0x570] ;  /* 0x0005700001047983 */ /* 0x001ea80000300800 */
[----:B------:R-:W2:Y:S01]  /*b9d90*/  LDL.LU R5, [R1+0x574] ;  /* 0x0005740001057983 */ /* 0x000ea20000300800 */
[C---:B----4-:R-:W-:Y:S03]  /*b9da0*/  HMMA.16816.F32 R12, R8.reuse, R24, R12 ;  /* 0x00000018080c723c */ /* 0x050fe6000000180c */
[----:B---3--:R-:W-:Y:S04]  /*b9db0*/  STL.64 [R1+0x75e0], R26 ;  /* 0x0075e01a01007387 */ /* 0x008fe80000100a00 */
[----:B------:R-:W-:Y:S01]  /*b9dc0*/  STL.64 [R1+0x75d8], R24 ;  /* 0x0075d81801007387 */ /* 0x000fe20000100a00 */
[----:B------:R-:W-:-:S15]  /*b9dd0*/  HMMA.16816.F32 R16, R8, R46, R56 ;  /* 0x0000002e0810723c */ /* 0x000fde0000001838 */
[----:B------:R-:W-:Y:S04]  /*b9de0*/  STL.64 [R1+0x65d8], R14 ;  /* 0x0065d80e01007387 */ /* 0x000fe80000100a00 */
[----:B------:R0:W-:Y:S02]  /*b9df0*/  STL.64 [R1+0x65d0], R12 ;  /* 0x0065d00c01007387 */ /* 0x0001e40000100a00 */
[C---:B0-----:R-:W-:Y:S02]  /*b9e00*/  HMMA.16816.F32 R12, R8.reuse, R34, R36 ;  /* 0x00000022080c723c */ /* 0x041fe40000001824 */
[----:B------:R-:W-:Y:S04]  /*b9e10*/  STL.64 [R1+0x75b8], R46 ;  /* 0x0075b82e01007387 */ /* 0x000fe80000100a00 */
[----:B------:R-:W-:Y:S04]  /*b9e20*/  STL.64 [R1+0x30], R16 ;  /* 0x0000301001007387 */ /* 0x000fe80000100a00 */
[----:B------:R-:W-:Y:S04]  /*b9e30*/  STL.64 [R1+0x38], R18 ;  /* 0x0000381201007387 */ /* 0x000fe80000100a00 */
[----:B------:R-:W-:Y:S09]  /*b9e40*/  STL.64 [R1+0x75c8], R34 ;  /* 0x0075c82201007387 */ /* 0x000ff20000100a00 */
[----:B------:R-:W-:Y:S04]  /*b9e50*/  STL.64 [R1+0x60], R12 ;  /* 0x0000600c01007387 */ /* 0x000fe80000100a00 */
[----:B------:R0:W-:Y:S02]  /*b9e60*/  STL.64 [R1+0x68], R14 ;  /* 0x0000680e01007387 */ /* 0x0001e40000100a00 */
[C---:B0-----:R-:W-:Y:S06]  /*b9e70*/  HMMA.16816.F32 R12, R8.reuse, R60, R40 ;  /* 0x0000003c080c723c */ /* 0x041fec0000001828 */
[C---:B--2---:R-:W-:Y:S06]  /*b9e80*/  HMMA.16816.F32 R16, R8.reuse, R4, R28 ;  /* 0x000000040810723c */ /* 0x044fec000000181c */
[----:B------:R-:W-:-:S15]  /*b9e90*/  HMMA.16816.F32 R8, R8, R6, R20 ;  /* 0x000000060808723c */ /* 0x000fde0000001814 */
[----:B------:R-:W-:-:S02]  /*b9ea0*/  NOP ;  /* 0x0000000000007918 */ /* 0x000fc40000000000 */
        /* <DEDUP_REMOVED lines=8> */
[----:B0-----:R-:W2:Y:S04]  /*b9f30*/  LDL.LU.64 R4, [R1+0x460] ;  /* 0x0004600001047983 */ /* 0x001ea80000300a00 */
[----:B------:R-:W2:Y:S04]  /*b9f40*/  LDL.LU.64 R6, [R1+0x468] ;  /* 0x0004680001067983 */ /* 0x000ea80000300a00 */
        /* <DEDUP_REMOVED lines=52> */
[----:B------:R-:W-:-:S02]  /*ba290*/  IMAD.MOV.U32 R10, RZ, RZ, R3 ;  /* 0x000000ffff0a7224 */ /* 0x000fc400078e0003 */
[----:B------:R-:W-:Y:S01]  /*ba2a0*/  IMAD.MOV.U32 R11, RZ, RZ, R2 ;  /* 0x000000ffff0b7224 */ /* 0x000fe200078e0002 */
        /* <DEDUP_REMOVED lines=18> */
[----:B------:R-:W2:Y:S04]  /*ba3d0*/  LDL.LU.64 R36, [R1+0x75f8] ;  /* 0x0075f80001247983 */ /* 0x000ea80000300a00 */
[----:B------:R-:W-:Y:S04]  /*ba3e0*/  STL.64 [R1+0x7588], R42 ;  /* 0x0075882a01007387 */ /* 0x000fe80000100a00 */
[----:B---3--:R0:W-:Y:S04]  /*ba3f0*/  STL.64 [R1+0x7580], R40 ;  /* 0x0075802801007387 */ /* 0x0081e80000100a00 */
        /* <DEDUP_REMOVED lines=9> */
[----:B------:R-:W3:Y:S01]  /*ba490*/  LDL.LU R28, [R1+0x75e8] ;  /* 0x0075e800011c7983 */ /* 0x000ee20000300800 */
[----:B----4-:R-:W-:-:S15]  /*ba4a0*/  HMMA.16816.F32 R24, R4, R30, R24 ;  /* 0x0000001e0418723c */ /* 0x010fde0000001818 */
[----:B------:R-:W-:-:S08]  /*ba4b0*/  NOP ;  /* 0x0000000000007918 */ /* 0x000fd00000000000 */
[----:B------:R-:W-:Y:S04]  /*ba4c0*/  STL.64 [R1+0x4f0], R24 ;  /* 0x0004f01801007387 */ /* 0x000fe80000100a00 */
[----:B------:R0:W-:Y:S04]  /*ba4d0*/  STL.64 [R1+0x4f8], R26 ;  /* 0x0004f81a01007387 */ /* 0x0001e80000100a00 */
[----:B0-----:R-:W4:Y:S01]  /*ba4e0*/  LDL.LU.64 R26, [R1+0x75e0] ;  /* 0x0075e000011a7983 */ /* 0x001f220000300a00 */
[----:B--2---:R-:W-:Y:S03]  /*ba4f0*/  HMMA.16816.F32 R56, R4, R36, R56 ;  /* 0x000000240438723c */ /* 0x004fe60000001838 */
[----:B------:R-:W2:Y:S04]  /*ba500*/  LDL.LU.64 R24, [R1+0x75d8] ;  /* 0x0075d80001187983 */ /* 0x000ea80000300a00 */
[----:B------:R-:W-:Y:S04]  /*ba510*/  STL.64 [R1+0x7568], R30 ;  /* 0x0075681e01007387 */ /* 0x000fe80000100a00 */
[----:B---3--:R0:W-:Y:S04]  /*ba520*/  STL [R1+0x7560], R28 ;  /* 0x0075601c01007387 */ /* 0x0081e80000100800 */
[----:B0-----:R-:W3:Y:S04]  /*ba530*/  LDL.LU R28, [R1+0x2dc0] ;  /* 0x002dc000011c7983 */ /* 0x001ee80000300800 */
[----:B------:R-:W3:Y:S01]  /*ba540*/  LDL.LU R29, [R1+0x2dc4] ;  /* 0x002dc400011d7983 */ /* 0x000ee20000300800 */
[----:B------:R-:W-:-:S02]  /*ba550*/  IMAD.MOV.U32 R30, RZ, RZ, R2 ;  /* 0x000000ffff1e7224 */ /* 0x000fc400078e0002 */
[----:B------:R-:W-:Y:S01]  /*ba560*/  IMAD.MOV.U32 R31, RZ, RZ, R3 ;  /* 0x000000ffff1f7224 */ /* 0x000fe200078e0003 */
[----:B------:R-:W2:Y:S04]  /*ba570*/  LDL.LU R2, [R1+0x75d4] ;  /* 0x0075d40001027983 */ /* 0x000ea80000300800 */
[----:B------:R-:W2:Y:S01]  /*ba580*/  LDL.LU R3, [R1+0x75d0] ;  /* 0x0075d00001037983 */ /* 0x000ea20000300800 */
[----:B----4-:R-:W-:-:S15]  /*ba590*/  HMMA.16816.F32 R32, R4, R26, R32 ;  /* 0x0000001a0420723c */ /* 0x010fde0000001820 */
[----:B------:R-:W-:-:S08]  /*ba5a0*/  NOP ;  /* 0x0000000000007918 */ /* 0x000fd00000000000 */
[----:B------:R-:W-:Y:S04]  /*ba5b0*/  STL.64 [R1+0x520], R32 ;  /* 0x0005202001007387 */ /* 0x000fe80000100a00 */
[----:B------:R0:W-:Y:S04]  /*ba5c0*/  STL.64 [R1+0x528], R34 ;  /* 0x0005282201007387 */ /* 0x0001e80000100a00 */
[----:B0-----:R-:W4:Y:S04]  /*ba5d0*/  LDL.LU.64 R34, [R1+0x75c8] ;  /* 0x0075c80001227983 */ /* 0x001f280000300a00 */
[----:B------:R-:W-:Y:S04]  /*ba5e0*/  STL.64 [R1+0x550], R56 ;  /* 0x0005503801007387 */ /* 0x000fe80000100a00 */
[----:B------:R0:W-:Y:S04]  /*ba5f0*/  STL.64 [R1+0x558], R58 ;  /* 0x0005583a01007387 */ /* 0x0001e80000100a00 */
[----:B0-----:R-:W3:Y:S04]  /*ba600*/  LDL.LU.64 R58, [R1+0x75c0] ;  /* 0x0075c000013a7983 */ /* 0x001ee80000300a00 */
[----:B------:R-:W-:Y:S04]  /*ba610*/  STL.64 [R1+0x7578], R38 ;  /* 0x0075782601007387 */ /* 0x000fe80000100a00 */
[----:B------:R0:W-:Y:S01]  /*ba620*/  STL.64 [R1+0x7570], R36 ;  /* 0x0075702401007387 */ /* 0x0001e20000100a00 */
[----:B------:R-:W-:-:S02]  /*ba630*/  IMAD.MOV.U32 R33, RZ, RZ, R5 ;  /* 0x000000ffff217224 */ /* 0x000fc400078e0005 */
[----:B------:R-:W-:Y:S02]  /*ba640*/  IMAD.MOV.U32 R32, RZ, RZ, R6 ;  /* 0x000000ffff207224 */ /* 0x000fe400078e0006 */
[----:B------:R-:W-:Y:S01]  /*ba650*/  IMAD.MOV.U32 R0, RZ, RZ, R7 ;  /* 0x000000ffff007224 */ /* 0x000fe200078e0007 */
[----:B0-----:R-:W4:Y:S04]  /*ba660*/  LDL.LU.64 R36, [R1+0x440] ;  /* 0x0004400001247983 */ /* 0x001f280000300a00 */
[----:B------:R-:W4:Y:S01]  /*ba670*/  LDL.LU.64 R38, [R1+0x448] ;  /* 0x0004480001267983 */ /* 0x000f220000300a00 */
[----:B------:R-:W-:Y:S01]  /*ba680*/  IMAD.MOV.U32 R57, RZ, RZ, R33 ;  /* 0x000000ffff397224 */ /* 0x000fe200078e0021 */
[----:B---3--:R-:W-:-:S15]  /*ba690*/  HMMA.16816.F32 R44, R4, R58, R44 ;  /* 0x0000003a042c723c */ /* 0x008fde000000182c */
[----:B------:R-:W-:-:S08]  /*ba6a0*/  NOP ;  /* 0x0000000000007918 */ /* 0x000fd00000000000 */
[----:B------:R0:W-:Y:S04]  /*ba6b0*/  STL.64 [R1+0xf90], R44 ;  /* 0x000f902c01007387 */ /* 0x0001e80000100a00 */
[----:B------:R1:W-:Y:S01]  /*ba6c0*/  STL.64 [R1+0xf98], R46 ;  /* 0x000f982e01007387 */ /* 0x0003e20000100a00 */
[----:B0-----:R-:W-:-:S03]  /*ba6d0*/  IMAD.MOV.U32 R44, RZ, RZ, R4 ;  /* 0x000000ffff2c7224 */ /* 0x001fc600078e0004 */
[----:B-1----:R-:W3:Y:S04]  /*ba6e0*/  LDL.LU.64 R46, [R1+0x75b8] ;  /* 0x0075b800012e7983 */ /* 0x002ee80000300a00 */
[----:B------:R-:W3:Y:S04]  /*ba6f0*/  LDL.LU.64 R6, [R1+0x75b0] ;  /* 0x0075b00001067983 */ /* 0x000ee80000300a00 */
[----:B------:R-:W3:Y:S04]  /*ba700*/  LDL.LU.64 R4, [R1+0x75a8] ;  /* 0x0075a80001047983 */ /* 0x000ee80000300a00 */
[----:B------:R0:W-:Y:S01]  /*ba710*/  STL.64 [R1+0x7538], R58 ;  /* 0x0075383a01007387 */ /* 0x0001e20000100a00 */
[----:B------:R-:W-:-:S02]  /*ba720*/  IMAD.MOV.U32 R56, RZ, RZ, R44 ;  /* 0x000000ffff387224 */ /* 0x000fc400078e002c */
[----:B0-----:R-:W-:Y:S02]  /*ba730*/  IMAD.MOV.U32 R58, RZ, RZ, R32 ;  /* 0x000000ffff3a7224 */ /* 0x001fe400078e0020 */
[----:B------:R-:W-:-:S07]  /*ba740*/  IMAD.MOV.U32 R59, RZ, RZ, R0 ;  /* 0x000000ffff3b7224 */ /* 0x000fce00078e0000 */
[----:B--2---:R-:W-:Y:S01]  /*ba750*/  HMMA.16816.F32 R56, R56, R2, R16 ;  /* 0x000000023838723c */ /* 0x004fe20000001810 */
[----:B------:R-:W2:-:S15]  /*ba760*/  LDL.LU.64 R16, [R1+0x75a0] ;  /* 0x0075a00001107983 */ /* 0x000e9e0000300a00 */
[----:B------:R-:W-:-:S07]  /*ba770*/  NOP ;  /* 0x0000000000007918 */ /* 0x000fce0000000000 */
[----:B------:R-:W-:Y:S04]  /*ba780*/  STL.64 [R1+0x460], R56 ;  /* 0x0004603801007387 */ /* 0x000fe80000100a00 */
[----:B------:R2:W-:Y:S01]  /*ba790*/  STL.64 [R1+0x468], R58 ;  /* 0x0004683a01007387 */ /* 0x0005e20000100a00 */
[----:B----4-:R-:W-:Y:S02]  /*ba7a0*/  IMAD.MOV.U32 R19, RZ, RZ, R37 ;  /* 0x000000ffff137224 */ /* 0x010fe400078e0025 */
[----:B------:R-:W-:Y:S02]  /*ba7b0*/  IMAD.MOV.U32 R0, RZ, RZ, R39 ;  /* 0x000000ffff007224 */ /* 0x000fe400078e0027 */
[----:B------:R-:W-:Y:S01]  /*ba7c0*/  IMAD.MOV.U32 R18, RZ, RZ, R38 ;  /* 0x000000ffff127224 */ /* 0x000fe200078e0026 */
[----:B--2---:R-:W-:Y:S07]  /*ba7d0*/  HMMA.16816.F32 R56, R36, R16, R28 ;  /* 0x000000102438723c */ /* 0x004fee000000181c */
[----:B------:R-:W-:-:S15]  /*ba7e0*/  IMAD.MOV.U32 R28, RZ, RZ, R36 ;  /* 0x000000ffff1c7224 */ /* 0x000fde00078e0024 */
[----:B------:R-:W-:-:S01]  /*ba7f0*/  NOP ;  /* 0x0000000000007918 */ /* 0x000fc20000000000 */
[----:B------:R-:W-:Y:S04]  /*ba800*/  STL.64 [R1+0x13c0], R56 ;  /* 0x0013c03801007387 */ /* 0x000fe80000100a00 */
[----:B------:R-:W-:Y:S04]  /*ba810*/  STL.64 [R1+0x13c8], R58 ;  /* 0x0013c83a01007387 */ /* 0x000fe80000100a00 */
[----:B------:R0:W-:Y:S02]  /*ba820*/  STL.64 [R1+0x7510], R16 ;  /* 0x0075101001007387 */ /* 0x0001e40000100a00 */
[----:B0-----:R-:W-:-:S02]  /*ba830*/  IMAD.MOV.U32 R17, RZ, RZ, R19 ;  /* 0x000000ffff117224 */ /* 0x001fc400078e0013 */
[----:B------:R-:W-:Y:S02]  /*ba840*/  IMAD.MOV.U32 R16, RZ, RZ, R28 ;  /* 0x000000ffff107224 */ /* 0x000fe400078e001c */
[----:B------:R-:W-:-:S07]  /*ba850*/  IMAD.MOV.U32 R19, RZ, RZ, R0 ;  /* 0x000000ffff137224 */ /* 0x000fce00078e0000 */
[C---:B------:R-:W-:Y:S06]  /*ba860*/  HMMA.16816.F32 R28, R16.reuse, R24, R40 ;  /* 0x00000018101c723c */ /* 0x040fec0000001828 */
[C---:B---3--:R-:W-:Y:S01]  /*ba870*/  HMMA.16816.F32 R12, R16.reuse, R46, R12 ;  /* 0x0000002e100c723c */ /* 0x048fe2000000180c */
[----:B------:R-:W-:Y:S04]  /*ba880*/  STL.64 [R1+0x7558], R26 ;  /* 0x0075581a01007387 */ /* 0x000fe80000100a00 */
[----:B------:R0:W-:Y:S01]  /*ba890*/  STL.64 [R1+0x7550], R24 ;  /* 0x0075501801007387 */ /* 0x0001e20000100a00 */
[C---:B------:R-:W-:Y:S06]  /*ba8a0*/  HMMA.16816.F32 R8, R16.reuse, R60, R8 ;  /* 0x0000003c1008723c */ /* 0x040fec0000001808 */
[C---:B0-----:R-:W-:Y:S05]  /*ba8b0*/  HMMA.16816.F32 R24, R16.reuse, R34, R52 ;  /* 0x000000221018723c */ /* 0x041fea0000001834 */
        /* <DEDUP_REMOVED lines=8> */
[----:B------:R-:W-:Y:S04]  /*ba940*/  STL.64 [R1+0x1368], R26 ;  /* 0x0013681a01007387 */ /* 0x000fe80000100a00 */
[----:B------:R-:W2:Y:S09]  /*ba950*/  LDL.LU R20, [R1+0x2c40] ;  /* 0x002c400001147983 */ /* 0x000eb20000300800 */
[----:B------:R0:W-:Y:S04]  /*ba960*/  STL.64 [R1+0x1340], R12 ;  /* 0x0013400c01007387 */ /* 0x0001e80000100a00 */
[----:B------:R1:W-:Y:S04]  /*ba970*/  STL.64 [R1+0x1348], R14 ;  /* 0x0013480e01007387 */ /* 0x0003e80000100a00 */
        /* <DEDUP_REMOVED lines=70> */
[C---:B--2---:R-:W-:Y:S06]  /*bade0*/  HMMA.16816.F32 R24, R16.reuse, R48, R24 ;  /* 0x000000301018723c */ /* 0x044fec0000001818 */
[C---:B------:R-:W-:Y:S11]  /*badf0*/  HMMA.16816.F32 R40, R16.reuse, R50, R40 ;  /* 0x000000321028723c */ /* 0x040ff60000001828 */
        /* <DEDUP_REMOVED lines=31> */
[C---:B--2---:R-:W-:Y:S03]  /*baff0*/  HMMA.16816.F32 R56, R16.reuse, R36, R56 ;  /* 0x000000241038723c */ /* 0x044fe60000001838 */
[----:B------:R-:W2:Y:S04]  /*bb000*/  LDL.LU.64 R24, [R1+0x7550] ;  /* 0x0075500001187983 */ /* 0x000ea80000300a00 */
[----:B------:R-:W-:Y:S04]  /*bb010*/  STL.64 [R1+0x74e8], R30 ;  /* 0x0074e81e01007387 */ /* 0x000fe80000100a00 */
[----:B---3--:R0:W-:Y:S04]  /*bb020*/  STL [R1+0x74e0], R28 ;  /* 0x0074e01c01007387 */ /* 0x0081e80000100800 */
        /* <DEDUP_REMOVED lines=13> */
[----:B------:R-:W-:Y:S04]  /*bb100*/  STL.64 [R1+0x74f8], R38 ;  /* 0x0074f82601007387 */ /* 0x000fe80000100a00 */
[----:B------:R0:W-:Y:S04]  /*bb110*/  STL.64 [R1+0x74f0], R36 ;  /* 0x0074f02401007387 */ /* 0x0001e80000100a00 */
[----:B0-----:R-:W4:Y:S04]  /*bb120*/  LDL.LU R36, [R1+0x2c80] ;  /* 0x002c800001247983 */ /* 0x001f280000300800 */
[----:B------:R-:W4:Y:S04]  /*bb130*/  LDL.LU R37, [R1+0x2c84] ;  /* 0x002c840001257983 */ /* 0x000f280000300800 */
[----:B------:R-:W4:Y:S04]  /*bb140*/  LDL.LU R38, [R1+0x2c88] ;  /* 0x002c880001267983 */ /* 0x000f280000300800 */
[----:B------:R-:W4:Y:S01]  /*bb150*/  LDL.LU R39, [R1+0x2c8c] ;  /* 0x002c8c0001277983 */ /* 0x000f220000300800 */
        /* <DEDUP_REMOVED lines=8> */
[----:B------:R-:W3:Y:S04]  /*bb1e0*/  LDL.LU.64 R56, [R1+0x420] ;  /* 0x0004200001387983 */ /* 0x000ee80000300a00 */
[----:B0-----:R-:W3:Y:S04]  /*bb1f0*/  LDL.LU.64 R58, [R1+0x428] ;  /* 0x00042800013a7983 */ /* 0x001ee80000300a00 */
[----:B------:R-:W2:Y:S04]  /*bb200*/  LDL.LU.64 R22, [R1+0x7520] ;  /* 0x0075200001167983 */ /* 0x000ea80000300a00 */
[----:B------:R-:W2:Y:S04]  /*bb210*/  LDL.LU.64 R20, [R1+0x7518] ;  /* 0x0075180001147983 */ /* 0x000ea80000300a00 */
[----:B------:R0:W-:Y:S04]  /*bb220*/  STL.64 [R1+0x440], R16 ;  /* 0x0004401001007387 */ /* 0x0001e80000100a00 */
[----:B------:R-:W-:Y:S04]  /*bb230*/  STL.64 [R1+0x448], R18 ;  /* 0x0004481201007387 */ /* 0x000fe80000100a00 */
[----:B0-----:R-:W4:Y:S01]  /*bb240*/  LDL.LU.64 R16, [R1+0x7510] ;  /* 0x0075100001107983 */ /* 0x001f220000300a00 */
[C---:B---3--:R-:W-:Y:S06]  /*bb250*/  HMMA.16816.F32 R44, R56.reuse, R24, R44 ;  /* 0x00000018382c723c */ /* 0x048fec000000182c */
[----:B----4-:R-:W-:-:S15]  /*bb260*/  HMMA.16816.F32 R32, R56, R16, R32 ;  /* 0x000000103820723c */ /* 0x010fde0000001820 */
[----:B------:R-:W-:-:S08]  /*bb270*/  NOP ;  /* 0x0000000000007918 */ /* 0x000fd00000000000 */
[----:B------:R-:W-:Y:S04]  /*bb280*/  STL.64 [R1+0x11f0], R32 ;  /* 0x0011f02001007387 */ /* 0x000fe80000100a00 */
[----:B------:R0:W-:Y:S04]  /*bb290*/  STL.64 [R1+0x11f8], R34 ;  /* 0x0011f82201007387 */ /* 0x0001e80000100a00 */
[----:B0-----:R-:W3:Y:S04]  /*bb2a0*/  LDL.LU.64 R34, [R1+0x7508] ;  /* 0x0075080001227983 */ /* 0x001ee80000300a00 */
        /* <DEDUP_REMOVED lines=8> */
[----:B------:R-:W-:Y:S04]  /*bb330*/  STL.64 [R1+0x74d8], R26 ;  /* 0x0074d81a01007387 */ /* 0x000fe80000100a00 */
[----:B------:R4:W-:Y:S01]  /*bb340*/  STL.64 [R1+0x74d0], R24 ;  /* 0x0074d01801007387 */ /* 0x0009e20000100a00 */
[C---:B------:R-:W-:Y:S06]  /*bb350*/  HMMA.16816.F32 R28, R56.reuse, R4, R28 ;  /* 0x00000004381c723c */ /* 0x040fec000000181c */
[C---:B------:R-:W-:Y:S06]  /*bb360*/  HMMA.16816.F32 R8, R56.reuse, R50, R8 ;  /* 0x000000323808723c */ /* 0x040fec0000001808 */
[C---:B----4-:R-:W-:Y:S06]  /*bb370*/  HMMA.16816.F32 R24, R56.reuse, R46, R16 ;  /* 0x0000002e3818723c */ /* 0x050fec0000001810 */
        /* <DEDUP_REMOVED lines=9> */
[C---:B--2---:R-:W-:Y:S06]  /*bb410*/  HMMA.16816.F32 R16, R56.reuse, R6, R52 ;  /* 0x000000063810723c */ /* 0x044fec0000001834 */
[C---:B------:R-:W-:Y:S01]  /*bb420*/  HMMA.16816.F32 R12, R56.reuse, R48, R20 ;  /* 0x00000030380c723c */ /* 0x040fe20000001814 */
[----:B------:R-:W-:Y:S04]  /*bb430*/  STL.64 [R1+0x1170], R28 ;  /* 0x0011701c01007387 */ /* 0x000fe80000100a00 */
[----:B------:R-:W-:Y:S06]  /*bb440*/  STL.64 [R1+0x1178], R30 ;  /* 0x0011781e01007387 */ /* 0x000fec0000100a00 */
[----:B------:R-:W-:Y:S04]  /*bb450*/  STL.64 [R1+0x1150], R24 ;  /* 0x0011501801007387 */ /* 0x000fe80000100a00 */
[----:B------:R-:W-:Y:S04]  /*bb460*/  STL.64 [R1+0x1158], R26 ;  /* 0x0011581a01007387 */ /* 0x000fe80000100a00 */
        /* <DEDUP_REMOVED lines=67> */
[----:B------:R-:W4:Y:S01]  /*bb8a0*/  LDL.LU R28, [R1+0x74e0] ;  /* 0x0074e000011c7983 */ /* 0x000f220000300800 */
[----:B--2---:R-:W-:-:S15]  /*bb8b0*/  HMMA.16816.F32 R24, R56, R30, R24 ;  /* 0x0000001e3818723c */ /* 0x004fde0000001818 */
[----:B------:R-:W-:-:S08]  /*bb8c0*/  NOP ;  /* 0x0000000000007918 */ /* 0x000fd00000000000 */
[----:B------:R-:W-:Y:S04]  /*bb8d0*/  STL.64 [R1+0x10a0], R24 ;  /* 0x0010a01801007387 */ /* 0x000fe80000100a00 */
[----:B------:R0:W-:Y:S04]  /*bb8e0*/  STL.64 [R1+0x10a8], R26 ;  /* 0x0010a81a01007387 */ /* 0x0001e80000100a00 */
[----:B0-----:R-:W2:Y:S01]  /*bb8f0*/  LDL.LU.64 R26, [R1+0x74d8] ;  /* 0x0074d800011a7983 */ /* 0x001ea20000300a00 */
[----:B---3--:R-:W-:Y:S03]  /*bb900*/  HMMA.16816.F32 R44, R56, R36, R44 ;  /* 0x00000024382c723c */ /* 0x008fe6000000182c */
[----:B------:R-:W3:Y:S04]  /*bb910*/  LDL.LU.64 R24, [R1+0x74d0] ;  /* 0x0074d00001187983 */ /* 0x000ee80000300a00 */
[----:B------:R-:W-:Y:S04]  /*bb920*/  STL.64 [R1+0x7468], R30 ;  /* 0x0074681e01007387 */ /* 0x000fe80000100a00 */
[----:B----4-:R0:W-:Y:S01]  /*bb930*/  STL [R1+0x7460], R28 ;  /* 0x0074601c01007387 */ /* 0x0101e20000100800 */
[----:B------:R-:W-:-:S03]  /*bb940*/  IMAD.MOV.U32 R0, RZ, RZ, R59 ;  /* 0x000000ffff007224 */ /* 0x000fc600078e003b */
        /* <DEDUP_REMOVED lines=9> */
[----:B------:R-:W-:Y:S04]  /*bb9e0*/  STL.64 [R1+0x1060], R44 ;  /* 0x0010602c01007387 */ /* 0x000fe80000100a00 */
[----:B------:R0:W-:Y:S01]  /*bb9f0*/  STL.64 [R1+0x1068], R46 ;  /* 0x0010682e01007387 */ /* 0x0001e20000100a00 */
[----:B------:R-:W-:-:S03]  /*bba00*/  IMAD.MOV.U32 R32, RZ, RZ, R58 ;  /* 0x000000ffff207224 */ /* 0x000fc600078e003a */
[----:B0-----:R-:W2:Y:S04]  /*bba10*/  LDL.LU.64 R46, [R1+0x74c0] ;  /* 0x0074c000012e7983 */ /* 0x001ea80000300a00 */
[----:B------:R-:W3:Y:S01]  /*bba20*/  LDL.LU.64 R58, [R1+0x74b8] ;  /* 0x0074b800013a7983 */ /* 0x000ee20000300a00 */
[----:B------:R-:W-:Y:S02]  /*bba30*/  IMAD.MOV.U32 R44, RZ, RZ, R56 ;  /* 0x000000ffff2c7224 */ /* 0x000fe400078e0038 */
[----:B------:R-:W-:Y:S01]  /*bba40*/  IMAD.MOV.U32 R33, RZ, RZ, R57 ;  /* 0x000000ffff217224 */ /* 0x000fe200078e0039 */
[----:B------:R0:W-:Y:S04]  /*bba50*/  STL.64 [R1+0x7478], R38 ;  /* 0x0074782601007387 */ /* 0x0001e80000100a00 */
[----:B------:R1:W-:Y:S01]  /*bba60*/  STL.64 [R1+0x7470], R36 ;  /* 0x0074702401007387 */ /* 0x0003e20000100a00 */
[----:B0-----:R-:W-:-:S02]  /*bba70*/  IMAD.MOV.U32 R38, RZ, RZ, R32 ;  /* 0x000000ffff267224 */ /* 0x001fc400078e0020 */
[----:B-1----:R-:W-:Y:S02]  /*bba80*/  IMAD.MOV.U32 R36, RZ, RZ, R44 ;  /* 0x000000ffff247224 */ /* 0x002fe400078e002c */
[----:B------:R-:W-:Y:S02]  /*bba90*/  IMAD.MOV.U32 R37, RZ, RZ, R33 ;  /* 0x000000ffff257224 */ /* 0x000fe400078e0021 */
[----:B------:R-:W-:-:S07]  /*bbaa0*/  IMAD.MOV.U32 R39, RZ, RZ, R0 ;  /* 0x000000ffff277224 */ /* 0x000fce00078e0000 */
[----:B---3--:R-:W-:-:S15]  /*bbab0*/  HMMA.16816.F32 R16, R36, R58, R16 ;  /* 0x0000003a2410723c */ /* 0x008fde0000001810 */
[----:B------:R-:W-:-:S08]  /*bbac0*/  NOP ;  /* 0x0000000000007918 */ /* 0x000fd00000000000 */
[----:B------:R0:W-:Y:S04]  /*bbad0*/  STL.64 [R1+0x1040], R16 ;  /* 0x0010401001007387 */ /* 0x0001e80000100a00 */
[----:B------:R-:W-:Y:S04]  /*bbae0*/  STL.64 [R1+0x1048], R18 ;  /* 0x0010481201007387 */ /* 0x000fe80000100a00 */
[----:B0-----:R-:W4:Y:S04]  /*bbaf0*/  LDL.LU.64 R16, [R1+0x74b0] ;  /* 0x0074b00001107983 */ /* 0x001f280000300a00 */
        /* <DEDUP_REMOVED lines=8> */
[----:B---3--:R-:W-:Y:S06]  /*bbb80*/  HMMA.16816.F32 R56, R36, R2, R56 ;  /* 0x000000022438723c */ /* 0x008fec0000001838 */
[----:B----4-:R-:W-:Y:S07]  /*bbb90*/  HMMA.16816.F32 R36, R40, R16, R28 ;  /* 0x000000102824723c */ /* 0x010fee000000181c */
[----:B------:R-:W-:-:S10]  /*bbba0*/  IMAD.MOV.U32 R28, RZ, RZ, R40 ;  /* 0x000000ffff1c7224 */ /* 0x000fd400078e0028 */
[----:B------:R-:W-:Y:S04]  /*bbbb0*/  STL.64 [R1+0x420], R56 ;  /* 0x0004203801007387 */ /* 0x000fe80000100a00 */
[----:B------:R-:W-:Y:S04]  /*bbbc0*/  STL.64 [R1+0x428], R58 ;  /* 0x0004283a01007387 */ /* 0x000fe80000100a00 */
[----:B------:R-:W-:Y:S04]  /*bbbd0*/  STL.64 [R1+0x1020], R36 ;  /* 0x0010202401007387 */ /* 0x000fe80000100a00 */
[----:B------:R-:W-:Y:S04]  /*bbbe0*/  STL.64 [R1+0x1028], R38 ;  /* 0x0010282601007387 */ /* 0x000fe80000100a00 */
[----:B------:R0:W-:Y:S02]  /*bbbf0*/  STL.64 [R1+0x7418], R16 ;  /* 0x0074181001007387 */ /* 0x0001e40000100a00 */
[----:B0-----:R-:W-:-:S02]  /*bbc00*/  IMAD.MOV.U32 R17, RZ, RZ, R19 ;  /* 0x000000ffff117224 */ /* 0x001fc400078e0013 */
[----:B------:R-:W-:Y:S02]  /*bbc10*/  IMAD.MOV.U32 R16, RZ, RZ, R28 ;  /* 0x000000ffff107224 */ /* 0x000fe400078e001c */
[----:B------:R-:W-:-:S07]  /*bbc20*/  IMAD.MOV.U32 R19, RZ, RZ, R0 ;  /* 0x000000ffff137224 */ /* 0x000fce00078e0000 */
[C---:B------:R-:W-:Y:S06]  /*bbc30*/  HMMA.16816.F32 R28, R16.reuse, R24, R48 ;  /* 0x00000018101c723c */ /* 0x040fec0000001830 */
[C---:B--2---:R-:W-:Y:S01]  /*bbc40*/  HMMA.16816.F32 R12, R16.reuse, R46, R12 ;  /* 0x0000002e100c723c */ /* 0x044fe2000000180c */
        /* <DEDUP_REMOVED lines=11> */
[----:B------:R0:W-:Y:S04]  /*bbd00*/  STL.64 [R1+0xfc0], R24 ;  /* 0x000fc01801007387 */ /* 0x0001e80000100a00 */
[----:B------:R1:W-:Y:S04]  /*bbd10*/  STL.64 [R1+0xfc8], R26 ;  /* 0x000fc81a01007387 */ /* 0x0003e80000100a00 */
[----:B------:R-:W2:Y:S09]  /*bbd20*/  LDL.LU R20, [R1+0x2a40] ;  /* 0x002a400001147983 */ /* 0x000eb20000300800 */
[----:B------:R-:W-:Y:S04]  /*bbd30*/  STL.64 [R1+0xfa0], R12 ;  /* 0x000fa00c01007387 */ /* 0x000fe80000100a00 */
[----:B------:R-:W-:Y:S04]  /*bbd40*/  STL.64 [R1+0xfa8], R14 ;  /* 0x000fa80e01007387 */ /* 0x000fe80000100a00 */
        /* <DEDUP_REMOVED lines=11> */
[----:B0-----:R-:W4:Y:S04]  /*bbe00*/  LDL.LU R24, [R1+0x2af0] ;  /* 0x002af00001187983 */ /* 0x001f280000300800 */
[----:B------:R-:W4:Y:S04]  /*bbe10*/  LDL.LU R25, [R1+0x2af4] ;  /* 0x002af40001197983 */ /* 0x000f280000300800 */
[----:B-1----:R-:W2:Y:S04]  /*bbe20*/  LDL.LU R26, [R1+0x2af8] ;  /* 0x002af800011a7983 */ /* 0x002ea80000300800 */
        /* <DEDUP_REMOVED lines=87> */
[C---:B---3--:R-:W-:Y:S03]  /*bc3a0*/  HMMA.16816.F32 R56, R16.reuse, R36, R56 ;  /* 0x000000241038723c */ /* 0x048fe60000001838 */
[----:B------:R-:W3:Y:S04]  /*bc3b0*/  LDL.LU.64 R24, [R1+0x7450] ;  /* 0x0074500001187983 */ /* 0x000ee80000300a00 */
[----:B------:R-:W-:Y:S04]  /*bc3c0*/  STL.64 [R1+0x73f8], R30 ;  /* 0x0073f81e01007387 */ /* 0x000fe80000100a00 */
[----:B----4-:R0:W-:Y:S04]  /*bc3d0*/  STL [R1+0x73f0], R28 ;  /* 0x0073f01c01007387 */ /* 0x0101e80000100800 */
        /* <DEDUP_REMOVED lines=27> */
[----:B------:R-:W2:Y:S04]  /*bc590*/  LDL.LU.64 R56, [R1+0x3e0] ;  /* 0x0003e00001387983 */ /* 0x000ea80000300a00 */
[----:B0-----:R-:W2:Y:S04]  /*bc5a0*/  LDL.LU.64 R58, [R1+0x3e8] ;  /* 0x0003e800013a7983 */ /* 0x001ea80000300a00 */
[----:B------:R-:W3:Y:S04]  /*bc5b0*/  LDL.LU.64 R34, [R1+0x7420] ;  /* 0x0074200001227983 */ /* 0x000ee80000300a00 */
[----:B------:R0:W-:Y:S04]  /*bc5c0*/  STL.64 [R1+0x400], R16 ;  /* 0x0004001001007387 */ /* 0x0001e80000100a00 */
[----:B------:R-:W-:Y:S04]  /*bc5d0*/  STL.64 [R1+0x408], R18 ;  /* 0x0004081201007387 */ /* 0x000fe80000100a00 */
[----:B0-----:R-:W2:Y:S02]  /*bc5e0*/  LDL.LU.64 R16, [R1+0x7418] ;  /* 0x0074180001107983 */ /* 0x001ea40000300a00 */
[----:B--2---:R-:W-:-:S15]  /*bc5f0*/  HMMA.16816.F32 R44, R56, R16, R44 ;  /* 0x00000010382c723c */ /* 0x004fde000000182c */
[----:B------:R-:W-:-:S08]  /*bc600*/  NOP ;  /* 0x0000000000007918 */ /* 0x000fd00000000000 */
[----:B------:R-:W-:Y:S04]  /*bc610*/  STL.64 [R1+0x2a90], R44 ;  /* 0x002a902c01007387 */ /* 0x000fe80000100a00 */
[----:B------:R0:W-:Y:S04]  /*bc620*/  STL.64 [R1+0x2a98], R46 ;  /* 0x002a982e01007387 */ /* 0x0001e80000100a00 */
[----:B0-----:R-:W2:Y:S01]  /*bc630*/  LDL.LU.64 R46, [R1+0x7410] ;  /* 0x00741000012e7983 */ /* 0x001ea20000300a00 */
[----:B------:R-:W-:Y:S02]  /*bc640*/  IMAD.MOV.U32 R19, RZ, RZ, R57 ;  /* 0x000000ffff137224 */ /* 0x000fe400078e0039 */
[----:B------:R-:W-:-:S02]  /*bc650*/  IMAD.MOV.U32 R32, RZ, RZ, R56 ;  /* 0x000000ffff207224 */ /* 0x000fc400078e0038 */
[----:B------:R-:W-:Y:S01]  /*bc660*/  IMAD.MOV.U32 R0, RZ, RZ, R59 ;  /* 0x000000ffff007224 */ /* 0x000fe200078e003b */
[----:B------:R0:W-:Y:S01]  /*bc670*/  STL.64 [R1+0x73a8], R16 ;  /* 0x0073a81001007387 */ /* 0x0001e20000100a00 */
[----:B------:R-:W-:-:S03]  /*bc680*/  IMAD.MOV.U32 R18, RZ, RZ, R58 ;  /* 0x000000ffff127224 */ /* 0x000fc600078e003a */
[----:B------:R-:W-:Y:S01]  /*bc690*/  STL.64 [R1+0x73e8], R26 ;  /* 0x0073e81a01007387 */ /* 0x000fe20000100a00 */
[----:B0-----:R-:W-:Y:S02]  /*bc6a0*/  IMAD.MOV.U32 R17, RZ, RZ, R19 ;  /* 0x000000ffff117224 */ /* 0x001fe400078e0013 */
[----:B------:R-:W-:Y:S02]  /*bc6b0*/  IMAD.MOV.U32 R16, RZ, RZ, R32 ;  /* 0x000000ffff107224 */ /* 0x000fe400078e0020 */
[----:B------:R-:W-:Y:S01]  /*bc6c0*/  IMAD.MOV.U32 R19, RZ, RZ, R0 ;  /* 0x000000ffff137224 */ /* 0x000fe200078e0000 */
[----:B------:R2:W-:Y:S06]  /*bc6d0*/  STL.64 [R1+0x73e0], R24 ;  /* 0x0073e01801007387 */ /* 0x0005ec0000100a00 */
[C---:B----4-:R-:W-:Y:S06]  /*bc6e0*/  HMMA.16816.F32 R36, R16.reuse, R24, R36 ;  /* 0x000000181024723c */ /* 0x050fec0000001824 */
[C---:B---3--:R-:W-:Y:S06]  /*bc6f0*/  HMMA.16816.F32 R12, R16.reuse, R34, R12 ;  /* 0x00000022100c723c */ /* 0x048fec000000180c */
[C---:B------:R-:W-:Y:S11]  /*bc700*/  HMMA.16816.F32 R8, R16.reuse, R6, R8 ;  /* 0x000000061008723c */ /* 0x040ff60000001808 */
[----:B------:R-:W-:Y:S04]  /*bc710*/  STL.64 [R1+0x2a80], R36 ;  /* 0x002a802401007387 */ /* 0x000fe80000100a00 */
[----:B------:R-:W-:Y:S01]  /*bc720*/  STL.64 [R1+0x2a88], R38 ;  /* 0x002a882601007387 */ /* 0x000fe20000100a00 */
[----:B--2---:R-:W-:Y:S06]  /*bc730*/  HMMA.16816.F32 R24, R16, R46, R28 ;  /* 0x0000002e1018723c */ /* 0x004fec000000181c */
[----:B------:R-:W-:-:S15]  /*bc740*/  STL.64 [R1+0x73a0], R46 ;  /* 0x0073a02e01007387 */ /* 0x000fde0000100a00 */
[----:B------:R-:W-:-:S02]  /*bc750*/  NOP ;  /* 0x0000000000007918 */ /* 0x000fc40000000000 */
[----:B------:R-:W-:Y:S04]  /*bc760*/  STL.64 [R1+0x2a70], R24 ;  /* 0x002a701801007387 */ /* 0x000fe80000100a00 */
[----:B------:R0:W-:Y:S04]  /*bc770*/  STL.64 [R1+0x2a78], R26 ;  /* 0x002a781a01007387 */ /* 0x0001e80000100a00 */
        /* <DEDUP_REMOVED lines=10> */
[----:B------:R1:W-:Y:S04]  /*bc820*/  STL.64 [R1+0x2a48], R14 ;  /* 0x002a480e01007387 */ /* 0x0003e80000100a00 */
[----:B------:R-:W-:Y:S04]  /*bc830*/  STL.64 [R1+0x73b8], R4 ;  /* 0x0073b80401007387 */ /* 0x000fe80000100a00 */
[----:B------:R2:W-:Y:S04]  /*bc840*/  STL.64 [R1+0x2a30], R8 ;  /* 0x002a300801007387 */ /* 0x0005e80000100a00 */
[----:B------:R3:W-:Y:S04]  /*bc850*/  STL.64 [R1+0x2a38], R10 ;  /* 0x002a380a01007387 */ /* 0x0007e80000100a00 */
        /* <DEDUP_REMOVED lines=12> */
[----:B--2---:R-:W-:Y:S04]  /*bc920*/  STL.64 [R1+0x73d8], R22 ;  /* 0x0073d81601007387 */ /* 0x004fe80000100a00 */
[----:B----4-:R2:W-:Y:S04]  /*bc930*/  STL.64 [R1+0x73d0], R20 ;  /* 0x0073d01401007387 */ /* 0x0105e80000100a00 */
        /* <DEDUP_REMOVED lines=10> */
[----:B---3--:R-:W4:Y:S04]  /*bc9e0*/  LDL.LU R10, [R1+0x2918] ;  /* 0x00291800010a7983 */ /* 0x008f280000300800 */
[----:B------:R-:W4:Y:S04]  /*bc9f0*/  LDL.LU R11, [R1+0x291c] ;  /* 0x00291c00010b7983 */ /* 0x000f280000300800 */
[----:B------:R-:W3:Y:S04]  /*bca00*/  LDL.LU R36, [R1+0x2a00] ;  /* 0x002a000001247983 */ /* 0x000ee80000300800 */
[----:B------:R-:W3:Y:S04]  /*bca10*/  LDL.LU R37, [R1+0x2a04] ;  /* 0x002a040001257983 */ /* 0x000ee80000300800 */
[----:B------:R-:W3:Y:S04]  /*bca20*/  LDL.LU R38, [R1+0x2a08] ;  /* 0x002a080001267983 */ /* 0x000ee80000300800 */
[----:B------:R-:W3:Y:S01]  /*bca30*/  LDL.LU R39, [R1+0x2a0c] ;  /* 0x002a0c0001277983 */ /* 0x000ee20000300800 */
[C---:B------:R-:W-:Y:S06]  /*bca40*/  HMMA.16816.F32 R4, R16.reuse, R48, R32 ;  /* 0x000000301004723c */ /* 0x040fec0000001820 */
[C---:B------:R-:W-:Y:S01]  /*bca50*/  HMMA.16816.F32 R32, R16.reuse, R50, R44 ;  /* 0x000000321020723c */ /* 0x040fe2000000182c */
        /* <DEDUP_REMOVED lines=16> */
[----:B------:R0:W-:Y:S04]  /*bcb60*/  STL.64 [R1+0x2a20], R4 ;  /* 0x002a200401007387 */ /* 0x0001e80000100a00 */
[----:B------:R1:W-:Y:S04]  /*bcb70*/  STL.64 [R1+0x2a28], R6 ;  /* 0x002a280601007387 */ /* 0x0003e80000100a00 */
[----:B0-----:R-:W2:Y:S04]  /*bcb80*/  LDL.LU R4, [R1+0x29b0] ;  /* 0x0029b00001047983 */ /* 0x001ea80000300800 */
[----:B------:R0:W-:Y:S04]  /*bcb90*/  STL.64 [R1+0x2a10], R32 ;  /* 0x002a102001007387 */ /* 0x0001e80000100a00 */
[----:B------:R0:W-:Y:S04]  /*bcba0*/  STL.64 [R1+0x2a18], R34 ;  /* 0x002a182201007387 */ /* 0x0001e80000100a00 */
[----:B------:R-:W2:Y:S04]  /*bcbb0*/  LDL.LU R5, [R1+0x29b4] ;  /* 0x0029b40001057983 */ /* 0x000ea80000300800 */
[----:B-1----:R-:W2:Y:S04]  /*bcbc0*/  LDL.LU R6, [R1+0x29b8] ;  /* 0x0029b80001067983 */ /* 0x002ea80000300800 */
[----:B------:R-:W2:Y:S04]  /*bcbd0*/  LDL.LU R7, [R1+0x29bc] ;  /* 0x0029bc0001077983 */ /* 0x000ea80000300800 */
[----:B0-----:R-:W2:Y:S04]  /*bcbe0*/  LDL.LU R32, [R1+0x2990] ;  /* 0x0029900001207983 */ /* 0x001ea80000300800 */
        /* <DEDUP_REMOVED lines=47> */
[----:B------:R0:W-:Y:S04]  /*bcee0*/  STL.64 [R1+0x7388], R38 ;  /* 0x0073882601007387 */ /* 0x0001e80000100a00 */
[----:B------:R1:W-:Y:S04]  /*bcef0*/  STL.64 [R1+0x7380], R36 ;  /* 0x0073802401007387 */ /* 0x0003e80000100a00 */
[----:B0-----:R-:W3:Y:S04]  /*bcf00*/  LDL R38, [R1+0x3c8] ;  /* 0x0003c80001267983 */ /* 0x001ee80000100800 */
[----:B-1----:R-:W3:Y:S04]  /*bcf10*/  LDL R36, [R1+0x3c0] ;  /* 0x0003c00001247983 */ /* 0x002ee80000100800 */
[----:B------:R-:W3:Y:S04]  /*bcf20*/  LDL R37, [R1+0x3c4] ;  /* 0x0003c40001257983 */ /* 0x000ee80000100800 */
[----:B------:R-:W3:Y:S01]  /*bcf30*/  LDL R39, [R1+0x3cc] ;  /* 0x0003cc0001277983 */ /* 0x000ee20000100800 */
[C---:B--2---:R-:W-:Y:S06]  /*bcf40*/  HMMA.16816.F32 R4, R16.reuse, R58, R4 ;  /* 0x0000003a1004723c */ /* 0x044fec0000001804 */
[----:B------:R-:W-:-:S15]  /*bcf50*/  HMMA.16816.F32 R16, R16, R2, R32 ;  /* 0x000000021010723c */ /* 0x000fde0000001820 */
[----:B------:R-:W-:-:S02]  /*bcf60*/  NOP ;  /* 0x0000000000007918 */ /* 0x000fc40000000000 */
        /* <DEDUP_REMOVED lines=8> */
[----:B------:R-:W4:Y:S04]  /*bcff0*/  LDL.LU R59, [R1+0x297c] ;  /* 0x00297c00013b7983 */ /* 0x000f280000300800 */
[----:B------:R-:W2:Y:S04]  /*bd000*/  LDL.LU.64 R34, [R1+0x73b0] ;  /* 0x0073b00001227983 */ /* 0x000ea80000300a00 */
        /* <DEDUP_REMOVED lines=8> */
[----:B------:R4:W-:Y:S02]  /*bd090*/  STL.64 [R1+0x7340], R16 ;  /* 0x0073401001007387 */ /* 0x0009e40000100a00 */
[----:B----4-:R-:W-:Y:S02]  /*bd0a0*/  HMMA.16816.F32 R16, R36, R24, R56 ;  /* 0x000000182410723c */ /* 0x010fe40000001838 */
[----:B------:R-:W-:Y:S04]  /*bd0b0*/  STL.64 [R1+0x7360], R26 ;  /* 0x0073601a01007387 */ /* 0x000fe80000100a00 */
[----:B------:R0:W-:-:S15]  /*bd0c0*/  STL.64 [R1+0x7358], R24 ;  /* 0x0073581801007387 */ /* 0x0001de0000100a00 */
[----:B------:R-:W-:-:S02]  /*bd0d0*/  NOP ;  /* 0x0000000000007918 */ /* 0x000fc40000000000 */
[----:B------:R-:W-:Y:S04]  /*bd0e0*/  STL.64 [R1+0x2970], R16 ;  /* 0x0029701001007387 */ /* 0x000fe80000100a00 */
[----:B------:R2:W-:Y:S04]  /*bd0f0*/  STL.64 [R1+0x2978], R18 ;  /* 0x0029781201007387 */ /* 0x0005e80000100a00 */
[----:B0-----:R-:W4:Y:S04]  /*bd100*/  LDL.LU.64 R24, [R1+0x3c0] ;  /* 0x0003c00001187983 */ /* 0x001f280000300a00 */
[----:B------:R-:W4:Y:S04]  /*bd110*/  LDL.LU.64 R26, [R1+0x3c8] ;  /* 0x0003c800011a7983 */ /* 0x000f280000300a00 */
[----:B---3--:R-:W-:Y:S01]  /*bd120*/  STL.64 [R1+0x7350], R46 ;  /* 0x0073502e01007387 */ /* 0x008fe20000100a00 */
[C---:B----4-:R-:W-:Y:S06]  /*bd130*/  HMMA.16816.F32 R28, R24.reuse, R46, R28 ;  /* 0x0000002e181c723c */ /* 0x050fec000000181c */
[C---:B--2---:R-:W-:Y:S06]  /*bd140*/  HMMA.16816.F32 R16, R24.reuse, R34, R40 ;  /* 0x000000221810723c */ /* 0x044fec0000001828 */
[C---:B------:R-:W-:Y:S11]  /*bd150*/  HMMA.16816.F32 R8, R24.reuse, R48, R8 ;  /* 0x000000301808723c */ /* 0x040ff60000001808 */
[----:B------:R-:W-:Y:S04]  /*bd160*/  STL.64 [R1+0x2960], R28 ;  /* 0x0029601c01007387 */ /* 0x000fe80000100a00 */
[----:B------:R0:W-:Y:S04]  /*bd170*/  STL.64 [R1+0x2968], R30 ;  /* 0x0029681e01007387 */ /* 0x0001e80000100a00 */
[----:B------:R-:W-:Y:S04]  /*bd180*/  STL.64 [R1+0x7368], R34 ;  /* 0x0073682201007387 */ /* 0x000fe80000100a00 */
[----:B------:R-:W-:Y:S04]  /*bd190*/  STL.64 [R1+0x2950], R16 ;  /* 0x0029501001007387 */ /* 0x000fe80000100a00 */
[----:B------:R1:W-:Y:S01]  /*bd1a0*/  STL.64 [R1+0x2958], R18 ;  /* 0x0029581201007387 */ /* 0x0003e20000100a00 */
[C---:B0-----:R-:W-:Y:S06]  /*bd1b0*/  HMMA.16816.F32 R28, R24.reuse, R4, R12 ;  /* 0x00000004181c723c */ /* 0x041fec000000180c */
[C---:B-1----:R-:W-:Y:S06]  /*bd1c0*/  HMMA.16816.F32 R16, R24.reuse, R60, R52 ;  /* 0x0000003c1810723c */ /* 0x042fec0000001834 */
[C---:B------:R-:W-:Y:S11]  /*bd1d0*/  HMMA.16816.F32 R12, R24.reuse, R6, R20 ;  /* 0x00000006180c723c */ /* 0x040ff60000001814 */
        /* <DEDUP_REMOVED lines=51> */
[----:B------:R-:W3:Y:S01]  /*bd510*/  LDL.LU R11, [R1+0x283c] ;  /* 0x00283c00010b7983 */ /* 0x000ee20000300800 */
        /* <DEDUP_REMOVED lines=15> */
[----:B------:R-:W3:Y:S04]  /*bd610*/  LDL.LU.64 R36, [R1+0x7380] ;  /* 0x0073800001247983 */ /* 0x000ee80000300a00 */
[----:B------:R-:W-:Y:S04]  /*bd620*/  STL.64 [R1+0x7318], R42 ;  /* 0x0073182a01007387 */ /* 0x000fe80000100a00 */
[----:B----4-:R0:W-:Y:S04]  /*bd630*/  STL.64 [R1+0x7310], R40 ;  /* 0x0073102801007387 */ /* 0x0101e80000100a00 */
        /* <DEDUP_REMOVED lines=9> */
[----:B------:R-:W3:Y:S01]  /*bd6d0*/  LDL.LU R28, [R1+0x7370] ;  /* 0x00737000011c7983 */ /* 0x000ee20000300800 */
[----:B------:R-:W-:Y:S01]  /*bd6e0*/  IMAD.MOV.U32 R0, RZ, RZ, R27 ;  /* 0x000000ffff007224 */ /* 0x000fe200078e001b */
[----:B--2---:R-:W-:-:S15]  /*bd6f0*/  HMMA.16816.F32 R32, R24, R30, R32 ;  /* 0x0000001e1820723c */ /* 0x004fde0000001820 */
[----:B------:R-:W-:-:S08]  /*bd700*/  NOP ;  /* 0x0000000000007918 */ /* 0x000fd00000000000 */
[----:B------:R0:W-:Y:S04]  /*bd710*/  STL.64 [R1+0x28d0], R32 ;  /* 0x0028d02001007387 */ /* 0x0001e80000100a00 */
[----:B------:R1:W-:Y:S01]  /*bd720*/  STL.64 [R1+0x28d8], R34 ;  /* 0x0028d82201007387 */ /* 0x0003e20000100a00 */
[----:B0-----:R-:W-:-:S03]  /*bd730*/  IMAD.MOV.U32 R32, RZ, RZ, R26 ;  /* 0x000000ffff207224 */ /* 0x001fc600078e001a */
[----:B-1----:R-:W2:Y:S04]  /*bd740*/  LDL.LU.64 R34, [R1+0x7368] ;  /* 0x0073680001227983 */ /* 0x002ea80000300a00 */
[----:B------:R-:W4:Y:S01]  /*bd750*/  LDL.LU.64 R26, [R1+0x7360] ;  /* 0x00736000011a7983 */ /* 0x000f220000300a00 */
[----:B------:R-:W-:Y:S02]  /*bd760*/  IMAD.MOV.U32 R33, RZ, RZ, R24 ;  /* 0x000000ffff217224 */ /* 0x000fe400078e0018 */
[----:B------:R-:W-:Y:S02]  /*bd770*/  IMAD.MOV.U32 R29, RZ, RZ, R25 ;  /* 0x000000ffff1d7224 */ /* 0x000fe400078e0019 */
[----:B------:R-:W2:Y:S04]  /*bd780*/  LDL.LU.64 R24, [R1+0x7358] ;  /* 0x0073580001187983 */ /* 0x000ea80000300a00 */
[----:B------:R-:W-:Y:S04]  /*bd790*/  STL.64 [R1+0x72f8], R30 ;  /* 0x0072f81e01007387 */ /* 0x000fe80000100a00 */
[----:B---3--:R0:W-:Y:S02]  /*bd7a0*/  STL [R1+0x72f0], R28 ;  /* 0x0072f01c01007387 */ /* 0x0081e40000100800 */
[----:B0-----:R-:W-:-:S02]  /*bd7b0*/  IMAD.MOV.U32 R28, RZ, RZ, R33 ;  /* 0x000000ffff1c7224 */ /* 0x001fc400078e0021 */
[----:B------:R-:W-:Y:S02]  /*bd7c0*/  IMAD.MOV.U32 R30, RZ, RZ, R32 ;  /* 0x000000ffff1e7224 */ /* 0x000fe400078e0020 */
[----:B------:R-:W-:-:S07]  /*bd7d0*/  IMAD.MOV.U32 R31, RZ, RZ, R0 ;  /* 0x000000ffff1f7224 */ /* 0x000fce00078e0000 */
[C---:B------:R-:W-:Y:S06]  /*bd7e0*/  HMMA.16816.F32 R56, R28.reuse, R36, R56 ;  /* 0x000000241c38723c */ /* 0x040fec0000001838 */
[----:B----4-:R-:W-:-:S15]  /*bd7f0*/  HMMA.16816.F32 R44, R28, R26, R44 ;  /* 0x0000001a1c2c723c */ /* 0x010fde000000182c */
[----:B------:R-:W-:-:S08]  /*bd800*/  NOP ;  /* 0x0000000000007918 */ /* 0x000fd00000000000 */
        /* <DEDUP_REMOVED lines=14> */
[----:B------:R0:W-:Y:S04]  /*bd8f0*/  STL.64 [R1+0x2890], R16 ;  /* 0x0028901001007387 */ /* 0x0001e80000100a00 */
[----:B------:R-:W-:Y:S04]  /*bd900*/  STL.64 [R1+0x2898], R18 ;  /* 0x0028981201007387 */ /* 0x000fe80000100a00 */
[----:B0-----:R-:W4:Y:S04]  /*bd910*/  LDL.LU.64 R16, [R1+0x7340] ;  /* 0x0073400001107983 */ /* 0x001f280000300a00 */
[----:B------:R2:W-:Y:S02]  /*bd920*/  STL.64 [R1+0x72c8], R58 ;  /* 0x0072c83a01007387 */ /* 0x0005e40000100a00 */
[----:B--2---:R-:W-:Y:S01]  /*bd930*/  HMMA.16816.F32 R56, R28, R2, R36 ;  /* 0x000000021c38723c */ /* 0x004fe20000001824 */
[----:B------:R-:W-:-:S02]  /*bd940*/  IMAD.MOV.U32 R19, RZ, RZ, R49 ;  /* 0x000000ffff137224 */ /* 0x000fc400078e0031 */
[----:B------:R-:W-:Y:S02]  /*bd950*/  IMAD.MOV.U32 R0, RZ, RZ, R51 ;  /* 0x000000ffff007224 */ /* 0x000fe400078e0033 */
[----:B------:R-:W-:Y:S02]  /*bd960*/  IMAD.MOV.U32 R18, RZ, RZ, R50 ;  /* 0x000000ffff127224 */ /* 0x000fe400078e0032 */
[----:B------:R-:W-:-:S15]  /*bd970*/  IMAD.MOV.U32 R28, RZ, RZ, R48 ;  /* 0x000000ffff1c7224 */ /* 0x000fde00078e0030 */
[----:B------:R-:W-:-:S01]  /*bd980*/  NOP ;  /* 0x0000000000007918 */ /* 0x000fc20000000000 */
[----:B------:R-:W-:Y:S04]  /*bd990*/  STL.64 [R1+0x3c0], R56 ;  /* 0x0003c03801007387 */ /* 0x000fe80000100a00 */
[----:B------:R-:W-:Y:S01]  /*bd9a0*/  STL.64 [R1+0x3c8], R58 ;  /* 0x0003c83a01007387 */ /* 0x000fe20000100a00 */
[----:B----4-:R-:W-:-:S15]  /*bd9b0*/  HMMA.16816.F32 R36, R48, R16, R40 ;  /* 0x000000103024723c */ /* 0x010fde0000001828 */
[----:B------:R-:W-:-:S08]  /*bd9c0*/  NOP ;  /* 0x0000000000007918 */ /* 0x000fd00000000000 */
[----:B------:R-:W-:Y:S04]  /*bd9d0*/  STL.64 [R1+0x2870], R36 ;  /* 0x0028702401007387 */ /* 0x000fe80000100a00 */
[----:B------:R-:W-:Y:S04]  /*bd9e0*/  STL.64 [R1+0x2878], R38 ;  /* 0x0028782601007387 */ /* 0x000fe80000100a00 */
[----:B------:R0:W-:Y:S02]  /*bd9f0*/  STL.64 [R1+0x72a0], R16 ;  /* 0x0072a01001007387 */ /* 0x0001e40000100a00 */
[----:B0-----:R-:W-:-:S02]  /*bda00*/  IMAD.MOV.U32 R17, RZ, RZ, R19 ;  /* 0x000000ffff117224 */ /* 0x001fc400078e0013 */
[----:B------:R-:W-:Y:S02]  /*bda10*/  IMAD.MOV.U32 R16, RZ, RZ, R28 ;  /* 0x000000ffff107224 */ /* 0x000fe400078e001c */
[----:B------:R-:W-:-:S07]  /*bda20*/  IMAD.MOV.U32 R19, RZ, RZ, R0 ;  /* 0x000000ffff137224 */ /* 0x000fce00078e0000 */
[C---:B------:R-:W-:Y:S01]  /*bda30*/  HMMA.16816.F32 R12, R16.reuse, R24, R12 ;  /* 0x00000018100c723c */ /* 0x040fe2000000180c */
[----:B------:R-:W-:Y:S05]  /*bda40*/  STL.64 [R1+0x72e8], R26 ;  /* 0x0072e81a01007387 */ /* 0x000fea0000100a00 */
[----:B------:R3:W-:Y:S01]  /*bda50*/  STL.64 [R1+0x72e0], R24 ;  /* 0x0072e01801007387 */ /* 0x0007e20000100a00 */
[C---:B------:R-:W-:Y:S06]  /*bda60*/  HMMA.16816.F32 R8, R16.reuse, R4, R8 ;  /* 0x000000041008723c */ /* 0x040fec0000001808 */
[C---:B---3--:R-:W-:Y:S10]  /*bda70*/  HMMA.16816.F32 R24, R16.reuse, R46, R52 ;  /* 0x0000002e1018723c */ /* 0x048ff40000001834 */
[----:B------:R-:W-:Y:S04]  /*bda80*/  STL.64 [R1+0x2860], R12 ;  /* 0x0028600c01007387 */ /* 0x000fe80000100a00 */
[----:B------:R0:W-:Y:S02]  /*bda90*/  STL.64 [R1+0x2868], R14 ;  /* 0x0028680e01007387 */ /* 0x0001e40000100a00 */
[C---:B0-----:R-:W-:Y:S02]  /*bdaa0*/  HMMA.16816.F32 R12, R16.reuse, R34, R20 ;  /* 0x00000022100c723c */ /* 0x041fe40000001814 */
[----:B------:R-:W-:Y:S05]  /*bdab0*/  STL.64 [R1+0x7290], R46 ;  /* 0x0072902e01007387 */ /* 0x000fea0000100a00 */
[----:B------:R-:W-:Y:S04]  /*bdac0*/  STL.64 [R1+0x2850], R24 ;  /* 0x0028501801007387 */ /* 0x000fe80000100a00 */
[----:B------:R-:W-:Y:S04]  /*bdad0*/  STL.64 [R1+0x2858], R26 ;  /* 0x0028581a01007387 */ /* 0x000fe80000100a00 */
[----:B------:R-:W-:Y:S08]  /*bdae0*/  STL.64 [R1+0x7298], R34 ;  /* 0x0072982201007387 */ /* 0x000ff00000100a00 */
[----:B------:R0:W-:Y:S04]  /*bdaf0*/  STL.64 [R1+0x2840], R12 ;  /* 0x0028400c01007387 */ /* 0x0001e80000100a00 */
[----:B------:R1:W-:Y:S04]  /*bdb00*/  STL.64 [R1+0x2848], R14 ;  /* 0x0028480e01007387 */ /* 0x0003e80000100a00 */
[----:B------:R-:W2:Y:S04]  /*bdb10*/  LDL.LU R20, [R1+0x26f0] ;  /* 0x0026f00001147983 */ /* 0x000ea80000300800 */
[----:B------:R3:W-:Y:S04]  /*bdb20*/  STL.64 [R1+0x2830], R8 ;  /* 0x0028300801007387 */ /* 0x0007e80000100a00 */
[----:B------:R4:W-:Y:S04]  /*bdb30*/  STL.64 [R1+0x2838], R10 ;  /* 0x0028380a01007387 */ /* 0x0009e80000100a00 */
        /* <DEDUP_REMOVED lines=19> */
[----:B----4-:R-:W3:Y:S04]  /*bdc70*/  LDL.LU R10, [R1+0x26e8] ;  /* 0x0026e800010a7983 */ /* 0x010ee80000300800 */
        /* <DEDUP_REMOVED lines=56> */
[----:B------:R-:W3:Y:S01]  /*be000*/  LDL.LU.64 R48, [R1+0x7330] ;  /* 0x0073300001307983 */ /* 0x000ee20000300a00 */
[----:B----4-:R-:W-:-:S15]  /*be010*/  HMMA.16816.F32 R44, R16, R6, R44 ;  /* 0x00000006102c723c */ /* 0x010fde000000182c */
[----:B------:R-:W-:-:S08]  /*be020*/  NOP ;  /* 0x0000000000007918 */ /* 0x000fd00000000000 */
[----:B------:R0:W-:Y:S04]  /*be030*/  STL.64 [R1+0x2810], R44 ;  /* 0x0028102c01007387 */ /* 0x0001e80000100a00 */
[----:B------:R1:W-:Y:S04]  /*be040*/  STL.64 [R1+0x2818], R46 ;  /* 0x0028182e01007387 */ /* 0x0003e80000100a00 */
[----:B0-----:R-:W4:Y:S04]  /*be050*/  LDL.LU R44, [R1+0x2750] ;  /* 0x00275000012c7983 */ /* 0x001f280000300800 */
[----:B------:R-:W4:Y:S04]  /*be060*/  LDL.LU R45, [R1+0x2754] ;  /* 0x00275400012d7983 */ /* 0x000f280000300800 */
[----:B-1----:R-:W4:Y:S04]  /*be070*/  LDL.LU R46, [R1+0x2758] ;  /* 0x00275800012e7983 */ /* 0x002f280000300800 */
        /* <DEDUP_REMOVED lines=18> */
[----:B---3--:R-:W-:-:S15]  /*be1a0*/  HMMA.16816.F32 R28, R16, R38, R28 ;  /* 0x00000026101c723c */ /* 0x008fde000000181c */
[----:B------:R-:W-:-:S08]  /*be1b0*/  NOP ;  /* 0x0000000000007918 */ /* 0x000fd00000000000 */
[----:B------:R-:W-:Y:S04]  /*be1c0*/  STL.64 [R1+0x27d0], R28 ;  /* 0x0027d01c01007387 */ /* 0x000fe80000100a00 */
[----:B------:R0:W-:Y:S04]  /*be1d0*/  STL.64 [R1+0x27d8], R30 ;  /* 0x0027d81e01007387 */ /* 0x0001e80000100a00 */
[----:B0-----:R-:W3:Y:S04]  /*be1e0*/  LDL.LU.64 R30, [R1+0x72f8] ;  /* 0x0072f800011e7983 */ /* 0x001ee80000300a00 */
[----:B------:R-:W2:Y:S01]  /*be1f0*/  LDL.LU R28, [R1+0x72f0] ;  /* 0x0072f000011c7983 */ /* 0x000ea20000300800 */
[----:B---3--:R-:W-:-:S15]  /*be200*/  HMMA.16816.F32 R24, R16, R30, R24 ;  /* 0x0000001e1018723c */ /* 0x008fde0000001818 */
[----:B------:R-:W-:-:S08]  /*be210*/  NOP ;  /* 0x0000000000007918 */ /* 0x000fd00000000000 */
[----:B------:R-:W-:Y:S04]  /*be220*/  STL.64 [R1+0x27c0], R24 ;  /* 0x0027c01801007387 */ /* 0x000fe80000100a00 */
[----:B------:R0:W-:Y:S04]  /*be230*/  STL.64 [R1+0x27c8], R26 ;  /* 0x0027c81a01007387 */ /* 0x0001e80000100a00 */
[----:B0-----:R-:W3:Y:S01]  /*be240*/  LDL.LU.64 R26, [R1+0x72e8] ;  /* 0x0072e800011a7983 */ /* 0x001ee20000300a00 */
[C---:B----4-:R-:W-:Y:S03]  /*be250*/  HMMA.16816.F32 R56, R16.reuse, R36, R56 ;  /* 0x000000241038723c */ /* 0x050fe60000001838 */
[----:B------:R-:W4:Y:S04]  /*be260*/  LDL.LU.64 R24, [R1+0x72e0] ;  /* 0x0072e00001187983 */ /* 0x000f280000300a00 */
[----:B------:R-:W-:Y:S04]  /*be270*/  STL.64 [R1+0x7270], R30 ;  /* 0x0072701e01007387 */ /* 0x000fe80000100a00 */
[----:B--2---:R0:W-:Y:S04]  /*be280*/  STL [R1+0x7268], R28 ;  /* 0x0072681c01007387 */ /* 0x0041e80000100800 */
        /* <DEDUP_REMOVED lines=15> */
[----:B0-----:R-:W2:Y:S04]  /*be380*/  LDL.LU.64 R36, [R1+0x380] ;  /* 0x0003800001247983 */ /* 0x001ea80000300a00 */
[----:B------:R-:W2:Y:S01]  /*be390*/  LDL.LU.64 R38, [R1+0x388] ;  /* 0x0003880001267983 */ /* 0x000ea20000300a00 */
        /* <DEDUP_REMOVED lines=12> */
[----:B------:R-:W4:Y:S04]  /*be460*/  LDL.LU.64 R22, [R1+0x72b0] ;  /* 0x0072b00001167983 */ /* 0x000f280000300a00 */
[----:B------:R-:W4:Y:S04]  /*be470*/  LDL.LU.64 R20, [R1+0x72a8] ;  /* 0x0072a80001147983 */ /* 0x000f280000300a00 */
[----:B------:R0:W-:Y:S04]  /*be480*/  STL.64 [R1+0x3a0], R16 ;  /* 0x0003a01001007387 */ /* 0x0001e80000100a00 */
[----:B------:R-:W-:Y:S04]  /*be490*/  STL.64 [R1+0x3a8], R18 ;  /* 0x0003a81201007387 */ /* 0x000fe80000100a00 */
[----:B0-----:R-:W3:Y:S01]  /*be4a0*/  LDL.LU.64 R16, [R1+0x72a0] ;  /* 0x0072a00001107983 */ /* 0x001ee20000300a00 */
[C---:B--2---:R-:W-:Y:S06]  /*be4b0*/  HMMA.16816.F32 R44, R36.reuse, R24, R44 ;  /* 0x00000018242c723c */ /* 0x044fec000000182c */
[----:B---3--:R-:W-:-:S15]  /*be4c0*/  HMMA.16816.F32 R32, R36, R16, R32 ;  /* 0x000000102420723c */ /* 0x008fde0000001820 */
[----:B------:R-:W-:-:S08]  /*be4d0*/  NOP ;  /* 0x0000000000007918 */ /* 0x000fd00000000000 */
[----:B------:R-:W-:Y:S04]  /*be4e0*/  STL.64 [R1+0x2760], R32 ;  /* 0x0027602001007387 */ /* 0x000fe80000100a00 */
[----:B------:R0:W-:Y:S04]  /*be4f0*/  STL.64 [R1+0x2768], R34 ;  /* 0x0027682201007387 */ /* 0x0001e80000100a00 */
[----:B0-----:R-:W2:Y:S04]  /*be500*/  LDL.LU.64 R34, [R1+0x7298] ;  /* 0x0072980001227983 */ /* 0x001ea80000300a00 */
[----:B------:R0:W-:Y:S04]  /*be510*/  STL.64 [R1+0x7250], R16 ;  /* 0x0072501001007387 */ /* 0x0001e80000100a00 */
[----:B0-----:R-:W3:Y:S04]  /*be520*/  LDL.LU R16, [R1+0x2740] ;  /* 0x0027400001107983 */ /* 0x001ee80000300800 */
[----:B------:R-:W3:Y:S04]  /*be530*/  LDL.LU R17, [R1+0x2744] ;  /* 0x0027440001117983 */ /* 0x000ee80000300800 */
[----:B------:R-:W3:Y:S04]  /*be540*/  LDL.LU R18, [R1+0x2748] ;  /* 0x0027480001127983 */ /* 0x000ee80000300800 */
[----:B------:R-:W3:Y:S04]  /*be550*/  LDL.LU R19, [R1+0x274c] ;  /* 0x00274c0001137983 */ /* 0x000ee80000300800 */
[----:B------:R-:W-:Y:S04]  /*be560*/  STL.64 [R1+0x2750], R44 ;  /* 0x0027502c01007387 */ /* 0x000fe80000100a00 */
[----:B------:R0:W-:Y:S04]  /*be570*/  STL.64 [R1+0x2758], R46 ;  /* 0x0027582e01007387 */ /* 0x0001e80000100a00 */
[----:B0-----:R-:W3:Y:S04]  /*be580*/  LDL.LU.64 R46, [R1+0x7290] ;  /* 0x00729000012e7983 */ /* 0x001ee80000300a00 */
[----:B------:R-:W-:Y:S04]  /*be590*/  STL.64 [R1+0x7260], R26 ;  /* 0x0072601a01007387 */ /* 0x000fe80000100a00 */
[----:B------:R3:W-:Y:S01]  /*be5a0*/  STL.64 [R1+0x7258], R24 ;  /* 0x0072581801007387 */ /* 0x0007e20000100a00 */
[C---:B------:R-:W-:Y:S06]  /*be5b0*/  HMMA.16816.F32 R28, R36.reuse, R4, R28 ;  /* 0x00000004241c723c */ /* 0x040fec000000181c */
[C---:B------:R-:W-:Y:S06]  /*be5c0*/  HMMA.16816.F32 R8, R36.reuse, R50, R8 ;  /* 0x000000322408723c */ /* 0x040fec0000001808 */
[C---:B---3--:R-:W-:Y:S06]  /*be5d0*/  HMMA.16816.F32 R24, R36.reuse, R46, R16 ;  /* 0x0000002e2418723c */ /* 0x048fec0000001810 */
[----:B--2---:R-:W-:Y:S01]  /*be5e0*/  HMMA.16816.F32 R16, R36, R34, R56 ;  /* 0x000000222410723c */ /* 0x004fe20000001838 */
[----:B------:R-:W-:-:S15]  /*be5f0*/  STL.64 [R1+0x7288], R46 ;  /* 0x0072882e01007387 */ /* 0x000fde0000100a00 */
[----:B------:R-:W-:-:S01]  /*be600*/  NOP ;  /* 0x0000000000007918 */ /* 0x000fc20000000000 */
[----:B------:R-:W-:Y:S04]  /*be610*/  STL.64 [R1+0x2740], R24 ;  /* 0x0027401801007387 */ /* 0x000fe80000100a00 */
[----:B------:R0:W-:Y:S04]  /*be620*/  STL.64 [R1+0x2748], R26 ;  /* 0x0027481a01007387 */ /* 0x0001e80000100a00 */
[----:B------:R-:W-:Y:S04]  /*be630*/  STL.64 [R1+0x2730], R16 ;  /* 0x0027301001007387 */ /* 0x000fe80000100a00 */
[----:B------:R4:W-:Y:S01]  /*be640*/  STL.64 [R1+0x2738], R18 ;  /* 0x0027381201007387 */ /* 0x0009e20000100a00 */
[C---:B0-----:R-:W-:Y:S06]  /*be650*/  HMMA.16816.F32 R24, R36.reuse, R60, R12 ;  /* 0x0000003c2418723c */ /* 0x041fec000000180c */
[C---:B----4-:R-:W-:Y:S06]  /*be660*/  HMMA.16816.F32 R16, R36.reuse, R6, R52 ;  /* 0x000000062410723c */ /* 0x050fec0000001834 */
[----:B------:R-:W-:Y:S01]  /*be670*/  HMMA.16816.F32 R12, R36, R48, R20 ;  /* 0x00000030240c723c */ /* 0x000fe20000001814 */
        /* <DEDUP_REMOVED lines=47> */
[----:B------:R-:W3:Y:S04]  /*be970*/  LDL.LU R51, [R1+0x265c] ;  /* 0x00265c0001337983 */ /* 0x000ee80000300800 */
[----:B------:R-:W4:Y:S04]  /*be980*/  LDL R10, [R1+0x348] ;  /* 0x00034800010a7983 */ /* 0x000f280000100800 */
[----:B------:R-:W4:Y:S04]  /*be990*/  LDL R11, [R1+0x34c] ;  /* 0x00034c00010b7983 */ /* 0x000f280000100800 */
[----:B------:R-:W3:Y:S04]  /*be9a0*/  LDL R8, [R1+0x340] ;  /* 0x0003400001087983 */ /* 0x000ee80000100800 */
[----:B------:R-:W3:Y:S01]  /*be9b0*/  LDL R9, [R1+0x344] ;  /* 0x0003440001097983 */ /* 0x000ee20000100800 */
[----:B------:R-:W-:-:S02]  /*be9c0*/  IMAD.MOV.U32 R32, RZ, RZ, R38 ;  /* 0x000000ffff207224 */ /* 0x000fc400078e0026 */
[----:B------:R-:W-:Y:S01]  /*be9d0*/  IMAD.MOV.U32 R0, RZ, RZ, R39 ;  /* 0x000000ffff007224 */ /* 0x000fe200078e0027 */
[----:B--2---:R-:W-:Y:S01]  /*be9e0*/  HMMA.16816.F32 R44, R36, R42, R44 ;  /* 0x0000002a242c723c */ /* 0x004fe2000000182c */
        /* <DEDUP_REMOVED lines=9> */
[----:B------:R-:W4:Y:S01]  /*bea80*/  LDL.LU.64 R38, [R1+0x7280] ;  /* 0x0072800001267983 */ /* 0x000f220000300a00 */
[----:B------:R-:W-:-:S02]  /*bea90*/  IMAD.MOV.U32 R44, RZ, RZ, R36 ;  /* 0x000000ffff2c7224 */ /* 0x000fc400078e0024 */
[----:B------:R-:W-:Y:S02]  /*beaa0*/  IMAD.MOV.U32 R33, RZ, RZ, R37 ;  /* 0x000000ffff217224 */ /* 0x000fe400078e0025 */
[----:B------:R-:W2:Y:S04]  /*beab0*/  LDL.LU.64 R36, [R1+0x7278] ;  /* 0x0072780001247983 */ /* 0x000ea80000300a00 */
[----:B------:R0:W-:Y:S04]  /*beac0*/  STL.64 [R1+0x7220], R42 ;  /* 0x0072202a01007387 */ /* 0x0001e80000100a00 */
[----:B------:R1:W-:Y:S01]  /*bead0*/  STL.64 [R1+0x7218], R40 ;  /* 0x0072182801007387 */ /* 0x0003e20000100a00 */
        /* <DEDUP_REMOVED lines=30> */
[----:B0-----:R-:W3:Y:S04]  /*becc0*/  LDL.LU.64 R58, [R1+0x7248] ;  /* 0x00724800013a7983 */ /* 0x001ee80000300a00 */
[----:B------:R-:W-:Y:S04]  /*becd0*/  STL.64 [R1+0x7210], R38 ;  /* 0x0072102601007387 */ /* 0x000fe80000100a00 */
[----:B------:R0:W-:Y:S04]  /*bece0*/  STL.64 [R1+0x7208], R36 ;  /* 0x0072082401007387 */ /* 0x0001e80000100a00 */
[----:B0-----:R-:W3:Y:S04]  /*becf0*/  LDL.LU R36, [R1+0x2680] ;  /* 0x0026800001247983 */ /* 0x001ee80000300800 */
[----:B------:R-:W3:Y:S04]  /*bed00*/  LDL.LU R37, [R1+0x2684] ;  /* 0x0026840001257983 */ /* 0x000ee80000300800 */
[----:B------:R-:W3:Y:S04]  /*bed10*/  LDL.LU R38, [R1+0x2688] ;  /* 0x0026880001267983 */ /* 0x000ee80000300800 */
[----:B------:R-:W3:Y:S01]  /*bed20*/  LDL.LU R39, [R1+0x268c] ;  /* 0x00268c0001277983 */ /* 0x000ee20000300800 */
[----:B--2---:R-:W-:Y:S06]  /*bed30*/  HMMA.16816.F32 R12, R8, R24, R12 ;  /* 0x00000018080c723c */ /* 0x004fec000000180c */
[----:B---3--:R-:W-:Y:S06]  /*bed40*/  HMMA.16816.F32 R36, R40, R58, R36 ;  /* 0x0000003a2824723c */ /* 0x008fec0000001824 */
[----:B------:R-:W-:-:S15]  /*bed50*/  STL.64 [R1+0x71d8], R58 ;  /* 0x0071d83a01007387 */ /* 0x000fde0000100a00 */
[----:B------:R-:W-:-:S02]  /*bed60*/  NOP ;  /* 0x0000000000007918 */ /* 0x000fc40000000000 */
[----:B------:R-:W-:Y:S04]  /*bed70*/  STL.64 [R1+0x2670], R36 ;  /* 0x0026702401007387 */ /* 0x000fe80000100a00 */
[----:B------:R0:W-:Y:S02]  /*bed80*/  STL.64 [R1+0x2678], R38 ;  /* 0x0026782601007387 */ /* 0x0001e40000100a00 */
[----:B0-----:R-:W-:Y:S06]  /*bed90*/  HMMA.16816.F32 R36, R40, R2, R28 ;  /* 0x000000022824723c */ /* 0x001fec000000181c */
[C---:B----4-:R-:W-:Y:S06]  /*beda0*/  HMMA.16816.F32 R28, R8.reuse, R16, R48 ;  /* 0x00000010081c723c */ /* 0x050fec0000001830 */
[----:B------:R0:W-:Y:S02]  /*bedb0*/  STL.64 [R1+0x71c8], R16 ;  /* 0x0071c81001007387 */ /* 0x0001e40000100a00 */
[C---:B0-----:R-:W-:Y:S09]  /*bedc0*/  HMMA.16816.F32 R16, R8.reuse, R46, R52 ;  /* 0x0000002e0810723c */ /* 0x041ff20000001834 */
        /* <DEDUP_REMOVED lines=12> */
[----:B------:R-:W-:Y:S04]  /*bee90*/  STL.64 [R1+0x71e0], R34 ;  /* 0x0071e02201007387 */ /* 0x000fe80000100a00 */
[----:B------:R-:W2:Y:S05]  /*beea0*/  LDL.LU R52, [R1+0x24e0] ;  /* 0x0024e00001347983 */ /* 0x000eaa0000300800 */
[----:B------:R0:W-:Y:S04]  /*beeb0*/  STL.64 [R1+0x2620], R12 ;  /* 0x0026200c01007387 */ /* 0x0001e80000100a00 */
[----:B------:R1:W-:Y:S04]  /*beec0*/  STL.64 [R1+0x2628], R14 ;  /* 0x0026280e01007387 */ /* 0x0003e80000100a00 */
        /* <DEDUP_REMOVED lines=61> */
[----:B------:R0:W-:Y:S04]  /*bf2a0*/  STL.64 [R1+0x2560], R44 ;  /* 0x0025602c01007387 */ /* 0x0001e80000100a00 */
[----:B------:R1:W-:Y:S04]  /*bf2b0*/  STL.64 [R1+0x2568], R46 ;  /* 0x0025682e01007387 */ /* 0x0003e80000100a00 */
[----:B0-----:R-:W3:Y:S04]  /*bf2c0*/  LDL.LU R44, [R1+0x2570] ;  /* 0x00257000012c7983 */ /* 0x001ee80000300800 */
[----:B------:R-:W3:Y:S04]  /*bf2d0*/  LDL.LU R45, [R1+0x2574] ;  /* 0x00257400012d7983 */ /* 0x000ee80000300800 */
[----:B-1----:R-:W3:Y:S04]  /*bf2e0*/  LDL.LU R46, [R1+0x2578] ;  /* 0x00257800012e7983 */ /* 0x002ee80000300800 */
[----:B------:R-:W3:Y:S04]  /*bf2f0*/  LDL.LU R47, [R1+0x257c] ;  /* 0x00257c00012f7983 */ /* 0x000ee80000300800 */
[----:B------:R-:W-:Y:S04]  /*bf300*/  STL.64 [R1+0x2440], R48 ;  /* 0x0024403001007387 */ /* 0x000fe80000100a00 */
[----:B------:R0:W-:Y:S04]  /*bf310*/  STL.64 [R1+0x2448], R50 ;  /* 0x0024483201007387 */ /* 0x0001e80000100a00 */
[----:B0-----:R-:W4:Y:S04]  /*bf320*/  LDL.LU.64 R50, [R1+0x7230] ;  /* 0x0072300001327983 */ /* 0x001f280000300a00 */
[----:B------:R-:W2:Y:S02]  /*bf330*/  LDL.LU.64 R48, [R1+0x7228] ;  /* 0x0072280001307983 */ /* 0x000ea40000300a00 */
[C---:B--2---:R-:W-:Y:S06]  /*bf340*/  HMMA.16816.F32 R16, R8.reuse, R48, R16 ;  /* 0x000000300810723c */ /* 0x044fec0000001810 */
[----:B----4-:R-:W-:-:S15]  /*bf350*/  HMMA.16816.F32 R40, R8, R50, R40 ;  /* 0x000000320828723c */ /* 0x010fde0000001828 */
[----:B------:R-:W-:-:S02]  /*bf360*/  NOP ;  /* 0x0000000000007918 */ /* 0x000fc40000000000 */
        /* <DEDUP_REMOVED lines=69> */
[----:B0-----:R-:W4:Y:S04]  /*bf7c0*/  LDL.LU.64 R10, [R1+0x71c0] ;  /* 0x0071c000010a7983 */ /* 0x001f280000300a00 */
[----:B------:R-:W4:Y:S04]  /*bf7d0*/  LDL.LU.64 R8, [R1+0x71b8] ;  /* 0x0071b80001087983 */ /* 0x000f280000300a00 */
[----:B---3--:R0:W-:Y:S01]  /*bf7e0*/  STL.64 [R1+0x7138], R16 ;  /* 0x0071381001007387 */ /* 0x0081e20000100a00 */
[C---:B----4-:R-:W-:Y:S06]  /*bf7f0*/  HMMA.16816.F32 R56, R8.reuse, R16, R56 ;  /* 0x000000100838723c */ /* 0x050fec0000001838 */
[----:B0-----:R-:W-:-:S15]  /*bf800*/  HMMA.16816.F32 R16, R8, R24, R36 ;  /* 0x000000180810723c */ /* 0x001fde0000001824 */
[----:B------:R-:W-:-:S02]  /*bf810*/  NOP ;  /* 0x0000000000007918 */ /* 0x000fc40000000000 */
[----:B------:R-:W-:Y:S04]  /*bf820*/  STL.64 [R1+0x23a0], R56 ;  /* 0x0023a03801007387 */ /* 0x000fe80000100a00 */
[----:B------:R-:W-:Y:S04]  /*bf830*/  STL.64 [R1+0x23a8], R58 ;  /* 0x0023a83a01007387 */ /* 0x000fe80000100a00 */
[----:B------:R-:W-:Y:S04]  /*bf840*/  STL.64 [R1+0x7170], R26 ;  /* 0x0071701a01007387 */ /* 0x000fe80000100a00 */
[----:B------:R-:W-:Y:S04]  /*bf850*/  STL.64 [R1+0x7168], R24 ;  /* 0x0071681801007387 */ /* 0x000fe80000100a00 */
[----:B------:R-:W-:Y:S04]  /*bf860*/  STL.64 [R1+0x2390], R16 ;  /* 0x0023901001007387 */ /* 0x000fe80000100a00 */
[----:B------:R2:W-:Y:S02]  /*bf870*/  STL.64 [R1+0x2398], R18 ;  /* 0x0023981201007387 */ /* 0x0005e40000100a00 */
[C---:B--2---:R-:W-:Y:S06]  /*bf880*/  HMMA.16816.F32 R16, R8.reuse, R46, R28 ;  /* 0x0000002e0810723c */ /* 0x044fec000000181c */
[----:B------:R-:W-:Y:S01]  /*bf890*/  STL.64 [R1+0x7150], R46 ;  /* 0x0071502e01007387 */ /* 0x000fe20000100a00 */
[----:B------:R-:W-:-:S15]  /*bf8a0*/  HMMA.16816.F32 R24, R8, R34, R40 ;  /* 0x000000220818723c */ /* 0x000fde0000001828 */
[----:B------:R-:W-:-:S01]  /*bf8b0*/  NOP ;  /* 0x0000000000007918 */ /* 0x000fc20000000000 */
[----:B------:R-:W-:Y:S04]  /*bf8c0*/  STL.64 [R1+0x2380], R16 ;  /* 0x0023801001007387 */ /* 0x000fe80000100a00 */
[----:B------:R0:W-:Y:S02]  /*bf8d0*/  STL.64 [R1+0x2388], R18 ;  /* 0x0023881201007387 */ /* 0x0001e40000100a00 */
[C---:B0-----:R-:W-:Y:S06]  /*bf8e0*/  HMMA.16816.F32 R16, R8.reuse, R4, R12 ;  /* 0x000000040810723c */ /* 0x041fec000000180c */
[C---:B------:R-:W-:Y:S06]  /*bf8f0*/  HMMA.16816.F32 R12, R8.reuse, R60, R52 ;  /* 0x0000003c080c723c */ /* 0x040fec0000001834 */
[----:B------:R-:W-:Y:S01]  /*bf900*/  HMMA.16816.F32 R8, R8, R6, R20 ;  /* 0x000000060808723c */ /* 0x000fe20000001814 */
        /* <DEDUP_REMOVED lines=118> */
[----:B------:R0:W-:Y:S01]  /*c0070*/  STL.64 [R1+0x7108], R36 ;  /* 0x0071082401007387 */ /* 0x0001e20000100a00 */
[----:B------:R-:W-:-:S02]  /*c0080*/  IMAD.MOV.U32 R33, RZ, RZ, R5 ;  /* 0x000000ffff217224 */ /* 0x000fc400078e0005 */
[----:B------:R-:W-:Y:S02]  /*c0090*/  IMAD.MOV.U32 R32, RZ, RZ, R6 ;  /* 0x000000ffff207224 */ /* 0x000fe400078e0006 */
[----:B------:R-:W-:Y:S01]  /*c00a0*/  IMAD.MOV.U32 R0, RZ, RZ, R7 ;  /* 0x000000ffff007224 */ /* 0x000fe200078e0007 */
[----:B0-----:R-:W3:Y:S04]  /*c00b0*/  LDL.LU.64 R36, [R1+0x310] ;  /* 0x0003100001247983 */ /* 0x001ee80000300a00 */
[----:B------:R-:W4:Y:S01]  /*c00c0*/  LDL.LU.64 R38, [R1+0x318] ;  /* 0x0003180001267983 */ /* 0x000f220000300a00 */
[----:B------:R-:W-:Y:S01]  /*c00d0*/  IMAD.MOV.U32 R57, RZ, RZ, R33 ;  /* 0x000000ffff397224 */ /* 0x000fe200078e0021 */
[----:B--2---:R-:W-:-:S15]  /*c00e0*/  HMMA.16816.F32 R44, R4, R58, R44 ;  /* 0x0000003a042c723c */ /* 0x004fde000000182c */
[----:B------:R-:W-:-:S08]  /*c00f0*/  NOP ;  /* 0x0000000000007918 */ /* 0x000fd00000000000 */
[----:B------:R0:W-:Y:S04]  /*c0100*/  STL.64 [R1+0x2270], R44 ;  /* 0x0022702c01007387 */ /* 0x0001e80000100a00 */
[----:B------:R1:W-:Y:S01]  /*c0110*/  STL.64 [R1+0x2278], R46 ;  /* 0x0022782e01007387 */ /* 0x0003e20000100a00 */
[----:B0-----:R-:W-:-:S03]  /*c0120*/  IMAD.MOV.U32 R44, RZ, RZ, R4 ;  /* 0x000000ffff2c7224 */ /* 0x001fc600078e0004 */
[----:B-1----:R-:W2:Y:S04]  /*c0130*/  LDL.LU.64 R46, [R1+0x7150] ;  /* 0x00715000012e7983 */ /* 0x002ea80000300a00 */
[----:B------:R-:W2:Y:S04]  /*c0140*/  LDL.LU.64 R6, [R1+0x7148] ;  /* 0x0071480001067983 */ /* 0x000ea80000300a00 */
[----:B------:R-:W2:Y:S04]  /*c0150*/  LDL.LU.64 R4, [R1+0x7140] ;  /* 0x0071400001047983 */ /* 0x000ea80000300a00 */
[----:B------:R0:W-:Y:S01]  /*c0160*/  STL.64 [R1+0x70d0], R58 ;  /* 0x0070d03a01007387 */ /* 0x0001e20000100a00 */
[----:B------:R-:W-:-:S02]  /*c0170*/  IMAD.MOV.U32 R56, RZ, RZ, R44 ;  /* 0x000000ffff387224 */ /* 0x000fc400078e002c */
[----:B0-----:R-:W-:Y:S02]  /*c0180*/  IMAD.MOV.U32 R58, RZ, RZ, R32 ;  /* 0x000000ffff3a7224 */ /* 0x001fe400078e0020 */
[----:B------:R-:W-:-:S07]  /*c0190*/  IMAD.MOV.U32 R59, RZ, RZ, R0 ;  /* 0x000000ffff3b7224 */ /* 0x000fce00078e0000 */
[----:B------:R-:W-:Y:S01]  /*c01a0*/  HMMA.16816.F32 R56, R56, R2, R16 ;  /* 0x000000023838723c */ /* 0x000fe20000001810 */
[----:B------:R-:W2:-:S15]  /*c01b0*/  LDL.LU.64 R16, [R1+0x7138] ;  /* 0x0071380001107983 */ /* 0x000e9e0000300a00 */
[----:B------:R-:W-:-:S07]  /*c01c0*/  NOP ;  /* 0x0000000000007918 */ /* 0x000fce0000000000 */
[----:B------:R-:W-:Y:S04]  /*c01d0*/  STL.64 [R1+0x14c0], R56 ;  /* 0x0014c03801007387 */ /* 0x000fe80000100a00 */
[----:B------:R2:W-:Y:S01]  /*c01e0*/  STL.64 [R1+0x14c8], R58 ;  /* 0x0014c83a01007387 */ /* 0x0005e20000100a00 */
[----:B---3--:R-:W-:Y:S02]  /*c01f0*/  IMAD.MOV.U32 R19, RZ, RZ, R37 ;  /* 0x000000ffff137224 */ /* 0x008fe400078e0025 */
[----:B----4-:R-:W-:Y:S02]  /*c0200*/  IMAD.MOV.U32 R0, RZ, RZ, R39 ;  /* 0x000000ffff007224 */ /* 0x010fe400078e0027 */
        /* <DEDUP_REMOVED lines=11> */
[C---:B------:R-:W-:Y:S01]  /*c02c0*/  HMMA.16816.F32 R12, R16.reuse, R46, R12 ;  /* 0x0000002e100c723c */ /* 0x040fe2000000180c */
        /* <DEDUP_REMOVED lines=393> */
[----:B------:R-:W3:Y:S02]  /*c1b60*/  LDL.LU.64 R48, [R1+0x7038] ;  /* 0x0070380001307983 */ /* 0x000ee40000300a00 */
[C---:B---3--:R-:W-:Y:S06]  /*c1b70*/  HMMA.16816.F32 R44, R16.reuse, R48, R44 ;  /* 0x00000030102c723c */ /* 0x048fec000000182c */
[----:B----4-:R-:W-:-:S15]  /*c1b80*/  HMMA.16816.F32 R40, R16, R50, R40 ;  /* 0x000000321028723c */ /* 0x010fde0000001828 */
[----:B------:R-:W-:-:S02]  /*c1b90*/  NOP ;  /* 0x0000000000007918 */ /* 0x000fc40000000000 */
        /* <DEDUP_REMOVED lines=15> */
[----:B------:R-:W3:Y:S04]  /*c1c90*/  LDL.LU.64 R36, [R1+0x7018] ;  /* 0x0070180001247983 */ /* 0x000ee80000300a00 */
[----:B------:R-:W-:Y:S04]  /*c1ca0*/  STL.64 [R1+0x6fc0], R42 ;  /* 0x006fc02a01007387 */ /* 0x000fe80000100a00 */
[----:B--2---:R0:W-:Y:S04]  /*c1cb0*/  STL.64 [R1+0x6fb8], R40 ;  /* 0x006fb82801007387 */ /* 0x0041e80000100a00 */
        /* <DEDUP_REMOVED lines=9> */
[----:B------:R-:W2:Y:S01]  /*c1d50*/  LDL.LU R28, [R1+0x7008] ;  /* 0x00700800011c7983 */ /* 0x000ea20000300800 */
[----:B----4-:R-:W-:-:S15]  /*c1d60*/  HMMA.16816.F32 R24, R16, R30, R24 ;  /* 0x0000001e1018723c */ /* 0x010fde0000001818 */
[----:B------:R-:W-:-:S08]  /*c1d70*/  NOP ;  /* 0x0000000000007918 */ /* 0x000fd00000000000 */
[----:B------:R-:W-:Y:S04]  /*c1d80*/  STL.64 [R1+0x1d50], R24 ;  /* 0x001d501801007387 */ /* 0x000fe80000100a00 */
[----:B------:R0:W-:Y:S04]  /*c1d90*/  STL.64 [R1+0x1d58], R26 ;  /* 0x001d581a01007387 */ /* 0x0001e80000100a00 */
[----:B0-----:R-:W4:Y:S01]  /*c1da0*/  LDL.LU.64 R26, [R1+0x7000] ;  /* 0x00700000011a7983 */ /* 0x001f220000300a00 */
[C---:B---3--:R-:W-:Y:S03]  /*c1db0*/  HMMA.16816.F32 R56, R16.reuse, R36, R56 ;  /* 0x000000241038723c */ /* 0x048fe60000001838 */
[----:B------:R-:W3:Y:S04]  /*c1dc0*/  LDL.LU.64 R24, [R1+0x6ff8] ;  /* 0x006ff80001187983 */ /* 0x000ee80000300a00 */
[----:B------:R-:W-:Y:S04]  /*c1dd0*/  STL.64 [R1+0x6fa0], R30 ;  /* 0x006fa01e01007387 */ /* 0x000fe80000100a00 */
[----:B--2---:R0:W-:Y:S04]  /*c1de0*/  STL [R1+0x6f98], R28 ;  /* 0x006f981c01007387 */ /* 0x0041e80000100800 */
[----:B------:R-:W2:Y:S04]  /*c1df0*/  LDL R29, [R1+0x284] ;  /* 0x00028400011d7983 */ /* 0x000ea80000100800 */
[----:B0-----:R-:W2:Y:S04]  /*c1e00*/  LDL R28, [R1+0x280] ;  /* 0x00028000011c7983 */ /* 0x001ea80000100800 */
[----:B------:R-:W2:Y:S04]  /*c1e10*/  LDL R30, [R1+0x288] ;  /* 0x00028800011e7983 */ /* 0x000ea80000100800 */
[----:B------:R-:W2:Y:S01]  /*c1e20*/  LDL R31, [R1+0x28c] ;  /* 0x00028c00011f7983 */ /* 0x000ea20000100800 */
        /* <DEDUP_REMOVED lines=21> */
[----:B------:R0:W-:Y:S04]  /*c1f80*/  STL.64 [R1+0x6f68], R58 ;  /* 0x006f683a01007387 */ /* 0x0001e80000100a00 */
[----:B------:R-:W2:Y:S04]  /*c1f90*/  LDL.LU R56, [R1+0x1cd0] ;  /* 0x001cd00001387983 */ /* 0x000ea80000300800 */
[----:B------:R-:W2:Y:S04]  /*c1fa0*/  LDL.LU R57, [R1+0x1cd4] ;  /* 0x001cd40001397983 */ /* 0x000ea80000300800 */
[----:B0-----:R-:W2:Y:S04]  /*c1fb0*/  LDL.LU R58, [R1+0x1cd8] ;  /* 0x001cd800013a7983 */ /* 0x001ea80000300800 */
[----:B------:R-:W2:Y:S04]  /*c1fc0*/  LDL.LU R59, [R1+0x1cdc] ;  /* 0x001cdc00013b7983 */ /* 0x000ea80000300800 */
[----:B------:R-:W3:Y:S04]  /*c1fd0*/  LDL.LU.64 R46, [R1+0x6fd0] ;  /* 0x006fd000012e7983 */ /* 0x000ee80000300a00 */
[----:B------:R0:W-:Y:S04]  /*c1fe0*/  STL.64 [R1+0x1440], R16 ;  /* 0x0014401001007387 */ /* 0x0001e80000100a00 */
[----:B------:R-:W-:Y:S04]  /*c1ff0*/  STL.64 [R1+0x1448], R18 ;  /* 0x0014481201007387 */ /* 0x000fe80000100a00 */
[----:B0-----:R-:W2:Y:S02]  /*c2000*/  LDL.LU.64 R16, [R1+0x6fc8] ;  /* 0x006fc80001107983 */ /* 0x001ea40000300a00 */
[C---:B--2---:R-:W-:Y:S06]  /*c2010*/  HMMA.16816.F32 R56, R28.reuse, R16, R56 ;  /* 0x000000101c38723c */ /* 0x044fec0000001838 */
[----:B------:R4:W-:Y:S02]  /*c2020*/  STL.64 [R1+0x6f60], R16 ;  /* 0x006f601001007387 */ /* 0x0009e40000100a00 */
[----:B----4-:R-:W-:-:S15]  /*c2030*/  HMMA.16816.F32 R16, R28, R24, R36 ;  /* 0x000000181c10723c */ /* 0x010fde0000001824 */
[----:B------:R-:W-:Y:S04]  /*c2040*/  STL.64 [R1+0x1ce0], R56 ;  /* 0x001ce03801007387 */ /* 0x000fe80000100a00 */
[----:B------:R-:W-:Y:S04]  /*c2050*/  STL.64 [R1+0x1ce8], R58 ;  /* 0x001ce83a01007387 */ /* 0x000fe80000100a00 */
[----:B------:R-:W-:Y:S04]  /*c2060*/  STL.64 [R1+0x6f88], R26 ;  /* 0x006f881a01007387 */ /* 0x000fe80000100a00 */
[----:B------:R0:W-:Y:S04]  /*c2070*/  STL.64 [R1+0x6f80], R24 ;  /* 0x006f801801007387 */ /* 0x0001e80000100a00 */
[----:B------:R-:W-:Y:S04]  /*c2080*/  STL.64 [R1+0x1cd0], R16 ;  /* 0x001cd01001007387 */ /* 0x000fe80000100a00 */
[----:B------:R1:W-:Y:S04]  /*c2090*/  STL.64 [R1+0x1cd8], R18 ;  /* 0x001cd81201007387 */ /* 0x0003e80000100a00 */
[----:B0-----:R-:W1:Y:S04]  /*c20a0*/  LDL.LU.64 R24, [R1+0x280] ;  /* 0x0002800001187983 */ /* 0x001e680000300a00 */
[----:B------:R-:W1:Y:S04]  /*c20b0*/  LDL.LU.64 R26, [R1+0x288] ;  /* 0x00028800011a7983 */ /* 0x000e680000300a00 */
[----:B---3--:R-:W-:Y:S01]  /*c20c0*/  STL.64 [R1+0x6f70], R46 ;  /* 0x006f702e01007387 */ /* 0x008fe20000100a00 */
[C---:B-1----:R-:W-:Y:S06]  /*c20d0*/  HMMA.16816.F32 R16, R24.reuse, R46, R40 ;  /* 0x0000002e1810723c */ /* 0x042fec0000001828 */
[C---:B------:R-:W-:Y:S06]  /*c20e0*/  HMMA.16816.F32 R12, R24.reuse, R34, R12 ;  /* 0x00000022180c723c */ /* 0x040fec000000180c */
[C---:B------:R-:W-:Y:S11]  /*c20f0*/  HMMA.16816.F32 R8, R24.reuse, R6, R8 ;  /* 0x000000061808723c */ /* 0x040ff60000001808 */
        /* <DEDUP_REMOVED lines=58> */
[C---:B--2---:R-:W-:Y:S06]  /*c24a0*/  HMMA.16816.F32 R16, R24.reuse, R48, R16 ;  /* 0x000000301810723c */ /* 0x044fec0000001810 */
[----:B------:R-:W-:-:S15]  /*c24b0*/  HMMA.16816.F32 R40, R24, R50, R40 ;  /* 0x000000321828723c */ /* 0x000fde0000001828 */
        /* <DEDUP_REMOVED lines=37> */
[----:B------:R0:W-:Y:S04]  /*c2710*/  STL.64 [R1+0x1c30], R32 ;  /* 0x001c302001007387 */ /* 0x0001e80000100a00 */
[----:B------:R1:W-:Y:S01]  /*c2720*/  STL.64 [R1+0x1c38], R34 ;  /* 0x001c382201007387 */ /* 0x0003e20000100a00 */
[----:B0-----:R-:W-:-:S03]  /*c2730*/  IMAD.MOV.U32 R33, RZ, RZ, R26 ;  /* 0x000000ffff217224 */ /* 0x001fc600078e001a */
[----:B-1----:R-:W4:Y:S01]  /*c2740*/  LDL.LU.64 R34, [R1+0x6f90] ;  /* 0x006f900001227983 */ /* 0x002f220000300a00 */
[----:B------:R-:W-:-:S03]  /*c2750*/  IMAD.MOV.U32 R32, RZ, RZ, R27 ;  /* 0x000000ffff207224 */ /* 0x000fc600078e001b */
[----:B------:R-:W3:Y:S01]  /*c2760*/  LDL.LU.64 R26, [R1+0x6f88] ;  /* 0x006f8800011a7983 */ /* 0x000ee20000300a00 */
[----:B------:R-:W-:Y:S02]  /*c2770*/  IMAD.MOV.U32 R0, RZ, RZ, R24 ;  /* 0x000000ffff007224 */ /* 0x000fe400078e0018 */
[----:B------:R-:W-:Y:S02]  /*c2780*/  IMAD.MOV.U32 R29, RZ, RZ, R25 ;  /* 0x000000ffff1d7224 */ /* 0x000fe400078e0019 */
[----:B------:R-:W4:Y:S04]  /*c2790*/  LDL.LU.64 R24, [R1+0x6f80] ;  /* 0x006f800001187983 */ /* 0x000f280000300a00 */
[----:B------:R-:W-:Y:S04]  /*c27a0*/  STL.64 [R1+0x6f18], R30 ;  /* 0x006f181e01007387 */ /* 0x000fe80000100a00 */
[----:B--2---:R0:W-:Y:S02]  /*c27b0*/  STL [R1+0x6f10], R28 ;  /* 0x006f101c01007387 */ /* 0x0041e40000100800 */
[----:B0-----:R-:W-:-:S02]  /*c27c0*/  IMAD.MOV.U32 R28, RZ, RZ, R0 ;  /* 0x000000ffff1c7224 */ /* 0x001fc400078e0000 */
[----:B------:R-:W-:Y:S02]  /*c27d0*/  IMAD.MOV.U32 R30, RZ, RZ, R33 ;  /* 0x000000ffff1e7224 */ /* 0x000fe400078e0021 */
[----:B------:R-:W-:Y:S01]  /*c27e0*/  IMAD.MOV.U32 R31, RZ, RZ, R32 ;  /* 0x000000ffff1f7224 */ /* 0x000fe200078e0020 */
[----:B------:R-:W2:Y:S06]  /*c27f0*/  LDL.LU R0, [R1+0x6f78] ;  /* 0x006f780001007983 */ /* 0x000eac0000300800 */
[C---:B------:R-:W-:Y:S06]  /*c2800*/  HMMA.16816.F32 R56, R28.reuse, R36, R56 ;  /* 0x000000241c38723c */ /* 0x040fec0000001838 */
[----:B---3--:R-:W-:-:S15]  /*c2810*/  HMMA.16816.F32 R44, R28, R26, R44 ;  /* 0x0000001a1c2c723c */ /* 0x008fde000000182c */
        /* <DEDUP_REMOVED lines=18> */
[----:B------:R0:W-:Y:S04]  /*c2940*/  STL.64 [R1+0x6ee8], R58 ;  /* 0x006ee83a01007387 */ /* 0x0001e80000100a00 */
[----:B------:R-:W3:Y:S04]  /*c2950*/  LDL.LU.64 R56, [R1+0x250] ;  /* 0x0002500001387983 */ /* 0x000ee80000300a00 */
[----:B0-----:R-:W3:Y:S01]  /*c2960*/  LDL.LU.64 R58, [R1+0x258] ;  /* 0x00025800013a7983 */ /* 0x001ee20000300a00 */
[----:B--2---:R-:W-:Y:S03]  /*c2970*/  HMMA.16816.F32 R36, R28, R2, R36 ;  /* 0x000000021c24723c */ /* 0x004fe60000001824 */
[----:B----4-:R0:W-:Y:S03]  /*c2980*/  STL.64 [R1+0x6ee0], R16 ;  /* 0x006ee01001007387 */ /* 0x0101e60000100a00 */
[C---:B---3--:R-:W-:Y:S06]  /*c2990*/  HMMA.16816.F32 R28, R56.reuse, R16, R40 ;  /* 0x00000010381c723c */ /* 0x048fec0000001828 */
[C---:B0-----:R-:W-:Y:S06]  /*c29a0*/  HMMA.16816.F32 R16, R56.reuse, R24, R48 ;  /* 0x000000183810723c */ /* 0x041fec0000001830 */
[C---:B------:R-:W-:Y:S05]  /*c29b0*/  HMMA.16816.F32 R12, R56.reuse, R46, R12 ;  /* 0x0000002e380c723c */ /* 0x040fea000000180c */
[----:B------:R-:W-:Y:S04]  /*c29c0*/  STL.64 [R1+0x1420], R36 ;  /* 0x0014202401007387 */ /* 0x000fe80000100a00 */
[----:B------:R-:W-:Y:S01]  /*c29d0*/  STL.64 [R1+0x1428], R38 ;  /* 0x0014282601007387 */ /* 0x000fe20000100a00 */
[C---:B------:R-:W-:Y:S03]  /*c29e0*/  HMMA.16816.F32 R8, R56.reuse, R60, R8 ;  /* 0x0000003c3808723c */ /* 0x040fe60000001808 */
        /* <DEDUP_REMOVED lines=95> */
[----:B------:R-:W2:Y:S04]  /*c2fe0*/  LDL.LU.64 R36, [R1+0x6f20] ;  /* 0x006f200001247983 */ /* 0x000ea80000300a00 */
[----:B------:R-:W-:Y:S04]  /*c2ff0*/  STL.64 [R1+0x6ec8], R42 ;  /* 0x006ec82a01007387 */ /* 0x000fe80000100a00 */
[----:B----4-:R0:W-:Y:S04]  /*c3000*/  STL.64 [R1+0x6ec0], R40 ;  /* 0x006ec02801007387 */ /* 0x0101e80000100a00 */
[----:B0-----:R-:W4:Y:S04]  /*c3010*/  LDL.LU.64 R40, [R1+0x220] ;  /* 0x0002200001287983 */ /* 0x001f280000300a00 */
[----:B------:R-:W4:Y:S01]  /*c3020*/  LDL.LU.64 R42, [R1+0x228] ;  /* 0x00022800012a7983 */ /* 0x000f220000300a00 */
[----:B---3--:R-:W-:-:S15]  /*c3030*/  HMMA.16816.F32 R28, R56, R38, R28 ;  /* 0x00000026381c723c */ /* 0x008fde000000181c */
[----:B------:R-:W-:-:S08]  /*c3040*/  NOP ;  /* 0x0000000000007918 */ /* 0x000fd00000000000 */
[----:B------:R-:W-:Y:S04]  /*c3050*/  STL.64 [R1+0x1b50], R28 ;  /* 0x001b501c01007387 */ /* 0x000fe80000100a00 */
[----:B------:R0:W-:Y:S04]  /*c3060*/  STL.64 [R1+0x1b58], R30 ;  /* 0x001b581e01007387 */ /* 0x0001e80000100a00 */
[----:B0-----:R-:W3:Y:S04]  /*c3070*/  LDL.LU.64 R30, [R1+0x6f18] ;  /* 0x006f1800011e7983 */ /* 0x001ee80000300a00 */
[----:B------:R-:W4:Y:S01]  /*c3080*/  LDL.LU R28, [R1+0x6f10] ;  /* 0x006f1000011c7983 */ /* 0x000f220000300800 */
[----:B---3--:R-:W-:-:S15]  /*c3090*/  HMMA.16816.F32 R24, R56, R30, R24 ;  /* 0x0000001e3818723c */ /* 0x008fde0000001818 */
[----:B------:R-:W-:-:S08]  /*c30a0*/  NOP ;  /* 0x0000000000007918 */ /* 0x000fd00000000000 */
[----:B------:R-:W-:Y:S04]  /*c30b0*/  STL.64 [R1+0x1b40], R24 ;  /* 0x001b401801007387 */ /* 0x000fe80000100a00 */
[----:B------:R0:W-:Y:S04]  /*c30c0*/  STL.64 [R1+0x1b48], R26 ;  /* 0x001b481a01007387 */ /* 0x0001e80000100a00 */
[----:B0-----:R-:W3:Y:S01]  /*c30d0*/  LDL.LU.64 R26, [R1+0x6f08] ;  /* 0x006f0800011a7983 */ /* 0x001ee20000300a00 */
[C---:B--2---:R-:W-:Y:S03]  /*c30e0*/  HMMA.16816.F32 R44, R56.reuse, R36, R44 ;  /* 0x00000024382c723c */ /* 0x044fe6000000182c */
[----:B------:R-:W2:Y:S04]  /*c30f0*/  LDL.LU.64 R24, [R1+0x6f00] ;  /* 0x006f000001187983 */ /* 0x000ea80000300a00 */
[----:B------:R-:W-:Y:S04]  /*c3100*/  STL.64 [R1+0x6ea8], R30 ;  /* 0x006ea81e01007387 */ /* 0x000fe80000100a00 */
[----:B----4-:R0:W-:Y:S04]  /*c3110*/  STL [R1+0x6ea0], R28 ;  /* 0x006ea01c01007387 */ /* 0x0101e80000100800 */
        /* <DEDUP_REMOVED lines=14> */
[----:B------:R-:W2:Y:S01]  /*c3200*/  LDL.LU.64 R58, [R1+0x6ee8] ;  /* 0x006ee800013a7983 */ /* 0x000ea20000300a00 */
        /* <DEDUP_REMOVED lines=8> */
[----:B--2---:R-:W-:-:S15]  /*c3290*/  HMMA.16816.F32 R16, R36, R58, R16 ;  /* 0x0000003a2410723c */ /* 0x004fde0000001810 */
[----:B------:R-:W-:-:S08]  /*c32a0*/  NOP ;  /* 0x0000000000007918 */ /* 0x000fd00000000000 */
[----:B------:R0:W-:Y:S04]  /*c32b0*/  STL.64 [R1+0x1b10], R16 ;  /* 0x001b101001007387 */ /* 0x0001e80000100a00 */
[----:B------:R-:W-:Y:S04]  /*c32c0*/  STL.64 [R1+0x1b18], R18 ;  /* 0x001b181201007387 */ /* 0x000fe80000100a00 */
[----:B0-----:R-:W4:Y:S04]  /*c32d0*/  LDL.LU.64 R16, [R1+0x6ee0] ;  /* 0x006ee00001107983 */ /* 0x001f280000300a00 */
[----:B------:R0:W-:Y:S04]  /*c32e0*/  STL.64 [R1+0x6e78], R58 ;  /* 0x006e783a01007387 */ /* 0x0001e80000100a00 */
[----:B------:R-:W2:Y:S04]  /*c32f0*/  LDL.LU R56, [R1+0x18d0] ;  /* 0x0018d00001387983 */ /* 0x000ea80000300800 */
[----:B------:R-:W2:Y:S04]  /*c3300*/  LDL.LU R57, [R1+0x18d4] ;  /* 0x0018d40001397983 */ /* 0x000ea80000300800 */
[----:B0-----:R-:W2:Y:S04]  /*c3310*/  LDL.LU R58, [R1+0x18d8] ;  /* 0x0018d800013a7983 */ /* 0x001ea80000300800 */
[----:B------:R-:W2:Y:S01]  /*c3320*/  LDL.LU R59, [R1+0x18dc] ;  /* 0x0018dc00013b7983 */ /* 0x000ea20000300800 */
[----:B------:R-:W-:-:S02]  /*c3330*/  IMAD.MOV.U32 R18, RZ, RZ, R42 ;  /* 0x000000ffff127224 */ /* 0x000fc400078e002a */
[----:B------:R-:W-:Y:S01]  /*c3340*/  IMAD.MOV.U32 R19, RZ, RZ, R43 ;  /* 0x000000ffff137224 */ /* 0x000fe200078e002b */
[----:B--2---:R-:W-:Y:S06]  /*c3350*/  HMMA.16816.F32 R56, R36, R2, R56 ;  /* 0x000000022438723c */ /* 0x004fec0000001838 */
[----:B----4-:R-:W-:Y:S07]  /*c3360*/  HMMA.16816.F32 R36, R40, R16, R28 ;  /* 0x000000102824723c */ /* 0x010fee000000181c */
[----:B------:R-:W-:-:S02]  /*c3370*/  IMAD.MOV.U32 R29, RZ, RZ, R40 ;  /* 0x000000ffff1d7224 */ /* 0x000fc400078e0028 */
[----:B------:R-:W-:-:S08]  /*c3380*/  IMAD.MOV.U32 R28, RZ, RZ, R41 ;  /* 0x000000ffff1c7224 */ /* 0x000fd000078e0029 */
[----:B------:R-:W-:Y:S04]  /*c3390*/  STL.64 [R1+0x1400], R56 ;  /* 0x0014003801007387 */ /* 0x000fe80000100a00 */
[----:B------:R-:W-:Y:S04]  /*c33a0*/  STL.64 [R1+0x1408], R58 ;  /* 0x0014083a01007387 */ /* 0x000fe80000100a00 */
[----:B------:R-:W-:Y:S04]  /*c33b0*/  STL.64 [R1+0x1b00], R36 ;  /* 0x001b002401007387 */ /* 0x000fe80000100a00 */
[----:B------:R-:W-:Y:S04]  /*c33c0*/  STL.64 [R1+0x1b08], R38 ;  /* 0x001b082601007387 */ /* 0x000fe80000100a00 */
[----:B------:R0:W-:Y:S02]  /*c33d0*/  STL.64 [R1+0x6e58], R16 ;  /* 0x006e581001007387 */ /* 0x0001e40000100a00 */
[----:B0-----:R-:W-:-:S02]  /*c33e0*/  IMAD.MOV.U32 R16, RZ, RZ, R29 ;  /* 0x000000ffff107224 */ /* 0x001fc400078e001d */
        /* <DEDUP_REMOVED lines=42> */
[----:B--2---:R0:W-:Y:S04]  /*c3690*/  STL.64 [R1+0x6ed0], R12 ;  /* 0x006ed00c01007387 */ /* 0x0041e80000100a00 */
[----:B------:R-:W2:Y:S04]  /*c36a0*/  LDL.LU R8, [R1+0x15c0] ;  /* 0x0015c00001087983 */ /* 0x000ea80000300800 */
[----:B------:R-:W2:Y:S04]  /*c36b0*/  LDL.LU R9, [R1+0x15c4] ;  /* 0x0015c40001097983 */ /* 0x000ea80000300800 */
[----:B----4-:R-:W2:Y:S04]  /*c36c0*/  LDL.LU R10, [R1+0x15c8] ;  /* 0x0015c800010a7983 */ /* 0x010ea80000300800 */
        /* <DEDUP_REMOVED lines=12> */
[----:B------:R-:W2:Y:S01]  /*c3790*/  LDL.LU R15, [R1+0x17dc] ;  /* 0x0017dc00010f7983 */ /* 0x000ea20000300800 */
[C---:B------:R-:W-:Y:S06]  /*c37a0*/  HMMA.16816.F32 R20, R16.reuse, R60, R32 ;  /* 0x0000003c1014723c */ /* 0x040fec0000001820 */
[C---:B------:R-:W-:Y:S01]  /*c37b0*/  HMMA.16816.F32 R32, R16.reuse, R6, R44 ;  /* 0x000000061020723c */ /* 0x040fe2000000182c */
        /* <DEDUP_REMOVED lines=17> */
[----:B------:R1:W-:Y:S04]  /*c38d0*/  STL.64 [R1+0x1ab8], R22 ;  /* 0x001ab81601007387 */ /* 0x0003e80000100a00 */
[----:B0-----:R-:W3:Y:S04]  /*c38e0*/  LDL.LU R20, [R1+0x16f0] ;  /* 0x0016f00001147983 */ /* 0x001ee80000300800 */
[----:B------:R0:W-:Y:S04]  /*c38f0*/  STL.64 [R1+0x1aa0], R32 ;  /* 0x001aa02001007387 */ /* 0x0001e80000100a00 */
[----:B------:R0:W-:Y:S04]  /*c3900*/  STL.64 [R1+0x1aa8], R34 ;  /* 0x001aa82201007387 */ /* 0x0001e80000100a00 */
[----:B------:R-:W3:Y:S04]  /*c3910*/  LDL.LU R21, [R1+0x16f4] ;  /* 0x0016f40001157983 */ /* 0x000ee80000300800 */
[----:B-1----:R-:W3:Y:S04]  /*c3920*/  LDL.LU R22, [R1+0x16f8] ;  /* 0x0016f80001167983 */ /* 0x002ee80000300800 */
        /* <DEDUP_REMOVED lines=84> */
[----:B0-----:R-:W2:Y:S04]  /*c3e70*/  LDL.LU.64 R46, [R1+0x6e50] ;  /* 0x006e5000012e7983 */ /* 0x001ea80000300a00 */
[----:B------:R4:W-:Y:S02]  /*c3e80*/  STL.64 [R1+0x6e00], R16 ;  /* 0x006e001001007387 */ /* 0x0009e40000100a00 */
[----:B----4-:R-:W-:Y:S02]  /*c3e90*/  HMMA.16816.F32 R16, R40, R24, R56 ;  /* 0x000000182810723c */ /* 0x010fe40000001838 */
[----:B------:R-:W-:Y:S04]  /*c3ea0*/  STL.64 [R1+0x6e48], R26 ;  /* 0x006e481a01007387 */ /* 0x000fe80000100a00 */
[----:B------:R0:W-:-:S15]  /*c3eb0*/  STL.64 [R1+0x6e40], R24 ;  /* 0x006e401801007387 */ /* 0x0001de0000100a00 */
[----:B------:R-:W-:-:S02]  /*c3ec0*/  NOP ;  /* 0x0000000000007918 */ /* 0x000fc40000000000 */
[----:B------:R-:W-:Y:S04]  /*c3ed0*/  STL.64 [R1+0x1a00], R16 ;  /* 0x001a001001007387 */ /* 0x000fe80000100a00 */
[----:B------:R2:W-:Y:S01]  /*c3ee0*/  STL.64 [R1+0x1a08], R18 ;  /* 0x001a081201007387 */ /* 0x0005e20000100a00 */
[C---:B---3--:R-:W-:Y:S06]  /*c3ef0*/  HMMA.16816.F32 R28, R40.reuse, R34, R28 ;  /* 0x00000022281c723c */ /* 0x048fec000000181c */
[C---:B0-----:R-:W-:Y:S06]  /*c3f00*/  HMMA.16816.F32 R24, R40.reuse, R4, R12 ;  /* 0x000000042818723c */ /* 0x041fec000000180c */
[C---:B------:R-:W-:Y:S06]  /*c3f10*/  HMMA.16816.F32 R12, R40.reuse, R6, R20 ;  /* 0x00000006280c723c */ /* 0x040fec0000001814 */
[C---:B------:R-:W-:Y:S06]  /*c3f20*/  HMMA.16816.F32 R8, R40.reuse, R48, R8 ;  /* 0x000000302808723c */ /* 0x040fec0000001808 */
[----:B--2---:R-:W-:-:S15]  /*c3f30*/  HMMA.16816.F32 R16, R40, R46, R36 ;  /* 0x0000002e2810723c */ /* 0x004fde0000001824 */
[----:B------:R-:W-:-:S08]  /*c3f40*/  NOP ;  /* 0x0000000000007918 */ /* 0x000fd00000000000 */
[----:B------:R-:W-:Y:S04]  /*c3f50*/  STL.64 [R1+0x19f0], R16 ;  /* 0x0019f01001007387 */ /* 0x000fe80000100a00 */
[----:B------:R0:W-:Y:S02]  /*c3f60*/  STL.64 [R1+0x19f8], R18 ;  /* 0x0019f81201007387 */ /* 0x0001e40000100a00 */
[----:B0-----:R-:W-:Y:S02]  /*c3f70*/  HMMA.16816.F32 R16, R40, R60, R52 ;  /* 0x0000003c2810723c */ /* 0x001fe40000001834 */
[----:B------:R-:W-:Y:S04]  /*c3f80*/  STL.64 [R1+0x19e0], R28 ;  /* 0x0019e01c01007387 */ /* 0x000fe80000100a00 */
[----:B------:R-:W-:Y:S04]  /*c3f90*/  STL.64 [R1+0x19e8], R30 ;  /* 0x0019e81e01007387 */ /* 0x000fe80000100a00 */
[----:B------:R-:W-:Y:S04]  /*c3fa0*/  STL.64 [R1+0x19d0], R24 ;  /* 0x0019d01801007387 */ /* 0x000fe80000100a00 */
[----:B------:R-:W-:Y:S09]  /*c3fb0*/  STL.64 [R1+0x19d8], R26 ;  /* 0x0019d81a01007387 */ /* 0x000ff20000100a00 */
        /* <DEDUP_REMOVED lines=42> */
[----:B------:R-:W-:-:S02]  /*c4260*/  IMAD.MOV.U32 R33, RZ, RZ, R42 ;  /* 0x000000ffff217224 */ /* 0x000fc400078e002a */
[----:B------:R-:W-:Y:S01]  /*c4270*/  IMAD.MOV.U32 R32, RZ, RZ, R43 ;  /* 0x000000ffff207224 */ /* 0x000fe200078e002b */
[----:B--2---:R-:W-:Y:S01]  /*c4280*/  HMMA.16816.F32 R24, R40, R50, R24 ;  /* 0x000000322818723c */ /* 0x004fe20000001818 */
        /* <DEDUP_REMOVED lines=9> */
[----:B------:R-:W2:Y:S04]  /*c4320*/  LDL.LU.64 R24, [R1+0x6e40] ;  /* 0x006e400001187983 */ /* 0x000ea80000300a00 */
[----:B------:R-:W4:Y:S01]  /*c4330*/  LDL.LU.64 R42, [R1+0x6e38] ;  /* 0x006e3800012a7983 */ /* 0x000f220000300a00 */
[----:B------:R-:W-:-:S02]  /*c4340*/  IMAD.MOV.U32 R44, RZ, RZ, R40 ;  /* 0x000000ffff2c7224 */ /* 0x000fc400078e0028 */
[----:B------:R-:W-:Y:S02]  /*c4350*/  IMAD.MOV.U32 R45, RZ, RZ, R41 ;  /* 0x000000ffff2d7224 */ /* 0x000fe400078e0029 */
[----:B------:R-:W3:Y:S04]  /*c4360*/  LDL.LU.64 R40, [R1+0x6e30] ;  /* 0x006e300001287983 */ /* 0x000ee80000300a00 */
[----:B------:R0:W-:Y:S04]  /*c4370*/  STL.64 [R1+0x6dd0], R50 ;  /* 0x006dd03201007387 */ /* 0x0001e80000100a00 */
[----:B------:R1:W-:Y:S01]  /*c4380*/  STL.64 [R1+0x6dc8], R48 ;  /* 0x006dc83001007387 */ /* 0x0003e20000100a00 */
[----:B0-----:R-:W-:-:S02]  /*c4390*/  IMAD.MOV.U32 R50, RZ, RZ, R33 ;  /* 0x000000ffff327224 */ /* 0x001fc400078e0021 */
[----:B-1----:R-:W-:Y:S02]  /*c43a0*/  IMAD.MOV.U32 R48, RZ, RZ, R44 ;  /* 0x000000ffff307224 */ /* 0x002fe400078e002c */
[----:B------:R-:W-:Y:S02]  /*c43b0*/  IMAD.MOV.U32 R49, RZ, RZ, R45 ;  /* 0x000000ffff317224 */ /* 0x000fe400078e002d */
[----:B------:R-:W-:Y:S01]  /*c43c0*/  IMAD.MOV.U32 R51, RZ, RZ, R32 ;  /* 0x000000ffff337224 */ /* 0x000fe200078e0020 */
[----:B------:R-:W2:Y:S06]  /*c43d0*/  LDL.LU R44, [R1+0x6e28] ;  /* 0x006e2800012c7983 */ /* 0x000eac0000300800 */
        /* <DEDUP_REMOVED lines=18> */
[C---:B------:R-:W-:Y:S06]  /*c4500*/  HMMA.16816.F32 R16, R48.reuse, R26, R16 ;  /* 0x0000001a3010723c */ /* 0x040fec0000001810 */
[C---:B--2---:R-:W-:Y:S06]  /*c4510*/  HMMA.16816.F32 R56, R48.reuse, R36, R56 ;  /* 0x000000243038723c */ /* 0x044fec0000001838 */
[----:B----4-:R-:W-:-:S15]  /*c4520*/  HMMA.16816.F32 R8, R48, R30, R8 ;  /* 0x0000001e3008723c */ /* 0x010fde0000001808 */
[----:B------:R-:W-:-:S08]  /*c4530*/  NOP ;  /* 0x0000000000007918 */ /* 0x000fd00000000000 */
[----:B------:R0:W-:Y:S04]  /*c4540*/  STL.64 [R1+0x1960], R8 ;  /* 0x0019600801007387 */ /* 0x0001e80000100a00 */
[----:B------:R1:W-:Y:S04]  /*c4550*/  STL.64 [R1+0x1968], R10 ;  /* 0x0019680a01007387 */ /* 0x0003e80000100a00 */
[----:B0-----:R-:W2:Y:S04]  /*c4560*/  LDL.LU R8, [R1+0x1430] ;  /* 0x0014300001087983 */ /* 0x001ea80000300800 */
[----:B------:R-:W2:Y:S04]  /*c4570*/  LDL.LU R9, [R1+0x1434] ;  /* 0x0014340001097983 */ /* 0x000ea80000300800 */
[----:B-1----:R-:W2:Y:S04]  /*c4580*/  LDL.LU R10, [R1+0x1438] ;  /* 0x00143800010a7983 */ /* 0x002ea80000300800 */
[----:B------:R-:W2:Y:S04]  /*c4590*/  LDL.LU R11, [R1+0x143c] ;  /* 0x00143c00010b7983 */ /* 0x000ea80000300800 */
[----:B------:R-:W-:Y:S04]  /*c45a0*/  STL.64 [R1+0x6df0], R30 ;  /* 0x006df01e01007387 */ /* 0x000fe80000100a00 */
[----:B---3--:R0:W-:Y:S04]  /*c45b0*/  STL [R1+0x6de8], R28 ;  /* 0x006de81c01007387 */ /* 0x0081e80000100800 */
[----:B0-----:R-:W3:Y:S04]  /*c45c0*/  LDL.LU R28, [R1+0x14e0] ;  /* 0x0014e000011c7983 */ /* 0x001ee80000300800 */
[----:B------:R-:W3:Y:S04]  /*c45d0*/  LDL.LU R29, [R1+0x14e4] ;  /* 0x0014e400011d7983 */ /* 0x000ee80000300800 */
[----:B------:R-:W3:Y:S04]  /*c45e0*/  LDL.LU R30, [R1+0x14e8] ;  /* 0x0014e800011e7983 */ /* 0x000ee80000300800 */
[----:B------:R-:W3:Y:S04]  /*c45f0*/  LDL.LU R31, [R1+0x14ec] ;  /* 0x0014ec00011f7983 */ /* 0x000ee80000300800 */
[----:B------:R0:W-:Y:S04]  /*c4600*/  STL.64 [R1+0x1950], R16 ;  /* 0x0019501001007387 */ /* 0x0001e80000100a00 */
[----:B------:R-:W-:Y:S04]  /*c4610*/  STL.64 [R1+0x1958], R18 ;  /* 0x0019581201007387 */ /* 0x000fe80000100a00 */
[----:B0-----:R-:W4:Y:S04]  /*c4620*/  LDL.LU.64 R16, [R1+0x6e00] ;  /* 0x006e000001107983 */ /* 0x001f280000300a00 */
[----:B------:R-:W-:Y:S04]  /*c4630*/  STL.64 [R1+0x1940], R56 ;  /* 0x0019403801007387 */ /* 0x000fe80000100a00 */
[----:B------:R0:W-:Y:S04]  /*c4640*/  STL.64 [R1+0x1948], R58 ;  /* 0x0019483a01007387 */ /* 0x0001e80000100a00 */
[----:B0-----:R-:W3:Y:S01]  /*c4650*/  LDL.LU.64 R58, [R1+0x6df8] ;  /* 0x006df800013a7983 */ /* 0x001ee20000300a00 */
[----:B------:R-:W-:Y:S06]  /*c4660*/  HMMA.16816.F32 R40, R48, R2, R40 ;  /* 0x000000023028723c */ /* 0x000fec0000001828 */
[----:B------:R-:W-:Y:S06]  /*c4670*/  HMMA.16816.F32 R20, R12, R24, R20 ;  /* 0x000000180c14723c */ /* 0x000fec0000001814 */
[----:B---3--:R-:W-:-:S15]  /*c4680*/  HMMA.16816.F32 R28, R48, R58, R28 ;  /* 0x0000003a301c723c */ /* 0x008fde000000181c */
[----:B------:R-:W-:-:S08]  /*c4690*/  NOP ;  /* 0x0000000000007918 */ /* 0x000fd00000000000 */
[----:B------:R-:W-:Y:S04]  /*c46a0*/  STL.64 [R1+0x1930], R28 ;  /* 0x0019301c01007387 */ /* 0x000fe80000100a00 */
[----:B------:R4:W-:Y:S02]  /*c46b0*/  STL.64 [R1+0x1938], R30 ;  /* 0x0019381e01007387 */ /* 0x0009e40000100a00 */
[C---:B----4-:R-:W-:Y:S06]  /*c46c0*/  HMMA.16816.F32 R28, R12.reuse, R16, R52 ;  /* 0x000000100c1c723c */ /* 0x050fec0000001834 */
[----:B------:R0:W-:Y:S04]  /*c46d0*/  STL.64 [R1+0x6db0], R16 ;  /* 0x006db01001007387 */ /* 0x0001e80000100a00 */
[----:B------:R-:W-:Y:S04]  /*c46e0*/  STL.64 [R1+0x14a0], R40 ;  /* 0x0014a02801007387 */ /* 0x000fe80000100a00 */
[----:B------:R-:W-:Y:S04]  /*c46f0*/  STL.64 [R1+0x14a8], R42 ;  /* 0x0014a82a01007387 */ /* 0x000fe80000100a00 */
[----:B0-----:R-:W3:Y:S05]  /*c4700*/  LDL.LU R16, [R1+0x1450] ;  /* 0x0014500001107983 */ /* 0x001eea0000300800 */
[----:B------:R0:W-:Y:S04]  /*c4710*/  STL.64 [R1+0x1490], R28 ;  /* 0x0014901c01007387 */ /* 0x0001e80000100a00 */
[----:B------:R1:W-:Y:S04]  /*c4720*/  STL.64 [R1+0x1498], R30 ;  /* 0x0014981e01007387 */ /* 0x0003e80000100a00 */
[----:B------:R-:W3:Y:S04]  /*c4730*/  LDL.LU R17, [R1+0x1454] ;  /* 0x0014540001117983 */ /* 0x000ee80000300800 */
[----:B------:R-:W3:Y:S04]  /*c4740*/  LDL.LU R18, [R1+0x1458] ;  /* 0x0014580001127983 */ /* 0x000ee80000300800 */
[----:B------:R-:W3:Y:S04]  /*c4750*/  LDL.LU R19, [R1+0x145c] ;  /* 0x00145c0001137983 */ /* 0x000ee80000300800 */
[----:B------:R-:W4:Y:S04]  /*c4760*/  LDL.LU R48, [R1+0x13d0] ;  /* 0x0013d00001307983 */ /* 0x000f280000300800 */
[----:B------:R2:W-:Y:S04]  /*c4770*/  STL.64 [R1+0x1920], R20 ;  /* 0x0019201401007387 */ /* 0x0005e80000100a00 */
[----:B------:R2:W-:Y:S04]  /*c4780*/  STL.64 [R1+0x1928], R22 ;  /* 0x0019281601007387 */ /* 0x0005e80000100a00 */
        /* <DEDUP_REMOVED lines=10> */
[----:B------:R-:W4:Y:S01]  /*c4830*/  LDL.LU R43, [R1+0x13fc] ;  /* 0x0013fc00012b7983 */ /* 0x000f220000300800 */
[C---:B--2---:R-:W-:Y:S03]  /*c4840*/  HMMA.16816.F32 R8, R12.reuse, R34, R8 ;  /* 0x000000220c08723c */ /* 0x044fe60000001808 */
        /* <DEDUP_REMOVED lines=9> */
[----:B------:R0:W-:Y:S01]  /*c48e0*/  STL [R1+0x6d80], R44 ;  /* 0x006d802c01007387 */ /* 0x0001e20000100800 */
[C---:B---3--:R-:W-:Y:S06]  /*c48f0*/  HMMA.16816.F32 R16, R12.reuse, R46, R16 ;  /* 0x0000002e0c10723c */ /* 0x048fec0000001810 */
[C---:B----4-:R-:W-:Y:S06]  /*c4900*/  HMMA.16816.F32 R28, R12.reuse, R4, R28 ;  /* 0x000000040c1c723c */ /* 0x050fec000000181c */
[C---:B------:R-:W-:Y:S06]  /*c4910*/  HMMA.16816.F32 R40, R12.reuse, R60, R40 ;  /* 0x0000003c0c28723c */ /* 0x040fec0000001828 */
[C---:B------:R-:W-:Y:S05]  /*c4920*/  HMMA.16816.F32 R48, R12.reuse, R6, R48 ;  /* 0x000000060c30723c */ /* 0x040fea0000001830 */
[----:B------:R1:W-:Y:S04]  /*c4930*/  STL.64 [R1+0x14b0], R16 ;  /* 0x0014b01001007387 */ /* 0x0003e80000100a00 */
[----:B------:R3:W-:Y:S04]  /*c4940*/  STL.64 [R1+0x14b8], R18 ;  /* 0x0014b81201007387 */ /* 0x0007e80000100a00 */
[----:B0-----:R-:W4:Y:S04]  /*c4950*/  LDL.LU R44, [R1+0x1330] ;  /* 0x00133000012c7983 */ /* 0x001f280000300800 */
[----:B------:R0:W-:Y:S04]  /*c4960*/  STL.64 [R1+0x1880], R8 ;  /* 0x0018800801007387 */ /* 0x0001e80000100a00 */
[----:B------:R2:W-:Y:S04]  /*c4970*/  STL.64 [R1+0x1888], R10 ;  /* 0x0018880a01007387 */ /* 0x0005e80000100a00 */
[----:B------:R-:W4:Y:S04]  /*c4980*/  LDL.LU R45, [R1+0x1334] ;  /* 0x00133400012d7983 */ /* 0x000f280000300800 */
[----:B------:R-:W4:Y:S04]  /*c4990*/  LDL.LU R46, [R1+0x1338] ;  /* 0x00133800012e7983 */ /* 0x000f280000300800 */
[----:B------:R-:W4:Y:S04]  /*c49a0*/  LDL.LU R47, [R1+0x133c] ;  /* 0x00133c00012f7983 */ /* 0x000f280000300800 */
[----:B-1----:R-:W4:Y:S04]  /*c49b0*/  LDL.LU R16, [R1+0x1310] ;  /* 0x0013100001107983 */ /* 0x002f280000300800 */
[----:B------:R-:W4:Y:S04]  /*c49c0*/  LDL.LU R17, [R1+0x1314] ;  /* 0x0013140001117983 */ /* 0x000f280000300800 */
[----:B---3--:R-:W3:Y:S04]  /*c49d0*/  LDL.LU R18, [R1+0x1318] ;  /* 0x0013180001127983 */ /* 0x008ee80000300800 */
[----:B------:R-:W3:Y:S04]  /*c49e0*/  LDL.LU R19, [R1+0x131c] ;  /* 0x00131c0001137983 */ /* 0x000ee80000300800 */
[----:B0-----:R-:W3:Y:S04]  /*c49f0*/  LDL.LU R8, [R1+0x12f0] ;  /* 0x0012f00001087983 */ /* 0x001ee80000300800 */
[----:B------:R-:W3:Y:S04]  /*c4a00*/  LDL.LU R9, [R1+0x12f4] ;  /* 0x0012f40001097983 */ /* 0x000ee80000300800 */
[----:B--2---:R-:W2:Y:S04]  /*c4a10*/  LDL.LU R10, [R1+0x12f8] ;  /* 0x0012f800010a7983 */ /* 0x004ea80000300800 */
[----:B------:R-:W2:Y:S04]  /*c4a20*/  LDL.LU R11, [R1+0x12fc] ;  /* 0x0012fc00010b7983 */ /* 0x000ea80000300800 */
[----:B------:R0:W-:Y:S04]  /*c4a30*/  STL.64 [R1+0x6d78], R34 ;  /* 0x006d782201007387 */ /* 0x0001e80000100a00 */
[----:B------:R-:W3:Y:S04]  /*c4a40*/  LDL.LU R32, [R1+0x1350] ;  /* 0x0013500001207983 */ /* 0x000ee80000300800 */
[----:B------:R-:W3:Y:S04]  /*c4a50*/  LDL.LU R33, [R1+0x1354] ;  /* 0x0013540001217983 */ /* 0x000ee80000300800 */
[----:B0-----:R-:W3:Y:S04]  /*c4a60*/  LDL.LU R34, [R1+0x1358] ;  /* 0x0013580001227983 */ /* 0x001ee80000300800 */
[----:B------:R-:W3:Y:S04]  /*c4a70*/  LDL.LU R35, [R1+0x135c] ;  /* 0x00135c0001237983 */ /* 0x000ee80000300800 */
[----:B------:R-:W-:Y:S04]  /*c4a80*/  STL.64 [R1+0x1780], R28 ;  /* 0x0017801c01007387 */ /* 0x000fe80000100a00 */
[----:B------:R0:W-:Y:S04]  /*c4a90*/  STL.64 [R1+0x1788], R30 ;  /* 0x0017881e01007387 */ /* 0x0001e80000100a00 */
[----:B0-----:R-:W4:Y:S04]  /*c4aa0*/  LDL.LU.64 R30, [R1+0x6df0] ;  /* 0x006df000011e7983 */ /* 0x001f280000300a00 */
        /* <DEDUP_REMOVED lines=19> */
[----:B--2---:R-:W-:Y:S06]  /*c4be0*/  HMMA.16816.F32 R4, R12, R50, R52 ;  /* 0x000000320c04723c */ /* 0x004fec0000001834 */
[----:B------:R-:W-:Y:S04]  /*c4bf0*/  STL.64 [R1+0x6d40], R50 ;  /* 0x006d403201007387 */ /* 0x000fe80000100a00 */
[----:B------:R-:W-:-:S13]  /*c4c00*/  STL.64 [R1+0x6d38], R48 ;  /* 0x006d383001007387 */ /* 0x000fda0000100a00 */
[----:B------:R-:W-:Y:S04]  /*c4c10*/  STL.64 [R1+0x1510], R4 ;  /* 0x0015100401007387 */ /* 0x000fe80000100a00 */
[----:B------:R0:W-:Y:S02]  /*c4c20*/  STL.64 [R1+0x1518], R6 ;  /* 0x0015180601007387 */ /* 0x0001e40000100a00 */
[----:B0-----:R-:W-:Y:S06]  /*c4c30*/  HMMA.16816.F32 R4, R12, R42, R20 ;  /* 0x0000002a0c04723c */ /* 0x001fec0000001814 */
[----:B------:R-:W-:Y:S04]  /*c4c40*/  STL.64 [R1+0x6d30], R42 ;  /* 0x006d302a01007387 */ /* 0x000fe80000100a00 */
[----:B----4-:R-:W-:-:S13]  /*c4c50*/  STL.64 [R1+0x6d28], R40 ;  /* 0x006d282801007387 */ /* 0x010fda0000100a00 */
[----:B------:R-:W-:Y:S04]  /*c4c60*/  STL.64 [R1+0x1520], R4 ;  /* 0x0015200401007387 */ /* 0x000fe80000100a00 */
[----:B------:R0:W-:Y:S04]  /*c4c70*/  STL.64 [R1+0x1528], R6 ;  /* 0x0015280601007387 */ /* 0x0001e80000100a00 */
[----:B------:R-:W2:Y:S04]  /*c4c80*/  LDL.LU R52, [R1+0x1070] ;  /* 0x0010700001347983 */ /* 0x000ea80000300800 */
[----:B------:R-:W2:Y:S04]  /*c4c90*/  LDL.LU R53, [R1+0x1074] ;  /* 0x0010740001357983 */ /* 0x000ea80000300800 */
[----:B------:R-:W3:Y:S04]  /*c4ca0*/  LDL.LU R54, [R1+0x1078] ;  /* 0x0010780001367983 */ /* 0x000ee80000300800 */
[----:B------:R-:W3:Y:S04]  /*c4cb0*/  LDL.LU R55, [R1+0x107c] ;  /* 0x00107c0001377983 */ /* 0x000ee80000300800 */
[----:B---3--:R-:W-:Y:S04]  /*c4cc0*/  STL.64 [R1+0x6ce0], R54 ;  /* 0x006ce03601007387 */ /* 0x008fe80000100a00 */
[----:B--2---:R-:W-:Y:S04]  /*c4cd0*/  STL.64 [R1+0x6cd8], R52 ;  /* 0x006cd83401007387 */ /* 0x004fe80000100a00 */
[----:B------:R-:W2:Y:S04]  /*c4ce0*/  LDL.LU.64 R20, [R1+0x160] ;  /* 0x0001600001147983 */ /* 0x000ea80000300a00 */
[----:B------:R-:W3:Y:S01]  /*c4cf0*/  LDL.LU.64 R22, [R1+0x168] ;  /* 0x0001680001167983 */ /* 0x000ee20000300a00 */
[C---:B0-----:R-:W-:Y:S03]  /*c4d00*/  HMMA.16816.F32 R4, R12.reuse, R30, R44 ;  /* 0x0000001e0c04723c */ /* 0x041fe6000000182c */
[----:B---3--:R-:W-:Y:S04]  /*c4d10*/  STL.64 [R1+0x6cf0], R22 ;  /* 0x006cf01601007387 */ /* 0x008fe80000100a00 */
[----:B--2---:R0:W-:Y:S02]  /*c4d20*/  STL.64 [R1+0x6ce8], R20 ;  /* 0x006ce81401007387 */ /* 0x0041e40000100a00 */
[----:B0-----:R-:W-:Y:S02]  /*c4d30*/  HMMA.16816.F32 R20, R12, R38, R32 ;  /* 0x000000260c14723c */ /* 0x001fe40000001820 */
[----:B------:R-:W-:-:S15]  /*c4d40*/  STL.64 [R1+0x6d10], R30 ;  /* 0x006d101e01007387 */ /* 0x000fde0000100a00 */
[----:B------:R-:W-:-:S06]  /*c4d50*/  NOP ;  /* 0x0000000000007918 */ /* 0x000fcc0000000000 */
[----:B------:R-:W-:Y:S04]  /*c4d60*/  STL.64 [R1+0x1530], R20 ;  /* 0x0015301401007387 */ /* 0x000fe80000100a00 */
[----:B------:R-:W-:Y:S04]  /*c4d70*/  STL.64 [R1+0x1538], R22 ;  /* 0x0015381601007387 */ /* 0x000fe80000100a00 */
[----:B------:R-:W-:Y:S04]  /*c4d80*/  STL [R1+0x6d08], R28 ;  /* 0x006d081c01007387 */ /* 0x000fe80000100800 */
[----:B------:R-:W-:Y:S04]  /*c4d90*/  STL.64 [R1+0x1540], R4 ;  /* 0x0015400401007387 */ /* 0x000fe80000100a00 */
[----:B------:R0:W-:Y:S02]  /*c4da0*/  STL.64 [R1+0x1548], R6 ;  /* 0x0015480601007387 */ /* 0x0001e40000100a00 */
[----:B0-----:R-:W-:Y:S06]  /*c4db0*/  HMMA.16816.F32 R4, R12, R26, R16 ;  /* 0x0000001a0c04723c */ /* 0x001fec0000001810 */
[----:B------:R-:W-:Y:S04]  /*c4dc0*/  STL.64 [R1+0x6d98], R26 ;  /* 0x006d981a01007387 */ /* 0x000fe80000100a00 */
[----:B------:R-:W-:-:S13]  /*c4dd0*/  STL.64 [R1+0x6d90], R24 ;  /* 0x006d901801007387 */ /* 0x000fda0000100a00 */
        /* <DEDUP_REMOVED lines=96> */
[----:B0-----:R-:W4:Y:S04]  /*c53e0*/  LDL.LU.64 R26, [R1+0x6d98] ;  /* 0x006d9800011a7983 */ /* 0x001f280000300a00 */
[----:B------:R-:W3:Y:S02]  /*c53f0*/  LDL.LU.64 R24, [R1+0x6d90] ;  /* 0x006d900001187983 */ /* 0x000ee40000300a00 */
        /* <DEDUP_REMOVED lines=76> */
[----:B0-----:R-:W3:Y:S04]  /*c58c0*/  LDL.LU.64 R22, [R1+0x6d00] ;  /* 0x006d000001167983 */ /* 0x001ee80000300a00 */
[----:B------:R-:W3:Y:S01]  /*c58d0*/  LDL.LU.64 R20, [R1+0x6cf8] ;  /* 0x006cf80001147983 */ /* 0x000ee20000300a00 */
        /* <DEDUP_REMOVED lines=10> */
[----:B------:R-:W2:Y:S01]  /*c5980*/  LDL.LU.64 R52, [R1+0x6cd8] ;  /* 0x006cd80001347983 */ /* 0x000ea20000300a00 */
[C---:B------:R-:W-:Y:S06]  /*c5990*/  HMMA.16816.F32 R4, R12.reuse, R58, R4 ;  /* 0x0000003a0c04723c */ /* 0x040fec0000001804 */
[----:B------:R-:W-:Y:S01]  /*c59a0*/  STL.64 [R1+0x6c98], R58 ;  /* 0x006c983a01007387 */ /* 0x000fe20000100a00 */
[----:B------:R-:W-:-:S15]  /*c59b0*/  HMMA.16816.F32 R32, R12, R2, R32 ;  /* 0x000000020c20723c */ /* 0x000fde0000001820 */
[----:B------:R-:W-:-:S01]  /*c59c0*/  NOP ;  /* 0x0000000000007918 */ /* 0x000fc20000000000 */
[----:B------:R-:W-:Y:S04]  /*c59d0*/  STL.64 [R1+0x1680], R4 ;  /* 0x0016800401007387 */ /* 0x000fe80000100a00 */
[----:B------:R2:W-:Y:S04]  /*c59e0*/  STL.64 [R1+0x1688], R6 ;  /* 0x0016880601007387 */ /* 0x0005e80000100a00 */
        /* <DEDUP_REMOVED lines=18> */
[----:B--2---:R-:W2:Y:S01]  /*c5b10*/  LDL.LU R4, [R1+0x1010] ;  /* 0x0010100001047983 */ /* 0x004ea20000300800 */
[----:B------:R-:W-:-:S02]  /*c5b20*/  IMAD.MOV.U32 R15, RZ, RZ, R20 ;  /* 0x000000ffff0f7224 */ /* 0x000fc400078e0014 */
[----:B------:R-:W-:Y:S02]  /*c5b30*/  IMAD.MOV.U32 R14, RZ, RZ, R21 ;  /* 0x000000ffff0e7224 */ /* 0x000fe400078e0015 */
[----:B------:R-:W-:Y:S02]  /*c5b40*/  IMAD.MOV.U32 R13, RZ, RZ, R22 ;  /* 0x000000ffff0d7224 */ /* 0x000fe400078e0016 */
[----:B------:R-:W-:Y:S01]  /*c5b50*/  IMAD.MOV.U32 R12, RZ, RZ, R23 ;  /* 0x000000ffff0c7224 */ /* 0x000fe200078e0017 */
[----:B------:R-:W2:Y:S04]  /*c5b60*/  LDL.LU R5, [R1+0x1014] ;  /* 0x0010140001057983 */ /* 0x000ea80000300800 */
[----:B---3--:R-:W2:Y:S04]  /*c5b70*/  LDL.LU R6, [R1+0x1018] ;  /* 0x0010180001067983 */ /* 0x008ea80000300800 */
[----:B------:R-:W2:Y:S04]  /*c5b80*/  LDL.LU R7, [R1+0x101c] ;  /* 0x00101c0001077983 */ /* 0x000ea80000300800 */
[----:B------:R0:W-:Y:S01]  /*c5b90*/  STL.64 [R1+0x6c70], R16 ;  /* 0x006c701001007387 */ /* 0x0001e20000100a00 */
[----:B------:R-:W-:-:S02]  /*c5ba0*/  IMAD.MOV.U32 R18, RZ, RZ, R13 ;  /* 0x000000ffff127224 */ /* 0x000fc400078e000d */
[----:B------:R-:W-:Y:S02]  /*c5bb0*/  IMAD.MOV.U32 R19, RZ, RZ, R12 ;  /* 0x000000ffff137224 */ /* 0x000fe400078e000c */
[----:B------:R-:W3:Y:S01]  /*c5bc0*/  LDL.LU R12, [R1+0xf70] ;  /* 0x000f7000010c7983 */ /* 0x000ee20000300800 */
[----:B0-----:R-:W-:Y:S02]  /*c5bd0*/  IMAD.MOV.U32 R16, RZ, RZ, R15 ;  /* 0x000000ffff107224 */ /* 0x001fe400078e000f */
[----:B------:R-:W-:-:S07]  /*c5be0*/  IMAD.MOV.U32 R17, RZ, RZ, R14 ;  /* 0x000000ffff117224 */ /* 0x000fce00078e000e */
[----:B------:R-:W-:-:S15]  /*c5bf0*/  HMMA.16816.F32 R8, R16, R24, R8 ;  /* 0x000000181008723c */ /* 0x000fde0000001808 */
[----:B------:R-:W-:-:S08]  /*c5c00*/  NOP ;  /* 0x0000000000007918 */ /* 0x000fd00000000000 */
        /* <DEDUP_REMOVED lines=24> */
[----:B------:R-:W-:Y:S04]  /*c5d90*/  STL.64 [R1+0x6c58], R46 ;  /* 0x006c582e01007387 */ /* 0x000fe80000100a00 */
[----:B------:R0:W-:Y:S04]  /*c5da0*/  STL [R1+0x6c50], R44 ;  /* 0x006c502c01007387 */ /* 0x0001e80000100800 */
        /* <DEDUP_REMOVED lines=9> */
[----:B------:R-:W4:Y:S04]  /*c5e40*/  LDL.LU.64 R4, [R1+0x6cc0] ;  /* 0x006cc00001047983 */ /* 0x000f280000300a00 */
[----:B------:R3:W-:Y:S02]  /*c5e50*/  STL.64 [R1+0x6c48], R34 ;  /* 0x006c482201007387 */ /* 0x0007e40000100a00 */
[C---:B---3--:R-:W-:Y:S06]  /*c5e60*/  HMMA.16816.F32 R32, R16.reuse, R60, R24 ;  /* 0x0000003c1020723c */ /* 0x048fec0000001818 */
[C---:B----4-:R-:W-:Y:S06]  /*c5e70*/  HMMA.16816.F32 R44, R16.reuse, R4, R44 ;  /* 0x00000004102c723c */ /* 0x050fec000000182c */
[----:B--2---:R-:W-:-:S15]  /*c5e80*/  HMMA.16816.F32 R24, R16, R6, R56 ;  /* 0x000000061018723c */ /* 0x004fde0000001838 */
[----:B------:R-:W-:-:S02]  /*c5e90*/  NOP ;  /* 0x0000000000007918 */ /* 0x000fc40000000000 */
[----:B------:R-:W-:Y:S04]  /*c5ea0*/  STL.64 [R1+0x16d0], R44 ;  /* 0x0016d02c01007387 */ /* 0x000fe80000100a00 */
[----:B------:R-:W-:Y:S04]  /*c5eb0*/  STL.64 [R1+0x16d8], R46 ;  /* 0x0016d82e01007387 */ /* 0x000fe80000100a00 */
[----:B------:R-:W-:Y:S04]  /*c5ec0*/  STL.64 [R1+0x6c40], R6 ;  /* 0x006c400601007387 */ /* 0x000fe80000100a00 */
[----:B------:R-:W-:Y:S04]  /*c5ed0*/  STL.64 [R1+0x16e0], R32 ;  /* 0x0016e02001007387 */ /* 0x000fe80000100a00 */
[----:B------:R-:W-:Y:S04]  /*c5ee0*/  STL.64 [R1+0x16e8], R34 ;  /* 0x0016e82201007387 */ /* 0x000fe80000100a00 */
[----:B------:R0:W-:Y:S02]  /*c5ef0*/  STL.64 [R1+0x6c38], R4 ;  /* 0x006c380401007387 */ /* 0x0001e40000100a00 */
[----:B0-----:R-:W-:Y:S02]  /*c5f00*/  HMMA.16816.F32 R4, R16, R48, R52 ;  /* 0x000000301004723c */ /* 0x001fe40000001834 */
[----:B------:R-:W-:Y:S04]  /*c5f10*/  STL.64 [R1+0x16f0], R24 ;  /* 0x0016f01801007387 */ /* 0x000fe80000100a00 */
[----:B------:R-:W-:Y:S04]  /*c5f20*/  STL.64 [R1+0x16f8], R26 ;  /* 0x0016f81a01007387 */ /* 0x000fe80000100a00 */
[----:B------:R-:W2:-:S13]  /*c5f30*/  LDL.LU R52, [R1+0x100] ;  /* 0x0001000001347983 */ /* 0x000e9a0000300800 */
[----:B------:R-:W-:Y:S04]  /*c5f40*/  STL.64 [R1+0x1700], R4 ;  /* 0x0017000401007387 */ /* 0x000fe80000100a00 */
[----:B------:R0:W-:Y:S04]  /*c5f50*/  STL.64 [R1+0x1708], R6 ;  /* 0x0017080601007387 */ /* 0x0001e80000100a00 */
[----:B------:R-:W2:Y:S04]  /*c5f60*/  LDL.LU R53, [R1+0x104] ;  /* 0x0001040001357983 */ /* 0x000ea80000300800 */
[----:B------:R-:W3:Y:S04]  /*c5f70*/  LDL.LU R54, [R1+0x108] ;  /* 0x0001080001367983 */ /* 0x000ee80000300800 */
[----:B------:R-:W3:Y:S01]  /*c5f80*/  LDL.LU R55, [R1+0x10c] ;  /* 0x00010c0001377983 */ /* 0x000ee20000300800 */
[C---:B0-----:R-:W-:Y:S03]  /*c5f90*/  HMMA.16816.F32 R4, R16.reuse, R50, R12 ;  /* 0x000000321004723c */ /* 0x041fe6000000180c */
        /* <DEDUP_REMOVED lines=17> */
[----:B0-----:R-:W-:Y:S06]  /*c60b0*/  HMMA.16816.F32 R4, R16, R38, R8 ;  /* 0x000000261004723c */ /* 0x001fec0000001808 */
        /* <DEDUP_REMOVED lines=94> */
[----:B------:R-:W2:Y:S04]  /*c66a0*/  LDL.LU.64 R54, [R1+0x6c80] ;  /* 0x006c800001367983 */ /* 0x000ea80000300a00 */
[----:B------:R-:W2:Y:S04]  /*c66b0*/  LDL.LU.64 R52, [R1+0x6c78] ;  /* 0x006c780001347983 */ /* 0x000ea80000300a00 */
        /* <DEDUP_REMOVED lines=9> */
[----:B------:R-:W2:Y:S04]  /*c6750*/  LDL.LU.64 R12, [R1+0x6c60] ;  /* 0x006c6000010c7983 */ /* 0x000ea80000300a00 */
        /* <DEDUP_REMOVED lines=13> */
[----:B0-----:R-:W3:Y:S04]  /*c6830*/  LDL.LU.64 R34, [R1+0x6c48] ;  /* 0x006c480001227983 */ /* 0x001ee80000300a00 */
        /* <DEDUP_REMOVED lines=11> */
[----:B------:R-:W4:Y:S01]  /*c68f0*/  LDL.LU.64 R4, [R1+0x6c38] ;  /* 0x006c380001047983 */ /* 0x000f220000300a00 */
[C---:B------:R-:W-:Y:S03]  /*c6900*/  HMMA.16816.F32 R40, R52.reuse, R60, R40 ;  /* 0x0000003c3428723c */ /* 0x040fe60000001828 */
        /* <DEDUP_REMOVED lines=15> */
[----:B------:R-:W3:Y:S04]  /*c6a00*/  LDL.LU.64 R40, [R1+0x6c18] ;  /* 0x006c180001287983 */ /* 0x000ee80000300a00 */
[----:B------:R-:W-:Y:S04]  /*c6a10*/  STL.64 [R1+0x17f0], R48 ;  /* 0x0017f03001007387 */ /* 0x000fe80000100a00 */
[----:B------:R0:W-:Y:S04]  /*c6a20*/  STL.64 [R1+0x17f8], R50 ;  /* 0x0017f83201007387 */ /* 0x0001e80000100a00 */
[----:B0-----:R-:W2:Y:S04]  /*c6a30*/  LDL.LU.64 R50, [R1+0x6c10] ;  /* 0x006c100001327983 */ /* 0x001ea80000300a00 */
[----:B------:R-:W4:Y:S04]  /*c6a40*/  LDL.LU.64 R48, [R1+0x6c08] ;  /* 0x006c080001307983 */ /* 0x000f280000300a00 */
[----:B------:R-:W-:Y:S04]  /*c6a50*/  STL.64 [R1+0x6bd0], R6 ;  /* 0x006bd00601007387 */ /* 0x000fe80000100a00 */
[----:B------:R0:W-:Y:S04]  /*c6a60*/  STL.64 [R1+0x6bc8], R4 ;  /* 0x006bc80401007387 */ /* 0x0001e80000100a00 */
[----:B0-----:R-:W4:Y:S04]  /*c6a70*/  LDL.LU R4, [R1+0xe70] ;  /* 0x000e700001047983 */ /* 0x001f280000300800 */
[----:B------:R-:W4:Y:S04]  /*c6a80*/  LDL.LU R5, [R1+0xe74] ;  /* 0x000e740001057983 */ /* 0x000f280000300800 */
[----:B------:R-:W4:Y:S04]  /*c6a90*/  LDL.LU R6, [R1+0xe78] ;  /* 0x000e780001067983 */ /* 0x000f280000300800 */
[----:B------:R-:W4:Y:S01]  /*c6aa0*/  LDL.LU R7, [R1+0xe7c] ;  /* 0x000e7c0001077983 */ /* 0x000f220000300800 */
[C---:B------:R-:W-:Y:S06]  /*c6ab0*/  HMMA.16816.F32 R16, R52.reuse, R38, R16 ;  /* 0x000000263410723c */ /* 0x040fec0000001810 */
[----:B----4-:R-:W-:-:S15]  /*c6ac0*/  HMMA.16816.F32 R4, R52, R48, R4 ;  /* 0x000000303404723c */ /* 0x010fde0000001804 */
        /* <DEDUP_REMOVED lines=10> */
[----:B---3--:R-:W-:-:S13]  /*c6b70*/  STL.64 [R1+0x6b78], R40 ;  /* 0x006b782801007387 */ /* 0x008fda0000100a00 */
[----:B------:R-:W-:Y:S04]  /*c6b80*/  STL.64 [R1+0x1820], R4 ;  /* 0x0018200401007387 */ /* 0x000fe80000100a00 */
[----:B------:R0:W-:Y:S02]  /*c6b90*/  STL.64 [R1+0x1828], R6 ;  /* 0x0018280601007387 */ /* 0x0001e40000100a00 */
[C---:B0-----:R-:W-:Y:S06]  /*c6ba0*/  HMMA.16816.F32 R4, R52.reuse, R30, R12 ;  /* 0x0000001e3404723c */ /* 0x041fec000000180c */
[----:B------:R-:W-:Y:S04]  /*c6bb0*/  STL.64 [R1+0x6b60], R30 ;  /* 0x006b601e01007387 */ /* 0x000fe80000100a00 */
[----:B------:R-:W-:Y:S04]  /*c6bc0*/  STL.64 [R1+0x1830], R16 ;  /* 0x0018301001007387 */ /* 0x000fe80000100a00 */
[----:B------:R-:W-:Y:S04]  /*c6bd0*/  STL.64 [R1+0x1838], R18 ;  /* 0x0018381201007387 */ /* 0x000fe80000100a00 */
[----:B------:R-:W-:Y:S01]  /*c6be0*/  STL [R1+0x6b58], R28 ;  /* 0x006b581c01007387 */ /* 0x000fe20000100800 */
[C---:B------:R-:W-:Y:S04]  /*c6bf0*/  HMMA.16816.F32 R12, R52.reuse, R26, R20 ;  /* 0x0000001a340c723c */ /* 0x040fe80000001814 */
[----:B------:R-:W-:Y:S04]  /*c6c00*/  STL.64 [R1+0x1840], R4 ;  /* 0x0018400401007387 */ /* 0x000fe80000100a00 */
[----:B------:R0:W-:Y:S02]  /*c6c10*/  STL.64 [R1+0x1848], R6 ;  /* 0x0018480601007387 */ /* 0x0001e40000100a00 */
[C---:B0-----:R-:W-:Y:S02]  /*c6c20*/  HMMA.16816.F32 R4, R52.reuse, R36, R8 ;  /* 0x000000243404723c */ /* 0x041fe40000001808 */
[----:B------:R-:W-:Y:S11]  /*c6c30*/  STL.64 [R1+0x6b70], R38 ;  /* 0x006b702601007387 */ /* 0x000ff60000100a00 */
[----:B------:R0:W-:Y:S04]  /*c6c40*/  STL.64 [R1+0x1850], R12 ;  /* 0x0018500c01007387 */ /* 0x0001e80000100a00 */
[----:B------:R1:W-:Y:S04]  /*c6c50*/  STL.64 [R1+0x1858], R14 ;  /* 0x0018580e01007387 */ /* 0x0003e80000100a00 */
[----:B------:R2:W-:Y:S04]  /*c6c60*/  STL.64 [R1+0x6b68], R36 ;  /* 0x006b682401007387 */ /* 0x0005e80000100a00 */
[----:B------:R-:W-:Y:S04]  /*c6c70*/  STL.64 [R1+0x1860], R4 ;  /* 0x0018600401007387 */ /* 0x000fe80000100a00 */
[----:B------:R-:W-:Y:S04]  /*c6c80*/  STL.64 [R1+0x1868], R6 ;  /* 0x0018680601007387 */ /* 0x000fe80000100a00 */
[----:B------:R-:W3:Y:S04]  /*c6c90*/  LDL.LU R20, [R1+0xce0] ;  /* 0x000ce00001147983 */ /* 0x000ee80000300800 */
[----:B------:R-:W3:Y:S04]  /*c6ca0*/  LDL.LU R21, [R1+0xce4] ;  /* 0x000ce40001157983 */ /* 0x000ee80000300800 */
[----:B------:R-:W4:Y:S04]  /*c6cb0*/  LDL.LU R22, [R1+0xce8] ;  /* 0x000ce80001167983 */ /* 0x000f280000300800 */
[----:B------:R-:W4:Y:S04]  /*c6cc0*/  LDL.LU R23, [R1+0xcec] ;  /* 0x000cec0001177983 */ /* 0x000f280000300800 */
[----:B----4-:R-:W-:Y:S04]  /*c6cd0*/  STL.64 [R1+0x6b90], R22 ;  /* 0x006b901601007387 */ /* 0x010fe80000100a00 */
[----:B---3--:R-:W-:Y:S04]  /*c6ce0*/  STL.64 [R1+0x6b88], R20 ;  /* 0x006b881401007387 */ /* 0x008fe80000100a00 */
[----:B0-----:R-:W3:Y:S04]  /*c6cf0*/  LDL.LU R12, [R1+0xcf0] ;  /* 0x000cf000010c7983 */ /* 0x001ee80000300800 */
[----:B------:R-:W3:Y:S04]  /*c6d00*/  LDL.LU R13, [R1+0xcf4] ;  /* 0x000cf400010d7983 */ /* 0x000ee80000300800 */
[----:B-1----:R-:W4:Y:S04]  /*c6d10*/  LDL.LU R14, [R1+0xcf8] ;  /* 0x000cf800010e7983 */ /* 0x002f280000300800 */
[----:B------:R-:W4:Y:S04]  /*c6d20*/  LDL.LU R15, [R1+0xcfc] ;  /* 0x000cfc00010f7983 */ /* 0x000f280000300800 */
[----:B----4-:R-:W-:Y:S04]  /*c6d30*/  STL.64 [R1+0x6bb0], R14 ;  /* 0x006bb00e01007387 */ /* 0x010fe80000100a00 */
[----:B---3--:R0:W-:Y:S04]  /*c6d40*/  STL.64 [R1+0x6ba8], R12 ;  /* 0x006ba80c01007387 */ /* 0x0081e80000100a00 */
[----:B------:R-:W3:Y:S04]  /*c6d50*/  LDL.LU R48, [R1+0xd80] ;  /* 0x000d800001307983 */ /* 0x000ee80000300800 */
[----:B------:R-:W3:Y:S04]  /*c6d60*/  LDL.LU R49, [R1+0xd84] ;  /* 0x000d840001317983 */ /* 0x000ee80000300800 */
        /* <DEDUP_REMOVED lines=22> */
[----:B----4-:R-:W-:Y:S04]  /*c6ed0*/  STL.64 [R1+0x6bc0], R50 ;  /* 0x006bc03201007387 */ /* 0x010fe80000100a00 */
[----:B---3--:R1:W-:Y:S04]  /*c6ee0*/  STL.64 [R1+0x6bb8], R48 ;  /* 0x006bb83001007387 */ /* 0x0083e80000100a00 */
[----:B0-----:R-:W3:Y:S04]  /*c6ef0*/  LDL.LU R12, [R1+0xd90] ;  /* 0x000d9000010c7983 */ /* 0x001ee80000300800 */
[----:B------:R-:W3:Y:S04]  /*c6f00*/  LDL.LU R13, [R1+0xd94] ;  /* 0x000d9400010d7983 */ /* 0x000ee80000300800 */
[----:B------:R-:W3:Y:S04]  /*c6f10*/  LDL.LU R14, [R1+0xd98] ;  /* 0x000d9800010e7983 */ /* 0x000ee80000300800 */
[----:B------:R-:W3:Y:S04]  /*c6f20*/  LDL.LU R15, [R1+0xd9c] ;  /* 0x000d9c00010f7983 */ /* 0x000ee80000300800 */
[----:B------:R-:W4:Y:S04]  /*c6f30*/  LDL.LU R4, [R1+0xdb0] ;  /* 0x000db00001047983 */ /* 0x000f280000300800 */
[----:B------:R-:W4:Y:S04]  /*c6f40*/  LDL.LU R5, [R1+0xdb4] ;  /* 0x000db40001057983 */ /* 0x000f280000300800 */
[----:B------:R-:W4:Y:S04]  /*c6f50*/  LDL.LU R6, [R1+0xdb8] ;  /* 0x000db80001067983 */ /* 0x000f280000300800 */
[----:B------:R-:W4:Y:S01]  /*c6f60*/  LDL.LU R7, [R1+0xdbc] ;  /* 0x000dbc0001077983 */ /* 0x000f220000300800 */
[C---:B------:R-:W-:Y:S06]  /*c6f70*/  HMMA.16816.F32 R32, R52.reuse, R58, R32 ;  /* 0x0000003a3420723c */ /* 0x040fec0000001820 */
[----:B------:R-:W-:Y:S01]  /*c6f80*/  HMMA.16816.F32 R52, R52, R2, R16 ;  /* 0x000000023434723c */ /* 0x000fe20000001810 */
        /* <DEDUP_REMOVED lines=12> */
[----:B------:R-:W3:Y:S04]  /*c7050*/  LDL.LU.64 R8, [R1+0xd0] ;  /* 0x0000d00001087983 */ /* 0x000ee80000300a00 */
        /* <DEDUP_REMOVED lines=8> */
[----:B------:R-:W2:Y:S02]  /*c70e0*/  LDL.LU.64 R52, [R1+0x6be8] ;  /* 0x006be80001347983 */ /* 0x000ea40000300a00 */
        /* <DEDUP_REMOVED lines=12> */
[----:B------:R-:W2:Y:S01]  /*c71b0*/  LDL.LU R44, [R1+0x6bd8] ;  /* 0x006bd800012c7983 */ /* 0x000ea20000300800 */
[C---:B----4-:R-:W-:Y:S06]  /*c71c0*/  HMMA.16816.F32 R4, R52.reuse, R34, R4 ;  /* 0x000000223404723c */ /* 0x050fec0000001804 */
[----:B---3--:R-:W-:-:S15]  /*c71d0*/  HMMA.16816.F32 R28, R52, R46, R28 ;  /* 0x0000002e341c723c */ /* 0x008fde000000181c */
[----:B------:R-:W-:-:S08]  /*c71e0*/  NOP ;  /* 0x0000000000007918 */ /* 0x000fd00000000000 */
[----:B------:R0:W-:Y:S04]  /*c71f0*/  STL.64 [R1+0x18b0], R28 ;  /* 0x0018b01c01007387 */ /* 0x0001e80000100a00 */
[----:B------:R1:W-:Y:S04]  /*c7200*/  STL.64 [R1+0x18b8], R30 ;  /* 0x0018b81e01007387 */ /* 0x0003e80000100a00 */
[----:B0-----:R-:W3:Y:S04]  /*c7210*/  LDL.LU R28, [R1+0xd40] ;  /* 0x000d4000011c7983 */ /* 0x001ee80000300800 */
[----:B------:R-:W3:Y:S04]  /*c7220*/  LDL.LU R29, [R1+0xd44] ;  /* 0x000d4400011d7983 */ /* 0x000ee80000300800 */
[----:B-1----:R-:W3:Y:S04]  /*c7230*/  LDL.LU R30, [R1+0xd48] ;  /* 0x000d4800011e7983 */ /* 0x002ee80000300800 */
[----:B------:R-:W3:Y:S04]  /*c7240*/  LDL.LU R31, [R1+0xd4c] ;  /* 0x000d4c00011f7983 */ /* 0x000ee80000300800 */
[----:B------:R-:W-:Y:S04]  /*c7250*/  STL.64 [R1+0x6b50], R46 ;  /* 0x006b502e01007387 */ /* 0x000fe80000100a00 */
[----:B--2---:R0:W-:Y:S04]  /*c7260*/  STL [R1+0x6b48], R44 ;  /* 0x006b482c01007387 */ /* 0x0041e80000100800 */
[----:B0-----:R-:W2:Y:S04]  /*c7270*/  LDL.LU R44, [R1+0xd00] ;  /* 0x000d0000012c7983 */ /* 0x001ea80000300800 */
[----:B------:R-:W2:Y:S04]  /*c7280*/  LDL.LU R45, [R1+0xd04] ;  /* 0x000d0400012d7983 */ /* 0x000ea80000300800 */
[----:B------:R-:W2:Y:S04]  /*c7290*/  LDL.LU R46, [R1+0xd08] ;  /* 0x000d0800012e7983 */ /* 0x000ea80000300800 */
[----:B------:R-:W2:Y:S04]  /*c72a0*/  LDL.LU R47, [R1+0xd0c] ;  /* 0x000d0c00012f7983 */ /* 0x000ea80000300800 */
        /* <DEDUP_REMOVED lines=8> */
[----:B0-----:R-:W4:Y:S04]  /*c7330*/  LDL.LU.64 R50, [R1+0x6bc0] ;  /* 0x006bc00001327983 */ /* 0x001f280000300a00 */
[----:B------:R-:W4:Y:S01]  /*c7340*/  LDL.LU.64 R48, [R1+0x6bb8] ;  /* 0x006bb80001307983 */ /* 0x000f220000300a00 */
[----:B------:R-:W-:-:S15]  /*c7350*/  HMMA.16816.F32 R12, R52, R60, R12 ;  /* 0x0000003c340c723c */ /* 0x000fde000000180c */
[----:B------:R-:W-:-:S08]  /*c7360*/  NOP ;  /* 0x0000000000007918 */ /* 0x000fd00000000000 */
        /* <DEDUP_REMOVED lines=50> */
[----:B------:R-:W4:Y:S01]  /*c7690*/  LDL.LU R28, [R1+0x6b58] ;  /* 0x006b5800011c7983 */ /* 0x000f220000300800 */
[C---:B--2---:R-:W-:Y:S06]  /*c76a0*/  HMMA.16816.F32 R4, R52.reuse, R36, R4 ;  /* 0x000000243404723c */ /* 0x044fec0000001804 */
[C---:B------:R-:W-:Y:S06]  /*c76b0*/  HMMA.16816.F32 R12, R52.reuse, R2, R12 ;  /* 0x00000002340c723c */ /* 0x040fec000000180c */
[C---:B---3--:R-:W-:Y:S06]  /*c76c0*/  HMMA.16816.F32 R40, R52.reuse, R30, R40 ;  /* 0x0000001e3428723c */ /* 0x048fec0000001828 */
[----:B------:R-:W-:Y:S04]  /*c76d0*/  STL.64 [R1+0x6b20], R30 ;  /* 0x006b201e01007387 */ /* 0x000fe80000100a00 */
[----:B----4-:R0:W-:Y:S02]  /*c76e0*/  STL [R1+0x6b18], R28 ;  /* 0x006b181c01007387 */ /* 0x0101e40000100800 */
[C---:B0-----:R-:W-:Y:S11]  /*c76f0*/  HMMA.16816.F32 R28, R52.reuse, R26, R48 ;  /* 0x0000001a341c723c */ /* 0x041ff60000001830 */
        /* <DEDUP_REMOVED lines=8> */
[----:B0-----:R-:W-:Y:S06]  /*c7780*/  HMMA.16816.F32 R28, R52, R58, R44 ;  /* 0x0000003a341c723c */ /* 0x001fec000000182c */
[----:B-1----:R-:W-:-:S15]  /*c7790*/  HMMA.16816.F32 R4, R8, R16, R20 ;  /* 0x000000100804723c */ /* 0x002fde0000001814 */
[----:B------:R-:W-:-:S02]  /*c77a0*/  NOP ;  /* 0x0000000000007918 */ /* 0x000fc40000000000 */
[----:B------:R-:W-:Y:S04]  /*c77b0*/  STL.64 [R1+0xf30], R28 ;  /* 0x000f301c01007387 */ /* 0x000fe80000100a00 */
[----:B------:R-:W-:Y:S04]  /*c77c0*/  STL.64 [R1+0xf38], R30 ;  /* 0x000f381e01007387 */ /* 0x000fe80000100a00 */
        /* <DEDUP_REMOVED lines=16> */
[----:B------:R-:W-:-:S02]  /*c78d0*/  IMAD.MOV.U32 R33, RZ, RZ, R8 ;  /* 0x000000ffff217224 */ /* 0x000fc400078e0008 */
[----:B------:R-:W-:Y:S01]  /*c78e0*/  IMAD.MOV.U32 R32, RZ, RZ, R9 ;  /* 0x000000ffff207224 */ /* 0x000fe200078e0009 */
        /* <DEDUP_REMOVED lines=30> */
[----:B------:R0:W-:Y:S02]  /*c7ad0*/  STL.64 [R1+0x6ae0], R16 ;  /* 0x006ae01001007387 */ /* 0x0001e40000100a00 */
[----:B0-----:R-:W-:-:S02]  /*c7ae0*/  IMAD.MOV.U32 R16, RZ, RZ, R33 ;  /* 0x000000ffff107224 */ /* 0x001fc400078e0021 */
[----:B------:R-:W-:-:S07]  /*c7af0*/  IMAD.MOV.U32 R17, RZ, RZ, R32 ;  /* 0x000000ffff117224 */ /* 0x000fce00078e0020 */
[----:B----4-:R-:W-:-:S15]  /*c7b00*/  HMMA.16816.F32 R44, R16, R24, R44 ;  /* 0x00000018102c723c */ /* 0x010fde000000182c */
[----:B------:R-:W-:-:S08]  /*c7b10*/  NOP ;  /* 0x0000000000007918 */ /* 0x000fd00000000000 */
[----:B------:R-:W-:Y:S04]  /*c7b20*/  STL.64 [R1+0xf00], R44 ;  /* 0x000f002c01007387 */ /* 0x000fe80000100a00 */
[----:B------:R0:W-:Y:S04]  /*c7b30*/  STL.64 [R1+0xf08], R46 ;  /* 0x000f082e01007387 */ /* 0x0001e80000100a00 */
[----:B0-----:R-:W4:Y:S04]  /*c7b40*/  LDL.LU.64 R46, [R1+0x6b50] ;  /* 0x006b5000012e7983 */ /* 0x001f280000300a00 */
[----:B------:R-:W3:Y:S01]  /*c7b50*/  LDL.LU R44, [R1+0x6b48] ;  /* 0x006b4800012c7983 */ /* 0x000ee20000300800 */
        /* <DEDUP_REMOVED lines=15> */
[----:B------:R-:W-:Y:S04]  /*c7c50*/  STL.64 [R1+0xed0], R4 ;  /* 0x000ed00401007387 */ /* 0x000fe80000100a00 */
[----:B------:R0:W-:Y:S04]  /*c7c60*/  STL.64 [R1+0xed8], R6 ;  /* 0x000ed80601007387 */ /* 0x0001e80000100a00 */
[----:B0-----:R-:W4:Y:S04]  /*c7c70*/  LDL.LU.64 R6, [R1+0x6b40] ;  /* 0x006b400001067983 */ /* 0x001f280000300a00 */
[----:B------:R-:W2:Y:S01]  /*c7c80*/  LDL.LU.64 R4, [R1+0x6b38] ;  /* 0x006b380001047983 */ /* 0x000ea20000300a00 */
[C---:B------:R-:W-:Y:S03]  /*c7c90*/  HMMA.16816.F32 R28, R16.reuse, R60, R28 ;  /* 0x0000003c101c723c */ /* 0x040fe6000000181c */
        /* <DEDUP_REMOVED lines=14> */
[----:B0-----:R-:W4:Y:S04]  /*c7d80*/  LDL.LU.64 R30, [R1+0x6b20] ;  /* 0x006b2000011e7983 */ /* 0x001f280000300a00 */
[----:B------:R-:W4:Y:S04]  /*c7d90*/  LDL.LU R28, [R1+0x6b18] ;  /* 0x006b1800011c7983 */ /* 0x000f280000300800 */
[----:B------:R-:W-:Y:S04]  /*c7da0*/  STL.64 [R1+0xea0], R48 ;  /* 0x000ea03001007387 */ /* 0x000fe80000100a00 */
[----:B------:R0:W-:Y:S04]  /*c7db0*/  STL.64 [R1+0xea8], R50 ;  /* 0x000ea83201007387 */ /* 0x0001e80000100a00 */
[----:B0-----:R-:W3:Y:S04]  /*c7dc0*/  LDL.LU.64 R50, [R1+0x6b10] ;  /* 0x006b100001327983 */ /* 0x001ee80000300a00 */
        /* <DEDUP_REMOVED lines=13> */
[----:B---3--:R-:W-:Y:S06]  /*c7ea0*/  HMMA.16816.F32 R4, R16, R50, R4 ;  /* 0x000000321004723c */ /* 0x008fec0000001804 */
[----:B------:R-:W-:Y:S04]  /*c7eb0*/  STL.64 [R1+0x6a68], R50 ;  /* 0x006a683201007387 */ /* 0x000fe80000100a00 */
[----:B------:R-:W-:-:S13]  /*c7ec0*/  STL.64 [R1+0x6a60], R48 ;  /* 0x006a603001007387 */ /* 0x000fda0000100a00 */
[----:B------:R-:W-:Y:S04]  /*c7ed0*/  STL.64 [R1+0xe80], R4 ;  /* 0x000e800401007387 */ /* 0x000fe80000100a00 */
[----:B------:R2:W-:Y:S02]  /*c7ee0*/  STL.64 [R1+0xe88], R6 ;  /* 0x000e880601007387 */ /* 0x0005e40000100a00 */
[C---:B--2---:R-:W-:Y:S06]  /*c7ef0*/  HMMA.16816.F32 R4, R16.reuse, R42, R32 ;  /* 0x0000002a1004723c */ /* 0x044fec0000001820 */
[----:B------:R-:W-:Y:S04]  /*c7f00*/  STL.64 [R1+0x6a78], R42 ;  /* 0x006a782a01007387 */ /* 0x000fe80000100a00 */
[----:B----4-:R-:W-:Y:S01]  /*c7f10*/  STL.64 [R1+0x6a70], R40 ;  /* 0x006a702801007387 */ /* 0x010fe20000100a00 */
[----:B------:R-:W-:-:S12]  /*c7f20*/  HMMA.16816.F32 R32, R16, R38, R44 ;  /* 0x000000261020723c */ /* 0x000fd8000000182c */
[----:B------:R-:W-:Y:S04]  /*c7f30*/  STL.64 [R1+0xe70], R4 ;  /* 0x000e700401007387 */ /* 0x000fe80000100a00 */
[----:B------:R0:W-:Y:S02]  /*c7f40*/  STL.64 [R1+0xe78], R6 ;  /* 0x000e780601007387 */ /* 0x0001e40000100a00 */
[C---:B0-----:R-:W-:Y:S06]  /*c7f50*/  HMMA.16816.F32 R4, R16.reuse, R30, R12 ;  /* 0x0000001e1004723c */ /* 0x041fec000000180c */
[----:B------:R-:W-:Y:S04]  /*c7f60*/  STL.64 [R1+0x6a88], R30 ;  /* 0x006a881e01007387 */ /* 0x000fe80000100a00 */
[----:B------:R-:W-:Y:S04]  /*c7f70*/  STL.64 [R1+0xe60], R32 ;  /* 0x000e602001007387 */ /* 0x000fe80000100a00 */
[----:B------:R-:W-:Y:S04]  /*c7f80*/  STL.64 [R1+0xe68], R34 ;  /* 0x000e682201007387 */ /* 0x000fe80000100a00 */
[----:B------:R-:W-:Y:S05]  /*c7f90*/  STL [R1+0x6a80], R28 ;  /* 0x006a801c01007387 */ /* 0x000fea0000100800 */
        /* <DEDUP_REMOVED lines=13> */
[----:B------:R-:W2:Y:S04]  /*c8070*/  LDL.LU R12, [R1+0xb40] ;  /* 0x000b4000010c7983 */ /* 0x000ea80000300800 */
[----:B------:R-:W2:Y:S04]  /*c8080*/  LDL.LU R13, [R1+0xb44] ;  /* 0x000b4400010d7983 */ /* 0x000ea80000300800 */
[----:B------:R-:W3:Y:S04]  /*c8090*/  LDL.LU R14, [R1+0xb48] ;  /* 0x000b4800010e7983 */ /* 0x000ee80000300800 */
[----:B------:R-:W3:Y:S01]  /*c80a0*/  LDL.LU R15, [R1+0xb4c] ;  /* 0x000b4c00010f7983 */ /* 0x000ee20000300800 */
[----:B0-----:R-:W-:Y:S03]  /*c80b0*/  HMMA.16816.F32 R4, R16, R58, R8 ;  /* 0x0000003a1004723c */ /* 0x001fe60000001808 */
[----:B---3--:R-:W-:Y:S04]  /*c80c0*/  STL.64 [R1+0x6af0], R14 ;  /* 0x006af00e01007387 */ /* 0x008fe80000100a00 */
[----:B--2---:R0:W-:Y:S04]  /*c80d0*/  STL.64 [R1+0x6ae8], R12 ;  /* 0x006ae80c01007387 */ /* 0x0041e80000100a00 */
[----:B------:R-:W2:-:S12]  /*c80e0*/  LDL.LU R8, [R1+0xb70] ;  /* 0x000b700001087983 */ /* 0x000e980000300800 */
[----:B------:R1:W-:Y:S04]  /*c80f0*/  STL.64 [R1+0xe20], R4 ;  /* 0x000e200401007387 */ /* 0x0003e80000100a00 */
[----:B------:R3:W-:Y:S04]  /*c8100*/  STL.64 [R1+0xe28], R6 ;  /* 0x000e280601007387 */ /* 0x0007e80000100a00 */
        /* <DEDUP_REMOVED lines=27> */
[----:B---3--:R-:W3:Y:S04]  /*c82c0*/  LDL.LU R6, [R1+0xbb8] ;  /* 0x000bb80001067983 */ /* 0x008ee80000300800 */
        /* <DEDUP_REMOVED lines=17> */
[----:B--2---:R-:W-:Y:S03]  /*c83e0*/  HMMA.16816.F32 R16, R16, R2, R12 ;  /* 0x000000021010723c */ /* 0x004fe6000000180c */
[----:B------:R-:W2:Y:S04]  /*c83f0*/  LDL.LU.64 R14, [R1+0x6af0] ;  /* 0x006af000010e7983 */ /* 0x000ea80000300a00 */
[----:B------:R-:W2:-:S15]  /*c8400*/  LDL.LU.64 R12, [R1+0x6ae8] ;  /* 0x006ae800010c7983 */ /* 0x000e9e0000300a00 */
[----:B------:R-:W-:-:S01]  /*c8410*/  NOP ;  /* 0x0000000000007918 */ /* 0x000fc20000000000 */
[----:B------:R0:W-:Y:S04]  /*c8420*/  STL.64 [R1+0xd90], R16 ;  /* 0x000d901001007387 */ /* 0x0001e80000100a00 */
[----:B------:R4:W-:Y:S04]  /*c8430*/  STL.64 [R1+0xd98], R18 ;  /* 0x000d981201007387 */ /* 0x0009e80000100a00 */
[----:B0-----:R-:W3:Y:S01]  /*c8440*/  LDL.LU.64 R16, [R1+0x6ae0] ;  /* 0x006ae00001107983 */ /* 0x001ee20000300a00 */
[----:B----4-:R-:W-:Y:S02]  /*c8450*/  IMAD.MOV.U32 R18, RZ, RZ, R26 ;  /* 0x000000ffff127224 */ /* 0x010fe400078e001a */
[----:B------:R-:W-:-:S02]  /*c8460*/  IMAD.MOV.U32 R19, RZ, RZ, R27 ;  /* 0x000000ffff137224 */ /* 0x000fc400078e001b */
[----:B------:R-:W-:Y:S02]  /*c8470*/  IMAD.MOV.U32 R57, RZ, RZ, R24 ;  /* 0x000000ffff397224 */ /* 0x000fe400078e0018 */
[----:B------:R-:W-:Y:S01]  /*c8480*/  IMAD.MOV.U32 R56, RZ, RZ, R25 ;  /* 0x000000ffff387224 */ /* 0x000fe200078e0019 */
[----:B---3--:R-:W-:-:S15]  /*c8490*/  HMMA.16816.F32 R36, R24, R16, R36 ;  /* 0x000000101824723c */ /* 0x008fde0000001824 */
[----:B------:R-:W-:-:S08]  /*c84a0*/  NOP ;  /* 0x0000000000007918 */ /* 0x000fd00000000000 */
[----:B------:R-:W-:Y:S04]  /*c84b0*/  STL.64 [R1+0xe10], R36 ;  /* 0x000e102401007387 */ /* 0x000fe80000100a00 */
[----:B------:R0:W-:Y:S04]  /*c84c0*/  STL.64 [R1+0xe18], R38 ;  /* 0x000e182601007387 */ /* 0x0001e80000100a00 */
[----:B0-----:R-:W2:Y:S04]  /*c84d0*/  LDL.LU.64 R38, [R1+0x6ad8] ;  /* 0x006ad80001267983 */ /* 0x001ea80000300a00 */
[----:B------:R-:W3:Y:S04]  /*c84e0*/  LDL.LU.64 R36, [R1+0x6ad0] ;  /* 0x006ad00001247983 */ /* 0x000ee80000300a00 */
[----:B------:R-:W4:Y:S04]  /*c84f0*/  LDL.LU.64 R26, [R1+0x6ac8] ;  /* 0x006ac800011a7983 */ /* 0x000f280000300a00 */
[----:B------:R-:W2:Y:S04]  /*c8500*/  LDL.LU.64 R24, [R1+0x6ac0] ;  /* 0x006ac00001187983 */ /* 0x000ea80000300a00 */
[----:B------:R0:W-:Y:S02]  /*c8510*/  STL.64 [R1+0x6a30], R16 ;  /* 0x006a301001007387 */ /* 0x0001e40000100a00 */
[----:B0-----:R-:W-:-:S02]  /*c8520*/  IMAD.MOV.U32 R16, RZ, RZ, R57 ;  /* 0x000000ffff107224 */ /* 0x001fc400078e0039 */
[----:B------:R-:W-:Y:S01]  /*c8530*/  IMAD.MOV.U32 R17, RZ, RZ, R56 ;  /* 0x000000ffff117224 */ /* 0x000fe200078e0038 */
[----:B------:R-:W4:Y:S04]  /*c8540*/  LDL.LU R57, [R1+0x6abc] ;  /* 0x006abc0001397983 */ /* 0x000f280000300800 */
[----:B------:R-:W4:Y:S02]  /*c8550*/  LDL.LU R56, [R1+0x6ab8] ;  /* 0x006ab80001387983 */ /* 0x000f240000300800 */
[----:B--2---:R-:W-:-:S15]  /*c8560*/  HMMA.16816.F32 R44, R16, R24, R44 ;  /* 0x00000018102c723c */ /* 0x004fde000000182c */
[----:B------:R-:W-:-:S08]  /*c8570*/  NOP ;  /* 0x0000000000007918 */ /* 0x000fd00000000000 */
[----:B------:R-:W-:Y:S04]  /*c8580*/  STL.64 [R1+0xe00], R44 ;  /* 0x000e002c01007387 */ /* 0x000fe80000100a00 */
[----:B------:R0:W-:Y:S04]  /*c8590*/  STL.64 [R1+0xe08], R46 ;  /* 0x000e082e01007387 */ /* 0x0001e80000100a00 */
[----:B0-----:R-:W2:Y:S04]  /*c85a0*/  LDL.LU.64 R46, [R1+0x6ab0] ;  /* 0x006ab000012e7983 */ /* 0x001ea80000300a00 */
[----:B------:R-:W3:Y:S01]  /*c85b0*/  LDL.LU R44, [R1+0x6aa8] ;  /* 0x006aa800012c7983 */ /* 0x000ee20000300800 */
[----:B--2---:R-:W-:-:S15]  /*c85c0*/  HMMA.16816.F32 R32, R16, R46, R32 ;  /* 0x0000002e1020723c */ /* 0x004fde0000001820 */
[----:B------:R-:W-:-:S08]  /*c85d0*/  NOP ;  /* 0x0000000000007918 */ /* 0x000fd00000000000 */
[----:B------:R-:W-:Y:S04]  /*c85e0*/  STL.64 [R1+0xde0], R32 ;  /* 0x000de02001007387 */ /* 0x000fe80000100a00 */
[----:B------:R0:W-:Y:S04]  /*c85f0*/  STL.64 [R1+0xde8], R34 ;  /* 0x000de82201007387 */ /* 0x0001e80000100a00 */
[----:B0-----:R-:W2:Y:S04]  /*c8600*/  LDL.LU.64 R34, [R1+0x6aa0] ;  /* 0x006aa00001227983 */ /* 0x001ea80000300a00 */
[----:B------:R-:W-:Y:S04]  /*c8610*/  STL.64 [R1+0x6a40], R46 ;  /* 0x006a402e01007387 */ /* 0x000fe80000100a00 */
[----:B---3--:R0:W-:Y:S04]  /*c8620*/  STL [R1+0x6a38], R44 ;  /* 0x006a382c01007387 */ /* 0x0081e80000100800 */
        /* <DEDUP_REMOVED lines=10> */
[C---:B------:R-:W-:Y:S03]  /*c86d0*/  HMMA.16816.F32 R40, R16.reuse, R60, R40 ;  /* 0x0000003c1028723c */ /* 0x040fe60000001828 */
        /* <DEDUP_REMOVED lines=11> */
[----:B------:R-:W4:Y:S04]  /*c8790*/  LDL.LU R28, [R1+0x6a80] ;  /* 0x006a8000011c7983 */ /* 0x000f280000300800 */
[----:B------:R-:W-:Y:S04]  /*c87a0*/  STL.64 [R1+0x1ec0], R40 ;  /* 0x001ec02801007387 */ /* 0x000fe80000100a00 */
[----:B------:R0:W-:Y:S04]  /*c87b0*/  STL.64 [R1+0x1ec8], R42 ;  /* 0x001ec82a01007387 */ /* 0x0001e80000100a00 */
[----:B0-----:R-:W2:Y:S04]  /*c87c0*/  LDL.LU.64 R42, [R1+0x6a78] ;  /* 0x006a7800012a7983 */ /* 0x001ea80000300a00 */
[----:B------:R-:W4:Y:S04]  /*c87d0*/  LDL.LU.64 R40, [R1+0x6a70] ;  /* 0x006a700001287983 */ /* 0x000f280000300a00 */
        /* <DEDUP_REMOVED lines=8> */
[----:B0-----:R-:W2:Y:S04]  /*c8860*/  LDL.LU.64 R10, [R1+0x6a58] ;  /* 0x006a5800010a7983 */ /* 0x001ea80000300a00 */
[----:B------:R-:W2:Y:S01]  /*c8870*/  LDL.LU.64 R8, [R1+0x6a50] ;  /* 0x006a500001087983 */ /* 0x000ea20000300a00 */
[----:B---3--:R-:W-:-:S15]  /*c8880*/  HMMA.16816.F32 R32, R16, R50, R32 ;  /* 0x000000321020723c */ /* 0x008fde0000001820 */
[----:B------:R-:W-:-:S08]  /*c8890*/  NOP ;  /* 0x0000000000007918 */ /* 0x000fd00000000000 */
[----:B------:R-:W-:Y:S04]  /*c88a0*/  STL.64 [R1+0x1e60], R32 ;  /* 0x001e602001007387 */ /* 0x000fe80000100a00 */
[----:B------:R0:W-:Y:S02]  /*c88b0*/  STL.64 [R1+0x1e68], R34 ;  /* 0x001e682201007387 */ /* 0x0001e40000100a00 */
[----:B0-----:R-:W-:Y:S06]  /*c88c0*/  HMMA.16816.F32 R32, R16, R42, R44 ;  /* 0x0000002a1020723c */ /* 0x001fec000000182c */
[----:B------:R-:W-:Y:S04]  /*c88d0*/  STL.64 [R1+0x6a28], R42 ;  /* 0x006a282a01007387 */ /* 0x000fe80000100a00 */
[----:B----4-:R-:W-:-:S13]  /*c88e0*/  STL.64 [R1+0x6a20], R40 ;  /* 0x006a202801007387 */ /* 0x010fda0000100a00 */
[----:B------:R-:W-:Y:S04]  /*c88f0*/  STL.64 [R1+0x1e40], R32 ;  /* 0x001e402001007387 */ /* 0x000fe80000100a00 */
[----:B------:R0:W-:Y:S02]  /*c8900*/  STL.64 [R1+0x1e48], R34 ;  /* 0x001e482201007387 */ /* 0x0001e40000100a00 */
[C---:B0-----:R-:W-:Y:S06]  /*c8910*/  HMMA.16816.F32 R32, R16.reuse, R38, R12 ;  /* 0x000000261020723c */ /* 0x041fec000000180c */
[----:B--2---:R-:W-:Y:S01]  /*c8920*/  HMMA.16816.F32 R12, R16, R30, R8 ;  /* 0x0000001e100c723c */ /* 0x004fe20000001808 */
[----:B------:R-:W2:-:S15]  /*c8930*/  LDL R8, [R1+0x70] ;  /* 0x0000700001087983 */ /* 0x000e9e0000100800 */
[----:B------:R-:W-:-:S01]  /*c8940*/  NOP ;  /* 0x0000000000007918 */ /* 0x000fc20000000000 */
[----:B------:R0:W-:Y:S04]  /*c8950*/  STL.64 [R1+0x1e20], R32 ;  /* 0x001e202001007387 */ /* 0x0001e80000100a00 */
[----:B------:R-:W-:Y:S04]  /*c8960*/  STL.64 [R1+0x1e28], R34 ;  /* 0x001e282201007387 */ /* 0x000fe80000100a00 */
[----:B------:R-:W-:Y:S04]  /*c8970*/  STL.64 [R1+0x1e00], R12 ;  /* 0x001e000c01007387 */ /* 0x000fe80000100a00 */
[----:B------:R1:W-:Y:S04]  /*c8980*/  STL.64 [R1+0x1e08], R14 ;  /* 0x001e080e01007387 */ /* 0x0003e80000100a00 */
[----:B------:R-:W2:Y:S04]  /*c8990*/  LDL R9, [R1+0x74] ;  /* 0x0000740001097983 */ /* 0x000ea80000100800 */
[----:B------:R-:W2:Y:S04]  /*c89a0*/  LDL R10, [R1+0x78] ;  /* 0x00007800010a7983 */ /* 0x000ea80000100800 */
[----:B------:R-:W2:Y:S04]  /*c89b0*/  LDL R11, [R1+0x7c] ;  /* 0x00007c00010b7983 */ /* 0x000ea80000100800 */
[----:B------:R-:W-:Y:S04]  /*c89c0*/  STL.64 [R1+0x6a08], R30 ;  /* 0x006a081e01007387 */ /* 0x000fe80000100a00 */
[----:B------:R3:W-:Y:S04]  /*c89d0*/  STL [R1+0x6a00], R28 ;  /* 0x006a001c01007387 */ /* 0x0007e80000100800 */
[----:B0-----:R-:W4:Y:S01]  /*c89e0*/  LDL.LU R32, [R1+0xb00] ;  /* 0x000b000001207983 */ /* 0x001f220000300800 */
[C---:B-1----:R-:W-:Y:S06]  /*c89f0*/  HMMA.16816.F32 R12, R16.reuse, R36, R20 ;  /* 0x00000024100c723c */ /* 0x042fec0000001814 */
[----:B---3--:R-:W-:-:S15]  /*c8a00*/  HMMA.16816.F32 R28, R16, R26, R52 ;  /* 0x0000001a101c723c */ /* 0x008fde0000001834 */
[----:B------:R-:W-:-:S08]  /*c8a10*/  NOP ;  /* 0x0000000000007918 */ /* 0x000fd00000000000 */
[----:B------:R-:W-:Y:S04]  /*c8a20*/  STL.64 [R1+0x1de0], R28 ;  /* 0x001de01c01007387 */ /* 0x000fe80000100a00 */
[----:B------:R-:W-:Y:S04]  /*c8a30*/  STL.64 [R1+0x1de8], R30 ;  /* 0x001de81e01007387 */ /* 0x000fe80000100a00 */
[----:B------:R0:W-:Y:S04]  /*c8a40*/  STL.64 [R1+0x1dc0], R12 ;  /* 0x001dc00c01007387 */ /* 0x0001e80000100a00 */
[----:B------:R1:W-:Y:S04]  /*c8a50*/  STL.64 [R1+0x1dc8], R14 ;  /* 0x001dc80e01007387 */ /* 0x0003e80000100a00 */
        /* <DEDUP_REMOVED lines=45> */
[----:B------:R-:W4:Y:S04]  /*c8d30*/  LDL.LU.64 R46, [R1+0x6a40] ;  /* 0x006a4000012e7983 */ /* 0x000f280000300a00 */
[----:B------:R-:W3:Y:S04]  /*c8d40*/  LDL.LU R44, [R1+0x6a38] ;  /* 0x006a3800012c7983 */ /* 0x000ee80000300800 */
[----:B------:R0:W-:Y:S04]  /*c8d50*/  STL.64 [R1+0xdb0], R16 ;  /* 0x000db01001007387 */ /* 0x0001e80000100a00 */
[----:B------:R-:W-:Y:S04]  /*c8d60*/  STL.64 [R1+0xdb8], R18 ;  /* 0x000db81201007387 */ /* 0x000fe80000100a00 */
[----:B0-----:R-:W2:Y:S02]  /*c8d70*/  LDL.LU.64 R16, [R1+0x6a30] ;  /* 0x006a300001107983 */ /* 0x001ea40000300a00 */
[C---:B--2---:R-:W-:Y:S06]  /*c8d80*/  HMMA.16816.F32 R56, R8.reuse, R16, R56 ;  /* 0x000000100838723c */ /* 0x044fec0000001838 */
[----:B------:R-:W-:Y:S01]  /*c8d90*/  HMMA.16816.F32 R8, R8, R24, R36 ;  /* 0x000000180808723c */ /* 0x000fe20000001824 */
[----:B------:R-:W-:-:S15]  /*c8da0*/  STL.64 [R1+0x69a8], R16 ;  /* 0x0069a81001007387 */ /* 0x000fde0000100a00 */
[----:B------:R-:W-:-:S01]  /*c8db0*/  NOP ;  /* 0x0000000000007918 */ /* 0x000fc20000000000 */
[----:B------:R-:W-:Y:S04]  /*c8dc0*/  STL.64 [R1+0x1d80], R56 ;  /* 0x001d803801007387 */ /* 0x000fe80000100a00 */
[----:B------:R-:W-:Y:S04]  /*c8dd0*/  STL.64 [R1+0x1d88], R58 ;  /* 0x001d883a01007387 */ /* 0x000fe80000100a00 */
[----:B------:R-:W-:Y:S04]  /*c8de0*/  STL.64 [R1+0x69e8], R26 ;  /* 0x0069e81a01007387 */ /* 0x000fe80000100a00 */
[----:B------:R0:W-:Y:S04]  /*c8df0*/  STL.64 [R1+0x69e0], R24 ;  /* 0x0069e01801007387 */ /* 0x0001e80000100a00 */
[----:B------:R1:W-:Y:S04]  /*c8e00*/  STL.64 [R1+0x1d60], R8 ;  /* 0x001d600801007387 */ /* 0x0003e80000100a00 */
[----:B------:R2:W-:Y:S04]  /*c8e10*/  STL.64 [R1+0x1d68], R10 ;  /* 0x001d680a01007387 */ /* 0x0005e80000100a00 */
[----:B0-----:R-:W4:Y:S04]  /*c8e20*/  LDL.LU.64 R24, [R1+0x70] ;  /* 0x0000700001187983 */ /* 0x001f280000300a00 */
[----:B------:R-:W4:Y:S04]  /*c8e30*/  LDL.LU.64 R26, [R1+0x78] ;  /* 0x00007800011a7983 */ /* 0x000f280000300a00 */
[----:B-1----:R-:W3:Y:S04]  /*c8e40*/  LDL.LU R8, [R1+0x10] ;  /* 0x0000100001087983 */ /* 0x002ee80000300800 */
[----:B------:R-:W3:Y:S04]  /*c8e50*/  LDL.LU R9, [R1+0x14] ;  /* 0x0000140001097983 */ /* 0x000ee80000300800 */
[----:B--2---:R-:W2:Y:S04]  /*c8e60*/  LDL.LU R10, [R1+0x18] ;  /* 0x00001800010a7983 */ /* 0x004ea80000300800 */
[----:B------:R-:W2:Y:S04]  /*c8e70*/  LDL.LU R11, [R1+0x1c] ;  /* 0x00001c00010b7983 */ /* 0x000ea80000300800 */
[----:B--2---:R-:W-:Y:S04]  /*c8e80*/  STL.64 [R1+0x68f8], R10 ;  /* 0x0068f80a01007387 */ /* 0x004fe80000100a00 */
[----:B---3--:R0:W-:Y:S04]  /*c8e90*/  STL.64 [R1+0x68f0], R8 ;  /* 0x0068f00801007387 */ /* 0x0081e80000100a00 */
[----:B0-----:R-:W2:Y:S04]  /*c8ea0*/  LDL.LU R8, [R1+0x40] ;  /* 0x0000400001087983 */ /* 0x001ea80000300800 */
[----:B------:R-:W2:Y:S04]  /*c8eb0*/  LDL.LU R9, [R1+0x44] ;  /* 0x0000440001097983 */ /* 0x000ea80000300800 */
[----:B------:R-:W3:Y:S04]  /*c8ec0*/  LDL.LU R10, [R1+0x48] ;  /* 0x00004800010a7983 */ /* 0x000ee80000300800 */
[----:B------:R-:W3:Y:S01]  /*c8ed0*/  LDL.LU R11, [R1+0x4c] ;  /* 0x00004c00010b7983 */ /* 0x000ee20000300800 */
[C---:B----4-:R-:W-:Y:S06]  /*c8ee0*/  HMMA.16816.F32 R12, R24.reuse, R4, R12 ;  /* 0x00000004180c723c */ /* 0x050fec000000180c */
[C---:B------:R-:W-:Y:S01]  /*c8ef0*/  HMMA.16816.F32 R16, R24.reuse, R60, R52 ;  /* 0x0000003c1810723c */ /* 0x040fe20000001834 */
[----:B---3--:R-:W-:Y:S04]  /*c8f00*/  STL.64 [R1+0x69c8], R10 ;  /* 0x0069c80a01007387 */ /* 0x008fe80000100a00 */
[----:B--2---:R0:W-:Y:S02]  /*c8f10*/  STL.64 [R1+0x69c0], R8 ;  /* 0x0069c00801007387 */ /* 0x0041e40000100a00 */
[----:B0-----:R-:W-:Y:S06]  /*c8f20*/  HMMA.16816.F32 R8, R24, R46, R28 ;  /* 0x0000002e1808723c */ /* 0x001fec000000181c */
[----:B------:R-:W-:Y:S04]  /*c8f30*/  STL.64 [R1+0x69f8], R46 ;  /* 0x0069f82e01007387 */ /* 0x000fe80000100a00 */
[----:B------:R-:W-:-:S13]  /*c8f40*/  STL [R1+0x69f0], R44 ;  /* 0x0069f02c01007387 */ /* 0x000fda0000100800 */
[----:B------:R-:W-:Y:S04]  /*c8f50*/  STL.64 [R1+0x1d40], R8 ;  /* 0x001d400801007387 */ /* 0x000fe80000100a00 */
[----:B------:R0:W-:Y:S02]  /*c8f60*/  STL.64 [R1+0x1d48], R10 ;  /* 0x001d480a01007387 */ /* 0x0001e40000100a00 */
[----:B0-----:R-:W-:-:S15]  /*c8f70*/  HMMA.16816.F32 R8, R24, R34, R40 ;  /* 0x000000221808723c */ /* 0x001fde0000001828 */
[----:B------:R-:W-:-:S08]  /*c8f80*/  NOP ;  /* 0x0000000000007918 */ /* 0x000fd00000000000 */
[----:B------:R-:W-:Y:S04]  /*c8f90*/  STL.64 [R1+0x1d20], R8 ;  /* 0x001d200801007387 */ /* 0x000fe80000100a00 */
[----:B------:R0:W-:Y:S02]  /*c8fa0*/  STL.64 [R1+0x1d28], R10 ;  /* 0x001d280a01007387 */ /* 0x0001e40000100a00 */
[C---:B0-----:R-:W-:Y:S02]  /*c8fb0*/  HMMA.16816.F32 R8, R24.reuse, R6, R20 ;  /* 0x000000061808723c */ /* 0x041fe40000001814 */
[----:B------:R0:W-:Y:S04]  /*c8fc0*/  STL.64 [R1+0x1cf0], R12 ;  /* 0x001cf00c01007387 */ /* 0x0001e80000100a00 */
[----:B------:R1:W-:Y:S04]  /*c8fd0*/  STL.64 [R1+0x1cf8], R14 ;  /* 0x001cf80e01007387 */ /* 0x0003e80000100a00 */
[----:B0-----:R-:W2:Y:S04]  /*c8fe0*/  LDL.LU R12, [R1+0x9c0] ;  /* 0x0009c000010c7983 */ /* 0x001ea80000300800 */
[----:B------:R0:W-:Y:S04]  /*c8ff0*/  STL.64 [R1+0x20d0], R16 ;  /* 0x0020d01001007387 */ /* 0x0001e80000100a00 */
[----:B------:R3:W-:Y:S05]  /*c9000*/  STL.64 [R1+0x20d8], R18 ;  /* 0x0020d81201007387 */ /* 0x0007ea0000100a00 */
[----:B------:R4:W-:Y:S04]  /*c9010*/  STL.64 [R1+0x20b0], R8 ;  /* 0x0020b00801007387 */ /* 0x0009e80000100a00 */
[----:B------:R4:W-:Y:S04]  /*c9020*/  STL.64 [R1+0x20b8], R10 ;  /* 0x0020b80a01007387 */ /* 0x0009e80000100a00 */
[----:B------:R-:W2:Y:S04]  /*c9030*/  LDL.LU R13, [R1+0x9c4] ;  /* 0x0009c400010d7983 */ /* 0x000ea80000300800 */
[----:B-1----:R-:W2:Y:S04]  /*c9040*/  LDL.LU R14, [R1+0x9c8] ;  /* 0x0009c800010e7983 */ /* 0x002ea80000300800 */
[----:B------:R-:W2:Y:S04]  /*c9050*/  LDL.LU R15, [R1+0x9cc] ;  /* 0x0009cc00010f7983 */ /* 0x000ea80000300800 */
[----:B0-----:R-:W2:Y:S04]  /*c9060*/  LDL.LU R16, [R1+0xa70] ;  /* 0x000a700001107983 */ /* 0x001ea80000300800 */
        /* <DEDUP_REMOVED lines=71> */
[----:B------:R-:W2:Y:S01]  /*c94e0*/  LDL.LU R28, [R1+0x6a00] ;  /* 0x006a0000011c7983 */ /* 0x000ea20000300800 */
[----:B------:R-:W-:-:S02]  /*c94f0*/  IMAD.MOV.U32 R32, RZ, RZ, R26 ;  /* 0x000000ffff207224 */ /* 0x000fc400078e001a */
[----:B------:R-:W-:Y:S01]  /*c9500*/  IMAD.MOV.U32 R33, RZ, RZ, R27 ;  /* 0x000000ffff217224 */ /* 0x000fe200078e001b */
[----:B---3--:R-:W-:-:S15]  /*c9510*/  HMMA.16816.F32 R44, R24, R30, R44 ;  /* 0x0000001e182c723c */ /* 0x008fde000000182c */
[----:B------:R-:W-:-:S08]  /*c9520*/  NOP ;  /* 0x0000000000007918 */ /* 0x000fd00000000000 */
[----:B------:R-:W-:Y:S04]  /*c9530*/  STL.64 [R1+0x2010], R44 ;  /* 0x0020102c01007387 */ /* 0x000fe80000100a00 */
[----:B------:R0:W-:Y:S04]  /*c9540*/  STL.64 [R1+0x2018], R46 ;  /* 0x0020182e01007387 */ /* 0x0001e80000100a00 */
[----:B0-----:R-:W3:Y:S04]  /*c9550*/  LDL.LU.64 R46, [R1+0x69f8] ;  /* 0x0069f800012e7983 */ /* 0x001ee80000300a00 */
[----:B------:R-:W4:Y:S04]  /*c9560*/  LDL.LU R44, [R1+0x69f0] ;  /* 0x0069f000012c7983 */ /* 0x000f280000300800 */
[----:B------:R-:W3:Y:S01]  /*c9570*/  LDL.LU.64 R26, [R1+0x69e8] ;  /* 0x0069e800011a7983 */ /* 0x000ee20000300a00 */
[----:B------:R-:W-:-:S02]  /*c9580*/  IMAD.MOV.U32 R45, RZ, RZ, R24 ;  /* 0x000000ffff2d7224 */ /* 0x000fc400078e0018 */
[----:B------:R-:W-:Y:S02]  /*c9590*/  IMAD.MOV.U32 R29, RZ, RZ, R25 ;  /* 0x000000ffff1d7224 */ /* 0x000fe400078e0019 */
[----:B------:R-:W4:Y:S04]  /*c95a0*/  LDL.LU.64 R24, [R1+0x69e0] ;  /* 0x0069e00001187983 */ /* 0x000f280000300a00 */
[----:B------:R-:W-:Y:S04]  /*c95b0*/  STL.64 [R1+0x6950], R30 ;  /* 0x0069501e01007387 */ /* 0x000fe80000100a00 */
[----:B--2---:R0:W-:Y:S02]  /*c95c0*/  STL [R1+0x6948], R28 ;  /* 0x0069481c01007387 */ /* 0x0041e40000100800 */
[----:B0-----:R-:W-:-:S02]  /*c95d0*/  IMAD.MOV.U32 R28, RZ, RZ, R45 ;  /* 0x000000ffff1c7224 */ /* 0x001fc400078e002d */
[----:B------:R-:W-:Y:S02]  /*c95e0*/  IMAD.MOV.U32 R30, RZ, RZ, R32 ;  /* 0x000000ffff1e7224 */ /* 0x000fe400078e0020 */
[----:B------:R-:W-:Y:S01]  /*c95f0*/  IMAD.MOV.U32 R31, RZ, RZ, R33 ;  /* 0x000000ffff1f7224 */ /* 0x000fe200078e0021 */
[----:B------:R-:W2:Y:S04]  /*c9600*/  LDL.LU R45, [R1+0x69d8] ;  /* 0x0069d800012d7983 */ /* 0x000ea80000300800 */
[----:B------:R-:W2:Y:S04]  /*c9610*/  LDL.LU R32, [R1+0x69d4] ;  /* 0x0069d40001207983 */ /* 0x000ea80000300800 */
[----:B------:R-:W2:Y:S01]  /*c9620*/  LDL.LU R33, [R1+0x69d0] ;  /* 0x0069d00001217983 */ /* 0x000ea20000300800 */
        /* <DEDUP_REMOVED lines=21> */
[----:B0-----:R-:W4:Y:S01]  /*c9780*/  LDL.LU.64 R16, [R1+0x69a8] ;  /* 0x0069a80001107983 */ /* 0x001f220000300a00 */
[----:B---3--:R-:W-:Y:S03]  /*c9790*/  HMMA.16816.F32 R36, R28, R2, R36 ;  /* 0x000000021c24723c */ /* 0x008fe60000001824 */
[----:B------:R-:W-:Y:S04]  /*c97a0*/  STL.64 [R1+0x6920], R58 ;  /* 0x0069203a01007387 */ /* 0x000fe80000100a00 */
[----:B--2---:R-:W-:Y:S01]  /*c97b0*/  STL.64 [R1+0x6918], R56 ;  /* 0x0069183801007387 */ /* 0x004fe20000100a00 */
[C---:B------:R-:W-:Y:S06]  /*c97c0*/  HMMA.16816.F32 R12, R8.reuse, R46, R12 ;  /* 0x0000002e080c723c */ /* 0x040fec000000180c */
[C---:B----4-:R-:W-:Y:S06]  /*c97d0*/  HMMA.16816.F32 R28, R8.reuse, R16, R40 ;  /* 0x00000010081c723c */ /* 0x050fec0000001828 */
[----:B------:R0:W-:Y:S02]  /*c97e0*/  STL.64 [R1+0x6900], R16 ;  /* 0x0069001001007387 */ /* 0x0001e40000100a00 */
[C---:B0-----:R-:W-:Y:S02]  /*c97f0*/  HMMA.16816.F32 R16, R8.reuse, R24, R48 ;  /* 0x000000180810723c */ /* 0x041fe40000001830 */
[----:B------:R-:W-:Y:S04]  /*c9800*/  STL.64 [R1+0x1ee0], R36 ;  /* 0x001ee02401007387 */ /* 0x000fe80000100a00 */
[----:B------:R-:W-:Y:S09]  /*c9810*/  STL.64 [R1+0x1ee8], R38 ;  /* 0x001ee82601007387 */ /* 0x000ff20000100a00 */
        /* <DEDUP_REMOVED lines=149> */
[C---:B---3--:R-:W-:Y:S06]  /*ca170*/  HMMA.16816.F32 R32, R8.reuse, R58, R32 ;  /* 0x0000003a0820723c */ /* 0x048fec0000001820 */
[----:B------:R-:W-:-:S15]  /*ca180*/  HMMA.16816.F32 R8, R8, R2, R16 ;  /* 0x000000020808723c */ /* 0x000fde0000001810 */
[----:B------:R-:W-:-:S02]  /*ca190*/  NOP ;  /* 0x0000000000007918 */ /* 0x000fc40000000000 */
        /* <DEDUP_REMOVED lines=9> */
[----:B------:R-:W4:Y:S04]  /*ca230*/  LDL.LU R59, [R1+0x8dc] ;  /* 0x0008dc00013b7983 */ /* 0x000f280000300800 */
[----:B------:R-:W2:Y:S04]  /*ca240*/  LDL.LU.64 R16, [R1+0x6900] ;  /* 0x0069000001107983 */ /* 0x000ea80000300a00 */
        /* <DEDUP_REMOVED lines=9> */
[----:B------:R-:W3:Y:S04]  /*ca2e0*/  LDL.LU.64 R44, [R1+0x68e0] ;  /* 0x0068e000012c7983 */ /* 0x000ee80000300a00 */
[----:B------:R4:W-:Y:S02]  /*ca2f0*/  STL.64 [R1+0x6878], R16 ;  /* 0x0068781001007387 */ /* 0x0009e40000100a00 */
[----:B----4-:R-:W-:Y:S02]  /*ca300*/  HMMA.16816.F32 R16, R8, R24, R56 ;  /* 0x000000180810723c */ /* 0x010fe40000001838 */
[----:B------:R-:W-:Y:S04]  /*ca310*/  STL.64 [R1+0x68b8], R26 ;  /* 0x0068b81a01007387 */ /* 0x000fe80000100a00 */
[----:B------:R0:W-:-:S15]  /*ca320*/  STL.64 [R1+0x68b0], R24 ;  /* 0x0068b01801007387 */ /* 0x0001de0000100a00 */
[----:B------:R-:W-:-:S02]  /*ca330*/  NOP ;  /* 0x0000000000007918 */ /* 0x000fc40000000000 */
[----:B------:R-:W-:Y:S04]  /*ca340*/  STL.64 [R1+0x2160], R16 ;  /* 0x0021601001007387 */ /* 0x000fe80000100a00 */
[----:B------:R2:W-:Y:S01]  /*ca350*/  STL.64 [R1+0x2168], R18 ;  /* 0x0021681201007387 */ /* 0x0005e20000100a00 */
[C---:B0-----:R-:W-:Y:S06]  /*ca360*/  HMMA.16816.F32 R24, R8.reuse, R4, R12 ;  /* 0x000000040818723c */ /* 0x041fec000000180c */
[C---:B------:R-:W-:Y:S06]  /*ca370*/  HMMA.16816.F32 R12, R8.reuse, R6, R20 ;  /* 0x00000006080c723c */ /* 0x040fec0000001814 */
[----:B--2---:R-:W-:Y:S06]  /*ca380*/  HMMA.16816.F32 R16, R8, R46, R36 ;  /* 0x0000002e0810723c */ /* 0x004fec0000001824 */
[----:B------:R-:W-:Y:S04]  /*ca390*/  STL.64 [R1+0x6888], R46 ;  /* 0x0068882e01007387 */ /* 0x000fe80000100a00 */
[----:B---3--:R-:W-:-:S13]  /*ca3a0*/  STL.64 [R1+0x6880], R44 ;  /* 0x0068802c01007387 */ /* 0x008fda0000100a00 */
        /* <DEDUP_REMOVED lines=9> */
[----:B------:R-:W-:Y:S04]  /*ca440*/  STL.64 [R1+0x20f8], R26 ;  /* 0x0020f81a01007387 */ /* 0x000fe80000100a00 */
[----:B------:R-:W2:-:S13]  /*ca450*/  LDL.LU R20, [R1+0x870] ;  /* 0x0008700001147983 */ /* 0x000e9a0000300800 */
[----:B------:R-:W-:Y:S04]  /*ca460*/  STL.64 [R1+0x2500], R16 ;  /* 0x0025001001007387 */ /* 0x000fe80000100a00 */
[----:B------:R-:W-:Y:S04]  /*ca470*/  STL.64 [R1+0x2508], R18 ;  /* 0x0025081201007387 */ /* 0x000fe80000100a00 */
        /* <DEDUP_REMOVED lines=40> */
[C---:B---3--:R-:W-:Y:S11]  /*ca700*/  HMMA.16816.F32 R36, R8.reuse, R42, R36 ;  /* 0x0000002a0824723c */ /* 0x048ff60000001824 */
        /* <DEDUP_REMOVED lines=9> */
[----:B------:R0:W-:Y:S04]  /*ca7a0*/  STL.64 [R1+0x24d0], R16 ;  /* 0x0024d01001007387 */ /* 0x0001e80000100a00 */
[----:B------:R1:W-:Y:S04]  /*ca7b0*/  STL.64 [R1+0x24d8], R18 ;  /* 0x0024d81201007387 */ /* 0x0003e80000100a00 */
[----:B0-----:R-:W4:Y:S04]  /*ca7c0*/  LDL.LU R16, [R1+0x7f0] ;  /* 0x0007f00001107983 */ /* 0x001f280000300800 */
[----:B------:R-:W4:Y:S04]  /*ca7d0*/  LDL.LU R17, [R1+0x7f4] ;  /* 0x0007f40001117983 */ /* 0x000f280000300800 */
[----:B-1----:R-:W4:Y:S04]  /*ca7e0*/  LDL.LU R18, [R1+0x7f8] ;  /* 0x0007f80001127983 */ /* 0x002f280000300800 */
        /* <DEDUP_REMOVED lines=34> */
[----:B0-----:R-:W4:Y:S04]  /*caa10*/  LDL.LU.64 R34, [R1+0x68a8] ;  /* 0x0068a80001227983 */ /* 0x001f280000300a00 */
        /* <DEDUP_REMOVED lines=27> */
[----:B0-----:R-:W4:Y:S04]  /*cabd0*/  LDL.LU.64 R10, [R1+0x6870] ;  /* 0x00687000010a7983 */ /* 0x001f280000300a00 */
[----:B------:R-:W4:Y:S04]  /*cabe0*/  LDL.LU.64 R8, [R1+0x6868] ;  /* 0x0068680001087983 */ /* 0x000f280000300a00 */
[----:B--2---:R0:W-:Y:S01]  /*cabf0*/  STL.64 [R1+0x6820], R16 ;  /* 0x0068201001007387 */ /* 0x0041e20000100a00 */
[C---:B----4-:R-:W-:Y:S06]  /*cac00*/  HMMA.16816.F32 R56, R8.reuse, R16, R56 ;  /* 0x000000100838723c */ /* 0x050fec0000001838 */
        /* <DEDUP_REMOVED lines=8> */
[----:B------:R-:W2:Y:S04]  /*cac90*/  LDL.LU R22, [R1+0x778] ;  /* 0x0007780001167983 */ /* 0x000ea80000300800 */
[----:B------:R-:W2:Y:S01]  /*caca0*/  LDL.LU R23, [R1+0x77c] ;  /* 0x00077c0001177983 */ /* 0x000ea20000300800 */
[C---:B0-----:R-:W-:Y:S03]  /*cacb0*/  HMMA.16816.F32 R16, R8.reuse, R46, R36 ;  /* 0x0000002e0810723c */ /* 0x041fe60000001824 */
[----:B------:R-:W-:Y:S03]  /*cacc0*/  STL.64 [R1+0x6830], R26 ;  /* 0x0068301a01007387 */ /* 0x000fe60000100a00 */
[C---:B------:R-:W-:Y:S01]  /*cacd0*/  HMMA.16816.F32 R28, R8.reuse, R34, R28 ;  /* 0x00000022081c723c */ /* 0x040fe2000000181c */
[----:B------:R0:W-:Y:S05]  /*cace0*/  STL.64 [R1+0x6828], R24 ;  /* 0x0068281801007387 */ /* 0x0001ea0000100a00 */
[C---:B0-----:R-:W-:Y:S11]  /*cacf0*/  HMMA.16816.F32 R24, R8.reuse, R4, R40 ;  /* 0x000000040818723c */ /* 0x041ff60000001828 */
[----:B------:R-:W-:Y:S04]  /*cad00*/  STL.64 [R1+0x2450], R16 ;  /* 0x0024501001007387 */ /* 0x000fe80000100a00 */
[----:B------:R0:W-:Y:S02]  /*cad10*/  STL.64 [R1+0x2458], R18 ;  /* 0x0024581201007387 */ /* 0x0001e40000100a00 */
[C---:B0-----:R-:W-:Y:S06]  /*cad20*/  HMMA.16816.F32 R16, R8.reuse, R60, R12 ;  /* 0x0000003c0810723c */ /* 0x041fec000000180c */
[C---:B------:R-:W-:Y:S01]  /*cad30*/  HMMA.16816.F32 R12, R8.reuse, R6, R52 ;  /* 0x00000006080c723c */ /* 0x040fe20000001834 */
[----:B------:R0:W-:Y:S04]  /*cad40*/  STL.64 [R1+0x2430], R28 ;  /* 0x0024301c01007387 */ /* 0x0001e80000100a00 */
[----:B------:R1:W-:Y:S04]  /*cad50*/  STL.64 [R1+0x2438], R30 ;  /* 0x0024381e01007387 */ /* 0x0003e80000100a00 */
[----:B------:R4:W-:Y:S04]  /*cad60*/  STL.64 [R1+0x2310], R24 ;  /* 0x0023101801007387 */ /* 0x0009e80000100a00 */
[----:B------:R3:W-:Y:S04]  /*cad70*/  STL.64 [R1+0x2318], R26 ;  /* 0x0023181a01007387 */ /* 0x0007e80000100a00 */
[----:B------:R-:W2:Y:S04]  /*cad80*/  LDL.LU R40, [R1+0x760] ;  /* 0x0007600001287983 */ /* 0x000ea80000300800 */
[----:B------:R3:W-:Y:S04]  /*cad90*/  STL.64 [R1+0x2770], R16 ;  /* 0x0027701001007387 */ /* 0x0007e80000100a00 */
[----:B------:R3:W-:Y:S04]  /*cada0*/  STL.64 [R1+0x2778], R18 ;  /* 0x0027781201007387 */ /* 0x0007e80000100a00 */
[----:B------:R-:W-:Y:S04]  /*cadb0*/  STL.64 [R1+0x2680], R12 ;  /* 0x0026800c01007387 */ /* 0x000fe80000100a00 */
        /* <DEDUP_REMOVED lines=25> */
[----:B------:R-:W2:-:S15]  /*caf50*/  LDL.LU R20, [R1+0x700] ;  /* 0x0007000001147983 */ /* 0x000e9e0000300800 */
[----:B------:R-:W-:-:S05]  /*caf60*/  NOP ;  /* 0x0000000000007918 */ /* 0x000fca0000000000 */
        /* <DEDUP_REMOVED lines=12> */
[----:B------:R-:W2:Y:S01]  /*cb030*/  LDL.LU R55, [R1+0x68c] ;  /* 0x00068c0001377983 */ /* 0x000ea20000300800 */
[----:B------:R-:W-:-:S15]  /*cb040*/  HMMA.16816.F32 R40, R8, R50, R40 ;  /* 0x000000320828723c */ /* 0x000fde0000001828 */
        /* <DEDUP_REMOVED lines=58> */
[----:B---3--:R0:W-:Y:S04]  /*cb3f0*/  STL.64 [R1+0x6788], R56 ;  /* 0x0067883801007387 */ /* 0x0081e80000100a00 */
[----:B0-----:R-:W3:Y:S04]  /*cb400*/  LDL.LU R56, [R1+0x6d0] ;  /* 0x0006d00001387983 */ /* 0x001ee80000300800 */
[----:B------:R-:W3:Y:S04]  /*cb410*/  LDL.LU R57, [R1+0x6d4] ;  /* 0x0006d40001397983 */ /* 0x000ee80000300800 */
[----:B------:R-:W3:Y:S04]  /*cb420*/  LDL.LU R58, [R1+0x6d8] ;  /* 0x0006d800013a7983 */ /* 0x000ee80000300800 */
[----:B------:R-:W3:Y:S01]  /*cb430*/  LDL.LU R59, [R1+0x6dc] ;  /* 0x0006dc00013b7983 */ /* 0x000ee20000300800 */
[----:B--2---:R-:W-:Y:S03]  /*cb440*/  HMMA.16816.F32 R8, R8, R2, R20 ;  /* 0x000000020808723c */ /* 0x004fe60000001814 */
[----:B------:R-:W4:Y:S04]  /*cb450*/  LDL.LU.64 R22, [R1+0x67f8] ;  /* 0x0067f80001167983 */ /* 0x000f280000300a00 */
[----:B------:R-:W4:-:S15]  /*cb460*/  LDL.LU.64 R20, [R1+0x67f0] ;  /* 0x0067f00001147983 */ /* 0x000f1e0000300a00 */
[----:B------:R-:W-:-:S01]  /*cb470*/  NOP ;  /* 0x0000000000007918 */ /* 0x000fc20000000000 */
[----:B------:R0:W-:Y:S04]  /*cb480*/  STL.64 [R1+0x25b0], R8 ;  /* 0x0025b00801007387 */ /* 0x0001e80000100a00 */
[----:B------:R1:W-:Y:S04]  /*cb490*/  STL.64 [R1+0x25b8], R10 ;  /* 0x0025b80a01007387 */ /* 0x0003e80000100a00 */
[----:B0-----:R-:W4:Y:S04]  /*cb4a0*/  LDL.LU R8, [R1+0x6e0] ;  /* 0x0006e00001087983 */ /* 0x001f280000300800 */
[----:B------:R-:W4:Y:S04]  /*cb4b0*/  LDL.LU R9, [R1+0x6e4] ;  /* 0x0006e40001097983 */ /* 0x000f280000300800 */
[----:B-1----:R-:W4:Y:S04]  /*cb4c0*/  LDL.LU R10, [R1+0x6e8] ;  /* 0x0006e800010a7983 */ /* 0x002f280000300800 */
[----:B------:R-:W4:Y:S01]  /*cb4d0*/  LDL.LU R11, [R1+0x6ec] ;  /* 0x0006ec00010b7983 */ /* 0x000f220000300800 */
[----:B------:R-:W-:-:S02]  /*cb4e0*/  IMAD.MOV.U32 R19, RZ, RZ, R34 ;  /* 0x000000ffff137224 */ /* 0x000fc400078e0022 */
[----:B------:R-:W-:Y:S01]  /*cb4f0*/  IMAD.MOV.U32 R18, RZ, RZ, R35 ;  /* 0x000000ffff127224 */ /* 0x000fe200078e0023 */
[----:B----4-:R-:W-:-:S15]  /*cb500*/  HMMA.16816.F32 R8, R20, R16, R8 ;  /* 0x000000101408723c */ /* 0x010fde0000001808 */
        /* <DEDUP_REMOVED lines=9> */
[----:B0-----:R-:W-:Y:S06]  /*cb5a0*/  HMMA.16816.F32 R8, R20, R46, R36 ;  /* 0x0000002e1408723c */ /* 0x001fec0000001824 */
[----:B------:R-:W-:Y:S04]  /*cb5b0*/  STL.64 [R1+0x6750], R46 ;  /* 0x0067502e01007387 */ /* 0x000fe80000100a00 */
[----:B------:R-:W-:-:S13]  /*cb5c0*/  STL.64 [R1+0x6748], R44 ;  /* 0x0067482c01007387 */ /* 0x000fda0000100a00 */
[----:B------:R-:W-:Y:S04]  /*cb5d0*/  STL.64 [R1+0x2580], R8 ;  /* 0x0025800801007387 */ /* 0x000fe80000100a00 */
[----:B------:R0:W-:Y:S02]  /*cb5e0*/  STL.64 [R1+0x2588], R10 ;  /* 0x0025880a01007387 */ /* 0x0001e40000100a00 */
[----:B0-----:R-:W-:-:S15]  /*cb5f0*/  HMMA.16816.F32 R8, R20, R34, R28 ;  /* 0x000000221408723c */ /* 0x001fde000000181c */
[----:B------:R-:W-:-:S08]  /*cb600*/  NOP ;  /* 0x0000000000007918 */ /* 0x000fd00000000000 */
[----:B------:R-:W-:Y:S04]  /*cb610*/  STL.64 [R1+0x2570], R8 ;  /* 0x0025700801007387 */ /* 0x000fe80000100a00 */
[----:B------:R-:W-:Y:S04]  /*cb620*/  STL.64 [R1+0x2578], R10 ;  /* 0x0025780a01007387 */ /* 0x000fe80000100a00 */
[----:B------:R-:W2:Y:S04]  /*cb630*/  LDL.LU.64 R34, [R1+0x67e8] ;  /* 0x0067e80001227983 */ /* 0x000ea80000300a00 */
[----:B------:R-:W-:Y:S04]  /*cb640*/  STL.64 [R1+0x67a0], R18 ;  /* 0x0067a01201007387 */ /* 0x000fe80000100a00 */
[----:B------:R0:W-:Y:S01]  /*cb650*/  STL.64 [R1+0x6798], R16 ;  /* 0x0067981001007387 */ /* 0x0001e20000100a00 */
[C---:B------:R-:W-:Y:S06]  /*cb660*/  HMMA.16816.F32 R12, R20.reuse, R60, R12 ;  /* 0x0000003c140c723c */ /* 0x040fec000000180c */
[C---:B0-----:R-:W-:Y:S06]  /*cb670*/  HMMA.16816.F32 R16, R20.reuse, R4, R40 ;  /* 0x000000041410723c */ /* 0x041fec0000001828 */
[----:B------:R-:W-:-:S15]  /*cb680*/  HMMA.16816.F32 R8, R20, R6, R52 ;  /* 0x000000061408723c */ /* 0x000fde0000001834 */
[----:B------:R-:W-:-:S02]  /*cb690*/  NOP ;  /* 0x0000000000007918 */ /* 0x000fc40000000000 */
[----:B------:R-:W-:Y:S04]  /*cb6a0*/  STL.64 [R1+0x2540], R16 ;  /* 0x0025401001007387 */ /* 0x000fe80000100a00 */
[----:B------:R-:W-:Y:S04]  /*cb6b0*/  STL.64 [R1+0x2548], R18 ;  /* 0x0025481201007387 */ /* 0x000fe80000100a00 */
[----:B------:R-:W-:Y:S04]  /*cb6c0*/  STL.64 [R1+0x6740], R6 ;  /* 0x0067400601007387 */ /* 0x000fe80000100a00 */
[----:B------:R-:W-:Y:S04]  /*cb6d0*/  STL.64 [R1+0x2c20], R12 ;  /* 0x002c200c01007387 */ /* 0x000fe80000100a00 */
[----:B------:R0:W-:Y:S04]  /*cb6e0*/  STL.64 [R1+0x2c28], R14 ;  /* 0x002c280e01007387 */ /* 0x0001e80000100a00 */
[----:B------:R1:W-:Y:S04]  /*cb6f0*/  STL.64 [R1+0x6738], R4 ;  /* 0x0067380401007387 */ /* 0x0003e80000100a00 */
[----:B------:R3:W-:Y:S04]  /*cb700*/  STL.64 [R1+0x2c10], R8 ;  /* 0x002c100801007387 */ /* 0x0007e80000100a00 */
[----:B------:R4:W-:Y:S01]  /*cb710*/  STL.64 [R1+0x2c18], R10 ;  /* 0x002c180a01007387 */ /* 0x0009e20000100a00 */
[----:B0-----:R-:W-:-:S02]  /*cb720*/  IMAD.MOV.U32 R15, RZ, RZ, R32 ;  /* 0x000000ffff0f7224 */ /* 0x001fc400078e0020 */
[----:B------:R-:W-:Y:S01]  /*cb730*/  IMAD.MOV.U32 R14, RZ, RZ, R33 ;  /* 0x000000ffff0e7224 */ /* 0x000fe200078e0021 */
[----:B------:R-:W4:Y:S04]  /*cb740*/  LDL.LU R32, [R1+0x600] ;  /* 0x0006000001207983 */ /* 0x000f280000300800 */
[----:B------:R-:W4:Y:S01]  /*cb750*/  LDL.LU R33, [R1+0x604] ;  /* 0x0006040001217983 */ /* 0x000f220000300800 */
[----:B--2---:R-:W-:Y:S02]  /*cb760*/  IMAD.MOV.U32 R13, RZ, RZ, R34 ;  /* 0x000000ffff0d7224 */ /* 0x004fe400078e0022 */
[----:B------:R-:W-:Y:S01]  /*cb770*/  IMAD.MOV.U32 R12, RZ, RZ, R35 ;  /* 0x000000ffff0c7224 */ /* 0x000fe200078e0023 */
        /* <DEDUP_REMOVED lines=112> */
[----:B------:R-:W-:Y:S04]  /*cbe80*/  STL.64 [R1+0x2ba0], R20 ;  /* 0x002ba01401007387 */ /* 0x000fe80000100a00 */
[----:B------:R-:W-:Y:S01]  /*cbe90*/  STL.64 [R1+0x2ba8], R22 ;  /* 0x002ba81601007387 */ /* 0x000fe20000100a00 */
[C---:B----4-:R-:W-:Y:S06]  /*cbea0*/  HMMA.16816.F32 R12, R32.reuse, R16, R12 ;  /* 0x00000010200c723c */ /* 0x050fec000000180c */
[----:B------:R-:W-:-:S15]  /*cbeb0*/  HMMA.16816.F32 R44, R32, R24, R44 ;  /* 0x00000018202c723c */ /* 0x000fde000000182c */
        /* <DEDUP_REMOVED lines=8> */
[----:B------:R-:W2:Y:S04]  /*cbf40*/  LDL.LU.64 R44, [R1+0x6748] ;  /* 0x00674800012c7983 */ /* 0x000ea80000300a00 */
[----:B------:R-:W-:Y:S04]  /*cbf50*/  STL.64 [R1+0x6718], R26 ;  /* 0x0067181a01007387 */ /* 0x000fe80000100a00 */
[----:B------:R0:W-:Y:S01]  /*cbf60*/  STL.64 [R1+0x6710], R24 ;  /* 0x0067101801007387 */ /* 0x0001e20000100a00 */
[----:B------:R-:W-:-:S02]  /*cbf70*/  IMAD.MOV.U32 R20, RZ, RZ, R19 ;  /* 0x000000ffff147224 */ /* 0x000fc400078e0013 */
[----:B------:R-:W-:Y:S01]  /*cbf80*/  IMAD.MOV.U32 R21, RZ, RZ, R18 ;  /* 0x000000ffff157224 */ /* 0x000fe200078e0012 */
[----:B0-----:R-:W2:Y:S04]  /*cbf90*/  LDL.LU R24, [R1+0x450] ;  /* 0x0004500001187983 */ /* 0x001ea80000300800 */
[----:B------:R-:W2:Y:S04]  /*cbfa0*/  LDL.LU R25, [R1+0x454] ;  /* 0x0004540001197983 */ /* 0x000ea80000300800 */
[----:B------:R-:W2:Y:S04]  /*cbfb0*/  LDL.LU R26, [R1+0x458] ;  /* 0x00045800011a7983 */ /* 0x000ea80000300800 */
[----:B------:R-:W2:Y:S01]  /*cbfc0*/  LDL.LU R27, [R1+0x45c] ;  /* 0x00045c00011b7983 */ /* 0x000ea20000300800 */
[----:B----4-:R-:W-:Y:S06]  /*cbfd0*/  HMMA.16816.F32 R4, R32, R46, R4 ;  /* 0x0000002e2004723c */ /* 0x010fec0000001804 */
[----:B------:R-:W-:-:S02]  /*cbfe0*/  IMAD.MOV.U32 R19, RZ, RZ, R46 ;  /* 0x000000ffff137224 */ /* 0x000fc400078e002e */
[----:B------:R-:W-:-:S15]  /*cbff0*/  IMAD.MOV.U32 R18, RZ, RZ, R47 ;  /* 0x000000ffff127224 */ /* 0x000fde00078e002f */
[----:B------:R-:W-:Y:S04]  /*cc000*/  STL.64 [R1+0x2b70], R4 ;  /* 0x002b700401007387 */ /* 0x000fe80000100a00 */
[----:B------:R0:W-:Y:S04]  /*cc010*/  STL.64 [R1+0x2b78], R6 ;  /* 0x002b780601007387 */ /* 0x0001e80000100a00 */
[----:B0-----:R-:W4:Y:S04]  /*cc020*/  LDL.LU.64 R6, [R1+0x6740] ;  /* 0x0067400001067983 */ /* 0x001f280000300a00 */
[----:B------:R-:W4:Y:S04]  /*cc030*/  LDL.LU.64 R4, [R1+0x6738] ;  /* 0x0067380001047983 */ /* 0x000f280000300a00 */
[----:B------:R-:W4:Y:S04]  /*cc040*/  LDL.LU.64 R46, [R1+0x6730] ;  /* 0x00673000012e7983 */ /* 0x000f280000300a00 */
[----:B------:R-:W-:Y:S04]  /*cc050*/  STL.64 [R1+0x6708], R18 ;  /* 0x0067081201007387 */ /* 0x000fe80000100a00 */
[----:B------:R0:W-:Y:S04]  /*cc060*/  STL.64 [R1+0x6700], R16 ;  /* 0x0067001001007387 */ /* 0x0001e80000100a00 */
[----:B0-----:R-:W4:Y:S04]  /*cc070*/  LDL.LU R16, [R1+0x470] ;  /* 0x0004700001107983 */ /* 0x001f280000300800 */
[----:B------:R-:W4:Y:S04]  /*cc080*/  LDL.LU R17, [R1+0x474] ;  /* 0x0004740001117983 */ /* 0x000f280000300800 */
[----:B------:R-:W4:Y:S04]  /*cc090*/  LDL.LU R18, [R1+0x478] ;  /* 0x0004780001127983 */ /* 0x000f280000300800 */
[----:B------:R-:W4:Y:S01]  /*cc0a0*/  LDL.LU R19, [R1+0x47c] ;  /* 0x00047c0001137983 */ /* 0x000f220000300800 */
[C---:B---3--:R-:W-:Y:S06]  /*cc0b0*/  HMMA.16816.F32 R56, R32.reuse, R60, R56 ;  /* 0x0000003c2038723c */ /* 0x048fec0000001838 */
[C---:B--2---:R-:W-:Y:S06]  /*cc0c0*/  HMMA.16816.F32 R12, R32.reuse, R50, R12 ;  /* 0x00000032200c723c */ /* 0x044fec000000180c */
[----:B----4-:R-:W-:-:S15]  /*cc0d0*/  HMMA.16816.F32 R16, R32, R20, R16 ;  /* 0x000000142010723c */ /* 0x010fde0000001810 */
[----:B------:R-:W-:-:S08]  /*cc0e0*/  NOP ;  /* 0x0000000000007918 */ /* 0x000fd00000000000 */
[----:B------:R-:W-:Y:S04]  /*cc0f0*/  STL.64 [R1+0x2b60], R16 ;  /* 0x002b601001007387 */ /* 0x000fe80000100a00 */
[----:B------:R0:W-:Y:S02]  /*cc100*/  STL.64 [R1+0x2b68], R18 ;  /* 0x002b681201007387 */ /* 0x0001e40000100a00 */
[C---:B0-----:R-:W-:Y:S06]  /*cc110*/  HMMA.16816.F32 R16, R32.reuse, R4, R24 ;  /* 0x000000042010723c */ /* 0x041fec0000001818 */
[----:B------:R-:W-:-:S15]  /*cc120*/  HMMA.16816.F32 R24, R32, R6, R28 ;  /* 0x000000062018723c */ /* 0x000fde000000181c */
[----:B------:R-:W-:-:S02]  /*cc130*/  NOP ;  /* 0x0000000000007918 */ /* 0x000fc40000000000 */
[----:B------:R-:W-:Y:S04]  /*cc140*/  STL.64 [R1+0x2ac0], R16 ;  /* 0x002ac01001007387 */ /* 0x000fe80000100a00 */
[----:B------:R0:W-:Y:S02]  /*cc150*/  STL.64 [R1+0x2ac8], R18 ;  /* 0x002ac81201007387 */ /* 0x0001e40000100a00 */
[C---:B0-----:R-:W-:Y:S06]  /*cc160*/  HMMA.16816.F32 R16, R32.reuse, R48, R8 ;  /* 0x000000302010723c */ /* 0x041fec0000001808 */
[----:B------:R-:W-:Y:S01]  /*cc170*/  HMMA.16816.F32 R8, R32, R42, R52 ;  /* 0x0000002a2008723c */ /* 0x000fe20000001834 */
[----:B------:R-:W-:Y:S04]  /*cc180*/  STL.64 [R1+0x2d40], R56 ;  /* 0x002d403801007387 */ /* 0x000fe80000100a00 */
[----:B------:R-:W-:Y:S04]  /*cc190*/  STL.64 [R1+0x2d48], R58 ;  /* 0x002d483a01007387 */ /* 0x000fe80000100a00 */
[----:B------:R0:W-:Y:S04]  /*cc1a0*/  STL.64 [R1+0x2d30], R24 ;  /* 0x002d301801007387 */ /* 0x0001e80000100a00 */
[----:B------:R1:W-:Y:S04]  /*cc1b0*/  STL.64 [R1+0x2d38], R26 ;  /* 0x002d381a01007387 */ /* 0x0003e80000100a00 */
[----:B------:R2:W-:Y:S04]  /*cc1c0*/  STL.64 [R1+0x2d20], R16 ;  /* 0x002d201001007387 */ /* 0x0005e80000100a00 */
[----:B------:R3:W-:Y:S04]  /*cc1d0*/  STL.64 [R1+0x2d28], R18 ;  /* 0x002d281201007387 */ /* 0x0007e80000100a00 */
[----:B0-----:R-:W4:Y:S04]  /*cc1e0*/  LDL.LU R24, [R1+0x370] ;  /* 0x0003700001187983 */ /* 0x001f280000300800 */
[----:B------:R-:W-:Y:S04]  /*cc1f0*/  STL.64 [R1+0x2d10], R12 ;  /* 0x002d100c01007387 */ /* 0x000fe80000100a00 */
[----:B------:R-:W-:Y:S04]  /*cc200*/  STL.64 [R1+0x2d18], R14 ;  /* 0x002d180e01007387 */ /* 0x000fe80000100a00 */
[----:B------:R0:W-:Y:S04]  /*cc210*/  STL.64 [R1+0x2d00], R8 ;  /* 0x002d000801007387 */ /* 0x0001e80000100a00 */
[----:B------:R0:W-:Y:S04]  /*cc220*/  STL.64 [R1+0x2d08], R10 ;  /* 0x002d080a01007387 */ /* 0x0001e80000100a00 */
        /* <DEDUP_REMOVED lines=14> */
[----:B------:R-:W2:Y:S01]  /*cc310*/  LDL.LU R19, [R1+0x35c] ;  /* 0x00035c0001137983 */ /* 0x000ea20000300800 */
[----:B------:R-:W-:-:S02]  /*cc320*/  IMAD.MOV.U32 R55, RZ, RZ, R44 ;  /* 0x000000ffff377224 */ /* 0x000fc400078e002c */
[----:B------:R-:W-:Y:S01]  /*cc330*/  IMAD.MOV.U32 R54, RZ, RZ, R45 ;  /* 0x000000ffff367224 */ /* 0x000fe200078e002d */
[----:B------:R-:W3:Y:S01]  /*cc340*/  LDL.LU R44, [R1+0x320] ;  /* 0x00032000012c7983 */ /* 0x000ee20000300800 */
[----:B------:R-:W-:-:S03]  /*cc350*/  IMAD.MOV.U32 R53, RZ, RZ, R46 ;  /* 0x000000ffff357224 */ /* 0x000fc600078e002e */
[----:B------:R-:W3:Y:S01]  /*cc360*/  LDL.LU R45, [R1+0x324] ;  /* 0x00032400012d7983 */ /* 0x000ee20000300800 */
[----:B------:R-:W-:-:S03]  /*cc370*/  IMAD.MOV.U32 R52, RZ, RZ, R47 ;  /* 0x000000ffff347224 */ /* 0x000fc600078e002f */
        /* <DEDUP_REMOVED lines=27> */
[C---:B------:R-:W-:Y:S03]  /*cc530*/  HMMA.16816.F32 R56, R32.reuse, R36, R56 ;  /* 0x000000242038723c */ /* 0x040fe60000001838 */
[----:B------:R-:W3:Y:S04]  /*cc540*/  LDL.LU.64 R24, [R1+0x6710] ;  /* 0x0067100001187983 */ /* 0x000ee80000300a00 */
[----:B------:R-:W-:Y:S04]  /*cc550*/  STL.64 [R1+0x6698], R30 ;  /* 0x0066981e01007387 */ /* 0x000fe80000100a00 */
[----:B--2---:R0:W-:Y:S04]  /*cc560*/  STL [R1+0x6690], R28 ;  /* 0x0066901c01007387 */ /* 0x0041e80000100800 */
        /* <DEDUP_REMOVED lines=28> */
[----:B----4-:R0:W-:Y:S04]  /*cc730*/  STL.64 [R1+0x66c0], R56 ;  /* 0x0066c03801007387 */ /* 0x0101e80000100a00 */
[----:B0-----:R-:W2:Y:S04]  /*cc740*/  LDL.LU R56, [R1+0x2d0] ;  /* 0x0002d00001387983 */ /* 0x001ea80000300800 */
[----:B------:R-:W2:Y:S04]  /*cc750*/  LDL.LU R57, [R1+0x2d4] ;  /* 0x0002d40001397983 */ /* 0x000ea80000300800 */
[----:B------:R-:W2:Y:S04]  /*cc760*/  LDL.LU R58, [R1+0x2d8] ;  /* 0x0002d800013a7983 */ /* 0x000ea80000300800 */
[----:B------:R-:W2:Y:S01]  /*cc770*/  LDL.LU R59, [R1+0x2dc] ;  /* 0x0002dc00013b7983 */ /* 0x000ea20000300800 */
[----:B---3--:R-:W-:Y:S03]  /*cc780*/  HMMA.16816.F32 R32, R32, R2, R44 ;  /* 0x000000022020723c */ /* 0x008fe6000000182c */
[----:B------:R-:W2:Y:S04]  /*cc790*/  LDL.LU.64 R46, [R1+0x66d8] ;  /* 0x0066d800012e7983 */ /* 0x000ea80000300a00 */
[----:B------:R-:W2:-:S15]  /*cc7a0*/  LDL.LU.64 R44, [R1+0x66d0] ;  /* 0x0066d000012c7983 */ /* 0x000e9e0000300a00 */
[----:B------:R-:W-:-:S01]  /*cc7b0*/  NOP ;  /* 0x0000000000007918 */ /* 0x000fc20000000000 */
[----:B------:R0:W-:Y:S04]  /*cc7c0*/  STL.64 [R1+0x2cc0], R32 ;  /* 0x002cc02001007387 */ /* 0x0001e80000100a00 */
[----:B------:R-:W-:Y:S01]  /*cc7d0*/  STL.64 [R1+0x2cc8], R34 ;  /* 0x002cc82201007387 */ /* 0x000fe20000100a00 */
[C---:B--2---:R-:W-:Y:S06]  /*cc7e0*/  HMMA.16816.F32 R56, R44.reuse, R16, R56 ;  /* 0x000000102c38723c */ /* 0x044fec0000001838 */
[----:B------:R-:W-:-:S15]  /*cc7f0*/  HMMA.16816.F32 R36, R44, R24, R36 ;  /* 0x000000182c24723c */ /* 0x000fde0000001824 */
[----:B------:R-:W-:-:S02]  /*cc800*/  NOP ;  /* 0x0000000000007918 */ /* 0x000fc40000000000 */
[----:B------:R-:W-:Y:S04]  /*cc810*/  STL.64 [R1+0x2cb0], R56 ;  /* 0x002cb03801007387 */ /* 0x000fe80000100a00 */
[----:B------:R-:W-:Y:S04]  /*cc820*/  STL.64 [R1+0x2cb8], R58 ;  /* 0x002cb83a01007387 */ /* 0x000fe80000100a00 */
[----:B------:R-:W-:Y:S04]  /*cc830*/  STL.64 [R1+0x2ca0], R36 ;  /* 0x002ca02401007387 */ /* 0x000fe80000100a00 */
[----:B------:R-:W-:Y:S04]  /*cc840*/  STL.64 [R1+0x2ca8], R38 ;  /* 0x002ca82601007387 */ /* 0x000fe80000100a00 */
[----:B------:R-:W2:Y:S01]  /*cc850*/  LDL.LU R23, [R1+0x3ce0] ;  /* 0x003ce00001177983 */ /* 0x000ea20000300800 */
[----:B------:R-:W-:-:S02]  /*cc860*/  IMAD.MOV.U32 R22, RZ, RZ, R19 ;  /* 0x000000ffff167224 */ /* 0x000fc400078e0013 */
[----:B0-----:R-:W-:Y:S02]  /*cc870*/  IMAD.MOV.U32 R33, RZ, RZ, R16 ;  /* 0x000000ffff217224 */ /* 0x001fe400078e0010 */
[----:B------:R-:W-:Y:S02]  /*cc880*/  IMAD.MOV.U32 R32, RZ, RZ, R17 ;  /* 0x000000ffff207224 */ /* 0x000fe400078e0011 */
[----:B------:R-:W-:Y:S02]  /*cc890*/  IMAD.MOV.U32 R17, RZ, RZ, R24 ;  /* 0x000000ffff117224 */ /* 0x000fe400078e0018 */
[----:B------:R-:W-:Y:S02]  /*cc8a0*/  IMAD.MOV.U32 R16, RZ, RZ, R25 ;  /* 0x000000ffff107224 */ /* 0x000fe400078e0019 */
[C---:B------:R-:W-:Y:S06]  /*cc8b0*/  HMMA.16816.F32 R24, R44.reuse, R20, R40 ;  /* 0x000000142c18723c */ /* 0x040fec0000001828 */
[----:B------:R-:W-:Y:S01]  /*cc8c0*/  HMMA.16816.F32 R12, R44, R60, R12 ;  /* 0x0000003c2c0c723c */ /* 0x000fe2000000180c */
[----:B--2---:R0:W-:Y:S02]  /*cc8d0*/  STL [R1+0x65e0], R23 ;  /* 0x0065e01701007387 */ /* 0x0041e40000100800 */
[----:B0-----:R-:W-:-:S07]  /*cc8e0*/  IMAD.MOV.U32 R23, RZ, RZ, R18 ;  /* 0x000000ffff177224 */ /* 0x001fce00078e0012 */
[----:B------:R-:W-:Y:S01]  /*cc8f0*/  HMMA.16816.F32 R28, R44, R22, R28 ;  /* 0x000000162c1c723c */ /* 0x000fe2000000181c */
[----:B------:R-:W-:-:S15]  /*cc900*/  STL.64 [R1+0x65f8], R20 ;  /* 0x0065f81401007387 */ /* 0x000fde0000100a00 */
[----:B------:R-:W-:-:S07]  /*cc910*/  NOP ;  /* 0x0000000000007918 */ /* 0x000fce0000000000 */
[----:B------:R-:W-:Y:S04]  /*cc920*/  STL.64 [R1+0x2c90], R28 ;  /* 0x002c901c01007387 */ /* 0x000fe80000100a00 */
[----:B------:R-:W-:Y:S04]  /*cc930*/  STL.64 [R1+0x2c98], R30 ;  /* 0x002c981e01007387 */ /* 0x000fe80000100a00 */
[----:B------:R0:W-:Y:S02]  /*cc940*/  STL.64 [R1+0x6610], R22 ;  /* 0x0066101601007387 */ /* 0x0001e40000100a00 */
[C---:B0-----:R-:W-:Y:S06]  /*cc950*/  HMMA.16816.F32 R20, R44.reuse, R4, R8 ;  /* 0x000000042c14723c */ /* 0x041fec0000001808 */
[----:B------:R-:W-:Y:S01]  /*cc960*/  HMMA.16816.F32 R8, R44, R6, R52 ;  /* 0x000000062c08723c */ /* 0x000fe20000001834 */
[----:B------:R-:W-:Y:S04]  /*cc970*/  STL.64 [R1+0x2c80], R24 ;  /* 0x002c801801007387 */ /* 0x000fe80000100a00 */
[----:B------:R-:W-:-:S12]  /*cc980*/  STL.64 [R1+0x2c88], R26 ;  /* 0x002c881a01007387 */ /* 0x000fd80000100a00 */
        /* <DEDUP_REMOVED lines=23> */
[----:B------:R-:W3:Y:S01]  /*ccb00*/  LDL.LU R11, [R1+0xfc] ;  /* 0x0000fc00010b7983 */ /* 0x000ee20000300800 */
[----:B------:R-:W-:-:S02]  /*ccb10*/  IMAD.MOV.U32 R21, RZ, RZ, R16 ;  /* 0x000000ffff157224 */ /* 0x000fc400078e0010 */
[----:B------:R-:W-:Y:S01]  /*ccb20*/  IMAD.MOV.U32 R20, RZ, RZ, R17 ;  /* 0x000000ffff147224 */ /* 0x000fe200078e0011 */
[----:B---3--:R-:W-:Y:S04]  /*ccb30*/  STL.64 [R1+0x6630], R10 ;  /* 0x0066300a01007387 */ /* 0x008fe80000100a00 */
[----:B--2---:R-:W-:Y:S04]  /*ccb40*/  STL.64 [R1+0x6628], R8 ;  /* 0x0066280801007387 */ /* 0x004fe80000100a00 */
        /* <DEDUP_REMOVED lines=79> */
[C---:B--2---:R-:W-:Y:S06]  /*cd040*/  HMMA.16816.F32 R52, R44.reuse, R36, R52 ;  /* 0x000000242c34723c */ /* 0x044fec0000001834 */
[----:B------:R-:W-:Y:S01]  /*cd050*/  HMMA.16816.F32 R12, R44, R58, R12 ;  /* 0x0000003a2c0c723c */ /* 0x000fe2000000180c */
[----:B---3--:R-:W-:-:S05]  /*cd060*/  IMAD.MOV.U32 R25, RZ, RZ, R56 ;  /* 0x000000ffff197224 */ /* 0x008fca00078e0038 */
[----:B----4-:R-:W-:Y:S06]  /*cd070*/  HMMA.16816.F32 R16, R44, R26, R16 ;  /* 0x0000001a2c10723c */ /* 0x010fec0000001810 */
[----:B------:R-:W-:Y:S02]  /*cd080*/  IMAD.MOV.U32 R29, RZ, RZ, R26 ;  /* 0x000000ffff1d7224 */ /* 0x000fe400078e001a */
[----:B------:R-:W-:-:S15]  /*cd090*/  IMAD.MOV.U32 R26, RZ, RZ, R57 ;  /* 0x000000ffff1a7224 */ /* 0x000fde00078e0039 */
[----:B------:R-:W-:Y:S04]  /*cd0a0*/  STL.64 [R1+0x2d90], R16 ;  /* 0x002d901001007387 */ /* 0x000fe80000100a00 */
[----:B------:R0:W-:Y:S04]  /*cd0b0*/  STL.64 [R1+0x2d98], R18 ;  /* 0x002d981201007387 */ /* 0x0001e80000100a00 */
[----:B0-----:R-:W2:Y:S04]  /*cd0c0*/  LDL.LU R18, [R1+0x6680] ;  /* 0x0066800001127983 */ /* 0x001ea80000300800 */
[----:B------:R-:W2:Y:S04]  /*cd0d0*/  LDL.LU.64 R16, [R1+0x6678] ;  /* 0x0066780001107983 */ /* 0x000ea80000300a00 */
[----:B------:R-:W3:Y:S04]  /*cd0e0*/  LDL.LU R24, [R1] ;  /* 0x0000000001187983 */ /* 0x000ee80000300800 */
[----:B------:R-:W4:Y:S04]  /*cd0f0*/  LDL.LU R56, [R1+0x6670] ;  /* 0x0066700001387983 */ /* 0x000f280000300800 */
[----:B------:R-:W4:Y:S04]  /*cd100*/  LDL.LU R57, [R1+0x666c] ;  /* 0x00666c0001397983 */ /* 0x000f280000300800 */
[----:B------:R-:W-:Y:S04]  /*cd110*/  STL.64 [R1+0x2e20], R52 ;  /* 0x002e203401007387 */ /* 0x000fe80000100a00 */
[----:B------:R0:W-:Y:S01]  /*cd120*/  STL.64 [R1+0x2e28], R54 ;  /* 0x002e283601007387 */ /* 0x0001e20000100a00 */
[----:B------:R-:W-:-:S02]  /*cd130*/  IMAD.MOV.U32 R19, RZ, RZ, R27 ;  /* 0x000000ffff137224 */ /* 0x000fc400078e001b */
[----:B------:R-:W-:Y:S02]  /*cd140*/  IMAD.MOV.U32 R27, RZ, RZ, R0 ;  /* 0x000000ffff1b7224 */ /* 0x000fe400078e0000 */
[----:B------:R-:W-:Y:S02]  /*cd150*/  IMAD.MOV.U32 R0, RZ, RZ, R37 ;  /* 0x000000ffff007224 */ /* 0x000fe400078e0025 */
[----:B------:R-:W-:Y:S01]  /*cd160*/  IMAD.MOV.U32 R37, RZ, RZ, R59 ;  /* 0x000000ffff257224 */ /* 0x000fe200078e003b */
[----:B0-----:R-:W2:Y:S04]  /*cd170*/  LDL.LU R54, [R1+0x6668] ;  /* 0x0066680001367983 */ /* 0x001ea80000300800 */
[----:B------:R-:W2:Y:S04]  /*cd180*/  LDL.LU.64 R52, [R1+0x6660] ;  /* 0x0066600001347983 */ /* 0x000ea80000300a00 */
[----:B------:R-:W-:Y:S04]  /*cd190*/  STL.64 [R1+0x2e10], R12 ;  /* 0x002e100c01007387 */ /* 0x000fe80000100a00 */
[----:B------:R0:W-:Y:S01]  /*cd1a0*/  STL.64 [R1+0x2e18], R14 ;  /* 0x002e180e01007387 */ /* 0x0001e20000100a00 */
[----:B------:R-:W-:-:S02]  /*cd1b0*/  IMAD.MOV.U32 R55, RZ, RZ, R36 ;  /* 0x000000ffff377224 */ /* 0x000fc400078e0024 */
[----:B------:R-:W-:Y:S01]  /*cd1c0*/  IMAD.MOV.U32 R36, RZ, RZ, R58 ;  /* 0x000000ffff247224 */ /* 0x000fe200078e003a */
[----:B0-----:R-:W3:Y:S04]  /*cd1d0*/  LDL.LU.64 R14, [R1+0x6658] ;  /* 0x00665800010e7983 */ /* 0x001ee80000300a00 */
[----:B------:R-:W3:Y:S04]  /*cd1e0*/  LDL.LU.64 R12, [R1+0x6650] ;  /* 0x00665000010c7983 */ /* 0x000ee80000300a00 */
[----:B------:R-:W4:Y:S02]  /*cd1f0*/  LDL.LU.64 R58, [R1+0x6648] ;  /* 0x00664800013a7983 */ /* 0x000f240000300a00 */
[----:B----4-:R-:W-:Y:S02]  /*cd200*/  HMMA.16816.F32 R44, R44, R2, R56 ;  /* 0x000000022c2c723c */ /* 0x010fe40000001838 */
[----:B------:R-:W4:Y:S04]  /*cd210*/  LDL.LU.64 R58, [R1+0x6640] ;  /* 0x00664000013a7983 */ /* 0x000f280000300a00 */
[----:B------:R-:W4:-:S15]  /*cd220*/  LDL.LU.64 R56, [R1+0x6638] ;  /* 0x0066380001387983 */ /* 0x000f1e0000300a00 */
[----:B------:R-:W-:-:S02]  /*cd230*/  NOP ;  /* 0x0000000000007918 */ /* 0x000fc40000000000 */
[----:B------:R0:W-:Y:S04]  /*cd240*/  STL.64 [R1+0x2d80], R44 ;  /* 0x002d802c01007387 */ /* 0x0001e80000100a00 */
[----:B------:R1:W-:Y:S04]  /*cd250*/  STL.64 [R1+0x2d88], R46 ;  /* 0x002d882e01007387 */ /* 0x0003e80000100a00 */
[----:B0-----:R-:W2:Y:S04]  /*cd260*/  LDL.LU R44, [R1+0xb0] ;  /* 0x0000b000012c7983 */ /* 0x001ea80000300800 */
[----:B------:R-:W2:Y:S04]  /*cd270*/  LDL.LU R45, [R1+0xb4] ;  /* 0x0000b400012d7983 */ /* 0x000ea80000300800 */
[----:B-1----:R-:W2:Y:S04]  /*cd280*/  LDL.LU R46, [R1+0xb8] ;  /* 0x0000b800012e7983 */ /* 0x002ea80000300800 */
        /* <DEDUP_REMOVED lines=12> */
[----:B0-----:R-:W3:Y:S02]  /*cd350*/  LDL.LU.64 R22, [R1+0x6610] ;  /* 0x0066100001167983 */ /* 0x001ee40000300a00 */
[----:B---3--:R-:W-:Y:S02]  /*cd360*/  HMMA.16816.F32 R20, R56, R22, R8 ;  /* 0x000000163814723c */ /* 0x008fe40000001808 */
[----:B------:R-:W3:Y:S04]  /*cd370*/  LDL.LU.64 R10, [R1+0x6608] ;  /* 0x00660800010a7983 */ /* 0x000ee80000300a00 */
[----:B------:R-:W3:-:S15]  /*cd380*/  LDL.LU.64 R8, [R1+0x6600] ;  /* 0x0066000001087983 */ /* 0x000ede0000300a00 */
[----:B------:R-:W-:-:S02]  /*cd390*/  NOP ;  /* 0x0000000000007918 */ /* 0x000fc40000000000 */
[----:B------:R0:W-:Y:S04]  /*cd3a0*/  STL.64 [R1+0x2c30], R20 ;  /* 0x002c301401007387 */ /* 0x0001e80000100a00 */
[----:B------:R1:W-:Y:S04]  /*cd3b0*/  STL.64 [R1+0x2c38], R22 ;  /* 0x002c381601007387 */ /* 0x0003e80000100a00 */
[----:B0-----:R-:W1:Y:S02]  /*cd3c0*/  LDL.LU.64 R20, [R1+0x65f8] ;  /* 0x0065f80001147983 */ /* 0x001e640000300a00 */
[C---:B-1----:R-:W-:Y:S02]  /*cd3d0*/  HMMA.16816.F32 R20, R56.reuse, R20, R4 ;  /* 0x000000143814723c */ /* 0x042fe40000001804 */
[----:B------:R-:W4:Y:S04]  /*cd3e0*/  LDL.LU.64 R6, [R1+0x65f0] ;  /* 0x0065f00001067983 */ /* 0x000f280000300a00 */
[----:B------:R-:W2:Y:S01]  /*cd3f0*/  LDL.LU.64 R4, [R1+0x65e8] ;  /* 0x0065e80001047983 */ /* 0x000ea20000300a00 */
[C---:B---3--:R-:W-:Y:S06]  /*cd400*/  HMMA.16816.F32 R8, R56.reuse, R60, R8 ;  /* 0x0000003c3808723c */ /* 0x048fec0000001808 */
[C---:B------:R-:W-:Y:S06]  /*cd410*/  HMMA.16816.F32 R32, R56.reuse, R48, R32 ;  /* 0x000000303820723c */ /* 0x040fec0000001820 */
[C---:B------:R-:W-:Y:S04]  /*cd420*/  HMMA.16816.F32 R48, R56.reuse, R50, R24 ;  /* 0x000000323830723c */ /* 0x040fe80000001818 */
[----:B------:R-:W-:Y:S04]  /*cd430*/  STL.64 [R1+0x2aa0], R20 ;  /* 0x002aa01401007387 */ /* 0x000fe80000100a00 */
[----:B------:R0:W-:Y:S04]  /*cd440*/  STL.64 [R1+0x2aa8], R22 ;  /* 0x002aa81601007387 */ /* 0x0001e80000100a00 */
[----:B0-----:R-:W3:Y:S01]  /*cd450*/  LDL.LU R23, [R1+0x65e0] ;  /* 0x0065e00001177983 */ /* 0x001ee20000300800 */
[C---:B--2---:R-:W-:Y:S06]  /*cd460*/  HMMA.16816.F32 R44, R56.reuse, R4, R44 ;  /* 0x00000004382c723c */ /* 0x044fec000000182c */
[----:B----4-:R-:W-:-:S15]  /*cd470*/  HMMA.16816.F32 R4, R56, R6, R12 ;  /* 0x000000063804723c */ /* 0x010fde000000180c */
[----:B------:R-:W-:-:S02]  /*cd480*/  NOP ;  /* 0x0000000000007918 */ /* 0x000fc40000000000 */
[----:B------:R0:W-:Y:S04]  /*cd490*/  STL.64 [R1+0x2880], R44 ;  /* 0x0028802c01007387 */ /* 0x0001e80000100a00 */
[----:B------:R-:W-:Y:S04]  /*cd4a0*/  STL.64 [R1+0x2888], R46 ;  /* 0x0028882e01007387 */ /* 0x000fe80000100a00 */
[----:B0-----:R-:W2:Y:S04]  /*cd4b0*/  LDL.LU R44, [R1+0x2f64] ;  /* 0x002f6400012c7983 */ /* 0x001ea80000300800 */
[----:B------:R-:W4:Y:S04]  /*cd4c0*/  LDL.LU R45, [R1+0x2f6c] ;  /* 0x002f6c00012d7983 */ /* 0x000f280000300800 */
[----:B------:R-:W-:Y:S04]  /*cd4d0*/  STL.64 [R1+0x29b0], R8 ;  /* 0x0029b00801007387 */ /* 0x000fe80000100a00 */
[----:B------:R0:W-:Y:S04]  /*cd4e0*/  STL.64 [R1+0x29b8], R10 ;  /* 0x0029b80a01007387 */ /* 0x0001e80000100a00 */
[----:B0-----:R-:W4:Y:S04]  /*cd4f0*/  LDL.LU R10, [R1+0x2f74] ;  /* 0x002f7400010a7983 */ /* 0x001f280000300800 */
[----:B------:R-:W4:Y:S04]  /*cd500*/  LDL.LU R60, [R1+0x2f7c] ;  /* 0x002f7c00013c7983 */ /* 0x000f280000300800 */
[----:B------:R0:W5:Y:S04]  /*cd510*/  LDL.LU.64 R14, [R1+0x65d8] ;  /* 0x0065d800010e7983 */ /* 0x0001680000300a00 */
[----:B------:R0:W5:Y:S04]  /*cd520*/  LDL.LU.64 R12, [R1+0x65d0] ;  /* 0x0065d000010c7983 */ /* 0x0001680000300a00 */
[----:B------:R-:W-:Y:S04]  /*cd530*/  STL.64 [R1+0x2790], R4 ;  /* 0x0027900401007387 */ /* 0x000fe80000100a00 */
[----:B------:R1:W-:Y:S04]  /*cd540*/  STL.64 [R1+0x2798], R6 ;  /* 0x0027980601007387 */ /* 0x0003e80000100a00 */
[----:B-1----:R0:W5:Y:S04]  /*cd550*/  LDL.LU.64 R6, [R1+0x65c8] ;  /* 0x0065c80001067983 */ /* 0x0021680000300a00 */
[----:B------:R0:W5:Y:S04]  /*cd560*/  LDL.LU.64 R4, [R1+0x65c0] ;  /* 0x0065c00001047983 */ /* 0x0001680000300a00 */
[----:B------:R-:W4:Y:S04]  /*cd570*/  LDL.LU R46, [R1+0x2f84] ;  /* 0x002f8400012e7983 */ /* 0x000f280000300800 */
[----:B------:R-:W4:Y:S04]  /*cd580*/  LDL.LU R47, [R1+0x2f50] ;  /* 0x002f5000012f7983 */ /* 0x000f280000300800 */
[----:B------:R1:W-:Y:S04]  /*cd590*/  STL.64 [R1+0x2530], R32 ;  /* 0x0025302001007387 */ /* 0x0003e80000100a00 */
[----:B------:R3:W-:Y:S04]  /*cd5a0*/  STL.64 [R1+0x2538], R34 ;  /* 0x0025382201007387 */ /* 0x0007e80000100a00 */
        /* <DEDUP_REMOVED lines=15> */
[----:B-1----:R-:W2:Y:S04]  /*cd6a0*/  LDL.LU.64 R50, [R1+0x65a8] ;  /* 0x0065a80001327983 */ /* 0x002ea80000300a00 */
[----:B------:R-:W2:Y:S02]  /*cd6b0*/  LDL.LU.64 R48, [R1+0x65a0] ;  /* 0x0065a00001307983 */ /* 0x000ea40000300a00 */
[----:B--2---:R-:W-:Y:S02]  /*cd6c0*/  HMMA.16816.F32 R48, R56, R42, R48 ;  /* 0x0000002a3830723c */ /* 0x004fe40000001830 */
[----:B------:R-:W2:-:S15]  /*cd6d0*/  LDL.LU.64 R42, [R1+0x6598] ;  /* 0x00659800012a7983 */ /* 0x000e9e0000300a00 */
[----:B------:R-:W-:-:S06]  /*cd6e0*/  NOP ;  /* 0x0000000000007918 */ /* 0x000fcc0000000000 */
[----:B------:R1:W-:Y:S04]  /*cd6f0*/  STL.64 [R1+0x5d0], R48 ;  /* 0x0005d03001007387 */ /* 0x0003e80000100a00 */
[----:B------:R0:W-:Y:S01]  /*cd700*/  STL.64 [R1+0x5d8], R50 ;  /* 0x0005d83201007387 */ /* 0x0001e20000100a00 */
[----:B-1----:R-:W-:Y:S02]  /*cd710*/  IMAD.MOV.U32 R48, RZ, RZ, R36 ;  /* 0x000000ffff307224 */ /* 0x002fe400078e0024 */
[----:B------:R-:W-:Y:S01]  /*cd720*/  IMAD.MOV.U32 R49, RZ, RZ, R37 ;  /* 0x000000ffff317224 */ /* 0x000fe200078e0025 */
[----:B------:R-:W4:Y:S04]  /*cd730*/  LDL.LU R36, [R1+0x6594] ;  /* 0x0065940001247983 */ /* 0x000f280000300800 */
[----:B------:R-:W4:Y:S04]  /*cd740*/  LDL.LU R37, [R1+0x6590] ;  /* 0x0065900001257983 */ /* 0x000f280000300800 */
[----:B0-----:R-:W3:Y:S04]  /*cd750*/  LDL.LU R50, [R1+0x2f54] ;  /* 0x002f540001327983 */ /* 0x001ee80000300800 */
[----:B------:R-:W3:Y:S01]  /*cd760*/  LDL.LU R51, [R1+0x2f5c] ;  /* 0x002f5c0001337983 */ /* 0x000ee20000300800 */
[----:B--2---:R-:W-:Y:S03]  /*cd770*/  HMMA.16816.F32 R40, R56, R38, R40 ;  /* 0x000000263828723c */ /* 0x004fe60000001828 */
[----:B------:R-:W4:-:S15]  /*cd780*/  LDL.LU.64 R38, [R1+0x6588] ;  /* 0x0065880001267983 */ /* 0x000f1e0000300a00 */
[----:B------:R-:W-:-:S05]  /*cd790*/  NOP ;  /* 0x0000000000007918 */ /* 0x000fca0000000000 */
[----:B------:R0:W-:Y:S04]  /*cd7a0*/  STL.64 [R1+0x5c0], R40 ;  /* 0x0005c02801007387 */ /* 0x0001e80000100a00 */
[----:B------:R1:W-:Y:S01]  /*cd7b0*/  STL.64 [R1+0x5c8], R42 ;  /* 0x0005c82a01007387 */ /* 0x0003e20000100a00 */
[----:B0-----:R-:W-:Y:S02]  /*cd7c0*/  IMAD.MOV.U32 R40, RZ, RZ, R29 ;  /* 0x000000ffff287224 */ /* 0x001fe400078e001d */
[----:B------:R-:W-:Y:S01]  /*cd7d0*/  IMAD.MOV.U32 R41, RZ, RZ, R19 ;  /* 0x000000ffff297224 */ /* 0x000fe200078e0013 */
[----:B------:R-:W2:Y:S04]  /*cd7e0*/  LDL.LU R29, [R1+0x6584] ;  /* 0x00658400011d7983 */ /* 0x000ea80000300800 */
[----:B------:R-:W2:Y:S01]  /*cd7f0*/  LDL.LU R19, [R1+0x6580] ;  /* 0x0065800001137983 */ /* 0x000ea20000300800 */
[----:B-1----:R-:W-:-:S02]  /*cd800*/  IMAD.MOV.U32 R42, RZ, RZ, R55 ;  /* 0x000000ffff2a7224 */ /* 0x002fc400078e0037 */
[----:B------:R-:W-:Y:S01]  /*cd810*/  IMAD.MOV.U32 R43, RZ, RZ, R0 ;  /* 0x000000ffff2b7224 */ /* 0x000fe200078e0000 */
[----:B------:R-:W2:Y:S04]  /*cd820*/  LDL.LU R55, [R1+0x657c] ;  /* 0x00657c0001377983 */ /* 0x000ea80000300800 */
[----:B------:R0:W5:Y:S01]  /*cd830*/  LDL.LU R0, [R1+0x6578] ;  /* 0x0065780001007983 */ /* 0x0001620000300800 */
[----:B----4-:R-:W-:Y:S03]  /*cd840*/  HMMA.16816.F32 R36, R56, R30, R36 ;  /* 0x0000001e3824723c */ /* 0x010fe60000001824 */
[----:B------:R-:W2:-:S15]  /*cd850*/  LDL.LU.64 R30, [R1+0x6570] ;  /* 0x00657000011e7983 */ /* 0x000e9e0000300a00 */
[----:B------:R-:W-:-:S05]  /*cd860*/  NOP ;  /* 0x0000000000007918 */ /* 0x000fca0000000000 */
[----:B------:R-:W-:Y:S04]  /*cd870*/  STL.64 [R1+0x540], R36 ;  /* 0x0005402401007387 */ /* 0x000fe80000100a00 */
[----:B------:R2:W-:Y:S01]  /*cd880*/  STL.64 [R1+0x548], R38 ;  /* 0x0005482601007387 */ /* 0x0005e20000100a00 */
[----:B------:R-:W-:Y:S01]  /*cd890*/  VIADD R23, R23, 0x1 ;  /* 0x0000000117177836 */ /* 0x000fe20000000000 */
[----:B---3--:R-:W-:Y:S02]  /*cd8a0*/  IADD3 R50, P6, R50, UR23, RZ ;  /* 0x0000001732327c10 */ /* 0x008fe4000ffde0ff */
[----:B------:R-:W-:Y:S02]  /*cd8b0*/  IADD3 R51, P5, R51, UR23, RZ ;  /* 0x0000001733337c10 */ /* 0x000fe4000ffbe0ff */
[----:B------:R-:W-:-:S02]  /*cd8c0*/  IADD3 R44, P4, R44, UR23, RZ ;  /* 0x000000172c2c7c10 */ /* 0x000fc4000ff9e0ff */
[----:B------:R-:W-:Y:S02]  /*cd8d0*/  IADD3 R10, P2, R10, UR23, RZ ;  /* 0x000000170a0a7c10 */ /* 0x000fe4000ff5e0ff */
[----:B------:R-:W-:Y:S02]  /*cd8e0*/  IADD3 R45, P3, R45, UR23, RZ ;  /* 0x000000172d2d7c10 */ /* 0x000fe4000ff7e0ff */
[----:B------:R-:W-:Y:S02]  /*cd8f0*/  IADD3 R60, P1, R60, UR23, RZ ;  /* 0x000000173c3c7c10 */ /* 0x000fe4000ff3e0ff */
[----:B------:R-:W-:Y:S02]  /*cd900*/  IADD3 R46, P0, R46, UR23, RZ ;  /* 0x000000172e2e7c10 */ /* 0x000fe4000ff1e0ff */
[----:B------:R-:W-:Y:S02]  /*cd910*/  IADD3.X R47, R47, UR32, RZ, P6, !PT ;  /* 0x000000202f2f7c10 */ /* 0x000fe4000b7fe4ff */
[----:B------:R-:W-:-:S02]  /*cd920*/  IADD3 R32, P6, R32, UR23, RZ ;  /* 0x0000001720207c10 */ /* 0x000fc4000ffde0ff */
[----:B------:R-:W-:Y:S02]  /*cd930*/  IADD3.X R33, R33, UR32, RZ, P5, !PT ;  /* 0x0000002021217c10 */ /* 0x000fe4000affe4ff */
[----:B------:R-:W-:Y:S02]  /*cd940*/  IADD3 R34, P5, R34, UR23, RZ ;  /* 0x0000001722227c10 */ /* 0x000fe4000ffbe0ff */
[----:B------:R-:W-:Y:S02]  /*cd950*/  IADD3.X R35, R35, UR32, RZ, P4, !PT ;  /* 0x0000002023237c10 */ /* 0x000fe4000a7fe4ff */
[----:B------:R-:W-:Y:S02]  /*cd960*/  IADD3 R20, P4, R20, UR23, RZ ;  /* 0x0000001714147c10 */ /* 0x000fe4000ff9e0ff */
[----:B------:R-:W-:Y:S02]  /*cd970*/  IADD3.X R21, R21, UR32, RZ, P3, !PT ;  /* 0x0000002015157c10 */ /* 0x000fe40009ffe4ff */
[----:B------:R-:W-:-:S02]  /*cd980*/  IADD3 R22, P3, R22, UR23, RZ ;  /* 0x0000001716167c10 */ /* 0x000fc4000ff7e0ff */
[----:B------:R-:W-:Y:S02]  /*cd990*/  IADD3.X R8, R8, UR32, RZ, P2, !PT ;  /* 0x0000002008087c10 */ /* 0x000fe400097fe4ff */
[----:B------:R-:W-:Y:S02]  /*cd9a0*/  IADD3 R9, P2, R9, UR23, RZ ;  /* 0x0000001709097c10 */ /* 0x000fe4000ff5e0ff */
[----:B------:R-:W-:Y:S02]  /*cd9b0*/  IADD3.X R11, R11, UR32, RZ, P1, !PT ;  /* 0x000000200b0b7c10 */ /* 0x000fe40008ffe4ff */
[----:B------:R-:W-:Y:S01]  /*cd9c0*/  IADD3 R61, P1, R61, UR23, RZ ;  /* 0x000000173d3d7c10 */ /* 0x000fe2000ff3e0ff */
[C---:B--2---:R-:W-:Y:S06]  /*cd9d0*/  HMMA.16816.F32 R36, R56.reuse, R40, R28 ;  /* 0x000000283824723c */ /* 0x044fec000000181c */
[C---:B------:R-:W-:Y:S06]  /*cd9e0*/  HMMA.16816.F32 R28, R56.reuse, R42, R24 ;  /* 0x0000002a381c723c */ /* 0x040fec0000001818 */
[C---:B------:R-:W-:Y:S06]  /*cd9f0*/  HMMA.16816.F32 R24, R56.reuse, R48, R16 ;  /* 0x000000303818723c */ /* 0x040fec0000001810 */
[----:B------:R-:W-:Y:S05]  /*cda00*/  HMMA.16816.F32 R16, R56, R2, R52 ;  /* 0x000000023810723c */ /* 0x000fea0000001834 */
        /* <DEDUP_REMOVED lines=9> */
[----:B------:R-:W-:Y:S04]  /*cdaa0*/  STL [R1+0x2f54], R50 ;  /* 0x002f543201007387 */ /* 0x000fe80000100800 */
[----:B------:R-:W-:Y:S04]  /*cdab0*/  STL [R1+0x2f5c], R51 ;  /* 0x002f5c3301007387 */ /* 0x000fe80000100800 */
[----:B------:R-:W-:Y:S04]  /*cdac0*/  STL [R1+0x2f64], R44 ;  /* 0x002f642c01007387 */ /* 0x000fe80000100800 */
[----:B------:R1:W-:Y:S04]  /*cdad0*/  STL [R1+0x2f74], R10 ;  /* 0x002f740a01007387 */ /* 0x0003e80000100800 */
[----:B------:R-:W-:Y:S04]  /*cdae0*/  STL [R1+0x2f6c], R45 ;  /* 0x002f6c2d01007387 */ /* 0x000fe80000100800 */
[----:B-1----:R-:W2:Y:S04]  /*cdaf0*/  LDL.LU R10, [R1+0x2f80] ;  /* 0x002f8000010a7983 */ /* 0x002ea80000300800 */
[----:B------:R1:W-:Y:S04]  /*cdb00*/  STL [R1+0x2f7c], R60 ;  /* 0x002f7c3c01007387 */ /* 0x0003e80000100800 */
[----:B-1----:R-:W3:Y:S04]  /*cdb10*/  LDL.LU R60, [R1+0x2fbc] ;  /* 0x002fbc00013c7983 */ /* 0x002ee80000300800 */
        /* <DEDUP_REMOVED lines=10> */
[----:B------:R-:W4:Y:S04]  /*cdbc0*/  LDL.LU R36, [R1+0x2f88] ;  /* 0x002f880001247983 */ /* 0x000f280000300800 */
[----:B------:R-:W-:Y:S04]  /*cdbd0*/  STL [R1+0x2fac], R9 ;  /* 0x002fac0901007387 */ /* 0x000fe80000100800 */
[----:B------:R-:W4:Y:S04]  /*cdbe0*/  LDL.LU R37, [R1+0x2fc4] ;  /* 0x002fc40001257983 */ /* 0x000f280000300800 */
[----:B------:R1:W-:Y:S04]  /*cdbf0*/  STL [R1+0x2f78], R11 ;  /* 0x002f780b01007387 */ /* 0x0003e80000100800 */
        /* <DEDUP_REMOVED lines=15> */
[----:B------:R-:W4:Y:S04]  /*cdcf0*/  LDL.LU R46, [R1+0x2fc8] ;  /* 0x002fc800012e7983 */ /* 0x000f280000300800 */
[----:B------:R-:W4:Y:S01]  /*cdd00*/  LDL.LU R47, [R1+0x5c1c] ;  /* 0x005c1c00012f7983 */ /* 0x000f220000300800 */
[----:B--2---:R-:W-:-:S05]  /*cdd10*/  IADD3.X R10, R10, UR32, RZ, P0, !PT ;  /* 0x000000200a0a7c10 */ /* 0x004fca00087fe4ff */
[----:B------:R0:W-:Y:S04]  /*cdd20*/  STL [R1+0x2f80], R10 ;  /* 0x002f800a01007387 */ /* 0x0001e80000100800 */
[----:B------:R-:W2:Y:S01]  /*cdd30*/  LDL.LU R32, [R1+0x5c48] ;  /* 0x005c480001207983 */ /* 0x000ea20000300800 */
[----:B---3--:R-:W-:-:S05]  /*cdd40*/  IADD3 R60, P0, R60, UR23, RZ ;  /* 0x000000173c3c7c10 */ /* 0x008fca000ff1e0ff */
[----:B------:R1:W-:Y:S04]  /*cdd50*/  STL [R1+0x2fbc], R60 ;  /* 0x002fbc3c01007387 */ /* 0x0003e80000100800 */
        /* <DEDUP_REMOVED lines=9> */
[----:B-1----:R-:W3:Y:S01]  /*cddf0*/  LDL.LU R60, [R1+0x5c20] ;  /* 0x005c2000013c7983 */ /* 0x002ee20000300800 */
[----:B----4-:R-:W-:-:S02]  /*cde00*/  IADD3.X R36, R36, UR32, RZ, P6, !PT ;  /* 0x0000002024247c10 */ /* 0x010fc4000b7fe4ff */
[----:B------:R-:W-:Y:S02]  /*cde10*/  IADD3 R37, P6, R37, UR23, RZ ;  /* 0x0000001725257c10 */ /* 0x000fe4000ffde0ff */
[----:B------:R-:W-:Y:S02]  /*cde20*/  IADD3.X R38, R38, UR32, RZ, P5, !PT ;  /* 0x0000002026267c10 */ /* 0x000fe4000affe4ff */
[----:B------:R-:W-:Y:S02]  /*cde30*/  IADD3 R39, P5, R39, UR23, RZ ;  /* 0x0000001727277c10 */ /* 0x000fe4000ffbe0ff */
[----:B------:R-:W-:Y:S01]  /*cde40*/  IADD3.X R40, R40, UR32, RZ, P4, !PT ;  /* 0x0000002028287c10 */ /* 0x000fe2000a7fe4ff */
[----:B------:R-:W-:Y:S01]  /*cde50*/  STL [R1+0x2f88], R36 ;  /* 0x002f882401007387 */ /* 0x000fe20000100800 */
[----:B------:R-:W-:-:S03]  /*cde60*/  IADD3 R41, P4, R41, UR23, RZ ;  /* 0x0000001729297c10 */ /* 0x000fc6000ff9e0ff */
[----:B------:R-:W-:Y:S01]  /*cde70*/  STL [R1+0x2fc4], R37 ;  /* 0x002fc42501007387 */ /* 0x000fe20000100800 */
[----:B------:R-:W-:-:S03]  /*cde80*/  IADD3.X R42, R42, UR32, RZ, P3, !PT ;  /* 0x000000202a2a7c10 */ /* 0x000fc60009ffe4ff */
        /* <DEDUP_REMOVED lines=13> */
[----:B------:R-:W-:-:S03]  /*cdf60*/  IADD3.X R11, R11, UR32, RZ, P6, !PT ;  /* 0x000000200b0b7c10 */ /* 0x000fc6000b7fe4ff */
[----:B------:R-:W-:Y:S01]  /*cdf70*/  STL [R1+0x5c3c], R49 ;  /* 0x005c3c3101007387 */ /* 0x000fe20000100800 */
[----:B------:R-:W-:-:S03]  /*cdf80*/  IADD3 R45, P0, R45, UR23, RZ ;  /* 0x000000172d2d7c10 */ /* 0x000fc6000ff1e0ff */
[----:B------:R-:W-:Y:S04]  /*cdf90*/  STL [R1+0x2fb0], R50 ;  /* 0x002fb03201007387 */ /* 0x000fe80000100800 */
[----:B------:R-:W-:Y:S01]  /*cdfa0*/  STL [R1+0x5c34], R51 ;  /* 0x005c343301007387 */ /* 0x000fe20000100800 */
[----:B------:R-:W-:-:S03]  /*cdfb0*/  IADD3 R61, P6, R61, UR23, RZ ;  /* 0x000000173d3d7c10 */ /* 0x000fc6000ffde0ff */
[----:B------:R-:W-:Y:S04]  /*cdfc0*/  STL [R1+0x2fb8], R44 ;  /* 0x002fb82c01007387 */ /* 0x000fe80000100800 */
[----:B------:R0:W-:Y:S04]  /*cdfd0*/  STL [R1+0x2fc0], R11 ;  /* 0x002fc00b01007387 */ /* 0x0001e80000100800 */
[----:B------:R-:W-:Y:S04]  /*cdfe0*/  STL [R1+0x5c2c], R45 ;  /* 0x005c2c2d01007387 */ /* 0x000fe80000100800 */
[----:B0-----:R-:W4:Y:S04]  /*cdff0*/  LDL.LU R11, [R1+0x5bec] ;  /* 0x005bec00010b7983 */ /* 0x001f280000300800 */
[----:B------:R0:W-:Y:S04]  /*ce000*/  STL [R1+0x5c24], R61 ;  /* 0x005c243d01007387 */ /* 0x0001e80000100800 */
[----:B0-----:R-:W4:Y:S01]  /*ce010*/  LDL.LU R61, [R1+0x5c18] ;  /* 0x005c1800013d7983 */ /* 0x001f220000300800 */
[----:B------:R-:W-:-:S02]  /*ce020*/  IADD3.X R46, R46, UR32, RZ, P5, !PT ;  /* 0x000000202e2e7c10 */ /* 0x000fc4000affe4ff */
[----:B------:R-:W-:-:S03]  /*ce030*/  IADD3 R47, P5, R47, UR23, RZ ;  /* 0x000000172f2f7c10 */ /* 0x000fc6000ffbe0ff */
[----:B------:R-:W-:Y:S04]  /*ce040*/  STL [R1+0x2fc8], R46 ;  /* 0x002fc82e01007387 */ /* 0x000fe80000100800 */
[----:B------:R-:W-:Y:S01]  /*ce050*/  STL [R1+0x5c1c], R47 ;  /* 0x005c1c2f01007387 */ /* 0x000fe20000100800 */
[----:B--2---:R-:W-:-:S05]  /*ce060*/  IADD3.X R32, R32, UR32, RZ, P4, !PT ;  /* 0x0000002020207c10 */ /* 0x004fca000a7fe4ff */
[----:B------:R-:W-:Y:S01]  /*ce070*/  STL [R1+0x5c48], R32 ;  /* 0x005c482001007387 */ /* 0x000fe20000100800 */
[----:B---3--:R-:W-:Y:S02]  /*ce080*/  IADD3 R33, P4, R33, UR23, RZ ;  /* 0x0000001721217c10 */ /* 0x008fe4000ff9e0ff */
[----:B------:R-:W-:Y:S02]  /*ce090*/  IADD3.X R34, R34, UR32, RZ, P3, !PT ;  /* 0x0000002022227c10 */ /* 0x000fe40009ffe4ff */
[----:B------:R-:W-:Y:S02]  /*ce0a0*/  IADD3 R35, P3, R35, UR23, RZ ;  /* 0x0000001723237c10 */ /* 0x000fe4000ff7e0ff */
[----:B------:R-:W-:Y:S02]  /*ce0b0*/  IADD3.X R20, R20, UR32, RZ, P2, !PT ;  /* 0x0000002014147c10 */ /* 0x000fe400097fe4ff */
[----:B------:R-:W-:Y:S01]  /*ce0c0*/  IADD3 R21, P2, R21, UR23, RZ ;  /* 0x0000001715157c10 */ /* 0x000fe2000ff5e0ff */
[----:B------:R-:W-:Y:S01]  /*ce0d0*/  STL [R1+0x5c14], R33 ;  /* 0x005c142101007387 */ /* 0x000fe20000100800 */
[----:B------:R-:W-:-:S03]  /*ce0e0*/  IADD3.X R22, R22, UR32, RZ, P1, !PT ;  /* 0x0000002016167c10 */ /* 0x000fc60008ffe4ff */
[----:B------:R-:W-:Y:S01]  /*ce0f0*/  STL [R1+0x5c40], R34 ;  /* 0x005c402201007387 */ /* 0x000fe20000100800 */
[----:B------:R-:W-:-:S03]  /*ce100*/  IADD3 R8, P1, R8, UR23, RZ ;  /* 0x0000001708087c10 */ /* 0x000fc6000ff3e0ff */
[----:B------:R-:W-:Y:S04]  /*ce110*/  STL [R1+0x5c0c], R35 ;  /* 0x005c0c2301007387 */ /* 0x000fe80000100800 */
[----:B------:R-:W-:Y:S01]  /*ce120*/  STL [R1+0x5c38], R20 ;  /* 0x005c381401007387 */ /* 0x000fe20000100800 */
[----:B------:R-:W-:-:S03]  /*ce130*/  IADD3.X R9, R9, UR32, RZ, P0, !PT ;  /* 0x0000002009097c10 */ /* 0x000fc600087fe4ff */
[----:B------:R-:W-:Y:S01]  /*ce140*/  STL [R1+0x5c04], R21 ;  /* 0x005c041501007387 */ /* 0x000fe20000100800 */
[----:B------:R-:W-:-:S03]  /*ce150*/  IADD3 R10, P0, R10, UR23, RZ ;  /* 0x000000170a0a7c10 */ /* 0x000fc6000ff1e0ff */
[----:B------:R-:W-:Y:S04]  /*ce160*/  STL [R1+0x5c30], R22 ;  /* 0x005c301601007387 */ /* 0x000fe80000100800 */
[----:B------:R-:W-:Y:S01]  /*ce170*/  STL [R1+0x5bfc], R8 ;  /* 0x005bfc0801007387 */ /* 0x000fe20000100800 */
[----:B------:R-:W-:-:S03]  /*ce180*/  IADD3.X R60, R60, UR32, RZ, P6, !PT ;  /* 0x000000203c3c7c10 */ /* 0x000fc6000b7fe4ff */
[----:B------:R-:W2:Y:S04]  /*ce190*/  LDL.LU R36, [R1+0x5be4] ;  /* 0x005be40001247983 */ /* 0x000ea80000300800 */
[----:B------:R-:W-:Y:S04]  /*ce1a0*/  STL [R1+0x5c28], R9 ;  /* 0x005c280901007387 */ /* 0x000fe80000100800 */
        /* <DEDUP_REMOVED lines=16> */
[----:B-1----:R-:W3:Y:S04]  /*ce2b0*/  LDL.LU R60, [R1+0x5bd8] ;  /* 0x005bd800013c7983 */ /* 0x002ee80000300800 */
[----:B------:R-:W3:Y:S04]  /*ce2c0*/  LDL.LU R46, [R1+0x5ba4] ;  /* 0x005ba400012e7983 */ /* 0x000ee80000300800 */
[----:B------:R-:W3:Y:S01]  /*ce2d0*/  LDL.LU R47, [R1+0x5bd0] ;  /* 0x005bd000012f7983 */ /* 0x000ee20000300800 */
[----:B----4-:R-:W-:-:S05]  /*ce2e0*/  IADD3 R11, P6, R11, UR23, RZ ;  /* 0x000000170b0b7c10 */ /* 0x010fca000ffde0ff */
[----:B------:R0:W-:Y:S04]  /*ce2f0*/  STL [R1+0x5bec], R11 ;  /* 0x005bec0b01007387 */ /* 0x0001e80000100800 */
[----:B------:R-:W4:Y:S01]  /*ce300*/  LDL.LU R32, [R1+0x5b9c] ;  /* 0x005b9c0001207983 */ /* 0x000f220000300800 */
[----:B------:R-:W-:-:S05]  /*ce310*/  IADD3.X R61, R61, UR32, RZ, P5, !PT ;  /* 0x000000203d3d7c10 */ /* 0x000fca000affe4ff */
        /* <DEDUP_REMOVED lines=10> */
[----:B-1----:R-:W4:Y:S01]  /*ce3c0*/  LDL.LU R61, [R1+0x5b74] ;  /* 0x005b7400013d7983 */ /* 0x002f220000300800 */
[----:B--2---:R-:W-:-:S02]  /*ce3d0*/  IADD3 R36, P5, R36, UR23, RZ ;  /* 0x0000001724247c10 */ /* 0x004fc4000ffbe0ff */
[----:B---3--:R-:W-:Y:S02]  /*ce3e0*/  IADD3.X R37, R37, UR32, RZ, P4, !PT ;  /* 0x0000002025257c10 */ /* 0x008fe4000a7fe4ff */
[----:B------:R-:W-:Y:S02]  /*ce3f0*/  IADD3 R38, P4, R38, UR23, RZ ;  /* 0x0000001726267c10 */ /* 0x000fe4000ff9e0ff */
[----:B------:R-:W-:Y:S02]  /*ce400*/  IADD3.X R39, R39, UR32, RZ, P3, !PT ;  /* 0x0000002027277c10 */ /* 0x000fe40009ffe4ff */
[----:B------:R-:W-:Y:S01]  /*ce410*/  IADD3 R40, P3, R40, UR23, RZ ;  /* 0x0000001728287c10 */ /* 0x000fe2000ff7e0ff */
        /* <DEDUP_REMOVED lines=15> */
[----:B------:R-:W-:Y:S02]  /*ce510*/  IADD3 R44, P6, R44, UR23, RZ ;  /* 0x000000172c2c7c10 */ /* 0x000fe4000ffde0ff */
[----:B------:R-:W-:Y:S01]  /*ce520*/  IADD3.X R45, R45, UR32, RZ, P5, !PT ;  /* 0x000000202d2d7c10 */ /* 0x000fe2000affe4ff */
[----:B------:R-:W-:Y:S01]  /*ce530*/  STL [R1+0x5bc4], R48 ;  /* 0x005bc43001007387 */ /* 0x000fe20000100800 */
[----:B------:R-:W-:-:S03]  /*ce540*/  IADD3 R10, P5, R10, UR23, RZ ;  /* 0x000000170a0a7c10 */ /* 0x000fc6000ffbe0ff */
[----:B------:R-:W-:Y:S04]  /*ce550*/  STL [R1+0x5bf0], R49 ;  /* 0x005bf03101007387 */ /* 0x000fe80000100800 */
[----:B------:R-:W-:Y:S04]  /*ce560*/  STL [R1+0x5bbc], R50 ;  /* 0x005bbc3201007387 */ /* 0x000fe80000100800 */
[----:B------:R-:W-:Y:S01]  /*ce570*/  STL [R1+0x5be8], R51 ;  /* 0x005be83301007387 */ /* 0x000fe20000100800 */
[----:B------:R-:W-:-:S03]  /*ce580*/  IADD3.X R60, R60, UR32, RZ, P4, !PT ;  /* 0x000000203c3c7c10 */ /* 0x000fc6000a7fe4ff */
[----:B------:R-:W-:Y:S04]  /*ce590*/  STL [R1+0x5bb4], R44 ;  /* 0x005bb42c01007387 */ /* 0x000fe80000100800 */
[----:B------:R0:W-:Y:S04]  /*ce5a0*/  STL [R1+0x5bac], R10 ;  /* 0x005bac0a01007387 */ /* 0x0001e80000100800 */
[----:B------:R-:W-:Y:S04]  /*ce5b0*/  STL [R1+0x5be0], R45 ;  /* 0x005be02d01007387 */ /* 0x000fe80000100800 */
[----:B0-----:R-:W2:Y:S04]  /*ce5c0*/  LDL.LU R10, [R1+0x5ba0] ;  /* 0x005ba000010a7983 */ /* 0x001ea80000300800 */
[----:B------:R0:W-:Y:S04]  /*ce5d0*/  STL [R1+0x5bd8], R60 ;  /* 0x005bd83c01007387 */ /* 0x0001e80000100800 */
[----:B0-----:R-:W3:Y:S01]  /*ce5e0*/  LDL.LU R60, [R1+0x5b6c] ;  /* 0x005b6c00013c7983 */ /* 0x001ee20000300800 */
[----:B------:R-:W-:-:S02]  /*ce5f0*/  IADD3 R46, P4, R46, UR23, RZ ;  /* 0x000000172e2e7c10 */ /* 0x000fc4000ff9e0ff */
[----:B------:R-:W-:Y:S02]  /*ce600*/  IADD3.X R47, R47, UR32, RZ, P3, !PT ;  /* 0x000000202f2f7c10 */ /* 0x000fe40009ffe4ff */
[----:B----4-:R-:W-:Y:S02]  /*ce610*/  IADD3 R32, P3, R32, UR23, RZ ;  /* 0x0000001720207c10 */ /* 0x010fe4000ff7e0ff */
        /* <DEDUP_REMOVED lines=12> */
[----:B------:R-:W-:Y:S04]  /*ce6e0*/  STL [R1+0x5bc0], R35 ;  /* 0x005bc02301007387 */ /* 0x000fe80000100800 */
[----:B------:R-:W-:Y:S01]  /*ce6f0*/  STL [R1+0x5b8c], R20 ;  /* 0x005b8c1401007387 */ /* 0x000fe20000100800 */
[----:B------:R-:W-:-:S03]  /*ce700*/  IADD3 R9, P6, R9, UR23, RZ ;  /* 0x0000001709097c10 */ /* 0x000fc6000ffde0ff */
[----:B------:R-:W-:Y:S01]  /*ce710*/  STL [R1+0x5bb8], R21 ;  /* 0x005bb81501007387 */ /* 0x000fe20000100800 */
[----:B------:R-:W-:-:S03]  /*ce720*/  IADD3.X R11, R11, UR32, RZ, P5, !PT ;  /* 0x000000200b0b7c10 */ /* 0x000fc6000affe4ff */
[----:B------:R-:W-:Y:S04]  /*ce730*/  STL [R1+0x5b84], R22 ;  /* 0x005b841601007387 */ /* 0x000fe80000100800 */
[----:B------:R-:W-:Y:S01]  /*ce740*/  STL [R1+0x5bb0], R8 ;  /* 0x005bb00801007387 */ /* 0x000fe20000100800 */
[----:B------:R-:W-:-:S03]  /*ce750*/  IADD3 R61, P5, R61, UR23, RZ ;  /* 0x000000173d3d7c10 */ /* 0x000fc6000ffbe0ff */
        /* <DEDUP_REMOVED lines=18> */
[----:B-1----:R-:W4:Y:S04]  /*ce880*/  LDL.LU R61, [R1+0x5b2c] ;  /* 0x005b2c00013d7983 */ /* 0x002f280000300800 */
        /* <DEDUP_REMOVED lines=332> */
[----:B----4-:R-:W-:Y:S01]  /*cfd50*/  IADD3 R32, P4, R32, UR23, RZ ;  /* 0x0000001720207c10 */ /* 0x010fe2000ff9e0ff */
[----:B------:R-:W-:Y:S04]  /*cfd60*/  STL [R1+0x59b4], R46 ;  /* 0x0059b42e01007387 */ /* 0x000fe80000100800 */
[----:B------:R-:W-:Y:S01]  /*cfd70*/  STL [R1+0x59e0], R47 ;  /* 0x0059e02f01007387 */ /* 0x000fe20000100800 */
[----:B------:R-:W-:Y:S02]  /*cfd80*/  IADD3.X R33, R33, UR32, RZ, P3, !PT ;  /* 0x0000002021217c10 */ /* 0x000fe40009ffe4ff */
[----:B------:R-:W-:-:S02]  /*cfd90*/  IADD3 R34, P3, R34, UR23, RZ ;  /* 0x0000001722227c10 */ /* 0x000fc4000ff7e0ff */
        /* <DEDUP_REMOVED lines=369> */
[----:B------:R-:W-:Y:S04]  /*d14b0*/  STL [R1+0x57f0], R47 ;  /* 0x0057f02f01007387 */ /* 0x000fe80000100800 */
[----:B------:R-:W-:Y:S01]  /*d14c0*/  STL [R1+0x57bc], R32 ;  /* 0x0057bc2001007387 */ /* 0x000fe20000100800 */
[----:B------:R-:W-:-:S02]  /*d14d0*/  IADD3.X R33, R33, UR32, RZ, P4, !PT ;  /* 0x0000002021217c10 */ /* 0x000fc4000a7fe4ff */
        /* <DEDUP_REMOVED lines=5085> */
[----:B------:R0:W-:Y:S01]  /*e52b0*/  STL [R1+0x3d6c], R39 ;  /* 0x003d6c2701007387 */ /* 0x0001e20000100800 */
        /* <DEDUP_REMOVED lines=18> */
[----:B------:R-:W-:Y:S01]  /*e53e0*/  STL [R1+0x3d44], R45 ;  /* 0x003d442d01007387 */ /* 0x000fe20000100800 */
[----:B------:R-:W-:Y:S01]  /*e53f0*/  IADD3.X R46, R46, UR32, RZ, P0, !PT ;  /* 0x000000202e2e7c10 */ /* 0x000fe200087fe4ff */
[----:B0-----:R-:W0:Y:S02]  /*e5400*/  LDC R39, c[0x0][0x23c] ;  /* 0x00008f00ff277b82 */ /* 0x001e240000000800 */
[----:B-1----:R-:W4:Y:S04]  /*e5410*/  LDL.LU R11, [R1+0x3d04] ;  /* 0x003d0400010b7983 */ /* 0x002f280000300800 */
[----:B------:R1:W-:Y:S04]  /*e5420*/  STL [R1+0x3d3c], R61 ;  /* 0x003d3c3d01007387 */ /* 0x0003e80000100800 */
[----:B-1----:R-:W4:Y:S01]  /*e5430*/  LDL.LU R61, [R1+0x3d30] ;  /* 0x003d3000013d7983 */ /* 0x002f220000300800 */
[----:B------:R-:W-:-:S03]  /*e5440*/  IADD3 R47, P0, R47, UR23, RZ ;  /* 0x000000172f2f7c10 */ /* 0x000fc6000ff1e0ff */
[----:B------:R1:W-:Y:S04]  /*e5450*/  STL [R1+0x3d68], R46 ;  /* 0x003d682e01007387 */ /* 0x0003e80000100800 */
[----:B------:R1:W-:Y:S01]  /*e5460*/  STL [R1+0x3d34], R47 ;  /* 0x003d342f01007387 */ /* 0x0003e20000100800 */
        /* <DEDUP_REMOVED lines=22> */
[----:B------:R-:W-:Y:S04]  /*e55d0*/  STL [R1+0x3d0c], R10 ;  /* 0x003d0c0a01007387 */ /* 0x000fe80000100800 */
        /* <DEDUP_REMOVED lines=14> */
[----:B0-----:R-:W3:Y:S04]  /*e56c0*/  LDL.LU R60, [R1+0x3cf0] ;  /* 0x003cf000013c7983 */ /* 0x001ee80000300800 */
        /* <DEDUP_REMOVED lines=16> */
[----:B------:R-:W-:-:S05]  /*e57d0*/  IMAD.SHL.U32 R16, R39, 0x40, RZ ;  /* 0x0000004027107824 */ /* 0x000fca00078e00ff */
[----:B------:R-:W-:Y:S02]  /*e57e0*/  SHF.R.S32.HI R2, RZ, 0x1f, R16 ;  /* 0x0000001fff027819 */ /* 0x000fe40000011410 */
[----:B--2---:R-:W-:Y:S02]  /*e57f0*/  IADD3 R36, P0, R36, UR23, RZ ;  /* 0x0000001724247c10 */ /* 0x004fe4000ff1e0ff */
[----:B---3--:R-:W-:Y:S02]  /*e5800*/  IADD3.X R37, R37, UR32, RZ, P6, !PT ;  /* 0x0000002025257c10 */ /* 0x008fe4000b7fe4ff */
[----:B------:R-:W-:Y:S02]  /*e5810*/  IADD3 R38, P6, R38, UR23, RZ ;  /* 0x0000001726267c10 */ /* 0x000fe4000ffde0ff */
[----:B------:R-:W-:Y:S02]  /*e5820*/  IADD3.X R40, R40, UR32, RZ, P5, !PT ;  /* 0x0000002028287c10 */ /* 0x000fe4000affe4ff */
[----:B------:R-:W-:Y:S01]  /*e5830*/  IADD3 R41, P5, R41, UR23, RZ ;  /* 0x0000001729297c10 */ /* 0x000fe2000ffbe0ff */
[----:B------:R-:W-:Y:S01]  /*e5840*/  STL [R1+0x3cfc], R36 ;  /* 0x003cfc2401007387 */ /* 0x000fe20000100800 */
[----:B------:R-:W-:-:S03]  /*e5850*/  IADD3.X R42, R42, UR32, RZ, P4, !PT ;  /* 0x000000202a2a7c10 */ /* 0x000fc6000a7fe4ff */
[----:B------:R-:W-:Y:S01]  /*e5860*/  STL [R1+0x3d28], R37 ;  /* 0x003d282501007387 */ /* 0x000fe20000100800 */
[----:B------:R-:W-:-:S03]  /*e5870*/  IADD3 R43, P4, R16, R43, RZ ;  /* 0x0000002b102b7210 */ /* 0x000fc60007f9e0ff */
        /* <DEDUP_REMOVED lines=15> */
[----:B------:R-:W-:-:S03]  /*e5970*/  IADD3.X R46, R46, UR32, RZ, P0, !PT ;  /* 0x000000202e2e7c10 */ /* 0x000fc600087fe4ff */
[----:B------:R-:W-:Y:S04]  /*e5980*/  STL [R1+0x5c80], R51 ;  /* 0x005c803301007387 */ /* 0x000fe80000100800 */
[----:B------:R-:W-:Y:S04]  /*e5990*/  STL [R1+0x3d00], R44 ;  /* 0x003d002c01007387 */ /* 0x000fe80000100800 */
[----:B------:R-:W-:Y:S04]  /*e59a0*/  STL [R1+0x5c88], R45 ;  /* 0x005c882d01007387 */ /* 0x000fe80000100800 */
[----:B------:R0:W-:Y:S04]  /*e59b0*/  STL [R1+0x3cf0], R60 ;  /* 0x003cf03c01007387 */ /* 0x0001e80000100800 */
[----:B------:R1:W-:Y:S04]  /*e59c0*/  STL [R1+0x3cf8], R46 ;  /* 0x003cf82e01007387 */ /* 0x0003e80000100800 */
[----:B0-----:R-:W2:Y:S01]  /*e59d0*/  LDL.LU R60, [R1+0x5cd0] ;  /* 0x005cd000013c7983 */ /* 0x001ea20000300800 */
[----:B------:R-:W-:-:S02]  /*e59e0*/  IADD3 R47, P0, R16, R47, RZ ;  /* 0x0000002f102f7210 */ /* 0x000fc40007f1e0ff */
[C---:B------:R-:W-:Y:S02]  /*e59f0*/  IADD3 R32, P6, R16.reuse, R32, RZ ;  /* 0x0000002010207210 */ /* 0x040fe40007fde0ff */
[----:B------:R-:W-:Y:S01]  /*e5a00*/  IADD3.X R33, R33, UR32, RZ, P5, !PT ;  /* 0x0000002021217c10 */ /* 0x000fe2000affe4ff */
[----:B------:R0:W-:Y:S04]  /*e5a10*/  STL [R1+0x5cb0], R47 ;  /* 0x005cb02f01007387 */ /* 0x0001e80000100800 */
[----:B------:R-:W-:Y:S04]  /*e5a20*/  STL [R1+0x5cac], R32 ;  /* 0x005cac2001007387 */ /* 0x000fe80000100800 */
[----:B------:R-:W-:Y:S01]  /*e5a30*/  STL [R1+0x3ce8], R33 ;  /* 0x003ce82101007387 */ /* 0x000fe20000100800 */
[----:B----4-:R-:W-:-:S05]  /*e5a40*/  IADD3 R34, P5, R16, R34, RZ ;  /* 0x0000002210227210 */ /* 0x010fca0007fbe0ff */
[----:B------:R-:W-:Y:S01]  /*e5a50*/  STL [R1+0x5ca8], R34 ;  /* 0x005ca82201007387 */ /* 0x000fe20000100800 */
[----:B------:R-:W-:Y:S01]  /*e5a60*/  IMAD.X R35, R2, 0x1, R35, P4 ;  /* 0x0000000102237824 */ /* 0x000fe200020e0623 */
[----:B------:R-:W-:Y:S01]  /*e5a70*/  IADD3 R20, P4, R16, R20, RZ ;  /* 0x0000001410147210 */ /* 0x000fe20007f9e0ff */
[----:B------:R-:W-:Y:S01]  /*e5a80*/  IMAD.X R21, R2, 0x1, R21, P3 ;  /* 0x0000000102157824 */ /* 0x000fe200018e0615 */
[----:B------:R-:W-:Y:S01]  /*e5a90*/  IADD3 R22, P3, R16, R22, RZ ;  /* 0x0000001610167210 */ /* 0x000fe20007f7e0ff */
[----:B------:R-:W-:Y:S01]  /*e5aa0*/  IMAD.X R8, R2, 0x1, R8, P2 ;  /* 0x0000000102087824 */ /* 0x000fe200010e0608 */
[----:B------:R-:W-:Y:S01]  /*e5ab0*/  STL [R1+0x643c], R35 ;  /* 0x00643c2301007387 */ /* 0x000fe20000100800 */
[----:B------:R-:W-:-:S03]  /*e5ac0*/  IADD3 R9, P2, R16, R9, RZ ;  /* 0x0000000910097210 */ /* 0x000fc60007f5e0ff */
[----:B------:R-:W-:Y:S04]  /*e5ad0*/  STL [R1+0x5ca4], R20 ;  /* 0x005ca41401007387 */ /* 0x000fe80000100800 */
[----:B------:R-:W-:Y:S01]  /*e5ae0*/  STL [R1+0x645c], R21 ;  /* 0x00645c1501007387 */ /* 0x000fe20000100800 */
[----:B------:R-:W-:-:S03]  /*e5af0*/  IMAD.X R10, R2, 0x1, R10, P1 ;  /* 0x00000001020a7824 */ /* 0x000fc600008e060a */
[----:B------:R-:W-:Y:S01]  /*e5b00*/  STL [R1+0x5ca0], R22 ;  /* 0x005ca01601007387 */ /* 0x000fe20000100800 */
[----:B------:R-:W-:-:S03]  /*e5b10*/  IADD3 R11, P1, R16, R11, RZ ;  /* 0x0000000b100b7210 */ /* 0x000fc60007f3e0ff */
[----:B------:R-:W-:Y:S04]  /*e5b20*/  STL [R1+0x3ce4], R8 ;  /* 0x003ce40801007387 */ /* 0x000fe80000100800 */
[----:B------:R-:W-:Y:S01]  /*e5b30*/  STL [R1+0x5cc0], R9 ;  /* 0x005cc00901007387 */ /* 0x000fe20000100800 */
[----:B------:R-:W-:-:S03]  /*e5b40*/  IMAD.X R61, R2, 0x1, R61, P0 ;  /* 0x00000001023d7824 */ /* 0x000fc600000e063d */
[----:B------:R-:W3:Y:S04]  /*e5b50*/  LDL.LU R31, [R1+0x5c78] ;  /* 0x005c7800011f7983 */ /* 0x000ee80000300800 */
[----:B------:R-:W-:Y:S04]  /*e5b60*/  STL [R1+0x5c68], R10 ;  /* 0x005c680a01007387 */ /* 0x000fe80000100800 */
[----:B------:R-:W4:Y:S04]  /*e5b70*/  LDL.LU R36, [R1+0x5ccc] ;  /* 0x005ccc0001247983 */ /* 0x000f280000300800 */
[----:B------:R-:W-:Y:S04]  /*e5b80*/  STL [R1+0x5cbc], R11 ;  /* 0x005cbc0b01007387 */ /* 0x000fe80000100800 */
        /* <DEDUP_REMOVED lines=17> */
[----:B------:R-:W4:Y:S04]  /*e5ca0*/  LDL.LU R32, [R1+0x5c8c] ;  /* 0x005c8c0001207983 */ /* 0x000f280000300800 */
[----:B------:R-:W4:Y:S04]  /*e5cb0*/  LDL.LU R33, [R1+0x5d20] ;  /* 0x005d200001217983 */ /* 0x000f280000300800 */
[----:B------:R-:W4:Y:S01]  /*e5cc0*/  LDL.LU R34, [R1+0x5cb8] ;  /* 0x005cb80001227983 */ /* 0x000f220000300800 */
[----:B--2---:R-:W-:-:S05]  /*e5cd0*/  IADD3 R60, P0, R16, R60, RZ ;  /* 0x0000003c103c7210 */ /* 0x004fca0007f1e0ff */
        /* <DEDUP_REMOVED lines=9> */
[----:B0-----:R-:W2:Y:S01]  /*e5d70*/  LDL.LU R60, [R1+0x5d3c] ;  /* 0x005d3c00013c7983 */ /* 0x001ea20000300800 */
[----:B---3--:R-:W-:Y:S01]  /*e5d80*/  IMAD.X R31, R2, 0x1, R31, P6 ;  /* 0x00000001021f7824 */ /* 0x008fe200030e061f */
[----:B----4-:R-:W-:Y:S01]  /*e5d90*/  IADD3 R36, P6, R16, R36, RZ ;  /* 0x0000002410247210 */ /* 0x010fe20007fde0ff */
[----:B------:R-:W-:Y:S01]  /*e5da0*/  IMAD.X R37, R2, 0x1, R37, P5 ;  /* 0x0000000102257824 */ /* 0x000fe200028e0625 */
[----:B------:R-:W-:Y:S01]  /*e5db0*/  IADD3 R38, P5, R16, R38, RZ ;  /* 0x0000002610267210 */ /* 0x000fe20007fbe0ff */
[----:B------:R-:W-:Y:S01]  /*e5dc0*/  IMAD.X R39, R2, 0x1, R39, P4 ;  /* 0x0000000102277824 */ /* 0x000fe200020e0627 */
[----:B------:R-:W-:Y:S01]  /*e5dd0*/  STL [R1+0x5c78], R31 ;  /* 0x005c781f01007387 */ /* 0x000fe20000100800 */
[----:B------:R-:W-:-:S03]  /*e5de0*/  IADD3 R40, P4, R16, R40, RZ ;  /* 0x0000002810287210 */ /* 0x000fc60007f9e0ff */
[----:B------:R-:W-:Y:S01]  /*e5df0*/  STL [R1+0x5ccc], R36 ;  /* 0x005ccc2401007387 */ /* 0x000fe20000100800 */
[----:B------:R-:W-:-:S03]  /*e5e00*/  IMAD.X R41, R2, 0x1, R41, P3 ;  /* 0x0000000102297824 */ /* 0x000fc600018e0629 */
        /* <DEDUP_REMOVED lines=15> */
[C---:B------:R-:W-:Y:S02]  /*e5f00*/  IMAD.X R45, R2.reuse, 0x1, R45, P6 ;  /* 0x00000001022d7824 */ /* 0x040fe400030e062d */
[----:B------:R-:W-:Y:S01]  /*e5f10*/  IMAD.X R47, R2, 0x1, R47, P5 ;  /* 0x00000001022f7824 */ /* 0x000fe200028e062f */
[----:B------:R-:W-:Y:S01]  /*e5f20*/  STL [R1+0x5c9c], R49 ;  /* 0x005c9c3101007387 */ /* 0x000fe20000100800 */
[----:B------:R-:W-:-:S03]  /*e5f30*/  IADD3 R61, P5, R16, R61, RZ ;  /* 0x0000003d103d7210 */ /* 0x000fc60007fbe0ff */
[----:B------:R-:W-:Y:S01]  /*e5f40*/  STL [R1+0x5d00], R50 ;  /* 0x005d003201007387 */ /* 0x000fe20000100800 */
[----:B------:R-:W-:-:S03]  /*e5f50*/  IADD3 R46, P6, R16, R46, RZ ;  /* 0x0000002e102e7210 */ /* 0x000fc60007fde0ff */
[----:B------:R-:W-:Y:S04]  /*e5f60*/  STL [R1+0x5c98], R51 ;  /* 0x005c983301007387 */ /* 0x000fe80000100800 */
[----:B------:R-:W-:Y:S04]  /*e5f70*/  STL [R1+0x5cfc], R44 ;  /* 0x005cfc2c01007387 */ /* 0x000fe80000100800 */
[----:B------:R-:W-:Y:S04]  /*e5f80*/  STL [R1+0x5c94], R45 ;  /* 0x005c942d01007387 */ /* 0x000fe80000100800 */
[----:B------:R0:W-:Y:S04]  /*e5f90*/  STL [R1+0x5d0c], R61 ;  /* 0x005d0c3d01007387 */ /* 0x0001e80000100800 */
[----:B------:R1:W-:Y:S04]  /*e5fa0*/  STL [R1+0x5d10], R46 ;  /* 0x005d102e01007387 */ /* 0x0003e80000100800 */
[----:B0-----:R-:W3:Y:S01]  /*e5fb0*/  LDL.LU R61, [R1+0x5cd4] ;  /* 0x005cd400013d7983 */ /* 0x001ee20000300800 */
[----:B------:R-:W-:Y:S01]  /*e5fc0*/  IMAD.X R32, R2, 0x1, R32, P4 ;  /* 0x0000000102207824 */ /* 0x000fe200020e0620 */
[----:B------:R-:W-:Y:S01]  /*e5fd0*/  IADD3 R33, P4, R16, R33, RZ ;  /* 0x0000002110217210 */ /* 0x000fe20007f9e0ff */
[----:B------:R-:W-:Y:S01]  /*e5fe0*/  IMAD.X R34, R2, 0x1, R34, P3 ;  /* 0x0000000102227824 */ /* 0x000fe200018e0622 */
[----:B------:R0:W-:Y:S04]  /*e5ff0*/  STL [R1+0x5c90], R47 ;  /* 0x005c902f01007387 */ /* 0x0001e80000100800 */
[----:B------:R-:W-:Y:S04]  /*e6000*/  STL [R1+0x5c8c], R32 ;  /* 0x005c8c2001007387 */ /* 0x000fe80000100800 */
[----:B------:R-:W-:Y:S04]  /*e6010*/  STL [R1+0x5d20], R33 ;  /* 0x005d202101007387 */ /* 0x000fe80000100800 */
[----:B------:R-:W-:Y:S01]  /*e6020*/  STL [R1+0x5cb8], R34 ;  /* 0x005cb82201007387 */ /* 0x000fe20000100800 */
[----:B--2---:R-:W-:Y:S01]  /*e6030*/  IADD3 R35, P3, R16, R35, RZ ;  /* 0x0000002310237210 */ /* 0x004fe20007f7e0ff */
[----:B------:R-:W-:Y:S01]  /*e6040*/  IMAD.X R20, R2, 0x1, R20, P2 ;  /* 0x0000000102147824 */ /* 0x000fe200010e0614 */
[----:B------:R-:W-:Y:S01]  /*e6050*/  IADD3 R21, P2, R16, R21, RZ ;  /* 0x0000001510157210 */ /* 0x000fe20007f5e0ff */
[----:B------:R-:W-:Y:S01]  /*e6060*/  IMAD.X R22, R2, 0x1, R22, P1 ;  /* 0x0000000102167824 */ /* 0x000fe200008e0616 */
[----:B------:R-:W-:Y:S01]  /*e6070*/  IADD3 R8, P1, R16, R8, RZ ;  /* 0x0000000810087210 */ /* 0x000fe20007f3e0ff */
[----:B------:R-:W-:Y:S01]  /*e6080*/  STL [R1+0x5d1c], R35 ;  /* 0x005d1c2301007387 */ /* 0x000fe20000100800 */
[----:B------:R-:W-:-:S03]  /*e6090*/  IMAD.X R9, R2, 0x1, R9, P0 ;  /* 0x0000000102097824 */ /* 0x000fc600000e0609 */
[----:B------:R-:W-:Y:S04]  /*e60a0*/  STL [R1+0x5cb4], R20 ;  /* 0x005cb41401007387 */ /* 0x000fe80000100800 */
[----:B------:R-:W-:Y:S01]  /*e60b0*/  STL [R1+0x5d30], R21 ;  /* 0x005d301501007387 */ /* 0x000fe20000100800 */
[----:B------:R-:W-:-:S03]  /*e60c0*/  IADD3 R10, P0, R16, R10, RZ ;  /* 0x0000000a100a7210 */ /* 0x000fc60007f1e0ff */
[----:B------:R-:W-:Y:S01]  /*e60d0*/  STL [R1+0x5cc8], R22 ;  /* 0x005cc81601007387 */ /* 0x000fe20000100800 */
[----:B------:R-:W-:-:S03]  /*e60e0*/  IMAD.X R11, R2, 0x1, R11, P6 ;  /* 0x00000001020b7824 */ /* 0x000fc600030e060b */
[----:B------:R-:W-:Y:S04]  /*e60f0*/  STL [R1+0x5d2c], R8 ;  /* 0x005d2c0801007387 */ /* 0x000fe80000100800 */
[----:B------:R-:W-:Y:S01]  /*e6100*/  STL [R1+0x5cc4], R9 ;  /* 0x005cc40901007387 */ /* 0x000fe20000100800 */
[----:B------:R-:W-:-:S03]  /*e6110*/  IADD3 R60, P6, R16, R60, RZ ;  /* 0x0000003c103c7210 */ /* 0x000fc60007fde0ff */
[----:B------:R-:W2:Y:S04]  /*e6120*/  LDL.LU R31, [R1+0x5d50] ;  /* 0x005d5000011f7983 */ /* 0x000ea80000300800 */
        /* <DEDUP_REMOVED lines=23> */
[----:B---3--:R-:W-:-:S05]  /*e62a0*/  IMAD.X R61, R2, 0x1, R61, P5 ;  /* 0x00000001023d7824 */ /* 0x008fca00028e063d */
        /* <DEDUP_REMOVED lines=9> */
[----:B0-----:R-:W3:Y:S01]  /*e6340*/  LDL.LU R61, [R1+0x5d58] ;  /* 0x005d5800013d7983 */ /* 0x001ee20000300800 */
[----:B--2---:R-:W-:Y:S01]  /*e6350*/  IADD3 R31, P5, R16, R31, RZ ;  /* 0x0000001f101f7210 */ /* 0x004fe20007fbe0ff */
[----:B----4-:R-:W-:Y:S01]  /*e6360*/  IMAD.X R36, R2, 0x1, R36, P4 ;  /* 0x0000000102247824 */ /* 0x010fe200020e0624 */
[----:B------:R-:W-:Y:S01]  /*e6370*/  IADD3 R37, P4, R16, R37, RZ ;  /* 0x0000002510257210 */ /* 0x000fe20007f9e0ff */
[----:B------:R-:W-:Y:S01]  /*e6380*/  IMAD.X R38, R2, 0x1, R38, P3 ;  /* 0x0000000102267824 */ /* 0x000fe200018e0626 */
[----:B------:R-:W-:Y:S01]  /*e6390*/  IADD3 R39, P3, R16, R39, RZ ;  /* 0x0000002710277210 */ /* 0x000fe20007f7e0ff */
        /* <DEDUP_REMOVED lines=23> */
[----:B------:R-:W-:-:S03]  /*e6510*/  IMAD.X R46, R2, 0x1, R46, P4 ;  /* 0x00000001022e7824 */ /* 0x000fc600020e062e */
[----:B------:R-:W-:Y:S04]  /*e6520*/  STL [R1+0x5d7c], R51 ;  /* 0x005d7c3301007387 */ /* 0x000fe80000100800 */
[----:B------:R-:W-:Y:S04]  /*e6530*/  STL [R1+0x5d18], R44 ;  /* 0x005d182c01007387 */ /* 0x000fe80000100800 */
[----:B------:R-:W-:Y:S04]  /*e6540*/  STL [R1+0x5d80], R45 ;  /* 0x005d802d01007387 */ /* 0x000fe80000100800 */
[----:B------:R0:W-:Y:S04]  /*e6550*/  STL [R1+0x5d28], R60 ;  /* 0x005d283c01007387 */ /* 0x0001e80000100800 */
[----:B------:R1:W-:Y:S04]  /*e6560*/  STL [R1+0x5d14], R46 ;  /* 0x005d142e01007387 */ /* 0x0003e80000100800 */
[----:B0-----:R-:W2:Y:S01]  /*e6570*/  LDL.LU R60, [R1+0x5dc0] ;  /* 0x005dc000013c7983 */ /* 0x001ea20000300800 */
[----:B------:R-:W-:-:S02]  /*e6580*/  IADD3 R47, P4, R16, R47, RZ ;  /* 0x0000002f102f7210 */ /* 0x000fc40007f9e0ff */
[----:B------:R-:W-:Y:S01]  /*e6590*/  IADD3 R32, P3, R16, R32, RZ ;  /* 0x0000002010207210 */ /* 0x000fe20007f7e0ff */
[----:B------:R-:W-:Y:S01]  /*e65a0*/  IMAD.X R33, R2, 0x1, R33, P2 ;  /* 0x0000000102217824 */ /* 0x000fe200010e0621 */
[----:B------:R-:W-:Y:S01]  /*e65b0*/  IADD3 R34, P2, R16, R34, RZ ;  /* 0x0000002210227210 */ /* 0x000fe20007f5e0ff */
[----:B------:R0:W-:Y:S04]  /*e65c0*/  STL [R1+0x5d8c], R47 ;  /* 0x005d8c2f01007387 */ /* 0x0001e80000100800 */
[----:B------:R-:W-:Y:S04]  /*e65d0*/  STL [R1+0x5d90], R32 ;  /* 0x005d902001007387 */ /* 0x000fe80000100800 */
[----:B------:R-:W-:Y:S04]  /*e65e0*/  STL [R1+0x5d24], R33 ;  /* 0x005d242101007387 */ /* 0x000fe80000100800 */
[----:B------:R-:W-:Y:S01]  /*e65f0*/  STL [R1+0x5d9c], R34 ;  /* 0x005d9c2201007387 */ /* 0x000fe20000100800 */
[----:B---3--:R-:W-:Y:S01]  /*e6600*/  IMAD.X R35, R2, 0x1, R35, P1 ;  /* 0x0000000102237824 */ /* 0x008fe200008e0623 */
        /* <DEDUP_REMOVED lines=1213> */
[----:B------:R2:W-:Y:S01]  /*eb1e0*/  STL [R1+0x63ec], R35 ;  /* 0x0063ec2301007387 */ /* 0x0005e20000100800 */
[----:B------:R-:W-:-:S03]  /*eb1f0*/  IMAD.X R9, R2, 0x1, R9, P0 ;  /* 0x0000000102097824 */ /* 0x000fc600000e0609 */
[----:B------:R4:W-:Y:S04]  /*eb200*/  STL [R1+0x6388], R20 ;  /* 0x0063881401007387 */ /* 0x0009e80000100800 */
[----:B------:R4:W-:Y:S01]  /*eb210*/  STL [R1+0x63f0], R21 ;  /* 0x0063f01501007387 */ /* 0x0009e20000100800 */
[----:B------:R-:W-:-:S03]  /*eb220*/  IADD3 R10, P0, R16, R10, RZ ;  /* 0x0000000a100a7210 */ /* 0x000fc60007f1e0ff */
[----:B------:R4:W-:Y:S01]  /*eb230*/  STL [R1+0x6384], R22 ;  /* 0x0063841601007387 */ /* 0x0009e20000100800 */
[----:B------:R-:W-:-:S03]  /*eb240*/  IMAD.X R11, R2, 0x1, R11, P6 ;  /* 0x00000001020b7824 */ /* 0x000fc600030e060b */
[----:B------:R4:W-:Y:S04]  /*eb250*/  STL [R1+0x63fc], R8 ;  /* 0x0063fc0801007387 */ /* 0x0009e80000100800 */
[----:B------:R4:W-:Y:S01]  /*eb260*/  STL [R1+0x6398], R9 ;  /* 0x0063980901007387 */ /* 0x0009e20000100800 */
[----:B------:R-:W-:-:S03]  /*eb270*/  IADD3 R60, P6, R16, R60, RZ ;  /* 0x0000003c103c7210 */ /* 0x000fc60007fde0ff */
[----:B------:R-:W4:Y:S04]  /*eb280*/  LDL.LU R31, [R1+0x6410] ;  /* 0x00641000011f7983 */ /* 0x000f280000300800 */
[----:B------:R4:W-:Y:S04]  /*eb290*/  STL [R1+0x6400], R10 ;  /* 0x0064000a01007387 */ /* 0x0009e80000100800 */
        /* <DEDUP_REMOVED lines=18> */
[----:B--2---:R-:W2:Y:S04]  /*eb3c0*/  LDL.LU R35, [R1+0x63e4] ;  /* 0x0063e40001237983 */ /* 0x004ea80000300800 */
[----:B------:R-:W2:Y:S04]  /*eb3d0*/  LDL.LU R32, [R1+0x6450] ;  /* 0x0064500001207983 */ /* 0x000ea80000300800 */
[----:B------:R-:W2:Y:S04]  /*eb3e0*/  LDL.LU R33, [R1+0x63f8] ;  /* 0x0063f80001217983 */ /* 0x000ea80000300800 */
[----:B------:R-:W2:Y:S01]  /*eb3f0*/  LDL.LU R34, [R1+0x644c] ;  /* 0x00644c0001227983 */ /* 0x000ea20000300800 */
[----:B---3--:R-:W-:-:S05]  /*eb400*/  IMAD.X R61, R2, 0x1, R61, P5 ;  /* 0x00000001023d7824 */ /* 0x008fca00028e063d */
[----:B------:R0:W-:Y:S04]  /*eb410*/  STL [R1+0x63a8], R61 ;  /* 0x0063a83d01007387 */ /* 0x0001e80000100800 */
[----:B----4-:R-:W3:Y:S04]  /*eb420*/  LDL.LU R20, [R1+0x63f4] ;  /* 0x0063f40001147983 */ /* 0x010ee80000300800 */
[----:B------:R-:W4:Y:S04]  /*eb430*/  LDL.LU R21, [R1+0x6454] ;  /* 0x0064540001157983 */ /* 0x000f280000300800 */
[----:B------:R-:W4:Y:S04]  /*eb440*/  LDL.LU R22, [R1+0x6408] ;  /* 0x0064080001167983 */ /* 0x000f280000300800 */
[----:B------:R-:W4:Y:S04]  /*eb450*/  LDL.LU R8, [R1+0x6404] ;  /* 0x0064040001087983 */ /* 0x000f280000300800 */
[----:B------:R-:W4:Y:S04]  /*eb460*/  LDL.LU R9, [R1+0x6418] ;  /* 0x0064180001097983 */ /* 0x000f280000300800 */
[----:B------:R-:W4:Y:S04]  /*eb470*/  LDL.LU R10, [R1+0x6414] ;  /* 0x00641400010a7983 */ /* 0x000f280000300800 */
[----:B------:R-:W4:Y:S04]  /*eb480*/  LDL.LU R11, [R1+0x6428] ;  /* 0x00642800010b7983 */ /* 0x000f280000300800 */
[----:B------:R-:W4:Y:S04]  /*eb490*/  LDL.LU R60, [R1+0x6424] ;  /* 0x00642400013c7983 */ /* 0x000f280000300800 */
[----:B0-----:R-:W4:Y:S01]  /*eb4a0*/  LDL.LU R61, [R1+0x6434] ;  /* 0x00643400013d7983 */ /* 0x001f220000300800 */
[----:B------:R-:W-:Y:S01]  /*eb4b0*/  IADD3 R31, P5, R16, R31, RZ ;  /* 0x0000001f101f7210 */ /* 0x000fe20007fbe0ff */
[----:B------:R-:W-:Y:S01]  /*eb4c0*/  IMAD.X R36, R2, 0x1, R36, P4 ;  /* 0x0000000102247824 */ /* 0x000fe200020e0624 */
        /* <DEDUP_REMOVED lines=24> */
[----:B--2---:R-:W-:-:S03]  /*eb650*/  IMAD.X R35, R2, 0x1, R35, P3 ;  /* 0x0000000102237824 */ /* 0x004fc600018e0623 */
[----:B------:R-:W-:Y:S04]  /*eb660*/  STL [R1+0x63d8], R50 ;  /* 0x0063d83201007387 */ /* 0x000fe80000100800 */
[----:B------:R-:W-:Y:S04]  /*eb670*/  STL [R1+0x6440], R51 ;  /* 0x0064403301007387 */ /* 0x000fe80000100800 */
[----:B------:R-:W-:Y:S04]  /*eb680*/  STL [R1+0x63d4], R44 ;  /* 0x0063d42c01007387 */ /* 0x000fe80000100800 */
[----:B------:R-:W-:Y:S04]  /*eb690*/  STL [R1+0x6448], R45 ;  /* 0x0064482d01007387 */ /* 0x000fe80000100800 */
[----:B------:R0:W-:Y:S02]  /*eb6a0*/  STL [R1+0x63e4], R35 ;  /* 0x0063e42301007387 */ /* 0x0001e40000100800 */
[----:B0-----:R-:W0:Y:S01]  /*eb6b0*/  LDC R35, c[0x0][0x230] ;  /* 0x00008c00ff237b82 */ /* 0x001e220000000800 */
[----:B------:R-:W-:Y:S01]  /*eb6c0*/  IMAD.X R46, R2, 0x1, R46, P4 ;  /* 0x00000001022e7824 */ /* 0x000fe200020e062e */
[----:B------:R-:W-:-:S02]  /*eb6d0*/  IADD3 R47, P4, R16, R47, RZ ;  /* 0x0000002f102f7210 */ /* 0x000fc40007f9e0ff */
[----:B------:R-:W-:Y:S01]  /*eb6e0*/  IADD3 R32, P3, R16, R32, RZ ;  /* 0x0000002010207210 */ /* 0x000fe20007f7e0ff */
[----:B------:R-:W-:Y:S01]  /*eb6f0*/  IMAD.X R33, R2, 0x1, R33, P2 ;  /* 0x0000000102217824 */ /* 0x000fe200010e0621 */
[----:B------:R-:W-:Y:S01]  /*eb700*/  IADD3 R34, P2, R16, R34, RZ ;  /* 0x0000002210227210 */ /* 0x000fe20007f5e0ff */
[----:B------:R2:W-:Y:S04]  /*eb710*/  STL [R1+0x63e8], R46 ;  /* 0x0063e82e01007387 */ /* 0x0005e80000100800 */
[----:B------:R2:W-:Y:S04]  /*eb720*/  STL [R1+0x6444], R47 ;  /* 0x0064442f01007387 */ /* 0x0005e80000100800 */
[----:B------:R2:W-:Y:S04]  /*eb730*/  STL [R1+0x6450], R32 ;  /* 0x0064502001007387 */ /* 0x0005e80000100800 */
[----:B------:R2:W-:Y:S04]  /*eb740*/  STL [R1+0x63f8], R33 ;  /* 0x0063f82101007387 */ /* 0x0005e80000100800 */
[----:B------:R2:W-:Y:S01]  /*eb750*/  STL [R1+0x644c], R34 ;  /* 0x00644c2201007387 */ /* 0x0005e20000100800 */
[----:B0-----:R-:W-:-:S02]  /*eb760*/  VIADD R35, R35, 0x3f ;  /* 0x0000003f23237836 */ /* 0x001fc40000000000 */
[----:B---3--:R-:W-:Y:S01]  /*eb770*/  IMAD.X R20, R2, 0x1, R20, P1 ;  /* 0x0000000102147824 */ /* 0x008fe200008e0614 */
[----:B----4-:R-:W-:Y:S01]  /*eb780*/  IADD3 R21, P1, R16, R21, RZ ;  /* 0x0000001510157210 */ /* 0x010fe20007f3e0ff */
[C---:B------:R-:W-:Y:S02]  /*eb790*/  IMAD.X R22, R2.reuse, 0x1, R22, P0 ;  /* 0x0000000102167824 */ /* 0x040fe400000e0616 */
[C---:B------:R-:W-:Y:S02]  /*eb7a0*/  IMAD.X R8, R2.reuse, 0x1, R8, P6 ;  /* 0x0000000102087824 */ /* 0x040fe400030e0608 */
[C---:B------:R-:W-:Y:S01]  /*eb7b0*/  IMAD.X R9, R2.reuse, 0x1, R9, P5 ;  /* 0x0000000102097824 */ /* 0x040fe200028e0609 */
[----:B------:R2:W-:Y:S01]  /*eb7c0*/  STL [R1+0x63f4], R20 ;  /* 0x0063f41401007387 */ /* 0x0005e20000100800 */
[C---:B------:R-:W-:Y:S01]  /*eb7d0*/  IMAD.X R10, R2.reuse, 0x1, R10, P4 ;  /* 0x00000001020a7824 */ /* 0x040fe200020e060a */
[----:B------:R-:W-:Y:S02]  /*eb7e0*/  SHF.R.S32.HI R3, RZ, 0x1f, R35 ;  /* 0x0000001fff037819 */ /* 0x000fe40000011423 */
[----:B------:R2:W-:Y:S01]  /*eb7f0*/  STL [R1+0x6454], R21 ;  /* 0x0064541501007387 */ /* 0x0005e20000100800 */
[----:B------:R-:W-:-:S03]  /*eb800*/  IMAD.X R61, R2, 0x1, R61, P1 ;  /* 0x00000001023d7824 */ /* 0x000fc600008e063d */
[----:B------:R2:W-:Y:S01]  /*eb810*/  STL [R1+0x6408], R22 ;  /* 0x0064081601007387 */ /* 0x0005e20000100800 */
[----:B------:R-:W-:-:S03]  /*eb820*/  IMAD.X R11, R2, 0x1, R11, P3 ;  /* 0x00000001020b7824 */ /* 0x000fc600018e060b */
[----:B------:R2:W-:Y:S01]  /*eb830*/  STL [R1+0x6404], R8 ;  /* 0x0064040801007387 */ /* 0x0005e20000100800 */
[----:B------:R-:W-:-:S03]  /*eb840*/  IMAD.X R60, R2, 0x1, R60, P2 ;  /* 0x00000001023c7824 */ /* 0x000fc600010e063c */
[----:B------:R2:W-:Y:S01]  /*eb850*/  STL [R1+0x6418], R9 ;  /* 0x0064180901007387 */ /* 0x0005e20000100800 */
[----:B------:R-:W-:-:S03]  /*eb860*/  LEA.HI R3, R3, R35, RZ, 0x6 ;  /* 0x0000002303037211 */ /* 0x000fc600078f30ff */
[----:B------:R2:W-:Y:S04]  /*eb870*/  STL [R1+0x6414], R10 ;  /* 0x0064140a01007387 */ /* 0x0005e80000100800 */
[----:B------:R2:W-:Y:S04]  /*eb880*/  STL [R1+0x6434], R61 ;  /* 0x0064343d01007387 */ /* 0x0005e80000100800 */
[----:B------:R2:W-:Y:S04]  /*eb890*/  STL [R1+0x6428], R11 ;  /* 0x0064280b01007387 */ /* 0x0005e80000100800 */
[----:B------:R2:W-:Y:S01]  /*eb8a0*/  STL [R1+0x6424], R60 ;  /* 0x0064243c01007387 */ /* 0x0005e20000100800 */
[----:B------:R-:W-:-:S04]  /*eb8b0*/  SHF.R.S32.HI R3, RZ, 0x6, R3 ;  /* 0x00000006ff037819 */ /* 0x000fc80000011403 */
[----:B------:R-:W-:-:S13]  /*eb8c0*/  ISETP.NE.U32.AND P0, PT, R23, R3, PT ;  /* 0x000000031700720c */ /* 0x000fda0003f05070 */
[----:B--2---:R-:W-:Y:S05]  /*eb8d0*/  @P0 BRA `(.L_x_1) ;  /* 0xfffff47000ec0947 */ /* 0x004fea000383ffff */
.L_x_0:
[----:B-----5:R-:W2:Y:S01]  /*eb8e0*/  LDL.LU R0, [R1+0x8c] ;  /* 0x00008c0001007983 */ /* 0x020ea20000300800 */
[----:B------:R-:W-:Y:S01]  /*eb8f0*/  F2FP.SATFINITE.E4M3.F32.PACK_AB_MERGE_C R4, R5, R4, RZ ;  /* 0x000000040504723e */ /* 0x000fe200048070ff */
[----:B------:R-:W-:Y:S01]  /*eb900*/  ULDC UR6, c[0x0][0x248] ;  /* 0x0000920000067ab9 */ /* 0x000fe20000000800 */
[----:B------:R-:W-:Y:S01]  /*eb910*/  F2FP.SATFINITE.E4M3.F32.PACK_AB_MERGE_C R6, R7, R6, RZ ;  /* 0x000000060706723e */ /* 0x000fe200048070ff */
[----:B------:R-:W3:Y:S01]  /*eb920*/  LDL.LU R47, [R1+0xe0] ;  /* 0x0000e000012f7983 */ /* 0x000ee20000300800 */
[----:B------:R-:W-:Y:S01]  /*eb930*/  ULDC.64 UR8, c[0x0][0x228] ;  /* 0x00008a0000087ab9 */ /* 0x000fe20000000a00 */
[----:B------:R-:W-:Y:S01]  /*eb940*/  ULDC UR10, c[0x0][0x248] ;  /* 0x00009200000a7ab9 */ /* 0x000fe20000000800 */
[----:B------:R-:W-:Y:S01]  /*eb950*/  ULDC UR11, c[0x0][0x244] ;  /* 0x00009100000b7ab9 */ /* 0x000fe20000000800 */
[----:B------:R-:W3:Y:S01]  /*eb960*/  LDL.LU R46, [R1+0xe4] ;  /* 0x0000e400012e7983 */ /* 0x000ee20000300800 */
[----:B------:R-:W-:Y:S01]  /*eb970*/  ULDC.64 UR12, c[0x0][0x220] ;  /* 0x00008800000c7ab9 */ /* 0x000fe20000000a00 */
[----:B------:R-:W-:Y:S01]  /*eb980*/  ULDC UR14, c[0x0][0x248] ;  /* 0x00009200000e7ab9 */ /* 0x000fe20000000800 */
[----:B------:R-:W-:Y:S01]  /*eb990*/  ULDC UR15, c[0x0][0x248] ;  /* 0x00009200000f7ab9 */ /* 0x000fe20000000800 */
[----:B------:R-:W4:Y:S01]  /*eb9a0*/  LDL.LU R45, [R1+0xe8] ;  /* 0x0000e800012d7983 */ /* 0x000f220000300800 */
[----:B------:R-:W-:Y:S01]  /*eb9b0*/  ULDC UR16, c[0x0][0x248] ;  /* 0x0000920000107ab9 */ /* 0x000fe20000000800 */
        /* <DEDUP_REMOVED lines=23> */
[----:B------:R-:W-:Y:S01]  /*ebb30*/  ULDC.64 UR34, c[0x0][0x228] ;  /* 0x00008a0000227ab9 */ /* 0x000fe20000000a00 */
[----:B------:R-:W-:Y:S01]  /*ebb40*/  ULDC.64 UR38, c[0x0][0x228] ;  /* 0x00008a0000267ab9 */ /* 0x000fe20000000a00 */
[----:B------:R-:W-:Y:S01]  /*ebb50*/  ULDC.64 UR36, c[0x0][0x228] ;  /* 0x00008a0000247ab9 */ /* 0x000fe20000000a00 */
        /* <DEDUP_REMOVED lines=14> */
[----:B------:R-:W-:-:S02]  /*ebc40*/  ULDC.64 UR58, c[0x0][0x228] ;  /* 0x00008a00003a7ab9 */ /* 0x000fc40000000a00 */
        /* <DEDUP_REMOVED lines=24> */
[----:B0-----:R-:W2:Y:S04]  /*ebdd0*/  LDL.LU R16, [R1+0x88] ;  /* 0x0000880001107983 */ /* 0x001ea80000300800 */
[----:B------:R0:W-:Y:S04]  /*ebde0*/  STL [R1+0x6734], R61 ;  /* 0x0067343d01007387 */ /* 0x0001e80000100800 */
[----:B0-----:R-:W3:Y:S04]  /*ebdf0*/  LDL.LU R61, [R1+0x84] ;  /* 0x00008400013d7983 */ /* 0x001ee80000300800 */
[----:B------:R0:W-:Y:S04]  /*ebe00*/  STL [R1+0x65e4], R60 ;  /* 0x0065e43c01007387 */ /* 0x0001e80000100800 */
[----:B0-----:R-:W3:Y:S04]  /*ebe10*/  LDL.LU R60, [R1+0x80] ;  /* 0x00008000013c7983 */ /* 0x001ee80000300800 */
[----:B------:R0:W-:Y:S04]  /*ebe20*/  STL [R1+0x65e0], R59 ;  /* 0x0065e03b01007387 */ /* 0x0001e80000100800 */
[----:B0-----:R-:W4:Y:S04]  /*ebe30*/  LDL.LU R59, [R1+0x6c] ;  /* 0x00006c00013b7983 */ /* 0x001f280000300800 */
[----:B------:R0:W-:Y:S04]  /*ebe40*/  STL [R1+0x65dc], R58 ;  /* 0x0065dc3a01007387 */ /* 0x0001e80000100800 */
[----:B0-----:R-:W4:Y:S04]  /*ebe50*/  LDL.LU R58, [R1+0x68] ;  /* 0x00006800013a7983 */ /* 0x001f280000300800 */
        /* <DEDUP_REMOVED lines=12> */
[----:B------:R-:W-:-:S03]  /*ebf20*/  F2FP.SATFINITE.E4M3.F32.PACK_AB_MERGE_C R5, R13, R12, RZ ;  /* 0x0000000c0d05723e */ /* 0x000fc600048070ff */
[----:B------:R-:W-:Y:S04]  /*ebf30*/  STL [R1+0x65c0], R51 ;  /* 0x0065c03301007387 */ /* 0x000fe80000100800 */
[----:B------:R-:W-:Y:S04]  /*ebf40*/  STL [R1+0x65bc], R50 ;  /* 0x0065bc3201007387 */ /* 0x000fe80000100800 */
[----:B------:R-:W-:Y:S04]  /*ebf50*/  STL [R1+0x65b8], R49 ;  /* 0x0065b83101007387 */ /* 0x000fe80000100800 */
[----:B------:R-:W-:Y:S04]  /*ebf60*/  STL [R1+0x65b4], R48 ;  /* 0x0065b43001007387 */ /* 0x000fe80000100800 */
[----:B------:R0:W-:Y:S02]  /*ebf70*/  STL [R1+0x65b0], R17 ;  /* 0x0065b01101007387 */ /* 0x0001e40000100800 */
[----:B0-----:R-:W-:-:S05]  /*ebf80*/  MOV R17, UR4 ;  /* 0x0000000400117c02 */ /* 0x001fca0008000f00 */
[----:B------:R-:W-:Y:S04]  /*ebf90*/  STL [R1+0x254], R17 ;  /* 0x0002541101007387 */ /* 0x000fe80000100800 */
[----:B------:R0:W-:Y:S04]  /*ebfa0*/  STL [R1+0x5698], R4 ;  /* 0x0056980401007387 */ /* 0x0001e80000100800 */
[----:B------:R3:W-:Y:S04]  /*ebfb0*/  STL [R1+0x56a4], R6 ;  /* 0x0056a40601007387 */ /* 0x0007e80000100800 */
[----:B------:R-:W-:Y:S01]  /*ebfc0*/  STL [R1+0x673c], R15 ;  /* 0x00673c0f01007387 */ /* 0x000fe20000100800 */
[----:B0-----:R-:W-:-:S03]  /*ebfd0*/  F2FP.SATFINITE.E4M3.F32.PACK_AB_MERGE_C R4, R15, R14, RZ ;  /* 0x0000000e0f04723e */ /* 0x001fc600048070ff */
[----:B------:R-:W-:Y:S04]  /*ebfe0*/  STL [R1+0x55b0], R5 ;  /* 0x0055b00501007387 */ /* 0x000fe80000100800 */
[----:B------:R4:W-:Y:S01]  /*ebff0*/  STL [R1+0x55b8], R4 ;  /* 0x0055b80401007387 */ /* 0x0009e20000100800 */
[----:B--2---:R-:W-:Y:S02]  /*ec000*/  F2FP.SATFINITE.E4M3.F32.PACK_AB_MERGE_C R0, R0, R16, RZ ;  /* 0x000000100000723e */ /* 0x004fe400048070ff */
[----:B---3--:R-:W-:Y:S02]  /*ec010*/  F2FP.SATFINITE.E4M3.F32.PACK_AB_MERGE_C R6, R57, R56, RZ ;  /* 0x000000383906723e */ /* 0x008fe400048070ff */
[----:B----4-:R-:W-:Y:S02]  /*ec020*/  F2FP.SATFINITE.E4M3.F32.PACK_AB_MERGE_C R4, R55, R54, RZ ;  /* 0x000000363704723e */ /* 0x010fe400048070ff */
[----:B------:R-:W-:-:S05]  /*ec030*/  F2FP.SATFINITE.E4M3.F32.PACK_AB_MERGE_C R5, R53, R52, RZ ;  /* 0x000000343505723e */ /* 0x000fca00048070ff */
[----:B------:R0:W-:Y:S04]  /*ec040*/  STL [R1+0x54a4], R5 ;  /* 0x0054a40501007387 */ /* 0x0001e80000100800 */
[----:B------:R1:W-:Y:S04]  /*ec050*/  STL [R1+0x5498], R4 ;  /* 0x0054980401007387 */ /* 0x0003e80000100800 */
[----:B------:R-:W-:Y:S01]  /*ec060*/  STL [R1+0x5410], R6 ;  /* 0x0054100601007387 */ /* 0x000fe20000100800 */
[----:B0-----:R-:W-:Y:S02]  /*ec070*/  F2FP.SATFINITE.E4M3.F32.PACK_AB_MERGE_C R5, R59, R58, RZ ;  /* 0x0000003a3b05723e */ /* 0x001fe400048070ff */
[----:B-1----:R-:W-:-:S03]  /*ec080*/  F2FP.SATFINITE.E4M3.F32.PACK_AB_MERGE_C R4, R61, R60, RZ ;  /* 0x0000003c3d04723e */ /* 0x002fc600048070ff */
[----:B------:R0:W-:Y:S04]  /*ec090*/  STL [R1+0x5420], R5 ;  /* 0x0054200501007387 */ /* 0x0001e80000100800 */
[----:B------:R1:W-:Y:S04]  /*ec0a0*/  STL [R1+0x535c], R4 ;  /* 0x00535c0401007387 */ /* 0x0003e80000100800 */
[----:B------:R2:W-:Y:S01]  /*ec0b0*/  STL [R1+0x5364], R0 ;  /* 0x0053640001007387 */ /* 0x0005e20000100800 */
[----:B0-----:R-:W-:Y:S02]  /*ec0c0*/  F2FP.SATFINITE.E4M3.F32.PACK_AB_MERGE_C R5, R46, R47, RZ ;  /* 0x0000002f2e05723e */ /* 0x001fe400048070ff */
[----:B-1----:R-:W-:-:S03]  /*ec0d0*/  F2FP.SATFINITE.E4M3.F32.PACK_AB_MERGE_C R4, R44, R45, RZ ;  /* 0x0000002d2c04723e */ /* 0x002fc600048070ff */
[----:B------:R0:W-:Y:S01]  /*ec0e0*/  STL [R1+0x52bc], R5 ;  /* 0x0052bc0501007387 */ /* 0x0001e20000100800 */
[----:B--2---:R-:W-:-:S03]  /*ec0f0*/  F2FP.SATFINITE.E4M3.F32.PACK_AB_MERGE_C R0, R42, R43, RZ ;  /* 0x0000002b2a00723e */ /* 0x004fc600048070ff */
        /* <DEDUP_REMOVED lines=28> */
[----:B------:R-:W-:Y:S01]  /*ec2c0*/  STL [R1+0x740], R5 ;  /* 0x0007400501007387 */ /* 0x000fe20000100800 */
[----:B--2---:R-:W-:-:S03]  /*ec2d0*/  F2FP.SATFINITE.E4M3.F32.PACK_AB_MERGE_C R0, R2, R3, RZ ;  /* 0x000000030200723e */ /* 0x004fc600048070ff */
[----:B------:R-:W2:Y:S04]  /*ec2e0*/  LDL.LU R15, [R1+0xf94] ;  /* 0x000f9400010f7983 */ /* 0x000ea80000300800 */
[----:B------:R-:W-:Y:S04]  /*ec2f0*/  STL [R1+0x734], R4 ;  /* 0x0007340401007387 */ /* 0x000fe80000100800 */
[----:B------:R-:W3:Y:S04]  /*ec300*/  LDL.LU R16, [R1+0xf98] ;  /* 0x000f980001107983 */ /* 0x000ee80000300800 */
[----:B------:R-:W-:Y:S04]  /*ec310*/  STL [R1+0x724], R0 ;  /* 0x0007240001007387 */ /* 0x000fe80000100800 */
[----:B---3--:R0:W-:Y:S04]  /*ec320*/  STL [R1+0x6740], R16 ;  /* 0x0067401001007387 */ /* 0x0081e80000100800 */
[----:B0-----:R-:W2:Y:S04]  /*ec330*/  LDL.LU R16, [R1+0xf90] ;  /* 0x000f900001107983 */ /* 0x001ea80000300800 */
        /* <DEDUP_REMOVED lines=59> */
[----:B--2---:R-:W-:-:S03]  /*ec6f0*/  F2FP.SATFINITE.E4M3.F32.PACK_AB_MERGE_C R15, R15, R16, RZ ;  /* 0x000000100f0f723e */ /* 0x004fc600048070ff */
[----:B------:R-:W2:Y:S04]  /*ec700*/  LDL.LU R16, [R1+0x6740] ;  /* 0x0067400001107983 */ /* 0x000ea80000300800 */
[----:B------:R0:W-:Y:S01]  /*ec710*/  STL [R1+0x710], R15 ;  /* 0x0007100f01007387 */ /* 0x0001e20000100800 */
[----:B----4-:R-:W-:-:S03]  /*ec720*/  F2FP.SATFINITE.E4M3.F32.PACK_AB_MERGE_C R13, R13, R14, RZ ;  /* 0x0000000e0d0d723e */ /* 0x010fc600048070ff */
[----:B0-----:R-:W4:Y:S01]  /*ec730*/  LDL.LU R15, [R1+0x673c] ;  /* 0x00673c00010f7983 */ /* 0x001f220000300800 */
[----:B---3--:R-:W-:Y:S01]  /*ec740*/  F2FP.SATFINITE.E4M3.F32.PACK_AB_MERGE_C R7, R7, R12, RZ ;  /* 0x0000000c0707723e */ /* 0x008fe200048070ff */
[----:B------:R-:W-:Y:S01]  /*ec750*/  UMOV UR4, UR9 ;  /* 0x0000000900047c82 */ /* 0x000fe20008000000 */
[----:B------:R-:W0:Y:S01]  /*ec760*/  LDC R12, c[0x0][0x244] ;  /* 0x00009100ff0c7b82 */ /* 0x000e220000000800 */
[----:B------:R-:W-:Y:S02]  /*ec770*/  F2FP.SATFINITE.E4M3.F32.PACK_AB_MERGE_C R5, R5, R6, RZ ;  /* 0x000000060505723e */ /* 0x000fe400048070ff */
[----:B------:R-:W-:Y:S02]  /*ec780*/  F2FP.SATFINITE.E4M3.F32.PACK_AB_MERGE_C R4, R17, R4, RZ ;  /* 0x000000041104723e */ /* 0x000fe400048070ff */
[----:B------:R-:W-:Y:S02]  /*ec790*/  F2FP.SATFINITE.E4M3.F32.PACK_AB_MERGE_C R6, R49, R48, RZ ;  /* 0x000000303106723e */ /* 0x000fe400048070ff */
[----:B------:R-:W-:-:S02]  /*ec7a0*/  F2FP.SATFINITE.E4M3.F32.PACK_AB_MERGE_C R0, R0, R60, RZ ;  /* 0x0000003c0000723e */ /* 0x000fc400048070ff */
[----:B--2---:R-:W-:Y:S02]  /*ec7b0*/  F2FP.SATFINITE.E4M3.F32.PACK_AB_MERGE_C R61, R61, R16, RZ ;  /* 0x000000103d3d723e */ /* 0x004fe400048070ff */
[----:B------:R-:W2:Y:S04]  /*ec7c0*/  LDL.LU R16, [R1+0x6738] ;  /* 0x0067380001107983 */ /* 0x000ea80000300800 */
[----:B------:R1:W-:Y:S04]  /*ec7d0*/  STL [R1+0x70c], R61 ;  /* 0x00070c3d01007387 */ /* 0x0003e80000100800 */
[----:B-1----:R-:W3:Y:S04]  /*ec7e0*/  LDL.LU R61, [R1+0x6734] ;  /* 0x00673400013d7983 */ /* 0x002ee80000300800 */
[----:B------:R1:W-:Y:S04]  /*ec7f0*/  STL [R1+0x6d8], R13 ;  /* 0x0006d80d01007387 */ /* 0x0003e80000100800 */
[----:B------:R-:W-:Y:S04]  /*ec800*/  STL [R1+0x6e0], R7 ;  /* 0x0006e00701007387 */ /* 0x000fe80000100800 */
[----:B------:R0:W-:Y:S01]  /*ec810*/  STL [R1+0x5694], R5 ;  /* 0x0056940501007387 */ /* 0x0001e20000100800 */
[----:B------:R-:W-:Y:S01]  /*ec820*/  IMAD.U32 R17, RZ, RZ, UR8 ;  /* 0x00000008ff117e24 */ /* 0x000fe2000f8e00ff */
[----:B----4-:R-:W-:Y:S01]  /*ec830*/  LOP3.LUT R15, R15, 0xfdffffff, RZ, 0xc0, !PT ;  /* 0xfdffffff0f0f7812 */ /* 0x010fe200078ec0ff */
[----:B------:R-:W-:Y:S01]  /*ec840*/  ULDC.64 UR8, c[0x0][0x228] ;  /* 0x00008a0000087ab9 */ /* 0x000fe20000000a00 */
[----:B------:R4:W-:Y:S01]  /*ec850*/  STL [R1+0x5690], R4 ;  /* 0x0056900401007387 */ /* 0x0009e20000100800 */
[----:B-1----:R-:W1:Y:S03]  /*ec860*/  LDC R13, c[0x0][0x244] ;  /* 0x00009100ff0d7b82 */ /* 0x002e660000000800 */
[----:B------:R4:W-:Y:S01]  /*ec870*/  STL [R1+0x5588], R6 ;  /* 0x0055880601007387 */ /* 0x0009e20000100800 */
[----:B0-----:R-:W-:-:S02]  /*ec880*/  F2FP.SATFINITE.E4M3.F32.PACK_AB_MERGE_C R5, R51, R50, RZ ;  /* 0x000000323305723e */ /* 0x001fc400048070ff */
[----:B----4-:R-:W-:-:S03]  /*ec890*/  F2FP.SATFINITE.E4M3.F32.PACK_AB_MERGE_C R4, R53, R52, RZ ;  /* 0x000000343504723e */ /* 0x010fc600048070ff */
[----:B------:R0:W-:Y:S01]  /*ec8a0*/  STL [R1+0x55a8], R5 ;  /* 0x0055a80501007387 */ /* 0x0001e20000100800 */
[----:B------:R-:W-:-:S03]  /*ec8b0*/  F2FP.SATFINITE.E4M3.F32.PACK_AB_MERGE_C R6, R55, R54, RZ ;  /* 0x000000363706723e */ /* 0x000fc600048070ff */
[----:B------:R4:W-:Y:S04]  /*ec8c0*/  STL [R1+0x5490], R4 ;  /* 0x0054900401007387 */ /* 0x0009e80000100800 */
[----:B------:R-:W-:Y:S01]  /*ec8d0*/  STL [R1+0x5480], R6 ;  /* 0x0054800601007387 */ /* 0x000fe20000100800 */
[----:B0-----:R-:W-:Y:S02]  /*ec8e0*/  F2FP.SATFINITE.E4M3.F32.PACK_AB_MERGE_C R5, R57, R56, RZ ;  /* 0x000000383905723e */ /* 0x001fe400048070ff */
[----:B----4-:R-:W-:-:S03]  /*ec8f0*/  F2FP.SATFINITE.E4M3.F32.PACK_AB_MERGE_C R4, R59, R58, RZ ;  /* 0x0000003a3b04723e */ /* 0x010fc600048070ff */
[----:B------:R0:W-:Y:S04]  /*ec900*/  STL [R1+0x540c], R5 ;  /* 0x00540c0501007387 */ /* 0x0001e80000100800 */
[----:B------:R4:W-:Y:S04]  /*ec910*/  STL [R1+0x5404], R4 ;  /* 0x0054040401007387 */ /* 0x0009e80000100800 */
[----:B------:R1:W-:Y:S01]  /*ec920*/  STL [R1+0x5344], R0 ;  /* 0x0053440001007387 */ /* 0x0003e20000100800 */
[----:B0-----:R-:W-:Y:S02]  /*ec930*/  F2FP.SATFINITE.E4M3.F32.PACK_AB_MERGE_C R5, R46, R47, RZ ;  /* 0x0000002f2e05723e */ /* 0x001fe400048070ff */
[----:B----4-:R-:W-:-:S03]  /*ec940*/  F2FP.SATFINITE.E4M3.F32.PACK_AB_MERGE_C R4, R44, R45, RZ ;  /* 0x0000002d2c04723e */ /* 0x010fc600048070ff */
[----:B------:R0:W-:Y:S01]  /*ec950*/  STL [R1+0x5348], R5 ;  /* 0x0053480501007387 */ /* 0x0001e20000100800 */
[----:B-1----:R-:W-:-:S03]  /*ec960*/  F2FP.SATFINITE.E4M3.F32.PACK_AB_MERGE_C R0, R42, R43, RZ ;  /* 0x0000002b2a00723e */ /* 0x002fc600048070ff */
[----:B------:R1:W-:Y:S04]  /*ec970*/  STL [R1+0x52a8], R4 ;  /* 0x0052a80401007387 */ /* 0x0003e80000100800 */
[----:B------:R4:W-:Y:S01]  /*ec980*/  STL [R1+0x52a0], R0 ;  /* 0x0052a00001007387 */ /* 0x0009e20000100800 */
[----:B0-----:R-:W-:Y:S02]  /*ec990*/  F2FP.SATFINITE.E4M3.F32.PACK_AB_MERGE_C R5, R40, R41, RZ ;  /* 0x000000292805723e */ /* 0x001fe400048070ff */
[----:B-1----:R-:W-:-:S03]  /*ec9a0*/  F2FP.SATFINITE.E4M3.F32.PACK_AB_MERGE_C R4, R38, R39, RZ ;  /* 0x000000272604723e */ /* 0x002fc600048070ff */
[----:B------:R0:W-:Y:S01]  /*ec9b0*/  STL [R1+0x520c], R5 ;  /* 0x00520c0501007387 */ /* 0x0001e20000100800 */
[----:B----4-:R-:W-:-:S03]  /*ec9c0*/  F2FP.SATFINITE.E4M3.F32.PACK_AB_MERGE_C R0, R36, R37, RZ ;  /* 0x000000252400723e */ /* 0x010fc600048070ff */
        /* <DEDUP_REMOVED lines=22> */
[----:B------:R-:W-:Y:S01]  /*ecb30*/  STL [R1+0x738], R5 ;  /* 0x0007380501007387 */ /* 0x000fe20000100800 */
[----:B----4-:R-:W-:-:S03]  /*ecb40*/  F2FP.SATFINITE.E4M3.F32.PACK_AB_MERGE_C R0, R2, R3, RZ ;  /* 0x000000030200723e */ /* 0x010fc600048070ff */
[----:B------:R-:W4:Y:S04]  /*ecb50*/  LDL.LU R11, [R1+0x1238] ;  /* 0x00123800010b7983 */ /* 0x000f280000300800 */
[----:B------:R-:W-:Y:S04]  /*ecb60*/  STL [R1+0x730], R4 ;  /* 0x0007300401007387 */ /* 0x000fe80000100800 */
[----:B------:R-:W4:Y:S04]  /*ecb70*/  LDL.LU R2, [R1+0x123c] ;  /* 0x00123c0001027983 */ /* 0x000f280000300800 */
[----:B------:R0:W-:Y:S04]  /*ecb80*/  STL [R1+0x714], R0 ;  /* 0x0007140001007387 */ /* 0x0001e80000100800 */
        /* <DEDUP_REMOVED lines=41> */
[----:B----4-:R-:W-:-:S03]  /*ece20*/  F2FP.SATFINITE.E4M3.F32.PACK_AB_MERGE_C R4, R2, R11, RZ ;  /* 0x0000000b0204723e */ /* 0x010fc600048070ff */
[----:B------:R-:W4:Y:S04]  /*ece30*/  LDL.LU R2, [R1+0x10f4] ;  /* 0x0010f40001027983 */ /* 0x000f280000300800 */
[----:B------:R2:W-:Y:S04]  /*ece40*/  STL [R1+0x708], R4 ;  /* 0x0007080401007387 */ /* 0x0005e80000100800 */
[----:B------:R-:W4:Y:S04]  /*ece50*/  LDL.LU R20, [R1+0x10f8] ;  /* 0x0010f80001147983 */ /* 0x000f280000300800 */
[----:B------:R-:W4:Y:S04]  /*ece60*/  LDL.LU R19, [R1+0x10fc] ;  /* 0x0010fc0001137983 */ /* 0x000f280000300800 */
[----:B------:R-:W4:Y:S04]  /*ece70*/  LDL.LU R18, [R1+0x10d0] ;  /* 0x0010d00001127983 */ /* 0x000f280000300800 */
[----:B------:R-:W4:Y:S01]  /*ece80*/  LDL.LU R11, [R1+0x10d4] ;  /* 0x0010d400010b7983 */ /* 0x000f220000300800 */
[----:B--2---:R-:W-:-:S02]  /*ece90*/  F2FP.SATFINITE.E4M3.F32.PACK_AB_MERGE_C R4, R9, R10, RZ ;  /* 0x0000000a0904723e */ /* 0x004fc400048070ff */
[----:B---3--:R-:W-:Y:S01]  /*ecea0*/  F2FP.SATFINITE.E4M3.F32.PACK_AB_MERGE_C R3, R3, R8, RZ ;  /* 0x000000080303723e */ /* 0x008fe200048070ff */
[----:B------:R-:W2:Y:S01]  /*eceb0*/  LDL.LU R10, [R1+0x10d8] ;  /* 0x0010d800010a7983 */ /* 0x000ea20000300800 */
[----:B------:R-:W-:-:S03]  /*ecec0*/  F2FP.SATFINITE.E4M3.F32.PACK_AB_MERGE_C R5, R53, R52, RZ ;  /* 0x000000343505723e */ /* 0x000fc600048070ff */
[----:B------:R0:W-:Y:S04]  /*eced0*/  STL [R1+0x6e4], R4 ;  /* 0x0006e40401007387 */ /* 0x0001e80000100800 */
[----:B------:R-:W2:Y:S04]  /*ecee0*/  LDL.LU R9, [R1+0x10dc] ;  /* 0x0010dc0001097983 */ /* 0x000ea80000300800 */
[----:B------:R1:W-:Y:S01]  /*ecef0*/  STL [R1+0x6dc], R3 ;  /* 0x0006dc0301007387 */ /* 0x0003e20000100800 */
[----:B0-----:R-:W-:-:S03]  /*ecf00*/  F2FP.SATFINITE.E4M3.F32.PACK_AB_MERGE_C R4, R55, R54, RZ ;  /* 0x000000363704723e */ /* 0x001fc600048070ff */
[----:B------:R-:W3:Y:S01]  /*ecf10*/  LDL.LU R8, [R1+0x10b0] ;  /* 0x0010b00001087983 */ /* 0x000ee20000300800 */
[----:B------:R-:W-:-:S03]  /*ecf20*/  F2FP.SATFINITE.E4M3.F32.PACK_AB_MERGE_C R6, R57, R56, RZ ;  /* 0x000000383906723e */ /* 0x000fc600048070ff */
[----:B-1----:R-:W3:Y:S04]  /*ecf30*/  LDL.LU R3, [R1+0x10b4] ;  /* 0x0010b40001037983 */ /* 0x002ee80000300800 */
[----:B------:R0:W-:Y:S04]  /*ecf40*/  STL [R1+0x6ac], R5 ;  /* 0x0006ac0501007387 */ /* 0x0001e80000100800 */
[----:B------:R1:W-:Y:S01]  /*ecf50*/  STL [R1+0x6a8], R4 ;  /* 0x0006a80401007387 */ /* 0x0003e20000100800 */
[----:B0-----:R-:W-:-:S03]  /*ecf60*/  F2FP.SATFINITE.E4M3.F32.PACK_AB_MERGE_C R5, R59, R58, RZ ;  /* 0x0000003a3b05723e */ /* 0x001fc600048070ff */
[----:B------:R-:W-:Y:S01]  /*ecf70*/  STL [R1+0x563c], R6 ;  /* 0x00563c0601007387 */ /* 0x000fe20000100800 */
[----:B-1----:R-:W-:-:S03]  /*ecf80*/  F2FP.SATFINITE.E4M3.F32.PACK_AB_MERGE_C R4, R0, R60, RZ ;  /* 0x0000003c0004723e */ /* 0x002fc600048070ff */
[----:B------:R0:W-:Y:S01]  /*ecf90*/  STL [R1+0x565c], R5 ;  /* 0x00565c0501007387 */ /* 0x0001e20000100800 */
[----:B------:R-:W-:-:S03]  /*ecfa0*/  F2FP.SATFINITE.E4M3.F32.PACK_AB_MERGE_C R0, R46, R47, RZ ;  /* 0x0000002f2e00723e */ /* 0x000fc600048070ff */
[----:B------:R1:W-:Y:S01]  /*ecfb0*/  STL [R1+0x54ec], R4 ;  /* 0x0054ec0401007387 */ /* 0x0003e20000100800 */
[----:B0-----:R-:W-:-:S03]  /*ecfc0*/  F2FP.SATFINITE.E4M3.F32.PACK_AB_MERGE_C R5, R44, R45, RZ ;  /* 0x0000002d2c05723e */ /* 0x001fc600048070ff */
[----:B------:R0:W-:Y:S01]  /*ecfd0*/  STL [R1+0x5540], R0 ;  /* 0x0055400001007387 */ /* 0x0001e20000100800 */
[----:B-1----:R-:W-:-:S03]  /*ecfe0*/  F2FP.SATFINITE.E4M3.F32.PACK_AB_MERGE_C R4, R42, R43, RZ ;  /* 0x0000002b2a04723e */ /* 0x002fc600048070ff */
[----:B------:R1:W-:Y:S04]  /*ecff0*/  STL [R1+0x545c], R5 ;  /* 0x00545c0501007387 */ /* 0x0003e80000100800 */
[----:B------:R1:W-:Y:S01]  /*ed000*/  STL [R1+0x544c], R4 ;  /* 0x00544c0401007387 */ /* 0x0003e20000100800 */
[----:B0-----:R-:W-:Y:S02]  /*ed010*/  F2FP.SATFINITE.E4M3.F32.PACK_AB_MERGE_C R0, R40, R41, RZ ;  /* 0x000000292800723e */ /* 0x001fe400048070ff */
[----:B-1----:R-:W-:-:S03]  /*ed020*/  F2FP.SATFINITE.E4M3.F32.PACK_AB_MERGE_C R5, R38, R39, RZ ;  /* 0x000000272605723e */ /* 0x002fc600048070ff */
[----:B------:R0:W-:Y:S04]  /*ed030*/  STL [R1+0x53c0], R0 ;  /* 0x0053c00001007387 */ /* 0x0001e80000100800 */
[----:B------:R1:W-:Y:S01]  /*ed040*/  STL [R1+0x53c8], R5 ;  /* 0x0053c80501007387 */ /* 0x0003e20000100800 */
[----:B------:R-:W-:-:S05]  /*ed050*/  F2FP.SATFINITE.E4M3.F32.PACK_AB_MERGE_C R4, R36, R37, RZ ;  /* 0x000000252404723e */ /* 0x000fca00048070ff */
        /* <DEDUP_REMOVED lines=10> */
[----:B------:R-:W-:Y:S01]  /*ed100*/  STL [R1+0x51f0], R5 ;  /* 0x0051f00501007387 */ /* 0x000fe20000100800 */
[----:B------:R-:W-:-:S03]  /*ed110*/  F2FP.SATFINITE.E4M3.F32.PACK_AB_MERGE_C R4, R24, R25, RZ ;  /* 0x000000191804723e */ /* 0x000fc600048070ff */
[----:B------:R-:W3:Y:S04]  /*ed120*/  LDL.LU R26, [R1+0x10b8] ;  /* 0x0010b800011a7983 */ /* 0x000ee80000300800 */
[----:B------:R-:W-:Y:S01]  /*ed130*/  STL [R1+0x515c], R4 ;  /* 0x00515c0401007387 */ /* 0x000fe20000100800 */
[----:B0-----:R-:W-:-:S03]  /*ed140*/  F2FP.SATFINITE.E4M3.F32.PACK_AB_MERGE_C R0, R22, R23, RZ ;  /* 0x000000171600723e */ /* 0x001fc600048070ff */
[----:B------:R-:W3:Y:S04]  /*ed150*/  LDL.LU R22, [R1+0x10bc] ;  /* 0x0010bc0001167983 */ /* 0x000ee80000300800 */
[----:B------:R4:W-:Y:S04]  /*ed160*/  STL [R1+0x5164], R0 ;  /* 0x0051640001007387 */ /* 0x0009e80000100800 */
[----:B------:R-:W3:Y:S01]  /*ed170*/  LDL.LU R25, [R1+0x10a0] ;  /* 0x0010a00001197983 */ /* 0x000ee20000300800 */
[----:B----4-:R-:W-:-:S03]  /*ed180*/  F2FP.SATFINITE.E4M3.F32.PACK_AB_MERGE_C R0, R2, R21, RZ ;  /* 0x000000150200723e */ /* 0x010fc600048070ff */
[----:B------:R-:W4:Y:S04]  /*ed190*/  LDL.LU R2, [R1+0x10a4] ;  /* 0x0010a40001027983 */ /* 0x000f280000300800 */
[----:B------:R0:W-:Y:S04]  /*ed1a0*/  STL [R1+0x894], R0 ;  /* 0x0008940001007387 */ /* 0x0001e80000100800 */
[----:B------:R-:W4:Y:S01]  /*ed1b0*/  LDL.LU R23, [R1+0x10a8] ;  /* 0x0010a80001177983 */ /* 0x000f220000300800 */
[----:B------:R-:W-:-:S05]  /*ed1c0*/  F2FP.SATFINITE.E4M3.F32.PACK_AB_MERGE_C R4, R19, R20, RZ ;  /* 0x000000141304723e */ /* 0x000fca00048070ff */
[----:B------:R2:W-:Y:S01]  /*ed1d0*/  STL [R1+0x2e34], R4 ;  /* 0x002e340401007387 */ /* 0x0005e20000100800 */
[----:B0-----:R-:W-:-:S03]  /*ed1e0*/  F2FP.SATFINITE.E4M3.F32.PACK_AB_MERGE_C R0, R11, R18, RZ ;  /* 0x000000120b00723e */ /* 0x001fc600048070ff */
[----:B------:R-:W4:Y:S04]  /*ed1f0*/  LDL.LU R21, [R1+0x10ac] ;  /* 0x0010ac0001157983 */ /* 0x000f280000300800 */
[----:B------:R3:W-:Y:S04]  /*ed200*/  STL [R1+0x7f0], R0 ;  /* 0x0007f00001007387 */ /* 0x0007e80000100800 */
[----:B------:R-:W4:Y:S04]  /*ed210*/  LDL.LU R20, [R1+0x1080] ;  /* 0x0010800001147983 */ /* 0x000f280000300800 */
[----:B------:R-:W4:Y:S01]  /*ed220*/  LDL.LU R19, [R1+0x1084] ;  /* 0x0010840001137983 */ /* 0x000f220000300800 */
[----:B--2---:R-:W-:-:S03]  /*ed230*/  F2FP.SATFINITE.E4M3.F32.PACK_AB_MERGE_C R4, R9, R10, RZ ;  /* 0x0000000a0904723e */ /* 0x004fc600048070ff */
[----:B------:R-:W2:Y:S04]  /*ed240*/  LDL.LU R18, [R1+0x1088] ;  /* 0x0010880001127983 */ /* 0x000ea80000300800 */
[----:B------:R-:W-:Y:S04]  /*ed250*/  STL [R1+0x7fc], R4 ;  /* 0x0007fc0401007387 */ /* 0x000fe80000100800 */
[----:B------:R-:W2:Y:S01]  /*ed260*/  LDL.LU R11, [R1+0x108c] ;  /* 0x00108c00010b7983 */ /* 0x000ea20000300800 */
[----:B---3--:R-:W-:-:S05]  /*ed270*/  F2FP.SATFINITE.E4M3.F32.PACK_AB_MERGE_C R0, R3, R8, RZ ;  /* 0x000000080300723e */ /* 0x008fca00048070ff */
        /* <DEDUP_REMOVED lines=13> */
[----:B0-----:R-:W3:Y:S04]  /*ed350*/  LDL R0, [R1+0x2e30] ;  /* 0x002e300001007983 */ /* 0x001ee80000100800 */
[----:B------:R-:W3:Y:S04]  /*ed360*/  LDL.LU R32, [R1+0x1020] ;  /* 0x0010200001207983 */ /* 0x000ee80000300800 */
[----:B------:R-:W3:Y:S04]  /*ed370*/  LDL.LU R31, [R1+0x1024] ;  /* 0x00102400011f7983 */ /* 0x000ee80000300800 */
[----:B------:R-:W3:Y:S04]  /*ed380*/  LDL.LU R30, [R1+0x1028] ;  /* 0x00102800011e7983 */ /* 0x000ee80000300800 */
[----:B------:R-:W3:Y:S04]  /*ed390*/  LDL.LU R29, [R1+0x102c] ;  /* 0x00102c00011d7983 */ /* 0x000ee80000300800 */
[----:B------:R-:W3:Y:S01]  /*ed3a0*/  LDL.LU R28, [R1+0x1000] ;  /* 0x00100000011c7983 */ /* 0x000ee20000300800 */
[----:B------:R-:W-:-:S03]  /*ed3b0*/  F2FP.SATFINITE.E4M3.F32.PACK_AB_MERGE_C R4, R22, R26, RZ ;  /* 0x0000001a1604723e */ /* 0x000fc600048070ff */
[----:B------:R-:W3:Y:S04]  /*ed3c0*/  LDL.LU R22, [R1+0x1004] ;  /* 0x0010040001167983 */ /* 0x000ee80000300800 */
[----:B------:R-:W-:Y:S04]  /*ed3d0*/  STL [R1+0x76c], R4 ;  /* 0x00076c0401007387 */ /* 0x000fe80000100800 */
[----:B------:R-:W3:Y:S04]  /*ed3e0*/  LDL.LU R27, [R1+0x1008] ;  /* 0x00100800011b7983 */ /* 0x000ee80000300800 */
[----:B------:R-:W3:Y:S01]  /*ed3f0*/  LDL.LU R26, [R1+0x100c] ;  /* 0x00100c00011a7983 */ /* 0x000ee20000300800 */
[----:B----4-:R-:W-:-:S05]  /*ed400*/  F2FP.SATFINITE.E4M3.F32.PACK_AB_MERGE_C R2, R2, R25, RZ ;  /* 0x000000190202723e */ /* 0x010fca00048070ff */
[----:B------:R0:W-:Y:S04]  /*ed410*/  STL [R1+0x73c], R2 ;  /* 0x00073c0201007387 */ /* 0x0001e80000100800 */
[----:B------:R-:W4:Y:S04]  /*ed420*/  LDL.LU R25, [R1+0xfe0] ;  /* 0x000fe00001197983 */ /* 0x000f280000300800 */
[----:B0-----:R-:W4:Y:S01]  /*ed430*/  LDL.LU R2, [R1+0xfe4] ;  /* 0x000fe40001027983 */ /* 0x001f220000300800 */
[----:B------:R-:W-:-:S03]  /*ed440*/  F2FP.SATFINITE.E4M3.F32.PACK_AB_MERGE_C R5, R21, R23, RZ ;  /* 0x000000171505723e */ /* 0x000fc600048070ff */
[----:B------:R-:W4:Y:S04]  /*ed450*/  LDL.LU R23, [R1+0xfe8] ;  /* 0x000fe80001177983 */ /* 0x000f280000300800 */
[----:B------:R-:W-:Y:S04]  /*ed460*/  STL [R1+0x72c], R5 ;  /* 0x00072c0501007387 */ /* 0x000fe80000100800 */
[----:B------:R-:W4:Y:S01]  /*ed470*/  LDL.LU R21, [R1+0xfec] ;  /* 0x000fec0001157983 */ /* 0x000f220000300800 */
[----:B------:R-:W-:-:S05]  /*ed480*/  F2FP.SATFINITE.E4M3.F32.PACK_AB_MERGE_C R4, R19, R20, RZ ;  /* 0x000000141304723e */ /* 0x000fca00048070ff */
[----:B------:R2:W-:Y:S04]  /*ed490*/  STL [R1+0x6fc], R4 ;  /* 0x0006fc0401007387 */ /* 0x0005e80000100800 */
[----:B------:R-:W4:Y:S04]  /*ed4a0*/  LDL.LU R20, [R1+0xfc0] ;  /* 0x000fc00001147983 */ /* 0x000f280000300800 */
[----:B------:R-:W4:Y:S01]  /*ed4b0*/  LDL.LU R19, [R1+0xfc4] ;  /* 0x000fc40001137983 */ /* 0x000f220000300800 */
[----:B--2---:R-:W-:-:S03]  /*ed4c0*/  F2FP.SATFINITE.E4M3.F32.PACK_AB_MERGE_C R4, R11, R18, RZ ;  /* 0x000000120b04723e */ /* 0x004fc600048070ff */
[----:B------:R-:W2:Y:S04]  /*ed4d0*/  LDL.LU R18, [R1+0xfc8] ;  /* 0x000fc80001127983 */ /* 0x000ea80000300800 */
[----:B------:R-:W2:Y:S04]  /*ed4e0*/  LDL.LU R11, [R1+0xfcc] ;  /* 0x000fcc00010b7983 */ /* 0x000ea80000300800 */
[----:B------:R3:W-:Y:S02]  /*ed4f0*/  STL [R1+0x6f8], R4 ;  /* 0x0006f80401007387 */ /* 0x0007e40000100800 */
[----:B---3--:R-:W-:-:S02]  /*ed500*/  F2FP.SATFINITE.E4M3.F32.PACK_AB_MERGE_C R4, R9, R10, RZ ;  /* 0x0000000a0904723e */ /* 0x008fc400048070ff */
[----:B------:R-:W3:Y:S04]  /*ed510*/  LDL.LU R10, [R1+0xfa0] ;  /* 0x000fa000010a7983 */ /* 0x000ee80000300800 */
[----:B------:R-:W3:Y:S04]  /*ed520*/  LDL.LU R9, [R1+0xfa4] ;  /* 0x000fa40001097983 */ /* 0x000ee80000300800 */
[----:B------:R0:W-:Y:S01]  /*ed530*/  STL [R1+0x6cc], R4 ;  /* 0x0006cc0401007387 */ /* 0x0001e20000100800 */
[----:B------:R-:W-:Y:S02]  /*ed540*/  F2FP.SATFINITE.E4M3.F32.PACK_AB_MERGE_C R6, R38, R39, RZ ;  /* 0x000000272606723e */ /* 0x000fe400048070ff */
[----:B------:R-:W-:-:S02]  /*ed550*/  F2FP.SATFINITE.E4M3.F32.PACK_AB_MERGE_C R5, R36, R37, RZ ;  /* 0x000000252405723e */ /* 0x000fc400048070ff */
[----:B0-----:R-:W-:Y:S02]  /*ed560*/  F2FP.SATFINITE.E4M3.F32.PACK_AB_MERGE_C R4, R3, R8, RZ ;  /* 0x000000080304723e */ /* 0x001fe400048070ff */
[----:B------:R-:W3:Y:S04]  /*ed570*/  LDL.LU R8, [R1+0xfa8] ;  /* 0x000fa80001087983 */ /* 0x000ee80000300800 */
[----:B------:R-:W3:Y:S04]  /*ed580*/  LDL.LU R3, [R1+0xfac] ;  /* 0x000fac0001037983 */ /* 0x000ee80000300800 */
[----:B------:R0:W-:Y:S04]  /*ed590*/  STL [R1+0x6c8], R4 ;  /* 0x0006c80401007387 */ /* 0x0001e80000100800 */
[----:B------:R-:W-:Y:S04]  /*ed5a0*/  STL [R1+0x6a4], R6 ;  /* 0x0006a40601007387 */ /* 0x000fe80000100800 */
[----:B------:R1:W-:Y:S01]  /*ed5b0*/  STL [R1+0x6a0], R5 ;  /* 0x0006a00501007387 */ /* 0x0003e20000100800 */
[----:B0-----:R-:W-:-:S02]  /*ed5c0*/  F2FP.SATFINITE.E4M3.F32.PACK_AB_MERGE_C R4, R34, R35, RZ ;  /* 0x000000232204723e */ /* 0x001fc400048070ff */
[----:B-1----:R-:W-:-:S03]  /*ed5d0*/  F2FP.SATFINITE.E4M3.F32.PACK_AB_MERGE_C R5, R24, R33, RZ ;  /* 0x000000211805723e */ /* 0x002fc600048070ff */
[----:B------:R0:W-:Y:S01]  /*ed5e0*/  STL [R1+0x264], R4 ;  /* 0x0002640401007387 */ /* 0x0001e20000100800 */
[----:B------:R-:W-:Y:S01]  /*ed5f0*/  IMAD R24, R0, UR6, RZ ;  /* 0x0000000600187c24 */ /* 0x000fe2000f8e02ff */
[----:B------:R-:W-:Y:S01]  /*ed600*/  F2FP.SATFINITE.E4M3.F32.PACK_AB_MERGE_C R0, R29, R30, RZ ;  /* 0x0000001e1d00723e */ /* 0x000fe200048070ff */
[----:B------:R-:W-:Y:S01]  /*ed610*/  ULDC UR6, c[0x0][0x248] ;  /* 0x0000920000067ab9 */ /* 0x000fe20000000800 */
[----:B------:R1:W-:Y:S01]  /*ed620*/  STL [R1+0x274], R5 ;  /* 0x0002740501007387 */ /* 0x0003e20000100800 */
[----:B0-----:R-:W-:-:S03]  /*ed630*/  F2FP.SATFINITE.E4M3.F32.PACK_AB_MERGE_C R4, R31, R32, RZ ;  /* 0x000000201f04723e */ /* 0x001fc600048070ff */
[----:B-1----:R-:W3:Y:S04]  /*ed640*/  LDL.LU R5, [R1+0x6468] ;  /* 0x0064680001057983 */ /* 0x002ee80000300800 */
[----:B------:R-:W-:Y:S04]  /*ed650*/  STL [R1+0x5638], R4 ;  /* 0x0056380401007387 */ /* 0x000fe80000100800 */
[----:B------:R0:W-:Y:S04]  /*ed660*/  STL [R1+0x5620], R0 ;  /* 0x0056200001007387 */ /* 0x0001e80000100800 */
[----:B------:R-:W-:Y:S01]  /*ed670*/  STL [R1+0x6724], R24 ;  /* 0x0067241801007387 */ /* 0x000fe20000100800 */
[----:B0-----:R-:W-:-:S05]  /*ed680*/  F2FP.SATFINITE.E4M3.F32.PACK_AB_MERGE_C R0, R22, R28, RZ ;  /* 0x0000001c1600723e */ /* 0x001fca00048070ff */
[----:B------:R4:W-:Y:S01]  /*ed690*/  STL [R1+0x54d4], R0 ;  /* 0x0054d40001007387 */ /* 0x0009e20000100800 */
[----:B------:R-:W-:-:S05]  /*ed6a0*/  F2FP.SATFINITE.E4M3.F32.PACK_AB_MERGE_C R4, R26, R27, RZ ;  /* 0x0000001b1a04723e */ /* 0x000fca00048070ff */
[----:B------:R0:W-:Y:S01]  /*ed6b0*/  STL [R1+0x54e0], R4 ;  /* 0x0054e00401007387 */ /* 0x0001e20000100800 */
[----:B----4-:R-:W-:-:S03]  /*ed6c0*/  F2FP.SATFINITE.E4M3.F32.PACK_AB_MERGE_C R0, R2, R25, RZ ;  /* 0x000000190200723e */ /* 0x010fc600048070ff */
[----:B------:R-:W4:Y:S01]  /*ed6d0*/  LDL.LU R2, [R1+0x646c] ;  /* 0x00646c0001027983 */ /* 0x000f220000300800 */
[----:B------:R-:W-:Y:S01]  /*ed6e0*/  VIADD R22, R24, UR6 ;  /* 0x0000000618167c36 */ /* 0x000fe20008000000 */
[----:B------:R-:W-:Y:S02]  /*ed6f0*/  ULDC UR6, c[0x0][0x248] ;  /* 0x0000920000067ab9 */ /* 0x000fe40000000800 */
[----:B------:R1:W-:Y:S01]  /*ed700*/  STL [R1+0x5448], R0 ;  /* 0x0054480001007387 */ /* 0x0003e20000100800 */
[----:B------:R-:W-:Y:S01]  /*ed710*/  VIADD R27, R22, UR6 ;  /* 0x00000006161b7c36 */ /* 0x000fe20008000000 */
[----:B------:R-:W-:Y:S02]  /*ed720*/  ULDC UR6, c[0x0][0x248] ;  /* 0x0000920000067ab9 */ /* 0x000fe40000000800 */
[----:B------:R-:W-:Y:S01]  /*ed730*/  STL [R1+0x6728], R22 ;  /* 0x0067281601007387 */ /* 0x000fe20000100800 */
[----:B0-----:R-:W-:-:S05]  /*ed740*/  F2FP.SATFINITE.E4M3.F32.PACK_AB_MERGE_C R4, R21, R23, RZ ;  /* 0x000000171504723e */ /* 0x001fca00048070ff */
[----:B------:R2:W-:Y:S04]  /*ed750*/  STL [R1+0x543c], R4 ;  /* 0x00543c0401007387 */ /* 0x0005e80000100800 */
[----:B------:R-:W-:Y:S01]  /*ed760*/  STL [R1+0x672c], R27 ;  /* 0x00672c1b01007387 */ /* 0x000fe20000100800 */
[----:B-1----:R-:W-:-:S05]  /*ed770*/  F2FP.SATFINITE.E4M3.F32.PACK_AB_MERGE_C R0, R19, R20, RZ ;  /* 0x000000141300723e */ /* 0x002fca00048070ff */
[----:B------:R0:W-:Y:S01]  /*ed780*/  STL [R1+0x53b8], R0 ;  /* 0x0053b80001007387 */ /* 0x0001e20000100800 */
[----:B--2---:R-:W-:Y:S01]  /*ed790*/  F2FP.SATFINITE.E4M3.F32.PACK_AB_MERGE_C R4, R11, R18, RZ ;  /* 0x000000120b04723e */ /* 0x004fe200048070ff */
[----:B------:R-:W-:Y:S01]  /*ed7a0*/  VIADD R26, R27, UR6 ;  /* 0x000000061b1a7c36 */ /* 0x000fe20008000000 */
[----:B------:R-:W-:Y:S01]  /*ed7b0*/  ULDC UR6, c[0x0][0x248] ;  /* 0x0000920000067ab9 */ /* 0x000fe20000000800 */
[----:B------:R-:W-:Y:S01]  /*ed7c0*/  UMOV UR7, UR9 ;  /* 0x0000000900077c82 */ /* 0x000fe20008000000 */
[----:B------:R-:W1:Y:S01]  /*ed7d0*/  LDC R11, c[0x0][0x244] ;  /* 0x00009100ff0b7b82 */ /* 0x000e620000000800 */
[----:B0-----:R-:W2:Y:S04]  /*ed7e0*/  LDL.LU R0, [R1+0x6470] ;  /* 0x0064700001007983 */ /* 0x001ea80000300800 */
[----:B------:R3:W-:Y:S03]  /*ed7f0*/  STL [R1+0x53a8], R4 ;  /* 0x0053a80401007387 */ /* 0x0007e60000100800 */
[----:B------:R-:W0:Y:S01]  /*ed800*/  LDC R18, c[0x0][0x244] ;  /* 0x00009100ff127b82 */ /* 0x000e220000000800 */
[----:B------:R-:W-:Y:S01]  /*ed810*/  STL [R1+0x6730], R26 ;  /* 0x0067301a01007387 */ /* 0x000fe20000100800 */
[----:B---3--:R-:W-:-:S05]  /*ed820*/  F2FP.SATFINITE.E4M3.F32.PACK_AB_MERGE_C R4, R9, R10, RZ ;  /* 0x0000000a0904723e */ /* 0x008fca00048070ff */
[----:B------:R3:W-:Y:S04]  /*ed830*/  STL [R1+0x52e8], R4 ;  /* 0x0052e80401007387 */ /* 0x0007e80000100800 */
[----:B---3--:R-:W3:Y:S01]  /*ed840*/  LDL R4, [R1+0x2fd0] ;  /* 0x002fd00001047983 */ /* 0x008ee20000100800 */
[----:B------:R-:W-:-:S03]  /*ed850*/  F2FP.SATFINITE.E4M3.F32.PACK_AB_MERGE_C R6, R3, R8, RZ ;  /* 0x000000080306723e */ /* 0x000fc600048070ff */
[----:B------:R-:W3:Y:S01]  /*ed860*/  LDL.LU R3, [R1+0x6474] ;  /* 0x0064740001037983 */ /* 0x000ee20000300800 */
[----:B------:R-:W-:Y:S01]  /*ed870*/  VIADD R25, R26, UR6 ;  /* 0x000000061a197c36 */ /* 0x000fe20008000000 */
[----:B------:R-:W-:-:S03]  /*ed880*/  ULDC UR6, c[0x0][0x248] ;  /* 0x0000920000067ab9 */ /* 0x000fc60000000800 */
[----:B------:R-:W-:Y:S01]  /*ed890*/  VIADD R59, R25, UR6 ;  /* 0x00000006193b7c36 */ /* 0x000fe20008000000 */
[----:B------:R-:W-:Y:S01]  /*ed8a0*/  STL [R1+0x52f0], R6 ;  /* 0x0052f00601007387 */ /* 0x000fe20000100800 */
[----:B------:R-:W-:-:S03]  /*ed8b0*/  ULDC UR6, c[0x0][0x248] ;  /* 0x0000920000067ab9 */ /* 0x000fc60000000800 */
[----:B------:R1:W-:Y:S04]  /*ed8c0*/  STL.64 [R1+0x65e8], R16 ;  /* 0x0065e81001007387 */ /* 0x0003e80000100a00 */
[----:B------:R0:W-:Y:S01]  /*ed8d0*/  STL [R1+0x65f8], R59 ;  /* 0x0065f83b01007387 */ /* 0x0001e20000100800 */
[----:B------:R-:W-:Y:S01]  /*ed8e0*/  ISETP.GE.AND P0, PT, R5, UR4, PT ;  /* 0x0000000405007c0c */ /* 0x000fe2000bf06270 */
[----:B------:R-:W-:Y:S01]  /*ed8f0*/  VIADD R60, R59, UR6 ;  /* 0x000000063b3c7c36 */ /* 0x000fe20008000000 */
[----:B------:R-:W3:Y:S11]  /*ed900*/  LDC R5, c[0x0][0x244] ;  /* 0x00009100ff057b82 */ /* 0x000ef60000000800 */
[----:B------:R-:W-:-:S02]  /*ed910*/  @P0 LOP3.LUT R15, R15, 0x2000000, RZ, 0xfc, !PT ;  /* 0x020000000f0f0812 */ /* 0x000fc400078efcff */
[----:B----4-:R-:W-:Y:S01]  /*ed920*/  ISETP.GE.AND P0, PT, R2, UR7, PT ;  /* 0x0000000702007c0c */ /* 0x010fe2000bf06270 */
[----:B------:R-:W-:Y:S01]  /*ed930*/  ULDC.64 UR6, c[0x0][0x228] ;  /* 0x00008a0000067ab9 */ /* 0x000fe20000000a00 */
[----:B------:R-:W4:Y:S01]  /*ed940*/  LDL R2, [R1+0x2f4c] ;  /* 0x002f4c0001027983 */ /* 0x000f220000100800 */
[----:B------:R-:W-:Y:S01]  /*ed950*/  LOP3.LUT R15, R15, 0xffefffff, RZ, 0xc0, !PT ;  /* 0xffefffff0f0f7812 */ /* 0x000fe200078ec0ff */
[----:B------:R-:W-:Y:S01]  /*ed960*/  UMOV UR4, UR8 ;  /* 0x0000000800047c82 */ /* 0x000fe20008000000 */
[----:B------:R-:W-:-:S08]  /*ed970*/  ULDC UR8, c[0x0][0x248] ;  /* 0x0000920000087ab9 */ /* 0x000fd00000000800 */
[----:B------:R-:W-:Y:S01]  /*ed980*/  @P0 LOP3.LUT R15, R15, 0x100000, RZ, 0xfc, !PT ;  /* 0x001000000f0f0812 */ /* 0x000fe200078efcff */
[----:B-1----:R-:W-:Y:S01]  /*ed990*/  VIADD R16, R60, UR8 ;  /* 0x000000083c107c36 */ /* 0x002fe20008000000 */
[----:B------:R-:W-:Y:S02]  /*ed9a0*/  ULDC.64 UR8, c[0x0][0x228] ;  /* 0x00008a0000087ab9 */ /* 0x000fe40000000a00 */
[----:B------:R-:W-:Y:S01]  /*ed9b0*/  LOP3.LUT R15, R15, 0xfff7ffff, RZ, 0xc0, !PT ;  /* 0xfff7ffff0f0f7812 */ /* 0x000fe200078ec0ff */
[----:B------:R-:W-:Y:S01]  /*ed9c0*/  STL.64 [R1+0x65f0], R60 ;  /* 0x0065f03c01007387 */ /* 0x000fe20000100a00 */
[----:B--2---:R-:W-:Y:S01]  /*ed9d0*/  ISETP.GE.AND P0, PT, R0, UR7, PT ;  /* 0x0000000700007c0c */ /* 0x004fe2000bf06270 */
[----:B------:R-:W-:Y:S02]  /*ed9e0*/  ULDC UR7, c[0x0][0x248] ;  /* 0x0000920000077ab9 */ /* 0x000fe40000000800 */
[----:B------:R1:W-:Y:S01]  /*ed9f0*/  STL [R1+0x65fc], R16 ;  /* 0x0065fc1001007387 */ /* 0x0003e20000100800 */
[----:B------:R-:W-:Y:S01]  /*eda00*/  VIADD R21, R16, UR7 ;  /* 0x0000000710157c36 */ /* 0x000fe20008000000 */
[----:B------:R-:W-:Y:S01]  /*eda10*/  ULDC UR7, c[0x0][0x248] ;  /* 0x0000920000077ab9 */ /* 0x000fe20000000800 */
[----:B------:R-:W2:Y:S07]  /*eda20*/  LDC R0, c[0x0][0x244] ;  /* 0x00009100ff007b82 */ /* 0x000eae0000000800 */
[----:B------:R-:W-:Y:S01]  /*eda30*/  @P0 LOP3.LUT R15, R15, 0x80000, RZ, 0xfc, !PT ;  /* 0x000800000f0f0812 */ /* 0x000fe200078efcff */
[----:B0-----:R-:W-:Y:S01]  /*eda40*/  VIADD R59, R21, UR7 ;  /* 0x00000007153b7c36 */ /* 0x001fe20008000000 */
[----:B------:R-:W-:-:S02]  /*eda50*/  ULDC UR7, c[0x0][0x248] ;  /* 0x0000920000077ab9 */ /* 0x000fc40000000800 */
[----:B------:R-:W-:Y:S01]  /*eda60*/  LOP3.LUT R15, R15, 0xfffbffff, RZ, 0xc0, !PT ;  /* 0xfffbffff0f0f7812 */ /* 0x000fe200078ec0ff */
[----:B-1----:R-:W-:Y:S01]  /*eda70*/  VIADD R16, R59, UR10 ;  /* 0x0000000a3b107c36 */ /* 0x002fe20008000000 */
[----:B------:R-:W-:Y:S01]  /*eda80*/  STL [R1+0x6600], R59 ;  /* 0x0066003b01007387 */ /* 0x000fe20000100800 */
[----:B---3--:R-:W-:-:S03]  /*eda90*/  ISETP.GE.AND P0, PT, R3, UR9, PT ;  /* 0x0000000903007c0c */ /* 0x008fc6000bf06270 */
[----:B------:R-:W-:Y:S01]  /*edaa0*/  STL [R1+0xf8], R16 ;  /* 0x0000f81001007387 */ /* 0x000fe20000100800 */
[----:B------:R-:W-:Y:S01]  /*edab0*/  IMAD R9, R4, UR11, RZ ;  /* 0x0000000b04097c24 */ /* 0x000fe2000f8e02ff */
[----:B------:R-:W-:Y:S01]  /*edac0*/  ULDC.64 UR10, c[0x0][0x220] ;  /* 0x00008800000a7ab9 */ /* 0x000fe20000000a00 */
[----:B------:R-:W-:Y:S01]  /*edad0*/  ULDC UR9, c[0x0][0x248] ;  /* 0x0000920000097ab9 */ /* 0x000fe20000000800 */
[----:B------:R-:W0:Y:S06]  /*edae0*/  LDC R3, c[0x0][0x244] ;  /* 0x00009100ff037b82 */ /* 0x000e2c0000000800 */
[----:B------:R-:W-:-:S05]  /*edaf0*/  @P0 LOP3.LUT R15, R15, 0x40000, RZ, 0xfc, !PT ;  /* 0x000400000f0f0812 */ /* 0x000fca00078efcff */
[----:B------:R1:W-:Y:S01]  /*edb00*/  STL [R1+0x6604], R15 ;  /* 0x0066040f01007387 */ /* 0x0003e20000100800 */
[----:B------:R-:W-:Y:S01]  /*edb10*/  IADD3 R10, P0, R9, UR10, RZ ;  /* 0x0000000a090a7c10 */ /* 0x000fe2000ff1e0ff */
[----:B-1----:R-:W-:Y:S01]  /*edb20*/  VIADD R15, R16, UR7 ;  /* 0x00000007100f7c36 */ /* 0x002fe20008000000 */
[----:B------:R-:W-:-:S03]  /*edb30*/  ULDC UR7, c[0x0][0x248] ;  /* 0x0000920000077ab9 */ /* 0x000fc60000000800 */
[----:B------:R-:W-:Y:S01]  /*edb40*/  VIADD R40, R15, UR7 ;  /* 0x000000070f287c36 */ /* 0x000fe20008000000 */
[----:B------:R-:W-:-:S03]  /*edb50*/  ULDC UR7, c[0x0][0x244] ;  /* 0x0000910000077ab9 */ /* 0x000fc60000000800 */
[----:B------:R-:W-:Y:S01]  /*edb60*/  VIADD R4, R40, UR9 ;  /* 0x0000000928047c36 */ /* 0x000fe20008000000 */
[----:B------:R-:W-:Y:S01]  /*edb70*/  LEA.HI.X.SX32 R9, R9, UR11, 0x1, P0 ;  /* 0x0000000b09097c11 */ /* 0x000fe200080f0eff */
[----:B------:R-:W-:Y:S01]  /*edb80*/  ULDC.64 UR10, c[0x0][0x220] ;  /* 0x00008800000a7ab9 */ /* 0x000fe20000000a00 */
[----:B------:R-:W-:Y:S01]  /*edb90*/  STL [R1+0xf0], R40 ;  /* 0x0000f02801007387 */ /* 0x000fe20000100800 */
[----:B------:R-:W-:-:S03]  /*edba0*/  ULDC UR9, c[0x0][0x248] ;  /* 0x0000920000097ab9 */ /* 0x000fc60000000800 */
[----:B------:R1:W-:Y:S01]  /*edbb0*/  STL [R1+0xec], R4 ;  /* 0x0000ec0401007387 */ /* 0x0003e20000100800 */
[----:B------:R-:W-:Y:S01]  /*edbc0*/  SHF.R.S32.HI R16, RZ, 0x1f, R16 ;  /* 0x0000001fff107819 */ /* 0x000fe20000011410 */
[----:B----4-:R-:W-:Y:S01]  /*edbd0*/  IMAD R2, R2, UR7, RZ ;  /* 0x0000000702027c24 */ /* 0x010fe2000f8e02ff */
[----:B------:R-:W-:Y:S02]  /*edbe0*/  ULDC UR7, c[0x0][0x248] ;  /* 0x0000920000077ab9 */ /* 0x000fe40000000800 */
[----:B------:R-:W-:Y:S01]  /*edbf0*/  VIADD R41, R4, UR7 ;  /* 0x0000000704297c36 */ /* 0x000fe20008000000 */
[----:B------:R-:W-:Y:S01]  /*edc00*/  ULDC UR7, c[0x0][0x248] ;  /* 0x0000920000077ab9 */ /* 0x000fe20000000800 */
[----:B------:R-:W-:Y:S01]  /*edc10*/  IADD3 R8, P0, R2, UR10, RZ ;  /* 0x0000000a02087c10 */ /* 0x000fe2000ff1e0ff */
[----:B--2---:R-:W-:Y:S02]  /*edc20*/  IMAD R0, R0, 0x40, R2 ;  /* 0x0000004000007824 */ /* 0x004fe400078e0202 */
[----:B-1----:R-:W-:Y:S01]  /*edc30*/  VIADD R4, R41, UR7 ;  /* 0x0000000729047c36 */ /* 0x002fe20008000000 */
[----:B------:R-:W-:Y:S01]  /*edc40*/  ULDC UR7, c[0x0][0x248] ;  /* 0x0000920000077ab9 */ /* 0x000fe20000000800 */
[----:B------:R-:W-:Y:S01]  /*edc50*/  LEA.HI.X.SX32 R20, R2, UR11, 0x1, P0 ;  /* 0x0000000b02147c11 */ /* 0x000fe200080f0eff */
[----:B------:R-:W-:Y:S01]  /*edc60*/  ULDC.64 UR10, c[0x0][0x220] ;  /* 0x00008800000a7ab9 */ /* 0x000fe20000000a00 */
[----:B------:R-:W-:Y:S01]  /*edc70*/  VIADD R39, R4, UR7 ;  /* 0x0000000704277c36 */ /* 0x000fe20008000000 */
[----:B------:R-:W-:Y:S01]  /*edc80*/  STL [R1+0xe8], R41 ;  /* 0x0000e82901007387 */ /* 0x000fe20000100800 */
[C---:B------:R-:W-:Y:S01]  /*edc90*/  IADD3 R7, P0, R0.reuse, UR10, RZ ;  /* 0x0000000a00077c10 */ /* 0x040fe2000ff1e0ff */
[----:B------:R-:W-:Y:S01]  /*edca0*/  IMAD R5, R5, 0x20, R0 ;  /* 0x0000002005057824 */ /* 0x000fe200078e0200 */
[----:B------:R-:W-:Y:S01]  /*edcb0*/  ULDC UR7, c[0x0][0x248] ;  /* 0x0000920000077ab9 */ /* 0x000fe20000000800 */
[----:B------:R1:W-:Y:S01]  /*edcc0*/  STL [R1+0xe4], R4 ;  /* 0x0000e40401007387 */ /* 0x0003e20000100800 */
[----:B------:R-:W-:Y:S01]  /*edcd0*/  LEA.HI.X.SX32 R0, R0, UR11, 0x1, P0 ;  /* 0x0000000b00007c11 */ /* 0x000fe200080f0eff */
[----:B------:R-:W2:Y:S01]  /*edce0*/  LDC R2, c[0x0][0x244] ;  /* 0x00009100ff027b82 */ /* 0x000ea20000000800 */
[----:B------:R-:W-:Y:S01]  /*edcf0*/  ULDC.64 UR10, c[0x0][0x220] ;  /* 0x00008800000a7ab9 */ /* 0x000fe20000000a00 */
[----:B------:R-:W-:Y:S01]  /*edd00*/  STL [R1+0x44], R20 ;  /* 0x0000441401007387 */ /* 0x000fe20000100800 */
[----:B-1----:R-:W-:-:S03]  /*edd10*/  VIADD R4, R39, UR9 ;  /* 0x0000000927047c36 */ /* 0x002fc60008000000 */
[----:B------:R-:W-:Y:S01]  /*edd20*/  STL [R1+0xe0], R39 ;  /* 0x0000e02701007387 */ /* 0x000fe20000100800 */
[----:B------:R-:W-:Y:S01]  /*edd30*/  ULDC UR9, c[0x0][0x248] ;  /* 0x0000920000097ab9 */ /* 0x000fe20000000800 */
[----:B------:R-:W-:Y:S02]  /*edd40*/  VIADD R26, R4, UR7 ;  /* 0x00000007041a7c36 */ /* 0x000fe40008000000 */
[----:B------:R-:W-:Y:S01]  /*edd50*/  STL [R1+0xdc], R4 ;  /* 0x0000dc0401007387 */ /* 0x000fe20000100800 */
[----:B------:R-:W-:-:S03]  /*edd60*/  ULDC UR7, c[0x0][0x248] ;  /* 0x0000920000077ab9 */ /* 0x000fc60000000800 */
[----:B------:R1:W-:Y:S04]  /*edd70*/  STL [R1+0x40], R0 ;  /* 0x0000400001007387 */ /* 0x0003e80000100800 */
[----:B------:R-:W-:Y:S01]  /*edd80*/  STL [R1+0xd8], R26 ;  /* 0x0000d81a01007387 */ /* 0x000fe20000100800 */
[----:B-1----:R-:W-:Y:S01]  /*edd90*/  VIADD R0, R26, UR7 ;  /* 0x000000071a007c36 */ /* 0x002fe20008000000 */
[----:B------:R-:W-:-:S03]  /*edda0*/  ULDC UR7, c[0x0][0x248] ;  /* 0x0000920000077ab9 */ /* 0x000fc60000000800 */
[----:B------:R-:W-:Y:S01]  /*eddb0*/  VIADD R38, R0, UR7 ;  /* 0x0000000700267c36 */ /* 0x000fe20008000000 */
[----:B------:R-:W-:Y:S01]  /*eddc0*/  ULDC UR7, c[0x0][0x248] ;  /* 0x0000920000077ab9 */ /* 0x000fe20000000800 */
[----:B------:R1:W-:Y:S01]  /*eddd0*/  STL [R1+0xd4], R0 ;  /* 0x0000d40001007387 */ /* 0x0003e20000100800 */
[----:B------:R-:W-:Y:S01]  /*edde0*/  IADD3 R6, P0, R5, UR10, RZ ;  /* 0x0000000a05067c10 */ /* 0x000fe2000ff1e0ff */
[----:B0-----:R-:W-:Y:S02]  /*eddf0*/  IMAD R3, R3, 0x20, R5 ;  /* 0x0000002003037824 */ /* 0x001fe400078e0205 */
[----:B-1----:R-:W-:Y:S01]  /*ede00*/  VIADD R0, R38, UR7 ;  /* 0x0000000726007c36 */ /* 0x002fe20008000000 */
[----:B------:R-:W-:-:S03]  /*ede10*/  ULDC UR7, c[0x0][0x248] ;  /* 0x0000920000077ab9 */ /* 0x000fc60000000800 */
[----:B------:R-:W-:Y:S01]  /*ede20*/  VIADD R37, R0, UR9 ;  /* 0x0000000900257c36 */ /* 0x000fe20008000000 */
[----:B------:R-:W-:Y:S01]  /*ede30*/  LEA.HI.X.SX32 R5, R5, UR11, 0x1, P0 ;  /* 0x0000000b05057c11 */ /* 0x000fe200080f0eff */
[----:B------:R-:W-:Y:S01]  /*ede40*/  ULDC.64 UR10, c[0x0][0x220] ;  /* 0x00008800000a7ab9 */ /* 0x000fe20000000a00 */
[----:B------:R-:W-:Y:S01]  /*ede50*/  STL [R1+0xd0], R38 ;  /* 0x0000d02601007387 */ /* 0x000fe20000100800 */
[----:B------:R-:W-:Y:S01]  /*ede60*/  VIADD R14, R37, UR7 ;  /* 0x00000007250e7c36 */ /* 0x000fe20008000000 */
[C---:B------:R-:W-:Y:S01]  /*ede70*/  IADD3 R4, P0, R3.reuse, UR10, RZ ;  /* 0x0000000a03047c10 */ /* 0x040fe2000ff1e0ff */
[----:B------:R-:W-:Y:S01]  /*ede80*/  ULDC UR7, c[0x0][0x248] ;  /* 0x0000920000077ab9 */ /* 0x000fe20000000800 */
[----:B------:R2:W-:Y:S01]  /*ede90*/  STL [R1+0xcc], R0 ;  /* 0x0000cc0001007387 */ /* 0x0005e20000100800 */
[----:B------:R-:W-:Y:S01]  /*edea0*/  VIADD R27, R14, UR7 ;  /* 0x000000070e1b7c36 */ /* 0x000fe20008000000 */
[----:B------:R-:W-:Y:S01]  /*edeb0*/  ULDC UR7, c[0x0][0x248] ;  /* 0x0000920000077ab9 */ /* 0x000fe20000000800 */
[----:B------:R-:W-:Y:S01]  /*edec0*/  ULDC UR9, c[0x0][0x248] ;  /* 0x0000920000097ab9 */ /* 0x000fe20000000800 */
[----:B------:R-:W-:Y:S01]  /*eded0*/  STL [R1+0xc8], R37 ;  /* 0x0000c82501007387 */ /* 0x000fe20000100800 */
[----:B--2---:R-:W-:Y:S01]  /*edee0*/  IMAD R0, R2, 0x20, R3 ;  /* 0x0000002002007824 */ /* 0x004fe200078e0203 */
[----:B------:R-:W-:Y:S01]  /*edef0*/  LEA.HI.X.SX32 R3, R3, UR11, 0x1, P0 ;  /* 0x0000000b03037c11 */ /* 0x000fe200080f0eff */
[----:B------:R-:W-:Y:S01]  /*edf00*/  ULDC.64 UR10, c[0x0][0x220] ;  /* 0x00008800000a7ab9 */ /* 0x000fe20000000a00 */
[----:B------:R0:W-:Y:S02]  /*edf10*/  STL [R1+0xc4], R14 ;  /* 0x0000c40e01007387 */ /* 0x0001e40000100800 */
[C---:B------:R-:W-:Y:S01]  /*edf20*/  IADD3 R2, P0, R0.reuse, UR10, RZ ;  /* 0x0000000a00027c10 */ /* 0x040fe2000ff1e0ff */
[----:B------:R-:W-:Y:S01]  /*edf30*/  IMAD R11, R11, 0x20, R0 ;  /* 0x000000200b0b7824 */ /* 0x000fe200078e0200 */
[----:B------:R-:W-:Y:S01]  /*edf40*/  STL [R1+0xc0], R27 ;  /* 0x0000c01b01007387 */ /* 0x000fe20000100800 */
[----:B0-----:R-:W-:Y:S01]  /*edf50*/  VIADD R14, R27, UR7 ;  /* 0x000000071b0e7c36 */ /* 0x001fe20008000000 */
[----:B------:R-:W-:Y:S01]  /*edf60*/  ULDC UR7, c[0x0][0x248] ;  /* 0x0000920000077ab9 */ /* 0x000fe20000000800 */
[----:B------:R-:W-:Y:S01]  /*edf70*/  LEA.HI.X.SX32 R0, R0, UR11, 0x1, P0 ;  /* 0x0000000b00007c11 */ /* 0x000fe200080f0eff */
[----:B------:R-:W-:Y:S01]  /*edf80*/  ULDC.64 UR10, c[0x0][0x220] ;  /* 0x00008800000a7ab9 */ /* 0x000fe20000000a00 */
[----:B------:R-:W-:Y:S01]  /*edf90*/  VIADD R36, R14, UR7 ;  /* 0x000000070e247c36 */ /* 0x000fe20008000000 */
[----:B------:R0:W-:Y:S01]  /*edfa0*/  STL [R1+0xbc], R14 ;  /* 0x0000bc0e01007387 */ /* 0x0001e20000100800 */
[----:B------:R-:W-:Y:S01]  /*edfb0*/  IADD3 R58, P0, R11, UR10, RZ ;  /* 0x0000000a0b3a7c10 */ /* 0x000fe2000ff1e0ff */
[----:B------:R-:W-:Y:S01]  /*edfc0*/  ULDC UR7, c[0x0][0x248] ;  /* 0x0000920000077ab9 */ /* 0x000fe20000000800 */
[----:B------:R-:W-:-:S02]  /*edfd0*/  VIADD R17, R36, UR9 ;  /* 0x0000000924117c36 */ /* 0x000fc40008000000 */
[----:B------:R-:W-:Y:S01]  /*edfe0*/  IMAD R12, R12, 0x20, R11 ;  /* 0x000000200c0c7824 */ /* 0x000fe200078e020b */
[----:B0-----:R-:W0:Y:S01]  /*edff0*/  LDC R14, c[0x0][0x244] ;  /* 0x00009100ff0e7b82 */ /* 0x001e220000000800 */
[----:B------:R-:W-:Y:S01]  /*ee000*/  LEA.HI.X.SX32 R11, R11, UR11, 0x1, P0 ;  /* 0x0000000b0b0b7c11 */ /* 0x000fe200080f0eff */
[----:B------:R-:W-:Y:S01]  /*ee010*/  VIADD R35, R17, UR7 ;  /* 0x0000000711237c36 */ /* 0x000fe20008000000 */
[----:B------:R-:W-:Y:S01]  /*ee020*/  STL [R1+0xb8], R36 ;  /* 0x0000b82401007387 */ /* 0x000fe20000100800 */
[----:B------:R-:W-:Y:S01]  /*ee030*/  ULDC.64 UR10, c[0x0][0x220] ;  /* 0x00008800000a7ab9 */ /* 0x000fe20000000a00 */
[----:B------:R-:W-:Y:S01]  /*ee040*/  ULDC UR7, c[0x0][0x248] ;  /* 0x0000920000077ab9 */ /* 0x000fe20000000800 */
[----:B------:R-:W-:Y:S01]  /*ee050*/  IADD3 R19, P0, R12, UR10, RZ ;  /* 0x0000000a0c137c10 */ /* 0x000fe2000ff1e0ff */
[----:B------:R-:W-:Y:S01]  /*ee060*/  STL [R1+0x3c], R58 ;  /* 0x00003c3a01007387 */ /* 0x000fe20000100800 */
[----:B------:R-:W-:-:S03]  /*ee070*/  ULDC UR9, c[0x0][0x248] ;  /* 0x0000920000097ab9 */ /* 0x000fc60000000800 */
[----:B------:R1:W-:Y:S04]  /*ee080*/  STL [R1+0xb4], R17 ;  /* 0x0000b41101007387 */ /* 0x0003e80000100800 */
[----:B------:R2:W-:Y:S01]  /*ee090*/  STL [R1+0x38], R11 ;  /* 0x0000380b01007387 */ /* 0x0005e20000100800 */
[----:B-1----:R-:W-:Y:S01]  /*ee0a0*/  VIADD R17, R35, UR7 ;  /* 0x0000000723117c36 */ /* 0x002fe20008000000 */
[----:B------:R-:W-:Y:S01]  /*ee0b0*/  ULDC UR7, c[0x0][0x248] ;  /* 0x0000920000077ab9 */ /* 0x000fe20000000800 */
[----:B--2---:R-:W-:Y:S01]  /*ee0c0*/  IMAD R11, R13, 0x20, R12 ;  /* 0x000000200d0b7824 */ /* 0x004fe200078e020c */
[----:B------:R-:W-:Y:S01]  /*ee0d0*/  LEA.HI.X.SX32 R12, R12, UR11, 0x1, P0 ;  /* 0x0000000b0c0c7c11 */ /* 0x000fe200080f0eff */
[----:B------:R-:W-:Y:S01]  /*ee0e0*/  VIADD R22, R17, UR7 ;  /* 0x0000000711167c36 */ /* 0x000fe20008000000 */
[----:B------:R-:W-:Y:S01]  /*ee0f0*/  STL [R1+0xb0], R35 ;  /* 0x0000b02301007387 */ /* 0x000fe20000100800 */
[----:B------:R-:W-:Y:S01]  /*ee100*/  ULDC UR7, c[0x0][0x248] ;  /* 0x0000920000077ab9 */ /* 0x000fe20000000800 */
[----:B------:R-:W-:Y:S01]  /*ee110*/  ULDC.64 UR10, c[0x0][0x220] ;  /* 0x00008800000a7ab9 */ /* 0x000fe20000000a00 */
[----:B------:R-:W1:Y:S01]  /*ee120*/  LDC R13, c[0x0][0x244] ;  /* 0x00009100ff0d7b82 */ /* 0x000e620000000800 */
[----:B------:R2:W-:Y:S04]  /*ee130*/  STL [R1+0x34], R19 ;  /* 0x0000341301007387 */ /* 0x0005e80000100800 */
[----:B------:R3:W-:Y:S04]  /*ee140*/  STL [R1+0xac], R17 ;  /* 0x0000ac1101007387 */ /* 0x0007e80000100800 */
[----:B------:R4:W-:Y:S01]  /*ee150*/  STL [R1+0x30], R12 ;  /* 0x0000300c01007387 */ /* 0x0009e20000100800 */
[----:B--2---:R-:W2:Y:S01]  /*ee160*/  LDC R19, c[0x0][0x244] ;  /* 0x00009100ff137b82 */ /* 0x004ea20000000800 */
[----:B---3--:R-:W-:-:S02]  /*ee170*/  VIADD R17, R22, UR7 ;  /* 0x0000000716117c36 */ /* 0x008fc40008000000 */
[----:B------:R-:W-:Y:S01]  /*ee180*/  STL [R1+0xa8], R22 ;  /* 0x0000a81601007387 */ /* 0x000fe20000100800 */
[----:B------:R-:W-:Y:S01]  /*ee190*/  ULDC UR7, c[0x0][0x248] ;  /* 0x0000920000077ab9 */ /* 0x000fe20000000800 */
[----:B----4-:R-:W-:Y:S01]  /*ee1a0*/  IADD3 R12, P0, R11, UR10, RZ ;  /* 0x0000000a0b0c7c10 */ /* 0x010fe2000ff1e0ff */
[----:B------:R-:W-:Y:S01]  /*ee1b0*/  VIADD R34, R17, UR9 ;  /* 0x0000000911227c36 */ /* 0x000fe20008000000 */
[----:B------:R-:W-:Y:S01]  /*ee1c0*/  STL [R1+0xa4], R17 ;  /* 0x0000a41101007387 */ /* 0x000fe20000100800 */
[----:B------:R-:W-:-:S03]  /*ee1d0*/  ULDC UR9, c[0x0][0x248] ;  /* 0x0000920000097ab9 */ /* 0x000fc60000000800 */
[----:B------:R0:W-:Y:S02]  /*ee1e0*/  STL [R1+0x2c], R12 ;  /* 0x00002c0c01007387 */ /* 0x0001e40000100800 */
[----:B0-----:R-:W-:Y:S02]  /*ee1f0*/  IMAD R12, R14, 0x20, R11 ;  /* 0x000000200e0c7824 */ /* 0x001fe400078e020b */
[----:B------:R-:W-:Y:S01]  /*ee200*/  VIADD R14, R34, UR7 ;  /* 0x00000007220e7c36 */ /* 0x000fe20008000000 */
[----:B------:R-:W-:Y:S01]  /*ee210*/  ULDC UR7, c[0x0][0x248] ;  /* 0x0000920000077ab9 */ /* 0x000fe20000000800 */
[----:B------:R-:W-:Y:S01]  /*ee220*/  LEA.HI.X.SX32 R11, R11, UR11, 0x1, P0 ;  /* 0x0000000b0b0b7c11 */ /* 0x000fe200080f0eff */
[----:B------:R-:W-:Y:S01]  /*ee230*/  ULDC.64 UR10, c[0x0][0x220] ;  /* 0x00008800000a7ab9 */ /* 0x000fe20000000a00 */
[----:B------:R-:W-:Y:S01]  /*ee240*/  VIADD R33, R14, UR7 ;  /* 0x000000070e217c36 */ /* 0x000fe20008000000 */
[C---:B------:R-:W-:Y:S01]  /*ee250*/  IADD3 R57, P0, R12.reuse, UR10, RZ ;  /* 0x0000000a0c397c10 */ /* 0x040fe2000ff1e0ff */
[----:B------:R-:W-:Y:S01]  /*ee260*/  STL [R1+0xa0], R34 ;  /* 0x0000a02201007387 */ /* 0x000fe20000100800 */
[----:B------:R-:W-:Y:S01]  /*ee270*/  ULDC UR7, c[0x0][0x248] ;  /* 0x0000920000077ab9 */ /* 0x000fe20000000800 */
[----:B------:R-:W-:Y:S01]  /*ee280*/  VIADD R17, R33, UR9 ;  /* 0x0000000921117c36 */ /* 0x000fe20008000000 */
[----:B------:R-:W-:Y:S01]  /*ee290*/  ULDC UR9, c[0x0][0x248] ;  /* 0x0000920000097ab9 */ /* 0x000fe20000000800 */
[----:B------:R0:W-:Y:S02]  /*ee2a0*/  STL [R1+0x28], R11 ;  /* 0x0000280b01007387 */ /* 0x0001e40000100800 */
[----:B------:R-:W-:Y:S01]  /*ee2b0*/  VIADD R24, R17, UR7 ;  /* 0x0000000711187c36 */ /* 0x000fe20008000000 */
[----:B------:R-:W-:Y:S01]  /*ee2c0*/  LEA.HI.X.SX32 R56, R12, UR11, 0x1, P0 ;  /* 0x0000000b0c387c11 */ /* 0x000fe200080f0eff */
[----:B------:R3:W-:Y:S01]  /*ee2d0*/  STL [R1+0x9c], R14 ;  /* 0x00009c0e01007387 */ /* 0x0007e20000100800 */
[----:B------:R-:W-:Y:S01]  /*ee2e0*/  ULDC.64 UR10, c[0x0][0x220] ;  /* 0x00008800000a7ab9 */ /* 0x000fe20000000a00 */
[----:B------:R-:W-:-:S02]  /*ee2f0*/  ULDC UR7, c[0x0][0x248] ;  /* 0x0000920000077ab9 */ /* 0x000fc40000000800 */
[----:B------:R-:W-:Y:S01]  /*ee300*/  STL [R1+0x98], R33 ;  /* 0x0000982101007387 */ /* 0x000fe20000100800 */
[----:B0-----:R-:W-:-:S03]  /*ee310*/  IMAD R11, R18, 0x20, R12 ;  /* 0x00000020120b7824 */ /* 0x001fc600078e020c */
[----:B------:R-:W-:Y:S01]  /*ee320*/  STL [R1+0x24], R57 ;  /* 0x0000243901007387 */ /* 0x000fe20000100800 */
[----:B------:R-:W0:Y:S03]  /*ee330*/  LDC R18, c[0x0][0x244] ;  /* 0x00009100ff127b82 */ /* 0x000e260000000800 */
[----:B------:R4:W-:Y:S05]  /*ee340*/  STL [R1+0x94], R17 ;  /* 0x0000941101007387 */ /* 0x0009ea0000100800 */
[----:B---3--:R-:W3:Y:S01]  /*ee350*/  LDC R14, c[0x0][0x244] ;  /* 0x00009100ff0e7b82 */ /* 0x008ee20000000800 */
[----:B------:R-:W-:Y:S01]  /*ee360*/  IADD3 R55, P0, R11, UR10, RZ ;  /* 0x0000000a0b377c10 */ /* 0x000fe2000ff1e0ff */
[----:B----4-:R-:W-:-:S03]  /*ee370*/  VIADD R17, R24, UR9 ;  /* 0x0000000918117c36 */ /* 0x010fc60008000000 */
[----:B------:R-:W-:Y:S01]  /*ee380*/  LEA.HI.X.SX32 R54, R11, UR11, 0x1, P0 ;  /* 0x0000000b0b367c11 */ /* 0x000fe200080f0eff */
[----:B-1----:R-:W-:Y:S01]  /*ee390*/  IMAD R12, R13, 0x20, R11 ;  /* 0x000000200d0c7824 */ /* 0x002fe200078e020b */
[----:B------:R-:W-:Y:S01]  /*ee3a0*/  ULDC UR9, c[0x0][0x248] ;  /* 0x0000920000097ab9 */ /* 0x000fe20000000800 */
[----:B------:R-:W-:Y:S01]  /*ee3b0*/  VIADD R32, R17, UR7 ;  /* 0x0000000711207c36 */ /* 0x000fe20008000000 */
[----:B------:R-:W-:Y:S01]  /*ee3c0*/  ULDC UR7, c[0x0][0x248] ;  /* 0x0000920000077ab9 */ /* 0x000fe20000000800 */
[----:B------:R-:W-:Y:S01]  /*ee3d0*/  STL [R1+0x20], R56 ;  /* 0x0000203801007387 */ /* 0x000fe20000100800 */
[----:B------:R-:W-:Y:S01]  /*ee3e0*/  ULDC.64 UR10, c[0x0][0x220] ;  /* 0x00008800000a7ab9 */ /* 0x000fe20000000a00 */
[----:B------:R-:W-:Y:S01]  /*ee3f0*/  VIADD R11, R32, UR7 ;  /* 0x00000007200b7c36 */ /* 0x000fe20008000000 */
[----:B------:R-:W-:Y:S01]  /*ee400*/  ULDC UR7, c[0x0][0x248] ;  /* 0x0000920000077ab9 */ /* 0x000fe20000000800 */
[----:B------:R-:W-:Y:S01]  /*ee410*/  STL [R1+0x90], R24 ;  /* 0x0000901801007387 */ /* 0x000fe20000100800 */
[----:B------:R-:W1:Y:S01]  /*ee420*/  LDC R13, c[0x0][0x244] ;  /* 0x00009100ff0d7b82 */ /* 0x000e620000000800 */
[----:B------:R-:W-:Y:S01]  /*ee430*/  VIADD R31, R11, UR9 ;  /* 0x000000090b1f7c36 */ /* 0x000fe20008000000 */
[----:B------:R-:W-:Y:S01]  /*ee440*/  IADD3 R53, P0, R12, UR10, RZ ;  /* 0x0000000a0c357c10 */ /* 0x000fe2000ff1e0ff */
[----:B------:R-:W-:Y:S01]  /*ee450*/  STL [R1+0x1c], R55 ;  /* 0x00001c3701007387 */ /* 0x000fe20000100800 */
[----:B------:R-:W-:-:S03]  /*ee460*/  ULDC UR9, c[0x0][0x248] ;  /* 0x0000920000097ab9 */ /* 0x000fc60000000800 */
[----:B------:R4:W-:Y:S04]  /*ee470*/  STL [R1+0x8c], R17 ;  /* 0x00008c1101007387 */ /* 0x0009e80000100800 */
[----:B------:R-:W-:Y:S01]  /*ee480*/  STL [R1+0x18], R54 ;  /* 0x0000183601007387 */ /* 0x000fe20000100800 */
[----:B----4-:R-:W-:Y:S01]  /*ee490*/  VIADD R17, R31, UR7 ;  /* 0x000000071f117c36 */ /* 0x010fe20008000000 */
[----:B------:R-:W-:Y:S02]  /*ee4a0*/  ULDC UR7, c[0x0][0x248] ;  /* 0x0000920000077ab9 */ /* 0x000fe40000000800 */
[----:B------:R-:W-:Y:S01]  /*ee4b0*/  STL [R1+0x88], R32 ;  /* 0x0000882001007387 */ /* 0x000fe20000100800 */
[----:B------:R-:W-:Y:S01]  /*ee4c0*/  VIADD R30, R17, UR7 ;  /* 0x00000007111e7c36 */ /* 0x000fe20008000000 */
[----:B------:R-:W-:-:S02]  /*ee4d0*/  ULDC UR7, c[0x0][0x248] ;  /* 0x0000920000077ab9 */ /* 0x000fc40000000800 */
[----:B------:R3:W-:Y:S01]  /*ee4e0*/  STL [R1+0x84], R11 ;  /* 0x0000840b01007387 */ /* 0x0007e20000100800 */
[----:B------:R-:W-:Y:S01]  /*ee4f0*/  LEA.HI.X.SX32 R52, R12, UR11, 0x1, P0 ;  /* 0x0000000b0c347c11 */ /* 0x000fe200080f0eff */
[----:B------:R-:W-:Y:S01]  /*ee500*/  ULDC.64 UR10, c[0x0][0x220] ;  /* 0x00008800000a7ab9 */ /* 0x000fe20000000a00 */
[----:B---3--:R-:W-:Y:S02]  /*ee510*/  IMAD R11, R14, 0x20, R12 ;  /* 0x000000200e0b7824 */ /* 0x008fe400078e020c */
[----:B------:R-:W-:Y:S01]  /*ee520*/  VIADD R14, R30, UR7 ;  /* 0x000000071e0e7c36 */ /* 0x000fe20008000000 */
[----:B------:R-:W-:Y:S02]  /*ee530*/  ULDC UR7, c[0x0][0x248] ;  /* 0x0000920000077ab9 */ /* 0x000fe40000000800 */
[C---:B------:R-:W-:Y:S01]  /*ee540*/  IADD3 R51, P0, R11.reuse, UR10, RZ ;  /* 0x0000000a0b337c10 */ /* 0x040fe2000ff1e0ff */
[----:B------:R-:W-:Y:S01]  /*ee550*/  VIADD R61, R14, UR7 ;  /* 0x000000070e3d7c36 */ /* 0x000fe20008000000 */
[----:B------:R-:W-:Y:S01]  /*ee560*/  ULDC UR7, c[0x0][0x248] ;  /* 0x0000920000077ab9 */ /* 0x000fe20000000800 */
[----:B0-----:R-:W-:Y:S01]  /*ee570*/  IMAD R12, R18, 0x20, R11 ;  /* 0x00000020120c7824 */ /* 0x001fe200078e020b */
[----:B------:R-:W-:Y:S01]  /*ee580*/  LEA.HI.X.SX32 R50, R11, UR11, 0x1, P0 ;  /* 0x0000000b0b327c11 */ /* 0x000fe200080f0eff */
[----:B------:R-:W-:Y:S01]  /*ee590*/  VIADD R11, R61, UR7 ;  /* 0x000000073d0b7c36 */ /* 0x000fe20008000000 */
[----:B------:R-:W-:Y:S01]  /*ee5a0*/  ULDC.64 UR10, c[0x0][0x220] ;  /* 0x00008800000a7ab9 */ /* 0x000fe20000000a00 */
[----:B------:R-:W-:Y:S01]  /*ee5b0*/  STL [R1+0x14], R53 ;  /* 0x0000143501007387 */ /* 0x000fe20000100800 */
[----:B------:R-:W-:Y:S01]  /*ee5c0*/  ULDC UR7, c[0x0][0x248] ;  /* 0x0000920000077ab9 */ /* 0x000fe20000000800 */
[----:B------:R-:W-:Y:S01]  /*ee5d0*/  IADD3 R49, P0, R12, UR10, RZ ;  /* 0x0000000a0c317c10 */ /* 0x000fe2000ff1e0ff */
[----:B------:R-:W-:Y:S01]  /*ee5e0*/  VIADD R29, R11, UR7 ;  /* 0x000000070b1d7c36 */ /* 0x000fe20008000000 */
[----:B------:R-:W-:Y:S01]  /*ee5f0*/  STL [R1+0x80], R31 ;  /* 0x0000801f01007387 */ /* 0x000fe20000100800 */
[----:B------:R-:W-:-:S03]  /*ee600*/  ULDC UR7, c[0x0][0x248] ;  /* 0x0000920000077ab9 */ /* 0x000fc60000000800 */
[----:B------:R-:W-:Y:S01]  /*ee610*/  STL [R1+0x10], R52 ;  /* 0x0000103401007387 */ /* 0x000fe20000100800 */
[----:B------:R-:W-:Y:S01]  /*ee620*/  LEA.HI.X.SX32 R48, R12, UR11, 0x1, P0 ;  /* 0x0000000b0c307c11 */ /* 0x000fe200080f0eff */
[----:B-1----:R-:W-:Y:S01]  /*ee630*/  IMAD R13, R13, 0x20, R12 ;  /* 0x000000200d0d7824 */ /* 0x002fe200078e020c */
[----:B------:R-:W-:Y:S01]  /*ee640*/  ULDC.64 UR10, c[0x0][0x220] ;  /* 0x00008800000a7ab9 */ /* 0x000fe20000000a00 */
[----:B------:R0:W-:Y:S04]  /*ee650*/  STL [R1+0x7c], R17 ;  /* 0x00007c1101007387 */ /* 0x0001e80000100800 */
[----:B------:R-:W-:Y:S04]  /*ee660*/  STL [R1+0xc], R51 ;  /* 0x00000c3301007387 */ /* 0x000fe80000100800 */
[----:B------:R-:W-:Y:S01]  /*ee670*/  STL [R1+0x78], R30 ;  /* 0x0000781e01007387 */ /* 0x000fe20000100800 */
[----:B0-----:R-:W-:Y:S01]  /*ee680*/  VIADD R17, R29, UR9 ;  /* 0x000000091d117c36 */ /* 0x001fe20008000000 */
[----:B------:R-:W-:-:S02]  /*ee690*/  ULDC UR9, c[0x0][0x248] ;  /* 0x0000920000097ab9 */ /* 0x000fc40000000800 */
[----:B------:R-:W-:Y:S04]  /*ee6a0*/  STL [R1+0x8], R50 ;  /* 0x0000083201007387 */ /* 0x000fe80000100800 */
[----:B------:R2:W-:Y:S01]  /*ee6b0*/  STL [R1+0x74], R14 ;  /* 0x0000740e01007387 */ /* 0x0005e20000100800 */
[----:B------:R-:W-:Y:S01]  /*ee6c0*/  VIADD R28, R17, UR7 ;  /* 0x00000007111c7c36 */ /* 0x000fe20008000000 */
[----:B------:R-:W-:Y:S02]  /*ee6d0*/  ULDC UR7, c[0x0][0x248] ;  /* 0x0000920000077ab9 */ /* 0x000fe40000000800 */
[----:B------:R-:W-:Y:S04]  /*ee6e0*/  STL [R1+0x4], R49 ;  /* 0x0000043101007387 */ /* 0x000fe80000100800 */
[----:B------:R-:W-:Y:S04]  /*ee6f0*/  STL [R1+0x70], R61 ;  /* 0x0000703d01007387 */ /* 0x000fe80000100800 */
[----:B------:R-:W-:Y:S04]  /*ee700*/  STL [R1], R48 ;  /* 0x0000003001007387 */ /* 0x000fe80000100800 */
[----:B------:R-:W-:Y:S04]  /*ee710*/  STL [R1+0x6c], R11 ;  /* 0x00006c0b01007387 */ /* 0x000fe80000100800 */
[----:B------:R-:W-:Y:S04]  /*ee720*/  STL [R1+0x68], R29 ;  /* 0x0000681d01007387 */ /* 0x000fe80000100800 */
[----:B------:R0:W-:Y:S01]  /*ee730*/  STL [R1+0x64], R17 ;  /* 0x0000641101007387 */ /* 0x0001e20000100800 */
[----:B--2---:R-:W-:-:S03]  /*ee740*/  IMAD R14, R19, 0x20, R13 ;  /* 0x00000020130e7824 */ /* 0x004fc600078e020d */
[----:B------:R-:W-:Y:S01]  /*ee750*/  STL [R1+0x60], R28 ;  /* 0x0000601c01007387 */ /* 0x000fe20000100800 */
[----:B0-----:R-:W-:Y:S01]  /*ee760*/  VIADD R17, R28, UR7 ;  /* 0x000000071c117c36 */ /* 0x001fe20008000000 */
[----:B------:R-:W-:-:S03]  /*ee770*/  ULDC UR7, c[0x0][0x248] ;  /* 0x0000920000077ab9 */ /* 0x000fc60000000800 */
[----:B------:R-:W-:Y:S01]  /*ee780*/  VIADD R60, R17, UR9 ;  /* 0x00000009113c7c36 */ /* 0x000fe20008000000 */
[----:B------:R0:W-:Y:S01]  /*ee790*/  STL [R1+0x5c], R17 ;  /* 0x00005c1101007387 */ /* 0x0001e20000100800 */
[----:B------:R-:W-:Y:S01]  /*ee7a0*/  IADD3 R12, P0, R14, UR10, RZ ;  /* 0x0000000a0e0c7c10 */ /* 0x000fe2000ff1e0ff */
[----:B------:R-:W-:Y:S01]  /*ee7b0*/  ULDC UR10, c[0x0][0x248] ;  /* 0x00009200000a7ab9 */ /* 0x000fe20000000800 */
[----:B------:R-:W-:Y:S01]  /*ee7c0*/  ULDC UR9, c[0x0][0x248] ;  /* 0x0000920000097ab9 */ /* 0x000fe20000000800 */
[----:B------:R-:W-:Y:S01]  /*ee7d0*/  STL [R1+0x58], R60 ;  /* 0x0000583c01007387 */ /* 0x000fe20000100800 */
[----:B0-----:R-:W-:Y:S01]  /*ee7e0*/  VIADD R17, R60, UR7 ;  /* 0x000000073c117c36 */ /* 0x001fe20008000000 */
[----:B------:R-:W-:Y:S01]  /*ee7f0*/  LEA.HI.X.SX32 R14, R14, UR11, 0x1, P0 ;  /* 0x0000000b0e0e7c11 */ /* 0x000fe200080f0eff */
[----:B------:R-:W-:Y:S01]  /*ee800*/  ULDC UR11, c[0x0][0x248] ;  /* 0x00009200000b7ab9 */ /* 0x000fe20000000800 */
[----:B------:R-:W-:Y:S01]  /*ee810*/  SHF.R.S32.HI R59, RZ, 0x1f, R15 ;  /* 0x0000001fff3b7819 */ /* 0x000fe2000001140f */
[----:B------:R-:W-:Y:S01]  /*ee820*/  ULDC UR7, c[0x0][0x248] ;  /* 0x0000920000077ab9 */ /* 0x000fe20000000800 */
[----:B------:R0:W-:Y:S02]  /*ee830*/  STL [R1+0x54], R17 ;  /* 0x0000541101007387 */ /* 0x0001e40000100800 */
[----:B0-----:R-:W-:Y:S01]  /*ee840*/  VIADD R17, R17, UR10 ;  /* 0x0000000a11117c36 */ /* 0x001fe20008000000 */
[----:B------:R-:W-:Y:S01]  /*ee850*/  SHF.R.S32.HI R30, RZ, 0x1f, R30 ;  /* 0x0000001fff1e7819 */ /* 0x000fe2000001141e */
[----:B------:R-:W-:-:S02]  /*ee860*/  ULDC UR10, c[0x0][0x248] ;  /* 0x00009200000a7ab9 */ /* 0x000fc40000000800 */
[----:B------:R-:W-:Y:S01]  /*ee870*/  VIADD R18, R17, UR11 ;  /* 0x0000000b11127c36 */ /* 0x000fe20008000000 */
[----:B------:R-:W-:Y:S03]  /*ee880*/  STL [R1+0x50], R17 ;  /* 0x0000501101007387 */ /* 0x000fe60000100800 */
[----:B------:R-:W-:Y:S01]  /*ee890*/  VIADD R23, R18, UR9 ;  /* 0x0000000912177c36 */ /* 0x000fe20008000000 */
[----:B------:R-:W-:Y:S01]  /*ee8a0*/  STL [R1+0x4c], R18 ;  /* 0x00004c1201007387 */ /* 0x000fe20000100800 */
[----:B------:R-:W-:Y:S01]  /*ee8b0*/  SHF.R.S32.HI R61, RZ, 0x1f, R61 ;  /* 0x0000001fff3d7819 */ /* 0x000fe2000001143d */
[----:B------:R-:W-:Y:S02]  /*ee8c0*/  ULDC UR9, c[0x0][0x248] ;  /* 0x0000920000097ab9 */ /* 0x000fe40000000800 */
[----:B------:R-:W-:Y:S04]  /*ee8d0*/  STL [R1+0x48], R23 ;  /* 0x0000481701007387 */ /* 0x000fe80000100800 */
[----:B------:R0:W-:Y:S04]  /*ee8e0*/  STL [R1+0x6608], R16 ;  /* 0x0066081001007387 */ /* 0x0001e80000100800 */
[----:B0-----:R-:W2:Y:S04]  /*ee8f0*/  LDL.LU R16, [R1+0xec] ;  /* 0x0000ec0001107983 */ /* 0x001ea80000300800 */
[----:B------:R2:W-:Y:S02]  /*ee900*/  STL [R1+0x660c], R59 ;  /* 0x00660c3b01007387 */ /* 0x0005e40000100800 */
[----:B--2---:R-:W-:-:S05]  /*ee910*/  SHF.R.S32.HI R59, RZ, 0x1f, R16 ;  /* 0x0000001fff3b7819 */ /* 0x004fca0000011410 */
[----:B------:R0:W-:Y:S04]  /*ee920*/  STL [R1+0x661c], R59 ;  /* 0x00661c3b01007387 */ /* 0x0001e80000100800 */
[----:B0-----:R-:W2:Y:S01]  /*ee930*/  LDL.LU R59, [R1+0xe4] ;  /* 0x0000e400013b7983 */ /* 0x001ea20000300800 */
[----:B------:R-:W-:-:S03]  /*ee940*/  IMAD.MOV.U32 R18, RZ, RZ, R41 ;  /* 0x000000ffff127224 */ /* 0x000fc600078e0029 */
[----:B------:R2:W-:Y:S02]  /*ee950*/  STL [R1+0x6618], R16 ;  /* 0x0066181001007387 */ /* 0x0005e40000100800 */
[----:B------:R-:W-:Y:S02]  /*ee960*/  SHF.R.S32.HI R18, RZ, 0x1f, R18 ;  /* 0x0000001fff127819 */ /* 0x000fe40000011412 */
[----:B--2---:R-:W-:-:S05]  /*ee970*/  SHF.R.S32.HI R16, RZ, 0x1f, R59 ;  /* 0x0000001fff107819 */ /* 0x004fca000001143b */
[----:B------:R0:W-:Y:S04]  /*ee980*/  STL [R1+0x6624], R16 ;  /* 0x0066241001007387 */ /* 0x0001e80000100800 */
[----:B------:R-:W-:Y:S04]  /*ee990*/  STL [R1+0x118], R18 ;  /* 0x0001181201007387 */ /* 0x000fe80000100800 */
[----:B0-----:R-:W2:Y:S04]  /*ee9a0*/  LDL.LU R16, [R1+0xdc] ;  /* 0x0000dc0001107983 */ /* 0x001ea80000300800 */
[----:B------:R2:W-:Y:S02]  /*ee9b0*/  STL [R1+0x6620], R59 ;  /* 0x0066203b01007387 */ /* 0x0005e40000100800 */
[----:B--2---:R-:W-:-:S05]  /*ee9c0*/  SHF.R.S32.HI R59, RZ, 0x1f, R16 ;  /* 0x0000001fff3b7819 */ /* 0x004fca0000011410 */
[----:B------:R0:W-:Y:S04]  /*ee9d0*/  STL [R1+0x662c], R59 ;  /* 0x00662c3b01007387 */ /* 0x0001e80000100800 */
[----:B0-----:R-:W2:Y:S04]  /*ee9e0*/  LDL.LU R59, [R1+0xd4] ;  /* 0x0000d400013b7983 */ /* 0x001ea80000300800 */
[----:B------:R0:W-:Y:S02]  /*ee9f0*/  STL [R1+0x6628], R16 ;  /* 0x0066281001007387 */ /* 0x0001e40000100800 */
[----:B0-----:R-:W-:-:S02]  /*eea00*/  SHF.R.S32.HI R16, RZ, 0x1f, R26 ;  /* 0x0000001fff107819 */ /* 0x001fc4000001141a */
[----:B------:R-:W3:Y:S04]  /*eea10*/  LDL.LU R26, [R1+0x6730] ;  /* 0x00673000011a7983 */ /* 0x000ee80000300800 */
[----:B------:R2:W-:Y:S02]  /*eea20*/  STL [R1+0x128], R16 ;  /* 0x0001281001007387 */ /* 0x0005e40000100800 */
[----:B--2---:R-:W-:-:S05]  /*eea30*/  SHF.R.S32.HI R16, RZ, 0x1f, R59 ;  /* 0x0000001fff107819 */ /* 0x004fca000001143b */
[----:B------:R0:W-:Y:S04]  /*eea40*/  STL [R1+0x6634], R16 ;  /* 0x0066341001007387 */ /* 0x0001e80000100800 */
[----:B0-----:R-:W2:Y:S04]  /*eea50*/  LDL.LU R16, [R1+0xcc] ;  /* 0x0000cc0001107983 */ /* 0x001ea80000300800 */
[----:B------:R0:W-:Y:S02]  /*eea60*/  STL [R1+0x6630], R59 ;  /* 0x0066303b01007387 */ /* 0x0001e40000100800 */
[----:B0-----:R-:W-:-:S05]  /*eea70*/  IMAD.MOV.U32 R59, RZ, RZ, R38 ;  /* 0x000000ffff3b7224 */ /* 0x001fca00078e0026 */
[----:B------:R-:W-:-:S05]  /*eea80*/  SHF.R.S32.HI R59, RZ, 0x1f, R59 ;  /* 0x0000001fff3b7819 */ /* 0x000fca000001143b */
[----:B------:R2:W-:Y:S02]  /*eea90*/  STL [R1+0x130], R59 ;  /* 0x0001303b01007387 */ /* 0x0005e40000100800 */
[----:B--2---:R-:W-:-:S05]  /*eeaa0*/  SHF.R.S32.HI R59, RZ, 0x1f, R16 ;  /* 0x0000001fff3b7819 */ /* 0x004fca0000011410 */
[----:B------:R0:W-:Y:S04]  /*eeab0*/  STL [R1+0x663c], R59 ;  /* 0x00663c3b01007387 */ /* 0x0001e80000100800 */
[----:B0-----:R-:W2:Y:S04]  /*eeac0*/  LDL.LU R59, [R1+0xc4] ;  /* 0x0000c400013b7983 */ /* 0x001ea80000300800 */
[----:B------:R0:W-:Y:S02]  /*eead0*/  STL [R1+0x6638], R16 ;  /* 0x0066381001007387 */ /* 0x0001e40000100800 */
[----:B0-----:R-:W-:-:S05]  /*eeae0*/  SHF.R.S32.HI R16, RZ, 0x1f, R37 ;  /* 0x0000001fff107819 */ /* 0x001fca0000011425 */
[----:B------:R2:W-:Y:S02]  /*eeaf0*/  STL [R1+0x138], R16 ;  /* 0x0001381001007387 */ /* 0x0005e40000100800 */
[----:B--2---:R-:W-:-:S05]  /*eeb00*/  SHF.R.S32.HI R16, RZ, 0x1f, R59 ;  /* 0x0000001fff107819 */ /* 0x004fca000001143b */
[----:B------:R0:W-:Y:S04]  /*eeb10*/  STL [R1+0x6644], R16 ;  /* 0x0066441001007387 */ /* 0x0001e80000100800 */
[----:B0-----:R-:W2:Y:S04]  /*eeb20*/  LDL.LU R16, [R1+0xbc] ;  /* 0x0000bc0001107983 */ /* 0x001ea80000300800 */
[----:B------:R0:W-:Y:S02]  /*eeb30*/  STL [R1+0x6640], R59 ;  /* 0x0066403b01007387 */ /* 0x0001e40000100800 */
[----:B0-----:R-:W-:-:S02]  /*eeb40*/  SHF.R.S32.HI R59, RZ, 0x1f, R27 ;  /* 0x0000001fff3b7819 */ /* 0x001fc4000001141b */
[----:B------:R-:W4:Y:S04]  /*eeb50*/  LDL.LU R27, [R1+0x672c] ;  /* 0x00672c00011b7983 */ /* 0x000f280000300800 */
        /* <DEDUP_REMOVED lines=58> */
[----:B--2---:R-:W-:-:S05]  /*eef00*/  SHF.R.S32.HI R16, RZ, 0x1f, R59 ;  /* 0x0000001fff107819 */ /* 0x004fca000001143b */
[----:B------:R0:W-:Y:S04]  /*eef10*/  STL [R1+0x6694], R16 ;  /* 0x0066941001007387 */ /* 0x0001e80000100800 */
[----:B------:R-:W-:Y:S04]  /*eef20*/  STL [R1+0x188], R30 ;  /* 0x0001881e01007387 */ /* 0x000fe80000100800 */
[----:B0-----:R-:W2:Y:S04]  /*eef30*/  LDL.LU R16, [R1+0x6c] ;  /* 0x00006c0001107983 */ /* 0x001ea80000300800 */
[----:B------:R2:W-:Y:S02]  /*eef40*/  STL [R1+0x6690], R59 ;  /* 0x0066903b01007387 */ /* 0x0005e40000100800 */
[----:B--2---:R-:W-:-:S05]  /*eef50*/  SHF.R.S32.HI R59, RZ, 0x1f, R16 ;  /* 0x0000001fff3b7819 */ /* 0x004fca0000011410 */
[----:B------:R0:W-:Y:S04]  /*eef60*/  STL [R1+0x669c], R59 ;  /* 0x00669c3b01007387 */ /* 0x0001e80000100800 */
[----:B------:R1:W-:Y:S04]  /*eef70*/  STL [R1+0x190], R61 ;  /* 0x0001903d01007387 */ /* 0x0003e80000100800 */
[----:B0-----:R-:W2:Y:S04]  /*eef80*/  LDL.LU R59, [R1+0x64] ;  /* 0x00006400013b7983 */ /* 0x001ea80000300800 */
[----:B------:R2:W-:Y:S01]  /*eef90*/  STL [R1+0x6698], R16 ;  /* 0x0066981001007387 */ /* 0x0005e20000100800 */
[----:B-1----:R-:W-:-:S05]  /*eefa0*/  SHF.R.S32.HI R61, RZ, 0x1f, R29 ;  /* 0x0000001fff3d7819 */ /* 0x002fca000001141d */
[----:B------:R-:W-:Y:S01]  /*eefb0*/  STL [R1+0x198], R61 ;  /* 0x0001983d01007387 */ /* 0x000fe20000100800 */
[----:B--2---:R-:W-:-:S05]  /*eefc0*/  SHF.R.S32.HI R16, RZ, 0x1f, R59 ;  /* 0x0000001fff107819 */ /* 0x004fca000001143b */
[----:B------:R0:W-:Y:S04]  /*eefd0*/  STL [R1+0x66a4], R16 ;  /* 0x0066a41001007387 */ /* 0x0001e80000100800 */
[----:B0-----:R-:W2:Y:S01]  /*eefe0*/  LDL.LU R16, [R1+0x5c] ;  /* 0x00005c0001107983 */ /* 0x001ea20000300800 */
[----:B------:R-:W-:-:S03]  /*eeff0*/  SHF.R.S32.HI R28, RZ, 0x1f, R28 ;  /* 0x0000001fff1c7819 */ /* 0x000fc6000001141c */
[----:B------:R2:W-:Y:S02]  /*ef000*/  STL [R1+0x66a0], R59 ;  /* 0x0066a03b01007387 */ /* 0x0005e40000100800 */
[----:B--2---:R-:W-:-:S05]  /*ef010*/  SHF.R.S32.HI R59, RZ, 0x1f, R16 ;  /* 0x0000001fff3b7819 */ /* 0x004fca0000011410 */
[----:B------:R0:W-:Y:S04]  /*ef020*/  STL [R1+0x66ac], R59 ;  /* 0x0066ac3b01007387 */ /* 0x0001e80000100800 */
[----:B------:R-:W-:Y:S04]  /*ef030*/  STL [R1+0x1a0], R28 ;  /* 0x0001a01c01007387 */ /* 0x000fe80000100800 */
[----:B0-----:R-:W2:Y:S01]  /*ef040*/  LDL.LU R59, [R1+0x54] ;  /* 0x00005400013b7983 */ /* 0x001ea20000300800 */
[----:B------:R-:W-:-:S03]  /*ef050*/  SHF.R.S32.HI R60, RZ, 0x1f, R60 ;  /* 0x0000001fff3c7819 */ /* 0x000fc6000001143c */
[----:B------:R2:W-:Y:S01]  /*ef060*/  STL [R1+0x66a8], R16 ;  /* 0x0066a81001007387 */ /* 0x0005e20000100800 */
[----:B------:R-:W-:Y:S01]  /*ef070*/  IADD3 R11, P1, R13, UR12, RZ ;  /* 0x0000000c0d0b7c10 */ /* 0x000fe2000ff3e0ff */
[----:B------:R-:W-:Y:S02]  /*ef080*/  ULDC UR12, c[0x0][0x248] ;  /* 0x00009200000c7ab9 */ /* 0x000fe40000000800 */
[----:B------:R-:W-:Y:S01]  /*ef090*/  VIADD R47, R23, UR12 ;  /* 0x0000000c172f7c36 */ /* 0x000fe20008000000 */
[----:B------:R-:W-:Y:S01]  /*ef0a0*/  LEA.HI.X.SX32 R13, R13, UR13, 0x1, P1 ;  /* 0x0000000d0d0d7c11 */ /* 0x000fe200088f0eff */
[----:B------:R-:W-:Y:S01]  /*ef0b0*/  ULDC UR13, c[0x0][0x248] ;  /* 0x00009200000d7ab9 */ /* 0x000fe20000000800 */
[----:B------:R-:W-:Y:S01]  /*ef0c0*/  SHF.R.S32.HI R19, RZ, 0x1f, R40 ;  /* 0x0000001fff137819 */ /* 0x000fe20000011428 */
[----:B------:R-:W-:Y:S01]  /*ef0d0*/  VIADD R46, R47, UR13 ;  /* 0x0000000d2f2e7c36 */ /* 0x000fe20008000000 */
[----:B------:R-:W-:Y:S01]  /*ef0e0*/  SHF.R.S32.HI R18, RZ, 0x1f, R39 ;  /* 0x0000001fff127819 */ /* 0x000fe20000011427 */
[----:B------:R-:W-:Y:S01]  /*ef0f0*/  ULDC UR12, c[0x0][0x248] ;  /* 0x00009200000c7ab9 */ /* 0x000fe20000000800 */
[----:B------:R-:W-:Y:S01]  /*ef100*/  ULDC UR13, c[0x0][0x248] ;  /* 0x00009200000d7ab9 */ /* 0x000fe20000000800 */
[----:B------:R-:W-:Y:S01]  /*ef110*/  VIADD R45, R46, UR7 ;  /* 0x000000072e2d7c36 */ /* 0x000fe20008000000 */
[----:B------:R-:W-:Y:S01]  /*ef120*/  ULDC UR7, c[0x0][0x248] ;  /* 0x0000920000077ab9 */ /* 0x000fe20000000800 */
[----:B--2---:R-:W-:-:S05]  /*ef130*/  SHF.R.S32.HI R16, RZ, 0x1f, R59 ;  /* 0x0000001fff107819 */ /* 0x004fca000001143b */
[----:B------:R0:W-:Y:S04]  /*ef140*/  STL [R1+0x66b4], R16 ;  /* 0x0066b41001007387 */ /* 0x0001e80000100800 */
[----:B------:R-:W-:Y:S04]  /*ef150*/  STL [R1+0x1a8], R60 ;  /* 0x0001a83c01007387 */ /* 0x000fe80000100800 */
[----:B0-----:R-:W2:Y:S01]  /*ef160*/  LDL.LU R16, [R1+0x4c] ;  /* 0x00004c0001107983 */ /* 0x001ea20000300800 */
[----:B------:R-:W-:Y:S01]  /*ef170*/  VIADD R44, R45, UR14 ;  /* 0x0000000e2d2c7c36 */ /* 0x000fe20008000000 */
[----:B------:R-:W-:-:S03]  /*ef180*/  ULDC UR14, c[0x0][0x248] ;  /* 0x00009200000e7ab9 */ /* 0x000fc60000000800 */
[----:B------:R-:W-:Y:S01]  /*ef190*/  VIADD R43, R44, UR15 ;  /* 0x0000000f2c2b7c36 */ /* 0x000fe20008000000 */
[----:B------:R0:W-:Y:S01]  /*ef1a0*/  STL [R1+0x66b0], R59 ;  /* 0x0066b03b01007387 */ /* 0x0001e20000100800 */
[----:B---3--:R-:W-:Y:S01]  /*ef1b0*/  IMAD.MOV.U32 R61, RZ, RZ, R26 ;  /* 0x000000ffff3d7224 */ /* 0x008fe200078e001a */
[----:B------:R-:W-:Y:S01]  /*ef1c0*/  ULDC UR15, c[0x0][0x248] ;  /* 0x00009200000f7ab9 */ /* 0x000fe20000000800 */
[----:B------:R-:W-:Y:S01]  /*ef1d0*/  VIADD R42, R43, UR10 ;  /* 0x0000000a2b2a7c36 */ /* 0x000fe20008000000 */
[----:B------:R-:W-:-:S03]  /*ef1e0*/  ULDC.64 UR10, c[0x0][0x228] ;  /* 0x00008a00000a7ab9 */ /* 0x000fc60000000a00 */
[----:B------:R-:W-:Y:S01]  /*ef1f0*/  VIADD R41, R42, UR16 ;  /* 0x000000102a297c36 */ /* 0x000fe20008000000 */
[----:B0-----:R-:W-:-:S03]  /*ef200*/  SHF.R.S32.HI R59, RZ, 0x1f, R17 ;  /* 0x0000001fff3b7819 */ /* 0x001fc60000011411 */
[----:B------:R-:W-:Y:S01]  /*ef210*/  VIADD R40, R41, UR17 ;  /* 0x0000001129287c36 */ /* 0x000fe20008000000 */
[----:B------:R-:W-:Y:S01]  /*ef220*/  ULDC.64 UR16, c[0x0][0x228] ;  /* 0x00008a0000107ab9 */ /* 0x000fe20000000a00 */
[----:B------:R2:W-:Y:S02]  /*ef230*/  STL [R1+0x1b0], R59 ;  /* 0x0001b03b01007387 */ /* 0x0005e40000100800 */
[----:B------:R-:W-:-:S04]  /*ef240*/  VIADD R39, R40, UR18 ;  /* 0x0000001228277c36 */ /* 0x000fc80008000000 */
[----:B------:R-:W-:Y:S01]  /*ef250*/  VIADD R38, R39, UR19 ;  /* 0x0000001327267c36 */ /* 0x000fe20008000000 */
[----:B------:R-:W-:-:S03]  /*ef260*/  ULDC.64 UR18, c[0x0][0x228] ;  /* 0x00008a0000127ab9 */ /* 0x000fc60000000a00 */
[----:B------:R-:W-:-:S04]  /*ef270*/  VIADD R37, R38, UR20 ;  /* 0x0000001426257c36 */ /* 0x000fc80008000000 */
[----:B------:R-:W-:Y:S01]  /*ef280*/  VIADD R36, R37, UR9 ;  /* 0x0000000925247c36 */ /* 0x000fe20008000000 */
[----:B------:R-:W-:-:S03]  /*ef290*/  ULDC UR9, c[0x0][0x228] ;  /* 0x00008a0000097ab9 */ /* 0x000fc60000000800 */
[----:B------:R-:W-:Y:S01]  /*ef2a0*/  VIADD R35, R36, UR21 ;  /* 0x0000001524237c36 */ /* 0x000fe20008000000 */
[----:B------:R-:W-:-:S03]  /*ef2b0*/  ULDC.64 UR20, c[0x0][0x228] ;  /* 0x00008a0000147ab9 */ /* 0x000fc60000000a00 */
[----:B------:R-:W-:-:S04]  /*ef2c0*/  VIADD R34, R35, UR22 ;  /* 0x0000001623227c36 */ /* 0x000fc80008000000 */
[----:B------:R-:W-:-:S04]  /*ef2d0*/  VIADD R33, R34, UR12 ;  /* 0x0000000c22217c36 */ /* 0x000fc80008000000 */
[----:B------:R-:W-:Y:S01]  /*ef2e0*/  VIADD R32, R33, UR23 ;  /* 0x0000001721207c36 */ /* 0x000fe20008000000 */
[----:B------:R-:W-:-:S03]  /*ef2f0*/  ULDC.64 UR22, c[0x0][0x228] ;  /* 0x00008a0000167ab9 */ /* 0x000fc60000000a00 */
[----:B------:R-:W-:Y:S01]  /*ef300*/  VIADD R31, R32, UR24 ;  /* 0x00000018201f7c36 */ /* 0x000fe20008000000 */
[----:B--2---:R-:W-:-:S05]  /*ef310*/  SHF.R.S32.HI R59, RZ, 0x1f, R16 ;  /* 0x0000001fff3b7819 */ /* 0x004fca0000011410 */
[----:B------:R-:W-:Y:S04]  /*ef320*/  STL [R1+0x66f4], R59 ;  /* 0x0066f43b01007387 */ /* 0x000fe80000100800 */
[----:B------:R0:W-:Y:S04]  /*ef330*/  STL [R1+0x66f0], R16 ;  /* 0x0066f01001007387 */ /* 0x0001e80000100800 */
[----:B------:R1:W-:Y:S01]  /*ef340*/  STL.64 [R1+0x66b8], R46 ;  /* 0x0066b82e01007387 */ /* 0x0003e20000100a00 */
[----:B0-----:R-:W-:Y:S01]  /*ef350*/  SHF.R.S32.HI R16, RZ, 0x1f, R23 ;  /* 0x0000001fff107819 */ /* 0x001fe20000011417 */
[----:B----4-:R-:W-:-:S04]  /*ef360*/  IMAD.MOV.U32 R59, RZ, RZ, R24 ;  /* 0x000000ffff3b7224 */ /* 0x010fc800078e0018 */
[----:B------:R0:W-:Y:S04]  /*ef370*/  STL [R1+0x1b8], R16 ;  /* 0x0001b81001007387 */ /* 0x0001e80000100800 */
[----:B------:R-:W-:Y:S04]  /*ef380*/  STL.64 [R1+0x66c0], R44 ;  /* 0x0066c02c01007387 */ /* 0x000fe80000100a00 */
[----:B------:R-:W-:Y:S04]  /*ef390*/  STL.64 [R1+0x66c8], R42 ;  /* 0x0066c82a01007387 */ /* 0x000fe80000100a00 */
[----:B------:R-:W-:Y:S04]  /*ef3a0*/  STL [R1+0x66d0], R43 ;  /* 0x0066d02b01007387 */ /* 0x000fe80000100800 */
[----:B------:R-:W-:Y:S04]  /*ef3b0*/  STL.64 [R1+0x66d8], R40 ;  /* 0x0066d82801007387 */ /* 0x000fe80000100a00 */
[----:B------:R-:W-:Y:S01]  /*ef3c0*/  STL [R1+0x66e0], R41 ;  /* 0x0066e02901007387 */ /* 0x000fe20000100800 */
[----:B-1----:R-:W-:-:S03]  /*ef3d0*/  IMAD.MOV.U32 R46, RZ, RZ, R59 ;  /* 0x000000ffff2e7224 */ /* 0x002fc600078e003b */
[----:B------:R1:W-:Y:S04]  /*ef3e0*/  STL.64 [R1+0x66e8], R38 ;  /* 0x0066e82601007387 */ /* 0x0003e80000100a00 */
[----:B------:R-:W-:Y:S04]  /*ef3f0*/  STL [R1+0x66f8], R37 ;  /* 0x0066f82501007387 */ /* 0x000fe80000100800 */
[----:B------:R-:W-:Y:S04]  /*ef400*/  STL [R1+0x66fc], R36 ;  /* 0x0066fc2401007387 */ /* 0x000fe80000100800 */
[----:B------:R2:W-:Y:S04]  /*ef410*/  STL [R1+0x6700], R35 ;  /* 0x0067002301007387 */ /* 0x0005e80000100800 */
[----:B------:R-:W3:Y:S01]  /*ef420*/  LDL R59, [R1+0x40] ;  /* 0x00004000013b7983 */ /* 0x000ee20000100800 */
[----:B------:R-:W-:Y:S01]  /*ef430*/  VIADD R30, R31, UR13 ;  /* 0x0000000d1f1e7c36 */ /* 0x000fe20008000000 */
[----:B------:R-:W-:-:S03]  /*ef440*/  ULDC.64 UR12, c[0x0][0x228] ;  /* 0x00008a00000c7ab9 */ /* 0x000fc60000000a00 */
[----:B------:R-:W-:Y:S02]  /*ef450*/  VIADD R29, R30, UR25 ;  /* 0x000000191e1d7c36 */ /* 0x000fe40008000000 */
[----:B------:R-:W-:Y:S02]  /*ef460*/  IMAD.MOV.U32 R17, RZ, RZ, R27 ;  /* 0x000000ffff117224 */ /* 0x000fe400078e001b */
[----:B------:R-:W-:Y:S02]  /*ef470*/  IMAD.MOV.U32 R60, RZ, RZ, R25 ;  /* 0x000000ffff3c7224 */ /* 0x000fe400078e0019 */
[----:B0-----:R-:W-:Y:S02]  /*ef480*/  IMAD.MOV.U32 R16, RZ, RZ, R22 ;  /* 0x000000ffff107224 */ /* 0x001fe400078e0016 */
[----:B------:R-:W-:Y:S02]  /*ef490*/  IMAD.MOV.U32 R47, RZ, RZ, R19 ;  /* 0x000000ffff2f7224 */ /* 0x000fe400078e0013 */
[----:B-1----:R-:W-:Y:S01]  /*ef4a0*/  IMAD.MOV.U32 R39, RZ, RZ, R20 ;  /* 0x000000ffff277224 */ /* 0x002fe200078e0014 */
[----:B------:R-:W-:Y:S01]  /*ef4b0*/  STL [R1+0x6704], R34 ;  /* 0x0067042201007387 */ /* 0x000fe20000100800 */
[----:B------:R-:W-:Y:S01]  /*ef4c0*/  VIADD R28, R29, UR26 ;  /* 0x0000001a1d1c7c36 */ /* 0x000fe20008000000 */
[----:B------:R-:W-:-:S03]  /*ef4d0*/  ULDC.64 UR24, c[0x0][0x228] ;  /* 0x00008a0000187ab9 */ /* 0x000fc60000000a00 */
[----:B------:R-:W-:Y:S02]  /*ef4e0*/  VIADD R27, R28, UR7 ;  /* 0x000000071c1b7c36 */ /* 0x000fe40008000000 */
[----:B------:R-:W-:Y:S01]  /*ef4f0*/  IMAD.MOV.U32 R19, RZ, RZ, R21 ;  /* 0x000000ffff137224 */ /* 0x000fe200078e0015 */
[----:B------:R-:W-:Y:S01]  /*ef500*/  SHF.R.S32.HI R43, RZ, 0x1f, R29 ;  /* 0x0000001fff2b7819 */ /* 0x000fe2000001141d */
[----:B------:R-:W-:Y:S02]  /*ef510*/  VIADD R26, R27, UR27 ;  /* 0x0000001b1b1a7c36 */ /* 0x000fe40008000000 */
[----:B------:R-:W-:Y:S01]  /*ef520*/  IMAD.MOV.U32 R45, RZ, RZ, R46 ;  /* 0x000000ffff2d7224 */ /* 0x000fe200078e002e */
[----:B------:R0:W-:Y:S01]  /*ef530*/  STL [R1+0x6708], R33 ;  /* 0x0067082101007387 */ /* 0x0001e20000100800 */
[----:B------:R-:W-:Y:S01]  /*ef540*/  VIADD R25, R26, UR28 ;  /* 0x0000001c1a197c36 */ /* 0x000fe20008000000 */
[----:B------:R-:W-:Y:S01]  /*ef550*/  ULDC UR7, c[0x0][0x248] ;  /* 0x0000920000077ab9 */ /* 0x000fe20000000800 */
[----:B------:R-:W-:Y:S01]  /*ef560*/  IMAD.MOV.U32 R42, RZ, RZ, R19 ;  /* 0x000000ffff2a7224 */ /* 0x000fe200078e0013 */
[----:B------:R-:W-:Y:S01]  /*ef570*/  ULDC.64 UR26, c[0x0][0x228] ;  /* 0x00008a00001a7ab9 */ /* 0x000fe20000000a00 */
[----:B------:R-:W-:-:S04]  /*ef580*/  VIADD R24, R25, UR14 ;  /* 0x0000000e19187c36 */ /* 0x000fc80008000000 */
[----:B------:R-:W-:Y:S02]  /*ef590*/  VIADD R23, R24, UR29 ;  /* 0x0000001d18177c36 */ /* 0x000fe40008000000 */
[----:B------:R-:W-:Y:S01]  /*ef5a0*/  IMAD.MOV.U32 R46, RZ, RZ, R47 ;  /* 0x000000ffff2e7224 */ /* 0x000fe200078e002f */
[----:B------:R-:W-:Y:S01]  /*ef5b0*/  STL [R1+0x670c], R32 ;  /* 0x00670c2001007387 */ /* 0x000fe20000100800 */
[----:B------:R-:W-:Y:S02]  /*ef5c0*/  VIADD R22, R23, UR30 ;  /* 0x0000001e17167c36 */ /* 0x000fe40008000000 */
[----:B------:R-:W-:Y:S01]  /*ef5d0*/  IMAD.MOV.U32 R41, RZ, RZ, R39 ;  /* 0x000000ffff297224 */ /* 0x000fe200078e0027 */
[----:B--2---:R-:W-:Y:S01]  /*ef5e0*/  SHF.R.S32.HI R35, RZ, 0x1f, R24 ;  /* 0x0000001fff237819 */ /* 0x004fe20000011418 */
[----:B------:R-:W-:Y:S01]  /*ef5f0*/  VIADD R21, R22, UR15 ;  /* 0x0000000f16157c36 */ /* 0x000fe20008000000 */
[----:B------:R-:W-:Y:S01]  /*ef600*/  SHF.R.S32.HI R37, RZ, 0x1f, R25 ;  /* 0x0000001fff257819 */ /* 0x000fe20000011419 */
[----:B------:R-:W-:Y:S01]  /*ef610*/  IMAD.MOV.U32 R47, RZ, RZ, R18 ;  /* 0x000000ffff2f7224 */ /* 0x000fe200078e0012 */
[----:B------:R1:W-:Y:S01]  /*ef620*/  STL [R1+0x6710], R31 ;  /* 0x0067101f01007387 */ /* 0x0003e20000100800 */
[----:B------:R-:W-:Y:S01]  /*ef630*/  VIADD R20, R21, UR31 ;  /* 0x0000001f15147c36 */ /* 0x000fe20008000000 */
[----:B0-----:R-:W-:Y:S01]  /*ef640*/  SHF.R.S32.HI R33, RZ, 0x1f, R23 ;  /* 0x0000001fff217819 */ /* 0x001fe20000011417 */
[----:B------:R-:W-:Y:S01]  /*ef650*/  IMAD.MOV.U32 R44, RZ, RZ, R16 ;  /* 0x000000ffff2c7224 */ /* 0x000fe200078e0010 */
[----:B------:R0:W-:Y:S01]  /*ef660*/  STL [R1+0x6714], R30 ;  /* 0x0067141e01007387 */ /* 0x0001e20000100800 */
[----:B------:R-:W-:Y:S01]  /*ef670*/  VIADD R19, R20, UR32 ;  /* 0x0000002014137c36 */ /* 0x000fe20008000000 */
[----:B------:R-:W-:Y:S01]  /*ef680*/  ULDC.64 UR14, c[0x0][0x228] ;  /* 0x00008a00000e7ab9 */ /* 0x000fe20000000a00 */
[----:B------:R-:W-:Y:S01]  /*ef690*/  ULDC.64 UR30, c[0x0][0x228] ;  /* 0x00008a00001e7ab9 */ /* 0x000fe20000000a00 */
[----:B------:R-:W-:Y:S01]  /*ef6a0*/  ULDC.64 UR28, c[0x0][0x228] ;  /* 0x00008a00001c7ab9 */ /* 0x000fe20000000a00 */
[----:B------:R-:W-:Y:S01]  /*ef6b0*/  VIADD R18, R19, UR33 ;  /* 0x0000002113127c36 */ /* 0x000fe20008000000 */
[----:B------:R-:W-:Y:S01]  /*ef6c0*/  STL [R1+0x6720], R43 ;  /* 0x0067202b01007387 */ /* 0x000fe20000100800 */
[----:B-1----:R-:W-:Y:S01]  /*ef6d0*/  SHF.R.S32.HI R31, RZ, 0x1f, R22 ;  /* 0x0000001fff1f7819 */ /* 0x002fe20000011416 */
[----:B------:R-:W-:-:S02]  /*ef6e0*/  ULDC.64 UR32, c[0x0][0x228] ;  /* 0x00008a0000207ab9 */ /* 0x000fc40000000a00 */
[----:B------:R1:W-:Y:S01]  /*ef6f0*/  STL.64 [R1+0x6718], R28 ;  /* 0x0067181c01007387 */ /* 0x0003e20000100a00 */
[----:B------:R-:W-:Y:S02]  /*ef700*/  SHF.R.S32.HI R39, RZ, 0x1f, R18 ;  /* 0x0000001fff277819 */ /* 0x000fe40000011412 */
[C---:B------:R-:W-:Y:S01]  /*ef710*/  IADD3 R40, P0, R18.reuse, R4, RZ ;  /* 0x0000000412287210 */ /* 0x040fe20007f1e0ff */
[----:B0-----:R-:W2:Y:S01]  /*ef720*/  LDL R30, [R1+0x30] ;  /* 0x00003000011e7983 */ /* 0x001ea20000100800 */
[----:B------:R-:W-:-:S03]  /*ef730*/  IADD3 R38, P1, R18, R6, RZ ;  /* 0x0000000612267210 */ /* 0x000fc60007f3e0ff */
[----:B------:R-:W4:Y:S01]  /*ef740*/  LDL R32, [R1+0x28] ;  /* 0x0000280001207983 */ /* 0x000f220000100800 */
[----:B-1----:R-:W-:-:S03]  /*ef750*/  IADD3 R28, P2, R18, R2, RZ ;  /* 0x00000002121c7210 */ /* 0x002fc60007f5e0ff */
[----:B------:R-:W2:Y:S02]  /*ef760*/  LDL R34, [R1+0x2c] ;  /* 0x00002c0001227983 */ /* 0x000ea40000100800 */
[----:B------:R-:W-:Y:S02]  /*ef770*/  IMAD.X R29, R39, 0x1, R0, P2 ;  /* 0x00000001271d7824 */ /* 0x000fe400010e0600 */
[----:B------:R-:W4:Y:S04]  /*ef780*/  LDL R36, [R1+0x34] ;  /* 0x0000340001247983 */ /* 0x000f280000100800 */
[----:B------:R0:W-:Y:S02]  /*ef790*/  STL.64 [R1+0x5048], R28 ;  /* 0x0050481c01007387 */ /* 0x0001e40000100a00 */
[----:B0-----:R-:W-:-:S02]  /*ef7a0*/  IMAD.MOV.U32 R29, RZ, RZ, R41 ;  /* 0x000000ffff1d7224 */ /* 0x001fc400078e0029 */
[C---:B------:R-:W-:Y:S02]  /*ef7b0*/  IMAD.X R41, R39.reuse, 0x1, R3, P0 ;  /* 0x0000000127297824 */ /* 0x040fe400000e0603 */
[----:B------:R-:W-:Y:S01]  /*ef7c0*/  IMAD.X R39, R39, 0x1, R5, P1 ;  /* 0x0000000127277824 */ /* 0x000fe200008e0605 */
[----:B------:R-:W-:Y:S02]  /*ef7d0*/  IADD3 R28, P2, R18, R7, RZ ;  /* 0x00000007121c7210 */ /* 0x000fe40007f5e0ff */
[----:B------:R0:W-:Y:S04]  /*ef7e0*/  STL.64 [R1+0x5040], R40 ;  /* 0x0050402801007387 */ /* 0x0001e80000100a00 */
[----:B------:R1:W-:Y:S01]  /*ef7f0*/  STL.64 [R1+0x5038], R38 ;  /* 0x0050382601007387 */ /* 0x0003e20000100a00 */
[----:B0-----:R-:W-:Y:S01]  /*ef800*/  IMAD.MOV.U32 R41, RZ, RZ, R29 ;  /* 0x000000ffff297224 */ /* 0x001fe200078e001d */
[----:B-1----:R-:W-:-:S02]  /*ef810*/  SHF.R.S32.HI R39, RZ, 0x1f, R18 ;  /* 0x0000001fff277819 */ /* 0x002fc40000011412 */
[----:B------:R-:W-:-:S03]  /*ef820*/  IADD3 R40, P0, R18, R10, RZ ;  /* 0x0000000a12287210 */ /* 0x000fc60007f1e0ff */
[----:B---3--:R-:W-:-:S05]  /*ef830*/  IMAD.X R29, R39, 0x1, R59, P2 ;  /* 0x00000001271d7824 */ /* 0x008fca00010e063b */
[----:B------:R0:W-:Y:S02]  /*ef840*/  STL.64 [R1+0x5030], R28 ;  /* 0x0050301c01007387 */ /* 0x0001e40000100a00 */
[----:B0-----:R-:W-:Y:S02]  /*ef850*/  IMAD.MOV.U32 R29, RZ, RZ, R41 ;  /* 0x000000ffff1d7224 */ /* 0x001fe400078e0029 */
[----:B------:R-:W-:-:S05]  /*ef860*/  IMAD.X R41, R39, 0x1, R9, P0 ;  /* 0x0000000127297824 */ /* 0x000fca00000e0609 */
[----:B------:R0:W-:Y:S04]  /*ef870*/  STL.64 [R1+0x5028], R40 ;  /* 0x0050282801007387 */ /* 0x0001e80000100a00 */
[----:B0-----:R-:W3:Y:S01]  /*ef880*/  LDL R41, [R1+0x38] ;  /* 0x0000380001297983 */ /* 0x001ee20000100800 */
[----:B------:R-:W-:Y:S02]  /*ef890*/  IADD3 R38, P1, R18, R8, RZ ;  /* 0x0000000812267210 */ /* 0x000fe40007f3e0ff */
[----:B------:R-:W-:-:S03]  /*ef8a0*/  SHF.R.S32.HI R43, RZ, 0x1f, R19 ;  /* 0x0000001fff2b7819 */ /* 0x000fc60000011413 */
[----:B------:R-:W-:Y:S01]  /*ef8b0*/  IMAD.X R39, R39, 0x1, R29, P1 ;  /* 0x0000000127277824 */ /* 0x000fe200008e061d */
[----:B------:R-:W-:-:S04]  /*ef8c0*/  IADD3 R28, P2, R19, R12, RZ ;  /* 0x0000000c131c7210 */ /* 0x000fc80007f5e0ff */
[----:B------:R0:W-:Y:S01]  /*ef8d0*/  STL.64 [R1+0x5020], R38 ;  /* 0x0050202601007387 */ /* 0x0001e20000100a00 */
[----:B------:R-:W-:Y:S01]  /*ef8e0*/  IADD3 R40, P0, R19, R11, RZ ;  /* 0x0000000b13287210 */ /* 0x000fe20007f1e0ff */
[----:B0-----:R-:W-:Y:S02]  /*ef8f0*/  IMAD.MOV.U32 R39, RZ, RZ, R29 ;  /* 0x000000ffff277224 */ /* 0x001fe400078e001d */
[----:B------:R-:W-:Y:S01]  /*ef900*/  IMAD.X R29, R43, 0x1, R14, P2 ;  /* 0x000000012b1d7824 */ /* 0x000fe200010e060e */
[----:B------:R-:W-:-:S04]  /*ef910*/  IADD3 R38, P1, R19, R49, RZ ;  /* 0x0000003113267210 */ /* 0x000fc80007f3e0ff */
[----:B------:R0:W-:Y:S02]  /*ef920*/  STL.64 [R1+0x5018], R28 ;  /* 0x0050181c01007387 */ /* 0x0001e40000100a00 */
[----:B0-----:R-:W-:Y:S01]  /*ef930*/  IADD3 R28, P2, R19, R51, RZ ;  /* 0x00000033131c7210 */ /* 0x001fe20007f5e0ff */
[----:B---3--:R-:W-:Y:S02]  /*ef940*/  IMAD.MOV.U32 R29, RZ, RZ, R41 ;  /* 0x000000ffff1d7224 */ /* 0x008fe400078e0029 */
[----:B------:R-:W-:-:S05]  /*ef950*/  IMAD.X R41, R43, 0x1, R13, P0 ;  /* 0x000000012b297824 */ /* 0x000fca00000e060d */
[----:B------:R0:W-:Y:S02]  /*ef960*/  STL.64 [R1+0x5010], R40 ;  /* 0x0050102801007387 */ /* 0x0001e40000100a00 */
[----:B0-----:R-:W-:Y:S02]  /*ef970*/  IMAD.MOV.U32 R41, RZ, RZ, R39 ;  /* 0x000000ffff297224 */ /* 0x001fe400078e0027 */
[----:B------:R-:W-:Y:S01]  /*ef980*/  IMAD.X R39, R43, 0x1, R48, P1 ;  /* 0x000000012b277824 */ /* 0x000fe200008e0630 */
[----:B------:R-:W-:-:S04]  /*ef990*/  IADD3 R40, P0, R19, R53, RZ ;  /* 0x0000003513287210 */ /* 0x000fc80007f1e0ff */
        /* <DEDUP_REMOVED lines=11> */
[----:B--2---:R-:W-:-:S04]  /*efa50*/  IADD3 R40, P0, R19, R34, RZ ;  /* 0x0000002213287210 */ /* 0x004fc80007f1e0ff */
[----:B------:R0:W-:Y:S02]  /*efa60*/  STL.64 [R1+0x4ff0], R38 ;  /* 0x004ff02601007387 */ /* 0x0001e40000100a00 */
[----:B0-----:R-:W-:Y:S02]  /*efa70*/  IMAD.MOV.U32 R39, RZ, RZ, R29 ;  /* 0x000000ffff277224 */ /* 0x001fe400078e001d */
[----:B------:R-:W-:Y:S01]  /*efa80*/  IMAD.X R29, R43, 0x1, R56, P2 ;  /* 0x000000012b1d7824 */ /* 0x000fe200010e0638 */
[----:B----4-:R-:W-:-:S04]  /*efa90*/  IADD3 R38, P1, R19, R36, RZ ;  /* 0x0000002413267210 */ /* 0x010fc80007f3e0ff */
[----:B------:R0:W-:Y:S02]  /*efaa0*/  STL.64 [R1+0x4fe8], R28 ;  /* 0x004fe81c01007387 */ /* 0x0001e40000100a00 */
[----:B0-----:R-:W-:Y:S02]  /*efab0*/  IMAD.MOV.U32 R29, RZ, RZ, R41 ;  /* 0x000000ffff1d7224 */ /* 0x001fe400078e0029 */
[----:B------:R-:W-:-:S05]  /*efac0*/  IMAD.X R41, R43, 0x1, R32, P0 ;  /* 0x000000012b297824 */ /* 0x000fca00000e0620 */
[----:B------:R0:W-:Y:S01]  /*efad0*/  STL.64 [R1+0x4fe0], R40 ;  /* 0x004fe02801007387 */ /* 0x0001e20000100a00 */
[----:B------:R-:W-:Y:S01]  /*efae0*/  IADD3 R28, P2, R19, R58, RZ ;  /* 0x0000003a131c7210 */ /* 0x000fe20007f5e0ff */
[----:B0-----:R-:W-:Y:S02]  /*efaf0*/  IMAD.MOV.U32 R41, RZ, RZ, R39 ;  /* 0x000000ffff297224 */ /* 0x001fe400078e0027 */
[----:B------:R-:W-:-:S05]  /*efb00*/  IMAD.X R39, R43, 0x1, R30, P1 ;  /* 0x000000012b277824 */ /* 0x000fca00008e061e */
[----:B------:R0:W-:Y:S01]  /*efb10*/  STL.64 [R1+0x4fd8], R38 ;  /* 0x004fd82601007387 */ /* 0x0001e20000100a00 */
[----:B------:R-:W-:Y:S01]  /*efb20*/  IADD3 R40, P0, R19, R2, RZ ;  /* 0x0000000213287210 */ /* 0x000fe20007f1e0ff */
[----:B0-----:R-:W-:-:S04]  /*efb30*/  IMAD.MOV.U32 R39, RZ, RZ, R29 ;  /* 0x000000ffff277224 */ /* 0x001fc800078e001d */
        /* <DEDUP_REMOVED lines=8> */
[----:B------:R-:W-:-:S05]  /*efbc0*/  IMAD.X R39, R43, 0x1, R3, P1 ;  /* 0x000000012b277824 */ /* 0x000fca00008e0603 */
[----:B------:R0:W-:Y:S01]  /*efbd0*/  STL.64 [R1+0x4fc0], R38 ;  /* 0x004fc02601007387 */ /* 0x0001e20000100a00 */
[----:B------:R-:W-:Y:S01]  /*efbe0*/  IADD3 R40, P0, R19, R7, RZ ;  /* 0x0000000713287210 */ /* 0x000fe20007f1e0ff */
[----:B0-----:R-:W-:Y:S02]  /*efbf0*/  IMAD.MOV.U32 R39, RZ, RZ, R29 ;  /* 0x000000ffff277224 */ /* 0x001fe400078e001d */
[----:B------:R-:W-:Y:S01]  /*efc00*/  IMAD.X R29, R43, 0x1, R5, P2 ;  /* 0x000000012b1d7824 */ /* 0x000fe200010e0605 */
[----:B------:R-:W-:-:S04]  /*efc10*/  IADD3 R38, P1, R19, R10, RZ ;  /* 0x0000000a13267210 */ /* 0x000fc80007f3e0ff */
[----:B------:R0:W-:Y:S02]  /*efc20*/  STL.64 [R1+0x4fb8], R28 ;  /* 0x004fb81c01007387 */ /* 0x0001e40000100a00 */
[----:B0-----:R-:W-:Y:S01]  /*efc30*/  IMAD.MOV.U32 R29, RZ, RZ, R43 ;  /* 0x000000ffff1d7224 */ /* 0x001fe200078e002b */
[----:B------:R-:W-:Y:S01]  /*efc40*/  IADD3 R28, P2, R19, R8, RZ ;  /* 0x00000008131c7210 */ /* 0x000fe20007f5e0ff */
[----:B------:R-:W-:Y:S01]  /*efc50*/  IMAD.MOV.U32 R19, RZ, RZ, R41 ;  /* 0x000000ffff137224 */ /* 0x000fe200078e0029 */
[----:B------:R-:W2:Y:S01]  /*efc60*/  LDL.LU R43, [R1+0x6720] ;  /* 0x00672000012b7983 */ /* 0x000ea20000300800 */
[----:B------:R-:W-:-:S05]  /*efc70*/  IMAD.X R41, R29, 0x1, R59, P0 ;  /* 0x000000011d297824 */ /* 0x000fca00000e063b */
[----:B------:R0:W-:Y:S02]  /*efc80*/  STL.64 [R1+0x4fb0], R40 ;  /* 0x004fb02801007387 */ /* 0x0001e40000100a00 */
[----:B0-----:R-:W-:Y:S02]  /*efc90*/  IMAD.MOV.U32 R41, RZ, RZ, R39 ;  /* 0x000000ffff297224 */ /* 0x001fe400078e0027 */
[C---:B------:R-:W-:Y:S02]  /*efca0*/  IMAD.X R39, R29.reuse, 0x1, R9, P1 ;  /* 0x000000011d277824 */ /* 0x040fe400008e0609 */
[----:B------:R-:W-:Y:S01]  /*efcb0*/  IMAD.X R29, R29, 0x1, R41, P2 ;  /* 0x000000011d1d7824 */ /* 0x000fe200010e0629 */
[----:B------:R-:W-:Y:S02]  /*efcc0*/  IADD3 R40, P0, R20, R12, RZ ;  /* 0x0000000c14287210 */ /* 0x000fe40007f1e0ff */
[----:B------:R0:W-:Y:S04]  /*efcd0*/  STL.64 [R1+0x4fa8], R38 ;  /* 0x004fa82601007387 */ /* 0x0001e80000100a00 */
[----:B------:R1:W-:Y:S01]  /*efce0*/  STL.64 [R1+0x4fa0], R28 ;  /* 0x004fa01c01007387 */ /* 0x0003e20000100a00 */
[----:B0-----:R-:W-:-:S02]  /*efcf0*/  SHF.R.S32.HI R39, RZ, 0x1f, R20 ;  /* 0x0000001fff277819 */ /* 0x001fc40000011414 */
[C---:B------:R-:W-:Y:S01]  /*efd00*/  IADD3 R38, P1, R20.reuse, R11, RZ ;  /* 0x0000000b14267210 */ /* 0x040fe20007f3e0ff */
[----:B-1----:R-:W-:Y:S02]  /*efd10*/  IMAD.MOV.U32 R29, RZ, RZ, R41 ;  /* 0x000000ffff1d7224 */ /* 0x002fe400078e0029 */
        /* <DEDUP_REMOVED lines=8> */
[----:B------:R-:W-:Y:S01]  /*efda0*/  IMAD.X R29, R39, 0x1, R48, P2 ;  /* 0x00000001271d7824 */ /* 0x000fe200010e0630 */
[----:B------:R-:W-:-:S04]  /*efdb0*/  IADD3 R38, P1, R20, R53, RZ ;  /* 0x0000003514267210 */ /* 0x000fc80007f3e0ff */
[----:B------:R0:W-:Y:S02]  /*efdc0*/  STL.64 [R1+0x4f88], R28 ;  /* 0x004f881c01007387 */ /* 0x0001e40000100a00 */
[----:B0-----:R-:W-:Y:S02]  /*efdd0*/  IMAD.MOV.U32 R29, RZ, RZ, R41 ;  /* 0x000000ffff1d7224 */ /* 0x001fe400078e0029 */
        /* <DEDUP_REMOVED lines=42> */
[----:B------:R0:W-:Y:S01]  /*f0080*/  STL.64 [R1+0x4f30], R38 ;  /* 0x004f302601007387 */ /* 0x0001e20000100a00 */
[----:B------:R-:W-:Y:S01]  /*f0090*/  SHF.R.S32.HI R20, RZ, 0x1f, R21 ;  /* 0x0000001fff147819 */ /* 0x000fe20000011415 */
[----:B0-----:R-:W-:Y:S02]  /*f00a0*/  IMAD.MOV.U32 R39, RZ, RZ, R29 ;  /* 0x000000ffff277224 */ /* 0x001fe400078e001d */
[C---:B------:R-:W-:Y:S02]  /*f00b0*/  IMAD.X R29, R41.reuse, 0x1, R9, P2 ;  /* 0x00000001291d7824 */ /* 0x040fe400010e0609 */
[--C-:B------:R-:W-:Y:S01]  /*f00c0*/  IMAD.X R41, R41, 0x1, R39.reuse, P0 ;  /* 0x0000000129297824 */ /* 0x100fe200000e0627 */
[C---:B------:R-:W-:Y:S02]  /*f00d0*/  IADD3 R38, P1, R21.reuse, R12, RZ ;  /* 0x0000000c15267210 */ /* 0x040fe40007f3e0ff */
[----:B------:R0:W-:Y:S04]  /*f00e0*/  STL.64 [R1+0x4f28], R28 ;  /* 0x004f281c01007387 */ /* 0x0001e80000100a00 */
[----:B------:R1:W-:Y:S01]  /*f00f0*/  STL.64 [R1+0x4f20], R40 ;  /* 0x004f202801007387 */ /* 0x0003e20000100a00 */
[----:B0-----:R-:W-:Y:S01]  /*f0100*/  IADD3 R28, P2, R21, R11, RZ ;  /* 0x0000000b151c7210 */ /* 0x001fe20007f5e0ff */
[----:B-1----:R-:W-:-:S02]  /*f0110*/  IMAD.MOV.U32 R41, RZ, RZ, R39 ;  /* 0x000000ffff297224 */ /* 0x002fc400078e0027 */
[C---:B------:R-:W-:Y:S02]  /*f0120*/  IMAD.X R39, R20.reuse, 0x1, R14, P1 ;  /* 0x0000000114277824 */ /* 0x040fe400008e060e */
[----:B------:R-:W-:Y:S01]  /*f0130*/  IMAD.X R29, R20, 0x1, R13, P2 ;  /* 0x00000001141d7824 */ /* 0x000fe200010e060d */
        /* <DEDUP_REMOVED lines=35> */
[----:B------:R-:W-:Y:S02]  /*f0370*/  IADD3 R38, P1, R21, R6, RZ ;  /* 0x0000000615267210 */ /* 0x000fe40007f3e0ff */
[----:B------:R-:W-:Y:S04]  /*f0380*/  STL.64 [R1+0x4ec8], R28 ;  /* 0x004ec81c01007387 */ /* 0x000fe80000100a00 */
[----:B------:R0:W-:Y:S02]  /*f0390*/  STL.64 [R1+0x4ec0], R40 ;  /* 0x004ec02801007387 */ /* 0x0001e40000100a00 */
[----:B0-----:R-:W-:-:S02]  /*f03a0*/  IMAD.MOV.U32 R41, RZ, RZ, R39 ;  /* 0x000000ffff297224 */ /* 0x001fc400078e0027 */
[----:B------:R-:W-:Y:S01]  /*f03b0*/  IMAD.X R39, R20, 0x1, R5, P1 ;  /* 0x0000000114277824 */ /* 0x000fe200008e0605 */
[C---:B------:R-:W-:Y:S02]  /*f03c0*/  IADD3 R28, P2, R21.reuse, R7, RZ ;  /* 0x00000007151c7210 */ /* 0x040fe40007f5e0ff */
[C---:B------:R-:W-:Y:S02]  /*f03d0*/  IADD3 R40, P0, R21.reuse, R10, RZ ;  /* 0x0000000a15287210 */ /* 0x040fe40007f1e0ff */
[----:B------:R0:W-:Y:S02]  /*f03e0*/  STL.64 [R1+0x4eb8], R38 ;  /* 0x004eb82601007387 */ /* 0x0001e40000100a00 */
[----:B0-----:R-:W-:Y:S01]  /*f03f0*/  IMAD.MOV.U32 R39, RZ, RZ, R20 ;  /* 0x000000ffff277224 */ /* 0x001fe200078e0014 */
[----:B------:R-:W-:Y:S01]  /*f0400*/  IADD3 R38, P1, R21, R8, RZ ;  /* 0x0000000815267210 */ /* 0x000fe20007f3e0ff */
[----:B------:R-:W-:Y:S02]  /*f0410*/  IMAD.MOV.U32 R21, RZ, RZ, R41 ;  /* 0x000000ffff157224 */ /* 0x000fe400078e0029 */
[----:B------:R-:W-:-:S02]  /*f0420*/  IMAD.X R29, R39, 0x1, R59, P2 ;  /* 0x00000001271d7824 */ /* 0x000fc400010e063b */
[C---:B------:R-:W-:Y:S02]  /*f0430*/  IMAD.X R41, R39.reuse, 0x1, R9, P0 ;  /* 0x0000000127297824 */ /* 0x040fe400000e0609 */
[----:B------:R-:W-:Y:S01]  /*f0440*/  IMAD.X R39, R39, 0x1, R21, P1 ;  /* 0x0000000127277824 */ /* 0x000fe200008e0615 */
[----:B------:R0:W-:Y:S01]  /*f0450*/  STL.64 [R1+0x4eb0], R28 ;  /* 0x004eb01c01007387 */ /* 0x0001e20000100a00 */
[----:B------:R-:W-:-:S03]  /*f0460*/  IADD3 R20, P2, R22, R12, RZ ;  /* 0x0000000c16147210 */ /* 0x000fc60007f5e0ff */
[----:B0-----:R-:W3:Y:S04]  /*f0470*/  LDL.LU.64 R28, [R1+0x6718] ;  /* 0x00671800011c7983 */ /* 0x001ee80000300a00 */
[----:B------:R0:W-:Y:S02]  /*f0480*/  STL.64 [R1+0x4ea8], R40 ;  /* 0x004ea82801007387 */ /* 0x0001e40000100a00 */
[----:B0-----:R-:W-:Y:S02]  /*f0490*/  IMAD.MOV.U32 R41, RZ, RZ, R30 ;  /* 0x000000ffff297224 */ /* 0x001fe400078e001e */
[----:B------:R-:W4:Y:S04]  /*f04a0*/  LDL.LU R30, [R1+0x6714] ;  /* 0x00671400011e7983 */ /* 0x000f280000300800 */
[----:B------:R0:W-:Y:S01]  /*f04b0*/  STL.64 [R1+0x4ea0], R38 ;  /* 0x004ea02601007387 */ /* 0x0001e20000100a00 */
[----:B------:R-:W-:Y:S01]  /*f04c0*/  IADD3 R40, P0, R22, R11, RZ ;  /* 0x0000000b16287210 */ /* 0x000fe20007f1e0ff */
[----:B0-----:R-:W-:-:S02]  /*f04d0*/  IMAD.MOV.U32 R39, RZ, RZ, R21 ;  /* 0x000000ffff277224 */ /* 0x001fc400078e0015 */
        /* <DEDUP_REMOVED lines=46> */
[C---:B------:R-:W-:Y:S01]  /*f07c0*/  IADD3 R40, P0, R22.reuse, R7, RZ ;  /* 0x0000000716287210 */ /* 0x040fe20007f1e0ff */
[----:B0-----:R-:W-:Y:S02]  /*f07d0*/  IMAD.MOV.U32 R39, RZ, RZ, R21 ;  /* 0x000000ffff277224 */ /* 0x001fe400078e0015 */
[----:B------:R-:W-:Y:S01]  /*f07e0*/  IMAD.X R21, R31, 0x1, R5, P2 ;  /* 0x000000011f157824 */ /* 0x000fe200010e0605 */
[----:B------:R-:W-:-:S04]  /*f07f0*/  IADD3 R38, P1, R22, R10, RZ ;  /* 0x0000000a16267210 */ /* 0x000fc80007f3e0ff */
[----:B------:R0:W-:Y:S02]  /*f0800*/  STL.64 [R1+0x4e38], R20 ;  /* 0x004e381401007387 */ /* 0x0001e40000100a00 */
[----:B0-----:R-:W-:Y:S01]  /*f0810*/  IMAD.MOV.U32 R21, RZ, RZ, R31 ;  /* 0x000000ffff157224 */ /* 0x001fe200078e001f */
[----:B------:R-:W-:Y:S01]  /*f0820*/  IADD3 R20, P2, R22, R8, RZ ;  /* 0x0000000816147210 */ /* 0x000fe20007f5e0ff */
[----:B------:R-:W4:Y:S04]  /*f0830*/  LDL.LU R31, [R1+0x6710] ;  /* 0x00671000011f7983 */ /* 0x000f280000300800 */
[----:B------:R0:W-:Y:S02]  /*f0840*/  STL [R1+0x6570], R22 ;  /* 0x0065701601007387 */ /* 0x0001e40000100800 */
[----:B0-----:R-:W-:-:S02]  /*f0850*/  IMAD.MOV.U32 R22, RZ, RZ, R41 ;  /* 0x000000ffff167224 */ /* 0x001fc400078e0029 */
[----:B------:R-:W-:-:S05]  /*f0860*/  IMAD.X R41, R21, 0x1, R59, P0 ;  /* 0x0000000115297824 */ /* 0x000fca00000e063b */
[----:B------:R0:W-:Y:S02]  /*f0870*/  STL.64 [R1+0x4e30], R40 ;  /* 0x004e302801007387 */ /* 0x0001e40000100a00 */
[----:B0-----:R-:W-:Y:S02]  /*f0880*/  IMAD.MOV.U32 R41, RZ, RZ, R39 ;  /* 0x000000ffff297224 */ /* 0x001fe400078e0027 */
[C---:B------:R-:W-:Y:S02]  /*f0890*/  IMAD.X R39, R21.reuse, 0x1, R9, P1 ;  /* 0x0000000115277824 */ /* 0x040fe400008e0609 */
[----:B------:R-:W-:Y:S01]  /*f08a0*/  IMAD.X R21, R21, 0x1, R41, P2 ;  /* 0x0000000115157824 */ /* 0x000fe200010e0629 */
[----:B------:R-:W-:Y:S02]  /*f08b0*/  IADD3 R40, P0, R23, R12, RZ ;  /* 0x0000000c17287210 */ /* 0x000fe40007f1e0ff */
[----:B------:R0:W-:Y:S02]  /*f08c0*/  STL.64 [R1+0x4e28], R38 ;  /* 0x004e282601007387 */ /* 0x0001e40000100a00 */
[----:B0-----:R-:W-:-:S02]  /*f08d0*/  IMAD.MOV.U32 R39, RZ, RZ, R32 ;  /* 0x000000ffff277224 */ /* 0x001fc400078e0020 */
[----:B------:R-:W4:Y:S04]  /*f08e0*/  LDL.LU R32, [R1+0x670c] ;  /* 0x00670c0001207983 */ /* 0x000f280000300800 */
[----:B------:R0:W-:Y:S01]  /*f08f0*/  STL.64 [R1+0x4e20], R20 ;  /* 0x004e201401007387 */ /* 0x0001e20000100a00 */
[----:B------:R-:W-:Y:S01]  /*f0900*/  IADD3 R38, P1, R23, R11, RZ ;  /* 0x0000000b17267210 */ /* 0x000fe20007f3e0ff */
        /* <DEDUP_REMOVED lines=67> */
[C---:B------:R-:W-:Y:S01]  /*f0d40*/  IADD3 R20, P2, R24.reuse, R11, RZ ;  /* 0x0000000b18147210 */ /* 0x040fe20007f5e0ff */
        /* <DEDUP_REMOVED lines=20> */
[----:B0-----:R-:W-:Y:S01]  /*f0e90*/  IADD3 R20, P2, R24, R41, RZ ;  /* 0x0000002918147210 */ /* 0x001fe20007f5e0ff */
[----:B------:R-:W-:Y:S02]  /*f0ea0*/  IMAD.MOV.U32 R21, RZ, RZ, R41 ;  /* 0x000000ffff157224 */ /* 0x000fe400078e0029 */
        /* <DEDUP_REMOVED lines=104> */
[----:B------:R0:W-:Y:S01]  /*f1530*/  STL.64 [R1+0x4cb0], R40 ;  /* 0x004cb02801007387 */ /* 0x0001e20000100a00 */
[----:B------:R-:W-:Y:S01]  /*f1540*/  SHF.R.S32.HI R16, RZ, 0x1f, R26 ;  /* 0x0000001fff107819 */ /* 0x000fe2000001141a */
        /* <DEDUP_REMOVED lines=65> */
[----:B0-----:R-:W-:-:S04]  /*f1960*/  IMAD.MOV.U32 R26, RZ, RZ, R39 ;  /* 0x000000ffff1a7224 */ /* 0x001fc800078e0027 */
[----:B------:R-:W-:-:S05]  /*f1970*/  IMAD.X R39, R41, 0x1, R26, P1 ;  /* 0x0000000129277824 */ /* 0x000fca00008e061a */
[----:B------:R0:W-:Y:S02]  /*f1980*/  STL.64 [R1+0x4b50], R38 ;  /* 0x004b502601007387 */ /* 0x0001e40000100a00 */
[----:B0-----:R-:W-:Y:S02]  /*f1990*/  IMAD.MOV.U32 R39, RZ, RZ, R21 ;  /* 0x000000ffff277224 */ /* 0x001fe400078e0015 */
[----:B------:R-:W-:-:S05]  /*f19a0*/  IMAD.X R21, R41, 0x1, R9, P2 ;  /* 0x0000000129157824 */ /* 0x000fca00010e0609 */
[----:B------:R0:W-:Y:S01]  /*f19b0*/  STL.64 [R1+0x4b38], R20 ;  /* 0x004b381401007387 */ /* 0x0001e20000100a00 */
[----:B------:R-:W-:Y:S01]  /*f19c0*/  IADD3 R38, P1, R27, R12, RZ ;  /* 0x0000000c1b267210 */ /* 0x000fe20007f3e0ff */
[----:B0-----:R-:W-:-:S04]  /*f19d0*/  IMAD.MOV.U32 R21, RZ, RZ, R39 ;  /* 0x000000ffff157224 */ /* 0x001fc800078e0027 */
[----:B------:R-:W-:-:S05]  /*f19e0*/  IMAD.X R41, R41, 0x1, R21, P0 ;  /* 0x0000000129297824 */ /* 0x000fca00000e0615 */
[----:B------:R0:W-:Y:S01]  /*f19f0*/  STL.64 [R1+0x4b18], R40 ;  /* 0x004b182801007387 */ /* 0x0001e20000100a00 */
[C---:B------:R-:W-:Y:S02]  /*f1a00*/  IADD3 R20, P2, R27.reuse, R11, RZ ;  /* 0x0000000b1b147210 */ /* 0x040fe40007f5e0ff */
[----:B0-----:R-:W-:Y:S02]  /*f1a10*/  SHF.R.S32.HI R41, RZ, 0x1f, R27 ;  /* 0x0000001fff297819 */ /* 0x001fe4000001141b */
[----:B------:R-:W-:-:S03]  /*f1a20*/  IADD3 R40, P0, R27, R49, RZ ;  /* 0x000000311b287210 */ /* 0x000fc60007f1e0ff */
        /* <DEDUP_REMOVED lines=45> */
[----:B-1----:R-:W-:-:S05]  /*f1d00*/  SHF.R.S32.HI R41, RZ, 0x1f, R27 ;  /* 0x0000001fff297819 */ /* 0x002fca000001141b */
[----:B------:R-:W-:Y:S01]  /*f1d10*/  IMAD.X R39, R41, 0x1, R5, P1 ;  /* 0x0000000129277824 */ /* 0x000fe200008e0605 */
[----:B------:R-:W-:-:S04]  /*f1d20*/  IADD3 R20, P2, R27, R7, RZ ;  /* 0x000000071b147210 */ /* 0x000fc80007f5e0ff */
[----:B------:R0:W-:Y:S01]  /*f1d30*/  STL.64 [R1+0x4a68], R38 ;  /* 0x004a682601007387 */ /* 0x0001e20000100a00 */
[----:B------:R-:W-:-:S03]  /*f1d40*/  IADD3 R40, P0, R27, R10, RZ ;  /* 0x0000000a1b287210 */ /* 0x000fc60007f1e0ff */
[----:B------:R1:W-:Y:S01]  /*f1d50*/  STL [R1+0x6584], R27 ;  /* 0x0065841b01007387 */ /* 0x0003e20000100800 */
[----:B0-----:R-:W-:Y:S01]  /*f1d60*/  IMAD.MOV.U32 R39, RZ, RZ, R41 ;  /* 0x000000ffff277224 */ /* 0x001fe200078e0029 */
[----:B------:R-:W-:Y:S01]  /*f1d70*/  IADD3 R38, P1, R27, R8, RZ ;  /* 0x000000081b267210 */ /* 0x000fe20007f3e0ff */
[----:B-1----:R-:W-:Y:S02]  /*f1d80*/  IMAD.MOV.U32 R27, RZ, RZ, R21 ;  /* 0x000000ffff1b7224 */ /* 0x002fe400078e0015 */
[C---:B------:R-:W-:Y:S02]  /*f1d90*/  IMAD.X R21, R39.reuse, 0x1, R26, P2 ;  /* 0x0000000127157824 */ /* 0x040fe400010e061a */
[----:B------:R-:W-:-:S03]  /*f1da0*/  IMAD.X R41, R39, 0x1, R9, P0 ;  /* 0x0000000127297824 */ /* 0x000fc600000e0609 */
[----:B------:R0:W-:Y:S01]  /*f1db0*/  STL.64 [R1+0x4a60], R20 ;  /* 0x004a601401007387 */ /* 0x0001e20000100a00 */
[----:B------:R-:W-:-:S03]  /*f1dc0*/  IMAD.X R39, R39, 0x1, R27, P1 ;  /* 0x0000000127277824 */ /* 0x000fc600008e061b */
[----:B------:R1:W-:Y:S01]  /*f1dd0*/  STL.64 [R1+0x4a58], R40 ;  /* 0x004a582801007387 */ /* 0x0003e20000100a00 */
[----:B0-----:R-:W-:Y:S01]  /*f1de0*/  IMAD.MOV.U32 R21, RZ, RZ, R19 ;  /* 0x000000ffff157224 */ /* 0x001fe200078e0013 */
[C---:B---3--:R-:W-:Y:S02]  /*f1df0*/  IADD3 R20, P2, R28.reuse, R12, RZ ;  /* 0x0000000c1c147210 */ /* 0x048fe40007f5e0ff */
[----:B------:R-:W-:Y:S01]  /*f1e00*/  SHF.R.S32.HI R19, RZ, 0x1f, R28 ;  /* 0x0000001fff137819 */ /* 0x000fe2000001141c */
[----:B-1----:R-:W-:Y:S01]  /*f1e10*/  IMAD.MOV.U32 R41, RZ, RZ, R21 ;  /* 0x000000ffff297224 */ /* 0x002fe200078e0015 */
[----:B------:R-:W-:-:S03]  /*f1e20*/  IADD3 R40, P0, R28, R11, RZ ;  /* 0x0000000b1c287210 */ /* 0x000fc60007f1e0ff */
[C---:B------:R-:W-:Y:S01]  /*f1e30*/  IMAD.X R21, R19.reuse, 0x1, R14, P2 ;  /* 0x0000000113157824 */ /* 0x040fe200010e060e */
[----:B------:R0:W-:Y:S04]  /*f1e40*/  STL.64 [R1+0x4a50], R38 ;  /* 0x004a502601007387 */ /* 0x0001e80000100a00 */
[----:B------:R1:W-:Y:S01]  /*f1e50*/  STL.64 [R1+0x4a48], R20 ;  /* 0x004a481401007387 */ /* 0x0003e20000100a00 */
[C---:B0-----:R-:W-:Y:S01]  /*f1e60*/  IADD3 R38, P1, R28.reuse, R49, RZ ;  /* 0x000000311c267210 */ /* 0x041fe20007f3e0ff */
[----:B-1----:R-:W-:Y:S02]  /*f1e70*/  IMAD.MOV.U32 R21, RZ, RZ, R41 ;  /* 0x000000ffff157224 */ /* 0x002fe400078e0029 */
[C---:B------:R-:W-:Y:S02]  /*f1e80*/  IMAD.X R41, R19.reuse, 0x1, R13, P0 ;  /* 0x0000000113297824 */ /* 0x040fe400000e060d */
[----:B------:R-:W-:Y:S01]  /*f1e90*/  IMAD.X R39, R19, 0x1, R48, P1 ;  /* 0x0000000113277824 */ /* 0x000fe200008e0630 */
[----:B------:R-:W-:-:S02]  /*f1ea0*/  IADD3 R20, P2, R28, R51, RZ ;  /* 0x000000331c147210 */ /* 0x000fc40007f5e0ff */
        /* <DEDUP_REMOVED lines=23> */
[----:B0-----:R-:W-:Y:S01]  /*f2020*/  IADD3 R40, P0, R28, R2, RZ ;  /* 0x000000021c287210 */ /* 0x001fe20007f1e0ff */
[----:B-1----:R-:W-:-:S04]  /*f2030*/  IMAD.MOV.U32 R39, RZ, RZ, R21 ;  /* 0x000000ffff277224 */ /* 0x002fc800078e0015 */
[C-C-:B------:R-:W-:Y:S02]  /*f2040*/  IMAD.X R21, R19.reuse, 0x1, R39.reuse, P2 ;  /* 0x0000000113157824 */ /* 0x140fe400010e0627 */
        /* <DEDUP_REMOVED lines=10> */
[----:B------:R1:W-:Y:S04]  /*f20f0*/  STL.64 [R1+0x49e8], R20 ;  /* 0x0049e81401007387 */ /* 0x0003e80000100a00 */
[----:B------:R3:W-:Y:S01]  /*f2100*/  STL [R1+0x6588], R28 ;  /* 0x0065881c01007387 */ /* 0x0007e20000100800 */
[----:B0-----:R-:W-:-:S02]  /*f2110*/  IADD3 R38, P1, R28, R10, RZ ;  /* 0x0000000a1c267210 */ /* 0x001fc40007f3e0ff */
[----:B-1----:R-:W-:Y:S01]  /*f2120*/  IADD3 R20, P2, R28, R8, RZ ;  /* 0x000000081c147210 */ /* 0x002fe20007f5e0ff */
[----:B---3--:R-:W-:Y:S02]  /*f2130*/  IMAD.MOV.U32 R28, RZ, RZ, R41 ;  /* 0x000000ffff1c7224 */ /* 0x008fe400078e0029 */
[C---:B------:R-:W-:Y:S02]  /*f2140*/  IMAD.X R41, R19.reuse, 0x1, R26, P0 ;  /* 0x0000000113297824 */ /* 0x040fe400000e061a */
[----:B------:R-:W-:-:S03]  /*f2150*/  IMAD.X R39, R19, 0x1, R9, P1 ;  /* 0x0000000113277824 */ /* 0x000fc600008e0609 */
[----:B------:R0:W-:Y:S01]  /*f2160*/  STL.64 [R1+0x49e0], R40 ;  /* 0x0049e02801007387 */ /* 0x0001e20000100a00 */
[----:B------:R-:W-:-:S03]  /*f2170*/  IMAD.X R21, R19, 0x1, R27, P2 ;  /* 0x0000000113157824 */ /* 0x000fc600010e061b */
[----:B------:R1:W-:Y:S01]  /*f2180*/  STL.64 [R1+0x49d8], R38 ;  /* 0x0049d82601007387 */ /* 0x0003e20000100a00 */
[C---:B0-----:R-:W-:Y:S02]  /*f2190*/  IADD3 R40, P0, R29.reuse, R12, RZ ;  /* 0x0000000c1d287210 */ /* 0x041fe40007f1e0ff */
[----:B-1----:R-:W-:-:S03]  /*f21a0*/  IADD3 R38, P1, R29, R11, RZ ;  /* 0x0000000b1d267210 */ /* 0x002fc60007f3e0ff */
[C---:B--2---:R-:W-:Y:S01]  /*f21b0*/  IMAD.X R41, R43.reuse, 0x1, R14, P0 ;  /* 0x000000012b297824 */ /* 0x044fe200000e060e */
[----:B------:R0:W-:Y:S01]  /*f21c0*/  STL.64 [R1+0x49d0], R20 ;  /* 0x0049d01401007387 */ /* 0x0001e20000100a00 */
[----:B------:R-:W-:-:S03]  /*f21d0*/  IMAD.X R39, R43, 0x1, R13, P1 ;  /* 0x000000012b277824 */ /* 0x000fc600008e060d */
[----:B------:R1:W-:Y:S04]  /*f21e0*/  STL.64 [R1+0x49c8], R40 ;  /* 0x0049c82801007387 */ /* 0x0003e80000100a00 */
[----:B------:R2:W-:Y:S01]  /*f21f0*/  STL.64 [R1+0x49c0], R38 ;  /* 0x0049c02601007387 */ /* 0x0005e20000100a00 */
[C---:B0-----:R-:W-:Y:S02]  /*f2200*/  IADD3 R20, P2, R29.reuse, R49, RZ ;  /* 0x000000311d147210 */ /* 0x041fe40007f5e0ff */
[----:B-1----:R-:W-:-:S03]  /*f2210*/  IADD3 R40, P0, R29, R51, RZ ;  /* 0x000000331d287210 */ /* 0x002fc60007f1e0ff */
[----:B------:R-:W-:Y:S01]  /*f2220*/  IMAD.X R21, R43, 0x1, R48, P2 ;  /* 0x000000012b157824 */ /* 0x000fe200010e0630 */
[----:B--2---:R-:W-:Y:S01]  /*f2230*/  IADD3 R38, P1, R29, R53, RZ ;  /* 0x000000351d267210 */ /* 0x004fe20007f3e0ff */
[----:B------:R-:W-:-:S03]  /*f2240*/  IMAD.X R41, R43, 0x1, R50, P0 ;  /* 0x000000012b297824 */ /* 0x000fc600000e0632 */
        /* <DEDUP_REMOVED lines=20> */
[----:B------:R1:W-:Y:S01]  /*f2390*/  STL.64 [R1+0x4980], R40 ;  /* 0x0049802801007387 */ /* 0x0003e20000100a00 */
[----:B------:R-:W-:Y:S02]  /*f23a0*/  SHF.R.S32.HI R43, RZ, 0x1f, R29 ;  /* 0x0000001fff2b7819 */ /* 0x000fe4000001141d */
[C---:B0-----:R-:W-:Y:S02]  /*f23b0*/  IADD3 R20, P2, R29.reuse, R4, RZ ;  /* 0x000000041d147210 */ /* 0x041fe40007f5e0ff */
[----:B-1----:R-:W-:-:S03]  /*f23c0*/  IADD3 R40, P0, R29, R6, RZ ;  /* 0x000000061d287210 */ /* 0x002fc60007f1e0ff */
[C---:B------:R-:W-:Y:S01]  /*f23d0*/  IMAD.X R21, R43.reuse, 0x1, R3, P2 ;  /* 0x000000012b157824 */ /* 0x040fe200010e0603 */
[----:B------:R0:W-:Y:S01]  /*f23e0*/  STL.64 [R1+0x4978], R38 ;  /* 0x0049782601007387 */ /* 0x0001e20000100a00 */
[----:B------:R-:W-:-:S03]  /*f23f0*/  IMAD.X R41, R43, 0x1, R5, P0 ;  /* 0x000000012b297824 */ /* 0x000fc600000e0605 */
[----:B0-----:R-:W2:Y:S04]  /*f2400*/  LDL.LU.64 R38, [R1+0x66e8] ;  /* 0x0066e80001267983 */ /* 0x001ea80000300a00 */
[----:B------:R-:W-:Y:S04]  /*f2410*/  STL.64 [R1+0x4970], R20 ;  /* 0x0049701401007387 */ /* 0x000fe80000100a00 */
[----:B------:R0:W-:Y:S04]  /*f2420*/  STL.64 [R1+0x4968], R40 ;  /* 0x0049682801007387 */ /* 0x0001e80000100a00 */
[----:B0-----:R-:W3:Y:S01]  /*f2430*/  LDL.LU R41, [R1+0x66e0] ;  /* 0x0066e00001297983 */ /* 0x001ee20000300800 */
[----:B------:R-:W-:Y:S01]  /*f2440*/  IMAD.MOV.U32 R19, RZ, RZ, R42 ;  /* 0x000000ffff137224 */ /* 0x000fe200078e002a */
[----:B------:R-:W-:-:S02]  /*f2450*/  IADD3 R42, P1, R29, R7, RZ ;  /* 0x000000071d2a7210 */ /* 0x000fc40007f3e0ff */
[C---:B------:R-:W-:Y:S01]  /*f2460*/  IADD3 R20, P2, R29.reuse, R10, RZ ;  /* 0x0000000a1d147210 */ /* 0x040fe20007f5e0ff */
[----:B------:R3:W-:Y:S01]  /*f2470*/  STL [R1+0x658c], R29 ;  /* 0x00658c1d01007387 */ /* 0x0007e20000100800 */
[----:B------:R-:W-:Y:S01]  /*f2480*/  IADD3 R40, P0, R29, R8, RZ ;  /* 0x000000081d287210 */ /* 0x000fe20007f1e0ff */
[----:B------:R-:W-:-:S04]  /*f2490*/  IMAD.MOV.U32 R21, RZ, RZ, R28 ;  /* 0x000000ffff157224 */ /* 0x000fc800078e001c */
[----:B------:R0:W-:Y:S01]  /*f24a0*/  STL [R1+0x4950], R40 ;  /* 0x0049502801007387 */ /* 0x0001e20000100800 */
[----:B------:R-:W-:Y:S02]  /*f24b0*/  IMAD.MOV.U32 R28, RZ, RZ, R40 ;  /* 0x000000ffff1c7224 */ /* 0x000fe400078e0028 */
[----:B---3--:R-:W-:Y:S02]  /*f24c0*/  IMAD.MOV.U32 R29, RZ, RZ, R41 ;  /* 0x000000ffff1d7224 */ /* 0x008fe400078e0029 */
[----:B------:R-:W-:Y:S01]  /*f24d0*/  IMAD.MOV.U32 R29, RZ, RZ, R43 ;  /* 0x000000ffff1d7224 */ /* 0x000fe200078e002b */
[----:B0-----:R-:W3:Y:S03]  /*f24e0*/  LDL.LU.64 R40, [R1+0x66d8] ;  /* 0x0066d80001287983 */ /* 0x001ee60000300a00 */
[----:B------:R-:W-:-:S05]  /*f24f0*/  IMAD.X R43, R29, 0x1, R26, P1 ;  /* 0x000000011d2b7824 */ /* 0x000fca00008e061a */
[----:B------:R0:W-:Y:S02]  /*f2500*/  STL.64 [R1+0x4960], R42 ;  /* 0x0049602a01007387 */ /* 0x0001e40000100a00 */
[----:B0-----:R-:W-:Y:S02]  /*f2510*/  IMAD.MOV.U32 R43, RZ, RZ, R21 ;  /* 0x000000ffff2b7224 */ /* 0x001fe400078e0015 */
[C---:B------:R-:W-:Y:S02]  /*f2520*/  IMAD.X R21, R29.reuse, 0x1, R9, P2 ;  /* 0x000000011d157824 */ /* 0x040fe400010e0609 */
[----:B------:R-:W-:Y:S01]  /*f2530*/  IMAD.X R29, R29, 0x1, R27, P0 ;  /* 0x000000011d1d7824 */ /* 0x000fe200000e061b */
[C---:B----4-:R-:W-:Y:S02]  /*f2540*/  IADD3 R42, P1, R30.reuse, R12, RZ ;  /* 0x0000000c1e2a7210 */ /* 0x050fe40007f3e0ff */
[----:B------:R-:W-:Y:S04]  /*f2550*/  STL.64 [R1+0x4958], R20 ;  /* 0x0049581401007387 */ /* 0x000fe80000100a00 */
[----:B------:R0:W-:Y:S01]  /*f2560*/  STL [R1+0x4954], R29 ;  /* 0x0049541d01007387 */ /* 0x0001e20000100800 */
[----:B------:R-:W-:-:S02]  /*f2570*/  IADD3 R28, P0, R30, R49, RZ ;  /* 0x000000311e1c7210 */ /* 0x000fc40007f1e0ff */
[----:B0-----:R-:W-:Y:S01]  /*f2580*/  SHF.R.S32.HI R29, RZ, 0x1f, R30 ;  /* 0x0000001fff1d7819 */ /* 0x001fe2000001141e */
[----:B------:R-:W-:Y:S01]  /*f2590*/  IMAD.MOV.U32 R21, RZ, RZ, R43 ;  /* 0x000000ffff157224 */ /* 0x000fe200078e002b */
        /* <DEDUP_REMOVED lines=48> */
[C---:B------:R-:W-:Y:S02]  /*f28a0*/  IADD3 R20, P2, R30.reuse, R7, RZ ;  /* 0x000000071e147210 */ /* 0x040fe40007f5e0ff */
[C---:B------:R-:W-:Y:S02]  /*f28b0*/  IADD3 R28, P0, R30.reuse, R10, RZ ;  /* 0x0000000a1e1c7210 */ /* 0x040fe40007f1e0ff */
[----:B------:R0:W-:Y:S04]  /*f28c0*/  STL.64 [R1+0x48e8], R42 ;  /* 0x0048e82a01007387 */ /* 0x0001e80000100a00 */
[----:B------:R1:W-:Y:S01]  /*f28d0*/  STL [R1+0x6590], R30 ;  /* 0x0065901e01007387 */ /* 0x0003e20000100800 */
[----:B0-----:R-:W-:Y:S01]  /*f28e0*/  IMAD.MOV.U32 R43, RZ, RZ, R29 ;  /* 0x000000ffff2b7224 */ /* 0x001fe200078e001d */
[----:B------:R-:W-:Y:S01]  /*f28f0*/  IADD3 R42, P1, R30, R8, RZ ;  /* 0x000000081e2a7210 */ /* 0x000fe20007f3e0ff */
[----:B-1----:R-:W-:-:S02]  /*f2900*/  IMAD.MOV.U32 R30, RZ, RZ, R21 ;  /* 0x000000ffff1e7224 */ /* 0x002fc400078e0015 */
[C---:B------:R-:W-:Y:S02]  /*f2910*/  IMAD.X R21, R43.reuse, 0x1, R26, P2 ;  /* 0x000000012b157824 */ /* 0x040fe400010e061a */
[----:B------:R-:W-:-:S03]  /*f2920*/  IMAD.X R29, R43, 0x1, R9, P0 ;  /* 0x000000012b1d7824 */ /* 0x000fc600000e0609 */
[----:B------:R0:W-:Y:S04]  /*f2930*/  STL.64 [R1+0x48e0], R20 ;  /* 0x0048e01401007387 */ /* 0x0001e80000100a00 */
[----:B------:R1:W-:Y:S01]  /*f2940*/  STL.64 [R1+0x48d8], R28 ;  /* 0x0048d81c01007387 */ /* 0x0003e20000100a00 */
[----:B------:R-:W-:Y:S01]  /*f2950*/  IMAD.X R43, R43, 0x1, R27, P1 ;  /* 0x000000012b2b7824 */ /* 0x000fe200008e061b */
[C---:B0-----:R-:W-:Y:S02]  /*f2960*/  IADD3 R20, P2, R31.reuse, R12, RZ ;  /* 0x0000000c1f147210 */ /* 0x041fe40007f5e0ff */
[----:B-1----:R-:W-:Y:S02]  /*f2970*/  SHF.R.S32.HI R29, RZ, 0x1f, R31 ;  /* 0x0000001fff1d7819 */ /* 0x002fe4000001141f */
[----:B------:R-:W-:-:S03]  /*f2980*/  IADD3 R28, P0, R31, R11, RZ ;  /* 0x0000000b1f1c7210 */ /* 0x000fc60007f1e0ff */
[C---:B------:R-:W-:Y:S02]  /*f2990*/  IMAD.X R21, R29.reuse, 0x1, R14, P2 ;  /* 0x000000011d157824 */ /* 0x040fe400010e060e */
[----:B------:R-:W-:Y:S01]  /*f29a0*/  IMAD.X R29, R29, 0x1, R13, P0 ;  /* 0x000000011d1d7824 */ /* 0x000fe200000e060d */
[----:B------:R0:W-:Y:S04]  /*f29b0*/  STL.64 [R1+0x48d0], R42 ;  /* 0x0048d02a01007387 */ /* 0x0001e80000100a00 */
[----:B------:R1:W-:Y:S04]  /*f29c0*/  STL.64 [R1+0x48c8], R20 ;  /* 0x0048c81401007387 */ /* 0x0003e80000100a00 */
[----:B------:R4:W-:Y:S01]  /*f29d0*/  STL.64 [R1+0x48c0], R28 ;  /* 0x0048c01c01007387 */ /* 0x0009e20000100a00 */
[----:B0-----:R-:W-:-:S02]  /*f29e0*/  IADD3 R42, P1, R31, R49, RZ ;  /* 0x000000311f2a7210 */ /* 0x001fc40007f3e0ff */
[C---:B-1----:R-:W-:Y:S02]  /*f29f0*/  IADD3 R20, P2, R31.reuse, R51, RZ ;  /* 0x000000331f147210 */ /* 0x042fe40007f5e0ff */
[----:B----4-:R-:W-:Y:S02]  /*f2a00*/  SHF.R.S32.HI R29, RZ, 0x1f, R31 ;  /* 0x0000001fff1d7819 */ /* 0x010fe4000001141f */
[----:B------:R-:W-:-:S03]  /*f2a10*/  IADD3 R28, P0, R31, R53, RZ ;  /* 0x000000351f1c7210 */ /* 0x000fc60007f1e0ff */
[C---:B------:R-:W-:Y:S02]  /*f2a20*/  IMAD.X R43, R29.reuse, 0x1, R48, P1 ;  /* 0x000000011d2b7824 */ /* 0x040fe400008e0630 */
        /* <DEDUP_REMOVED lines=26> */
[----:B-1----:R-:W-:Y:S02]  /*f2bd0*/  IADD3 R20, P2, R31, R6, RZ ;  /* 0x000000061f147210 */ /* 0x002fe40007f5e0ff */
[----:B----4-:R-:W-:-:S05]  /*f2be0*/  SHF.R.S32.HI R29, RZ, 0x1f, R31 ;  /* 0x0000001fff1d7819 */ /* 0x010fca000001141f */
[C---:B------:R-:W-:Y:S02]  /*f2bf0*/  IMAD.X R43, R29.reuse, 0x1, R3, P1 ;  /* 0x000000011d2b7824 */ /* 0x040fe400008e0603 */
[----:B------:R-:W-:Y:S01]  /*f2c00*/  IMAD.X R21, R29, 0x1, R5, P2 ;  /* 0x000000011d157824 */ /* 0x000fe200010e0605 */
[----:B------:R-:W-:Y:S02]  /*f2c10*/  IADD3 R28, P0, R31, R7, RZ ;  /* 0x000000071f1c7210 */ /* 0x000fe40007f1e0ff */
[----:B------:R-:W-:Y:S04]  /*f2c20*/  STL.64 [R1+0x4870], R42 ;  /* 0x0048702a01007387 */ /* 0x000fe80000100a00 */
[----:B------:R0:W-:Y:S04]  /*f2c30*/  STL.64 [R1+0x4868], R20 ;  /* 0x0048681401007387 */ /* 0x0001e80000100a00 */
[----:B------:R1:W-:Y:S01]  /*f2c40*/  STL [R1+0x6594], R31 ;  /* 0x0065941f01007387 */ /* 0x0003e20000100800 */
[----:B0-----:R-:W-:-:S04]  /*f2c50*/  IMAD.MOV.U32 R21, RZ, RZ, R29 ;  /* 0x000000ffff157224 */ /* 0x001fc800078e001d */
[----:B------:R-:W-:Y:S01]  /*f2c60*/  IMAD.X R29, R21, 0x1, R26, P0 ;  /* 0x00000001151d7824 */ /* 0x000fe200000e061a */
[C---:B------:R-:W-:Y:S02]  /*f2c70*/  IADD3 R42, P1, R31.reuse, R10, RZ ;  /* 0x0000000a1f2a7210 */ /* 0x040fe40007f3e0ff */
[----:B------:R-:W-:Y:S01]  /*f2c80*/  IADD3 R20, P2, R31, R8, RZ ;  /* 0x000000081f147210 */ /* 0x000fe20007f5e0ff */
[----:B-1----:R-:W-:Y:S01]  /*f2c90*/  IMAD.MOV.U32 R31, RZ, RZ, R27 ;  /* 0x000000ffff1f7224 */ /* 0x002fe200078e001b */
[----:B------:R0:W-:Y:S01]  /*f2ca0*/  STL.64 [R1+0x4860], R28 ;  /* 0x0048601c01007387 */ /* 0x0001e20000100a00 */
[----:B------:R-:W-:Y:S01]  /*f2cb0*/  SHF.R.S32.HI R27, RZ, 0x1f, R32 ;  /* 0x0000001fff1b7819 */ /* 0x000fe20000011420 */
[C---:B------:R-:W-:Y:S02]  /*f2cc0*/  IMAD.X R43, R21.reuse, 0x1, R9, P1 ;  /* 0x00000001152b7824 */ /* 0x040fe400008e0609 */
[----:B------:R-:W-:Y:S01]  /*f2cd0*/  IMAD.X R21, R21, 0x1, R31, P2 ;  /* 0x0000000115157824 */ /* 0x000fe200010e061f */
[----:B0-----:R-:W-:-:S02]  /*f2ce0*/  IADD3 R28, P0, R32, R12, RZ ;  /* 0x0000000c201c7210 */ /* 0x001fc40007f1e0ff */
[----:B------:R0:W-:Y:S03]  /*f2cf0*/  STL.64 [R1+0x4858], R42 ;  /* 0x0048582a01007387 */ /* 0x0001e60000100a00 */
[----:B------:R-:W-:Y:S01]  /*f2d00*/  IMAD.X R29, R27, 0x1, R14, P0 ;  /* 0x000000011b1d7824 */ /* 0x000fe200000e060e */
[----:B------:R1:W-:Y:S04]  /*f2d10*/  STL.64 [R1+0x4850], R20 ;  /* 0x0048501401007387 */ /* 0x0003e80000100a00 */
[----:B------:R4:W-:Y:S01]  /*f2d20*/  STL.64 [R1+0x4848], R28 ;  /* 0x0048481c01007387 */ /* 0x0009e20000100a00 */
[C---:B0-----:R-:W-:Y:S02]  /*f2d30*/  IADD3 R42, P1, R32.reuse, R11, RZ ;  /* 0x0000000b202a7210 */ /* 0x041fe40007f3e0ff */
[----:B-1----:R-:W-:-:S03]  /*f2d40*/  IADD3 R20, P2, R32, R49, RZ ;  /* 0x0000003120147210 */ /* 0x002fc60007f5e0ff */
[C---:B------:R-:W-:Y:S01]  /*f2d50*/  IMAD.X R43, R27.reuse, 0x1, R13, P1 ;  /* 0x000000011b2b7824 */ /* 0x040fe200008e060d */
[----:B----4-:R-:W-:Y:S01]  /*f2d60*/  IADD3 R28, P0, R32, R51, RZ ;  /* 0x00000033201c7210 */ /* 0x010fe20007f1e0ff */
[----:B------:R-:W-:-:S03]  /*f2d70*/  IMAD.X R21, R27, 0x1, R48, P2 ;  /* 0x000000011b157824 */ /* 0x000fc600010e0630 */
[----:B------:R0:W-:Y:S01]  /*f2d80*/  STL.64 [R1+0x4840], R42 ;  /* 0x0048402a01007387 */ /* 0x0001e20000100a00 */
[----:B------:R-:W-:-:S03]  /*f2d90*/  IMAD.X R29, R27, 0x1, R50, P0 ;  /* 0x000000011b1d7824 */ /* 0x000fc600000e0632 */
        /* <DEDUP_REMOVED lines=27> */
[----:B------:R-:W-:Y:S04]  /*f2f50*/  STL.64 [R1+0x47f0], R20 ;  /* 0x0047f01401007387 */ /* 0x000fe80000100a00 */
[----:B------:R1:W-:Y:S01]  /*f2f60*/  STL.64 [R1+0x47e8], R28 ;  /* 0x0047e81c01007387 */ /* 0x0003e20000100a00 */
[----:B0-----:R-:W-:Y:S01]  /*f2f70*/  IADD3 R42, P1, R32, R7, RZ ;  /* 0x00000007202a7210 */ /* 0x001fe20007f3e0ff */
[----:B-1----:R-:W-:-:S04]  /*f2f80*/  IMAD.MOV.U32 R29, RZ, RZ, R27 ;  /* 0x000000ffff1d7224 */ /* 0x002fc800078e001b */
[C---:B------:R-:W-:Y:S01]  /*f2f90*/  IMAD.X R43, R29.reuse, 0x1, R26, P1 ;  /* 0x000000011d2b7824 */ /* 0x040fe200008e061a */
[C---:B------:R-:W-:Y:S01]  /*f2fa0*/  IADD3 R20, P2, R32.reuse, R10, RZ ;  /* 0x0000000a20147210 */ /* 0x040fe20007f5e0ff */
[----:B------:R-:W-:Y:S01]  /*f2fb0*/  STL [R1+0x6598], R32 ;  /* 0x0065982001007387 */ /* 0x000fe20000100800 */
[----:B------:R-:W-:Y:S02]  /*f2fc0*/  IADD3 R28, P0, R32, R8, RZ ;  /* 0x00000008201c7210 */ /* 0x000fe40007f1e0ff */
[----:B------:R-:W-:Y:S01]  /*f2fd0*/  SHF.R.S32.HI R27, RZ, 0x1f, R33 ;  /* 0x0000001fff1b7819 */ /* 0x000fe20000011421 */
[----:B------:R0:W-:Y:S01]  /*f2fe0*/  STL.64 [R1+0x47e0], R42 ;  /* 0x0047e02a01007387 */ /* 0x0001e20000100a00 */
        /* <DEDUP_REMOVED lines=9> */
[----:B------:R-:W-:Y:S01]  /*f3080*/  IMAD.X R21, R27, 0x1, R13, P2 ;  /* 0x000000011b157824 */ /* 0x000fe200010e060d */
        /* <DEDUP_REMOVED lines=29> */
[----:B------:R-:W-:Y:S01]  /*f3260*/  STL.64 [R1+0x4778], R20 ;  /* 0x0047781401007387 */ /* 0x000fe20000100a00 */
[----:B------:R-:W-:-:S03]  /*f3270*/  IMAD.X R43, R27, 0x1, R5, P1 ;  /* 0x000000011b2b7824 */ /* 0x000fc600008e0605 */
[----:B------:R-:W-:Y:S04]  /*f3280*/  STL.64 [R1+0x4770], R28 ;  /* 0x0047701c01007387 */ /* 0x000fe80000100a00 */
[----:B------:R0:W-:Y:S04]  /*f3290*/  STL.64 [R1+0x4768], R42 ;  /* 0x0047682a01007387 */ /* 0x0001e80000100a00 */
[----:B0-----:R-:W4:Y:S01]  /*f32a0*/  LDL.LU R43, [R1+0x66d0] ;  /* 0x0066d000012b7983 */ /* 0x001f220000300800 */
[C---:B------:R-:W-:Y:S02]  /*f32b0*/  IADD3 R20, P2, R33.reuse, R7, RZ ;  /* 0x0000000721147210 */ /* 0x040fe40007f5e0ff */
[C---:B------:R-:W-:Y:S01]  /*f32c0*/  IADD3 R28, P0, R33.reuse, R10, RZ ;  /* 0x0000000a211c7210 */ /* 0x040fe20007f1e0ff */
[----:B------:R4:W-:Y:S01]  /*f32d0*/  STL [R1+0x659c], R33 ;  /* 0x00659c2101007387 */ /* 0x0009e20000100800 */
[----:B------:R-:W-:-:S05]  /*f32e0*/  IADD3 R42, P1, R33, R8, RZ ;  /* 0x00000008212a7210 */ /* 0x000fca0007f3e0ff */
[----:B------:R0:W-:Y:S01]  /*f32f0*/  STL [R1+0x4750], R42 ;  /* 0x0047502a01007387 */ /* 0x0001e20000100800 */
[----:B------:R-:W-:Y:S02]  /*f3300*/  IMAD.MOV.U32 R32, RZ, RZ, R42 ;  /* 0x000000ffff207224 */ /* 0x000fe400078e002a */
[----:B----4-:R-:W-:Y:S02]  /*f3310*/  IMAD.MOV.U32 R33, RZ, RZ, R43 ;  /* 0x000000ffff217224 */ /* 0x010fe400078e002b */
[----:B------:R-:W-:Y:S01]  /*f3320*/  IMAD.MOV.U32 R33, RZ, RZ, R27 ;  /* 0x000000ffff217224 */ /* 0x000fe200078e001b */
[----:B0-----:R-:W4:Y:S03]  /*f3330*/  LDL.LU.64 R42, [R1+0x66c8] ;  /* 0x0066c800012a7983 */ /* 0x001f260000300a00 */
[C---:B------:R-:W-:Y:S02]  /*f3340*/  IMAD.X R21, R33.reuse, 0x1, R26, P2 ;  /* 0x0000000121157824 */ /* 0x040fe400010e061a */
[----:B------:R-:W-:Y:S01]  /*f3350*/  IMAD.X R29, R33, 0x1, R9, P0 ;  /* 0x00000001211d7824 */ /* 0x000fe200000e0609 */
[----:B------:R-:W-:-:S02]  /*f3360*/  SHF.R.S32.HI R27, RZ, 0x1f, R34 ;  /* 0x0000001fff1b7819 */ /* 0x000fc40000011422 */
[----:B------:R0:W-:Y:S01]  /*f3370*/  STL.64 [R1+0x4760], R20 ;  /* 0x0047601401007387 */ /* 0x0001e20000100a00 */
[----:B------:R-:W-:-:S03]  /*f3380*/  IMAD.X R33, R33, 0x1, R31, P1 ;  /* 0x0000000121217824 */ /* 0x000fc600008e061f */
[----:B------:R1:W-:Y:S01]  /*f3390*/  STL.64 [R1+0x4758], R28 ;  /* 0x0047581c01007387 */ /* 0x0003e20000100a00 */
[C---:B0-----:R-:W-:Y:S02]  /*f33a0*/  IADD3 R20, P2, R34.reuse, R12, RZ ;  /* 0x0000000c22147210 */ /* 0x041fe40007f5e0ff */
[----:B-1----:R-:W-:-:S03]  /*f33b0*/  IADD3 R28, P0, R34, R11, RZ ;  /* 0x0000000b221c7210 */ /* 0x002fc60007f1e0ff */
[C---:B------:R-:W-:Y:S01]  /*f33c0*/  IMAD.X R21, R27.reuse, 0x1, R14, P2 ;  /* 0x000000011b157824 */ /* 0x040fe200010e060e */
[----:B------:R0:W-:Y:S01]  /*f33d0*/  STL [R1+0x4754], R33 ;  /* 0x0047542101007387 */ /* 0x0001e20000100800 */
[C---:B------:R-:W-:Y:S01]  /*f33e0*/  IMAD.X R29, R27.reuse, 0x1, R13, P0 ;  /* 0x000000011b1d7824 */ /* 0x040fe200000e060d */
[C---:B------:R-:W-:Y:S02]  /*f33f0*/  IADD3 R32, P1, R34.reuse, R49, RZ ;  /* 0x0000003122207210 */ /* 0x040fe40007f3e0ff */
[----:B------:R1:W-:Y:S04]  /*f3400*/  STL.64 [R1+0x4748], R20 ;  /* 0x0047481401007387 */ /* 0x0003e80000100a00 */
[----:B------:R2:W-:Y:S01]  /*f3410*/  STL.64 [R1+0x4740], R28 ;  /* 0x0047401c01007387 */ /* 0x0005e20000100a00 */
[----:B0-----:R-:W-:Y:S01]  /*f3420*/  IMAD.X R33, R27, 0x1, R48, P1 ;  /* 0x000000011b217824 */ /* 0x001fe200008e0630 */
[----:B-1----:R-:W-:-:S02]  /*f3430*/  IADD3 R20, P2, R34, R51, RZ ;  /* 0x0000003322147210 */ /* 0x002fc40007f5e0ff */
[----:B--2---:R-:W-:-:S03]  /*f3440*/  IADD3 R28, P0, R34, R53, RZ ;  /* 0x00000035221c7210 */ /* 0x004fc60007f1e0ff */
[C---:B------:R-:W-:Y:S01]  /*f3450*/  IMAD.X R21, R27.reuse, 0x1, R50, P2 ;  /* 0x000000011b157824 */ /* 0x040fe200010e0632 */
[----:B------:R0:W-:Y:S01]  /*f3460*/  STL.64 [R1+0x4738], R32 ;  /* 0x0047382001007387 */ /* 0x0001e20000100a00 */
[----:B------:R-:W-:-:S03]  /*f3470*/  IMAD.X R29, R27, 0x1, R52, P0 ;  /* 0x000000011b1d7824 */ /* 0x000fc600000e0634 */
[----:B------:R1:W-:Y:S04]  /*f3480*/  STL.64 [R1+0x4730], R20 ;  /* 0x0047301401007387 */ /* 0x0003e80000100a00 */
[----:B------:R2:W-:Y:S01]  /*f3490*/  STL.64 [R1+0x4728], R28 ;  /* 0x0047281c01007387 */ /* 0x0005e20000100a00 */
[C---:B0-----:R-:W-:Y:S02]  /*f34a0*/  IADD3 R32, P1, R34.reuse, R55, RZ ;  /* 0x0000003722207210 */ /* 0x041fe40007f3e0ff */
[----:B-1----:R-:W-:-:S03]  /*f34b0*/  IADD3 R20, P2, R34, R57, RZ ;  /* 0x0000003922147210 */ /* 0x002fc60007f5e0ff */
[C---:B------:R-:W-:Y:S01]  /*f34c0*/  IMAD.X R33, R27.reuse, 0x1, R54, P1 ;  /* 0x000000011b217824 */ /* 0x040fe200008e0636 */
        /* <DEDUP_REMOVED lines=23> */
[----:B------:R2:W-:Y:S01]  /*f3640*/  STL [R1+0x65a0], R34 ;  /* 0x0065a02201007387 */ /* 0x0005e20000100800 */
[----:B0-----:R-:W-:-:S03]  /*f3650*/  IADD3 R32, P1, R34, R10, RZ ;  /* 0x0000000a22207210 */ /* 0x001fc60007f3e0ff */
[----:B------:R0:W-:Y:S01]  /*f3660*/  STL.64 [R1+0x46e0], R28 ;  /* 0x0046e01c01007387 */ /* 0x0001e20000100a00 */
[----:B-1----:R-:W-:Y:S02]  /*f3670*/  IADD3 R20, P2, R34, R8, RZ ;  /* 0x0000000822147210 */ /* 0x002fe40007f5e0ff */
[----:B--2---:R-:W-:Y:S01]  /*f3680*/  SHF.R.S32.HI R34, RZ, 0x1f, R35 ;  /* 0x0000001fff227819 */ /* 0x004fe20000011423 */
[C---:B------:R-:W-:Y:S02]  /*f3690*/  IMAD.X R33, R27.reuse, 0x1, R9, P1 ;  /* 0x000000011b217824 */ /* 0x040fe400008e0609 */
[----:B------:R-:W-:Y:S01]  /*f36a0*/  IMAD.X R21, R27, 0x1, R31, P2 ;  /* 0x000000011b157824 */ /* 0x000fe200010e061f */
[C---:B0-----:R-:W-:Y:S02]  /*f36b0*/  IADD3 R28, P0, R35.reuse, R12, RZ ;  /* 0x0000000c231c7210 */ /* 0x041fe40007f1e0ff */
[----:B------:R0:W-:Y:S03]  /*f36c0*/  STL.64 [R1+0x46d8], R32 ;  /* 0x0046d82001007387 */ /* 0x0001e60000100a00 */
[----:B------:R-:W-:Y:S01]  /*f36d0*/  IMAD.X R29, R34, 0x1, R14, P0 ;  /* 0x00000001221d7824 */ /* 0x000fe200000e060e */
[----:B------:R1:W-:Y:S04]  /*f36e0*/  STL.64 [R1+0x46d0], R20 ;  /* 0x0046d01401007387 */ /* 0x0003e80000100a00 */
[----:B------:R2:W-:Y:S01]  /*f36f0*/  STL.64 [R1+0x46c8], R28 ;  /* 0x0046c81c01007387 */ /* 0x0005e20000100a00 */
[----:B0-----:R-:W-:-:S02]  /*f3700*/  IADD3 R32, P1, R35, R11, RZ ;  /* 0x0000000b23207210 */ /* 0x001fc40007f3e0ff */
        /* <DEDUP_REMOVED lines=39> */
[C---:B------:R-:W-:Y:S01]  /*f3980*/  IMAD.X R21, R34.reuse, 0x1, R9, P2 ;  /* 0x0000000122157824 */ /* 0x040fe200010e0609 */
[----:B------:R-:W-:Y:S03]  /*f3990*/  STL [R1+0x65a4], R35 ;  /* 0x0065a42301007387 */ /* 0x000fe60000100800 */
[----:B------:R-:W-:Y:S01]  /*f39a0*/  IMAD.X R29, R34, 0x1, R31, P0 ;  /* 0x00000001221d7824 */ /* 0x000fe200000e061f */
[----:B------:R0:W-:Y:S01]  /*f39b0*/  STL.64 [R1+0x4660], R32 ;  /* 0x0046602001007387 */ /* 0x0001e20000100a00 */
[----:B------:R-:W-:-:S03]  /*f39c0*/  SHF.R.S32.HI R27, RZ, 0x1f, R36 ;  /* 0x0000001fff1b7819 */ /* 0x000fc60000011424 */
        /* <DEDUP_REMOVED lines=21> */
[C---:B-1----:R-:W-:Y:S02]  /*f3b20*/  IADD3 R20, P2, R36.reuse, R24, RZ ;  /* 0x0000001824147210 */ /* 0x042fe40007f5e0ff */
[----:B--2---:R-:W-:-:S03]  /*f3b30*/  IADD3 R28, P0, R36, R25, RZ ;  /* 0x00000019241c7210 */ /* 0x004fc60007f1e0ff */
[C---:B------:R-:W-:Y:S02]  /*f3b40*/  IMAD.X R21, R27.reuse, 0x1, R23, P2 ;  /* 0x000000011b157824 */ /* 0x040fe400010e0617 */
[C---:B------:R-:W-:Y:S02]  /*f3b50*/  IMAD.X R33, R27.reuse, 0x1, R56, P1 ;  /* 0x000000011b217824 */ /* 0x040fe400008e0638 */
[C---:B------:R-:W-:Y:S01]  /*f3b60*/  IMAD.X R29, R27.reuse, 0x1, R22, P0 ;  /* 0x000000011b1d7824 */ /* 0x040fe200000e0616 */
[----:B------:R-:W-:Y:S01]  /*f3b70*/  IADD3 R34, P1, R36, R58, RZ ;  /* 0x0000003a24227210 */ /* 0x000fe20007f3e0ff */
[----:B------:R-:W-:Y:S04]  /*f3b80*/  STL.64 [R1+0x4610], R20 ;  /* 0x0046101401007387 */ /* 0x000fe80000100a00 */
[----:B------:R0:W-:Y:S01]  /*f3b90*/  STL.64 [R1+0x4618], R32 ;  /* 0x0046182001007387 */ /* 0x0001e20000100a00 */
[----:B------:R-:W-:-:S03]  /*f3ba0*/  IMAD.X R35, R27, 0x1, R30, P1 ;  /* 0x000000011b237824 */ /* 0x000fc600008e061e */
[----:B------:R1:W-:Y:S01]  /*f3bb0*/  STL.64 [R1+0x4608], R28 ;  /* 0x0046081c01007387 */ /* 0x0003e20000100a00 */
[C---:B0-----:R-:W-:Y:S02]  /*f3bc0*/  IADD3 R32, P2, R36.reuse, R2, RZ ;  /* 0x0000000224207210 */ /* 0x041fe40007f5e0ff */
[----:B-1----:R-:W-:-:S03]  /*f3bd0*/  IADD3 R28, P0, R36, R4, RZ ;  /* 0x00000004241c7210 */ /* 0x002fc60007f1e0ff */
        /* <DEDUP_REMOVED lines=12> */
[----:B------:R-:W-:Y:S04]  /*f3ca0*/  STL [R1+0x65a8], R36 ;  /* 0x0065a82401007387 */ /* 0x000fe80000100800 */
[----:B------:R1:W-:Y:S01]  /*f3cb0*/  STL.64 [R1+0x45e0], R32 ;  /* 0x0045e02001007387 */ /* 0x0003e20000100a00 */
[----:B0-----:R-:W-:-:S03]  /*f3cc0*/  IADD3 R34, P1, R36, R8, RZ ;  /* 0x0000000824227210 */ /* 0x001fc60007f3e0ff */
[----:B------:R0:W-:Y:S01]  /*f3cd0*/  STL.64 [R1+0x45d8], R28 ;  /* 0x0045d81c01007387 */ /* 0x0001e20000100a00 */
[----:B-1----:R-:W-:Y:S01]  /*f3ce0*/  IADD3 R32, P2, R37, R12, RZ ;  /* 0x0000000c25207210 */ /* 0x002fe20007f5e0ff */
[----:B------:R-:W-:Y:S01]  /*f3cf0*/  IMAD.X R35, R27, 0x1, R31, P1 ;  /* 0x000000011b237824 */ /* 0x000fe200008e061f */
[----:B0-----:R-:W-:Y:S01]  /*f3d00*/  SHF.R.S32.HI R29, RZ, 0x1f, R37 ;  /* 0x0000001fff1d7819 */ /* 0x001fe20000011425 */
[----:B------:R-:W-:Y:S01]  /*f3d10*/  IMAD.MOV.U32 R21, RZ, RZ, R44 ;  /* 0x000000ffff157224 */ /* 0x000fe200078e002c */
[----:B------:R-:W-:-:S03]  /*f3d20*/  IADD3 R44, P0, R37, R11, RZ ;  /* 0x0000000b252c7210 */ /* 0x000fc60007f1e0ff */
[----:B------:R-:W-:Y:S01]  /*f3d30*/  IMAD.X R33, R29, 0x1, R14, P2 ;  /* 0x000000011d217824 */ /* 0x000fe200010e060e */
[----:B------:R0:W-:Y:S01]  /*f3d40*/  STL.64 [R1+0x45d0], R34 ;  /* 0x0045d02201007387 */ /* 0x0001e20000100a00 */
[----:B------:R-:W-:-:S03]  /*f3d50*/  IMAD.MOV.U32 R20, RZ, RZ, R19 ;  /* 0x000000ffff147224 */ /* 0x000fc600078e0013 */
[----:B------:R1:W-:Y:S01]  /*f3d60*/  STL.64 [R1+0x45c8], R32 ;  /* 0x0045c82001007387 */ /* 0x0003e20000100a00 */
[----:B------:R-:W-:Y:S02]  /*f3d70*/  IMAD.MOV.U32 R19, RZ, RZ, R45 ;  /* 0x000000ffff137224 */ /* 0x000fe400078e002d */
[----:B------:R-:W-:Y:S01]  /*f3d80*/  IMAD.X R45, R29, 0x1, R13, P0 ;  /* 0x000000011d2d7824 */ /* 0x000fe200000e060d */
        /* <DEDUP_REMOVED lines=31> */
[----:B------:R-:W-:Y:S02]  /*f3f80*/  IMAD.X R33, R29, 0x1, R5, P2 ;  /* 0x000000011d217824 */ /* 0x000fe400010e0605 */
[----:B------:R-:W-:Y:S01]  /*f3f90*/  IMAD.MOV.U32 R27, RZ, RZ, R46 ;  /* 0x000000ffff1b7224 */ /* 0x000fe200078e002e */
[C---:B------:R-:W-:Y:S01]  /*f3fa0*/  IADD3 R46, P0, R37.reuse, R7, RZ ;  /* 0x00000007252e7210 */ /* 0x040fe20007f1e0ff */
[----:B0-----:R-:W2:Y:S04]  /*f3fb0*/  LDL.LU.64 R44, [R1+0x66c0] ;  /* 0x0066c000012c7983 */ /* 0x001ea80000300a00 */
[----:B------:R0:W-:Y:S04]  /*f3fc0*/  STL.64 [R1+0x4570], R34 ;  /* 0x0045702201007387 */ /* 0x0001e80000100a00 */
[----:B------:R1:W-:Y:S01]  /*f3fd0*/  STL.64 [R1+0x4568], R32 ;  /* 0x0045682001007387 */ /* 0x0003e20000100a00 */
[----:B------:R-:W-:Y:S01]  /*f3fe0*/  IMAD.MOV.U32 R28, RZ, RZ, R47 ;  /* 0x000000ffff1c7224 */ /* 0x000fe200078e002f */
[C---:B0-----:R-:W-:Y:S01]  /*f3ff0*/  IADD3 R34, P1, R37.reuse, R10, RZ ;  /* 0x0000000a25227210 */ /* 0x041fe20007f3e0ff */
[----:B-1----:R-:W-:Y:S01]  /*f4000*/  IMAD.MOV.U32 R33, RZ, RZ, R29 ;  /* 0x000000ffff217224 */ /* 0x002fe200078e001d */
[----:B------:R-:W-:-:S02]  /*f4010*/  IADD3 R32, P2, R37, R8, RZ ;  /* 0x0000000825207210 */ /* 0x000fc40007f5e0ff */
[----:B------:R-:W-:Y:S01]  /*f4020*/  SHF.R.S32.HI R29, RZ, 0x1f, R38 ;  /* 0x0000001fff1d7819 */ /* 0x000fe20000011426 */
[C---:B------:R-:W-:Y:S01]  /*f4030*/  IMAD.X R47, R33.reuse, 0x1, R26, P0 ;  /* 0x00000001212f7824 */ /* 0x040fe200000e061a */
[----:B------:R-:W-:Y:S01]  /*f4040*/  IADD3 R36, P0, R38, R12, RZ ;  /* 0x0000000c26247210 */ /* 0x000fe20007f1e0ff */
[C---:B------:R-:W-:Y:S01]  /*f4050*/  IMAD.X R35, R33.reuse, 0x1, R9, P1 ;  /* 0x0000000121237824 */ /* 0x040fe200008e0609 */
[----:B------:R0:W-:Y:S01]  /*f4060*/  STL [R1+0x65ac], R37 ;  /* 0x0065ac2501007387 */ /* 0x0001e20000100800 */
[----:B------:R-:W-:-:S03]  /*f4070*/  IMAD.X R33, R33, 0x1, R31, P2 ;  /* 0x0000000121217824 */ /* 0x000fc600010e061f */
[----:B------:R1:W-:Y:S01]  /*f4080*/  STL.64 [R1+0x4560], R46 ;  /* 0x0045602e01007387 */ /* 0x0003e20000100a00 */
[----:B0-----:R-:W-:-:S03]  /*f4090*/  IMAD.X R37, R29, 0x1, R14, P0 ;  /* 0x000000011d257824 */ /* 0x001fc600000e060e */
[----:B-1----:R-:W2:Y:S04]  /*f40a0*/  LDL.LU.64 R46, [R1+0x66b8] ;  /* 0x0066b800012e7983 */ /* 0x002ea80000300a00 */
[----:B------:R0:W-:Y:S04]  /*f40b0*/  STL.64 [R1+0x4558], R34 ;  /* 0x0045582201007387 */ /* 0x0001e80000100a00 */
[----:B------:R1:W-:Y:S04]  /*f40c0*/  STL.64 [R1+0x4550], R32 ;  /* 0x0045502001007387 */ /* 0x0003e80000100a00 */
[----:B------:R3:W-:Y:S01]  /*f40d0*/  STL.64 [R1+0x4548], R36 ;  /* 0x0045482401007387 */ /* 0x0007e20000100a00 */
[----:B0-----:R-:W-:-:S02]  /*f40e0*/  IADD3 R34, P1, R38, R11, RZ ;  /* 0x0000000b26227210 */ /* 0x001fc40007f3e0ff */
[----:B-1----:R-:W-:-:S03]  /*f40f0*/  IADD3 R32, P2, R38, R49, RZ ;  /* 0x0000003126207210 */ /* 0x002fc60007f5e0ff */
[C---:B------:R-:W-:Y:S01]  /*f4100*/  IMAD.X R35, R29.reuse, 0x1, R13, P1 ;  /* 0x000000011d237824 */ /* 0x040fe200008e060d */
[----:B---3--:R-:W-:Y:S01]  /*f4110*/  IADD3 R36, P0, R38, R51, RZ ;  /* 0x0000003326247210 */ /* 0x008fe20007f1e0ff */
        /* <DEDUP_REMOVED lines=33> */
[C---:B-1----:R-:W-:Y:S01]  /*f4330*/  IADD3 R32, P2, R38.reuse, R10, RZ ;  /* 0x0000000a26207210 */ /* 0x042fe20007f5e0ff */
[----:B---3--:R-:W-:Y:S01]  /*f4340*/  IMAD.MOV.U32 R37, RZ, RZ, R29 ;  /* 0x000000ffff257224 */ /* 0x008fe200078e001d */
[----:B------:R-:W-:-:S03]  /*f4350*/  IADD3 R36, P0, R38, R8, RZ ;  /* 0x0000000826247210 */ /* 0x000fc60007f1e0ff */
[C---:B------:R-:W-:Y:S02]  /*f4360*/  IMAD.X R35, R37.reuse, 0x1, R26, P1 ;  /* 0x0000000125237824 */ /* 0x040fe400008e061a */
[C---:B------:R-:W-:Y:S01]  /*f4370*/  IMAD.X R33, R37.reuse, 0x1, R9, P2 ;  /* 0x0000000125217824 */ /* 0x040fe200010e0609 */
[----:B------:R-:W-:Y:S02]  /*f4380*/  SHF.R.S32.HI R29, RZ, 0x1f, R39 ;  /* 0x0000001fff1d7819 */ /* 0x000fe40000011427 */
        /* <DEDUP_REMOVED lines=46> */
[----:B0-----:R-:W-:-:S03]  /*f4670*/  IADD3 R36, P0, R39, R10, RZ ;  /* 0x0000000a27247210 */ /* 0x001fc60007f1e0ff */
[----:B------:R0:W-:Y:S01]  /*f4680*/  STL.64 [R1+0x4460], R32 ;  /* 0x0044602001007387 */ /* 0x0001e20000100a00 */
[----:B-1----:R-:W-:Y:S01]  /*f4690*/  IADD3 R34, P1, R39, R8, RZ ;  /* 0x0000000827227210 */ /* 0x002fe20007f3e0ff */
[----:B------:R-:W-:Y:S01]  /*f46a0*/  IMAD.X R37, R29, 0x1, R9, P0 ;  /* 0x000000011d257824 */ /* 0x000fe200000e0609 */
[----:B---3--:R-:W-:-:S03]  /*f46b0*/  SHF.R.S32.HI R39, RZ, 0x1f, R40 ;  /* 0x0000001fff277819 */ /* 0x008fc60000011428 */
[----:B------:R-:W-:Y:S01]  /*f46c0*/  IMAD.X R35, R29, 0x1, R31, P1 ;  /* 0x000000011d237824 */ /* 0x000fe200008e061f */
[C---:B0-----:R-:W-:Y:S01]  /*f46d0*/  IADD3 R32, P2, R40.reuse, R12, RZ ;  /* 0x0000000c28207210 */ /* 0x041fe20007f5e0ff */
[----:B------:R0:W-:Y:S04]  /*f46e0*/  STL.64 [R1+0x4458], R36 ;  /* 0x0044582401007387 */ /* 0x0001e80000100a00 */
[----:B------:R-:W-:Y:S01]  /*f46f0*/  IMAD.X R33, R39, 0x1, R14, P2 ;  /* 0x0000000127217824 */ /* 0x000fe200010e060e */
[----:B------:R1:W-:Y:S01]  /*f4700*/  STL.64 [R1+0x4450], R34 ;  /* 0x0044502201007387 */ /* 0x0003e20000100a00 */
[----:B0-----:R-:W-:-:S03]  /*f4710*/  IADD3 R36, P0, R40, R11, RZ ;  /* 0x0000000b28247210 */ /* 0x001fc60007f1e0ff */
[----:B------:R0:W-:Y:S01]  /*f4720*/  STL.64 [R1+0x4448], R32 ;  /* 0x0044482001007387 */ /* 0x0001e20000100a00 */
[C---:B-1----:R-:W-:Y:S01]  /*f4730*/  IADD3 R34, P1, R40.reuse, R49, RZ ;  /* 0x0000003128227210 */ /* 0x042fe20007f3e0ff */
[----:B------:R-:W-:Y:S01]  /*f4740*/  IMAD.X R37, R39, 0x1, R13, P0 ;  /* 0x0000000127257824 */ /* 0x000fe200000e060d */
[----:B0-----:R-:W-:-:S03]  /*f4750*/  IADD3 R32, P2, R40, R51, RZ ;  /* 0x0000003328207210 */ /* 0x001fc60007f5e0ff */
        /* <DEDUP_REMOVED lines=38> */
[----:B------:R-:W-:Y:S01]  /*f49c0*/  SHF.R.S32.HI R29, RZ, 0x1f, R41 ;  /* 0x0000001fff1d7819 */ /* 0x000fe20000011429 */
[----:B------:R-:W-:Y:S02]  /*f49d0*/  IMAD.X R33, R39, 0x1, R31, P2 ;  /* 0x0000000127217824 */ /* 0x000fe400010e061f */
        /* <DEDUP_REMOVED lines=45> */
[----:B------:R1:W-:Y:S01]  /*f4cb0*/  STL.64 [R1+0x4360], R34 ;  /* 0x0043602201007387 */ /* 0x0003e20000100a00 */
[----:B----4-:R-:W-:-:S03]  /*f4cc0*/  SHF.R.S32.HI R39, RZ, 0x1f, R42 ;  /* 0x0000001fff277819 */ /* 0x010fc6000001142a */
[----:B------:R3:W-:Y:S01]  /*f4cd0*/  STL.64 [R1+0x4358], R32 ;  /* 0x0043582001007387 */ /* 0x0007e20000100a00 */
[----:B0-----:R-:W-:Y:S02]  /*f4ce0*/  IADD3 R36, P0, R41, R8, RZ ;  /* 0x0000000829247210 */ /* 0x001fe40007f1e0ff */
        /* <DEDUP_REMOVED lines=42> */
[----:B------:R1:W-:Y:S01]  /*f4f90*/  STL.64 [R1+0x42e8], R34 ;  /* 0x0042e82201007387 */ /* 0x0003e20000100a00 */
[----:B------:R-:W-:-:S03]  /*f4fa0*/  SHF.R.S32.HI R29, RZ, 0x1f, R43 ;  /* 0x0000001fff1d7819 */ /* 0x000fc6000001142b */
        /* <DEDUP_REMOVED lines=52> */
[----:B--2---:R-:W-:Y:S01]  /*f52f0*/  SHF.R.S32.HI R39, RZ, 0x1f, R44 ;  /* 0x0000001fff277819 */ /* 0x004fe2000001142c */
[----:B------:R-:W-:Y:S02]  /*f5300*/  IMAD.X R33, R29, 0x1, R31, P2 ;  /* 0x000000011d217824 */ /* 0x000fe400010e061f */
        /* <DEDUP_REMOVED lines=45> */
[----:B------:R1:W-:Y:S01]  /*f55e0*/  STL.64 [R1+0x41e0], R34 ;  /* 0x0041e02201007387 */ /* 0x0003e20000100a00 */
[----:B------:R-:W-:-:S03]  /*f55f0*/  SHF.R.S32.HI R29, RZ, 0x1f, R45 ;  /* 0x0000001fff1d7819 */ /* 0x000fc6000001142d */
[----:B------:R2:W-:Y:S01]  /*f5600*/  STL.64 [R1+0x41d8], R32 ;  /* 0x0041d82001007387 */ /* 0x0005e20000100a00 */
[----:B0-----:R-:W-:Y:S02]  /*f5610*/  IADD3 R36, P0, R44, R8, RZ ;  /* 0x000000082c247210 */ /* 0x001fe40007f1e0ff */
        /* <DEDUP_REMOVED lines=97> */
[----:B------:R-:W2:Y:S04]  /*f5c30*/  LDL.LU R29, [R1+0x48] ;  /* 0x00004800011d7983 */ /* 0x000ea80000300800 */
[----:B------:R1:W-:Y:S04]  /*f5c40*/  STL.64 [R1+0x40d8], R34 ;  /* 0x0040d82201007387 */ /* 0x0003e80000100a00 */
[----:B------:R3:W-:Y:S04]  /*f5c50*/  STL.64 [R1+0x40d0], R32 ;  /* 0x0040d02001007387 */ /* 0x0007e80000100a00 */
[----:B------:R-:W4:Y:S01]  /*f5c60*/  LDL.LU R39, [R1+0x1b8] ;  /* 0x0001b80001277983 */ /* 0x000f220000300800 */
[----:B0-----:R-:W-:-:S02]  /*f5c70*/  IADD3 R36, P0, R47, R12, RZ ;  /* 0x0000000c2f247210 */ /* 0x001fc40007f1e0ff */
[----:B------:R-:W-:Y:S02]  /*f5c80*/  SHF.R.S32.HI R38, RZ, 0x1f, R47 ;  /* 0x0000001fff267819 */ /* 0x000fe4000001142f */
[----:B-1----:R-:W-:-:S03]  /*f5c90*/  IADD3 R34, P1, R47, R11, RZ ;  /* 0x0000000b2f227210 */ /* 0x002fc60007f3e0ff */
[C---:B------:R-:W-:Y:S01]  /*f5ca0*/  IMAD.X R37, R38.reuse, 0x1, R14, P0 ;  /* 0x0000000126257824 */ /* 0x040fe200000e060e */
[----:B---3--:R-:W-:Y:S01]  /*f5cb0*/  IADD3 R32, P2, R47, R49, RZ ;  /* 0x000000312f207210 */ /* 0x008fe20007f5e0ff */
[----:B------:R-:W-:-:S03]  /*f5cc0*/  IMAD.X R35, R38, 0x1, R13, P1 ;  /* 0x0000000126237824 */ /* 0x000fc600008e060d */
[----:B------:R0:W-:Y:S01]  /*f5cd0*/  STL.64 [R1+0x40c8], R36 ;  /* 0x0040c82401007387 */ /* 0x0001e20000100a00 */
[----:B------:R-:W-:-:S03]  /*f5ce0*/  IMAD.X R33, R38, 0x1, R48, P2 ;  /* 0x0000000126217824 */ /* 0x000fc600010e0630 */
[----:B------:R1:W-:Y:S01]  /*f5cf0*/  STL.64 [R1+0x40c0], R34 ;  /* 0x0040c02201007387 */ /* 0x0003e20000100a00 */
[C---:B0-----:R-:W-:Y:S02]  /*f5d00*/  IADD3 R36, P0, R47.reuse, R51, RZ ;  /* 0x000000332f247210 */ /* 0x041fe40007f1e0ff */
[----:B-1----:R-:W-:Y:S01]  /*f5d10*/  IADD3 R34, P1, R47, R53, RZ ;  /* 0x000000352f227210 */ /* 0x002fe20007f3e0ff */
[----:B------:R0:W-:Y:S02]  /*f5d20*/  STL.64 [R1+0x40b8], R32 ;  /* 0x0040b82001007387 */ /* 0x0001e40000100a00 */
[C---:B------:R-:W-:Y:S02]  /*f5d30*/  IMAD.X R37, R38.reuse, 0x1, R50, P0 ;  /* 0x0000000126257824 */ /* 0x040fe400000e0632 */
[----:B------:R-:W-:-:S03]  /*f5d40*/  IMAD.X R35, R38, 0x1, R52, P1 ;  /* 0x0000000126237824 */ /* 0x000fc600008e0634 */
[----:B------:R1:W-:Y:S01]  /*f5d50*/  STL.64 [R1+0x40b0], R36 ;  /* 0x0040b02401007387 */ /* 0x0003e20000100a00 */
[----:B0-----:R-:W-:-:S03]  /*f5d60*/  IADD3 R32, P2, R47, R55, RZ ;  /* 0x000000372f207210 */ /* 0x001fc60007f5e0ff */
[----:B------:R0:W-:Y:S02]  /*f5d70*/  STL.64 [R1+0x40a8], R34 ;  /* 0x0040a82201007387 */ /* 0x0001e40000100a00 */
[C---:B------:R-:W-:Y:S01]  /*f5d80*/  IMAD.X R33, R38.reuse, 0x1, R54, P2 ;  /* 0x0000000126217824 */ /* 0x040fe200010e0636 */
[C---:B-1----:R-:W-:Y:S02]  /*f5d90*/  IADD3 R36, P0, R47.reuse, R57, RZ ;  /* 0x000000392f247210 */ /* 0x042fe40007f1e0ff */
[----:B0-----:R-:W-:Y:S02]  /*f5da0*/  IADD3 R34, P1, R47, R24, RZ ;  /* 0x000000182f227210 */ /* 0x001fe40007f3e0ff */
[----:B------:R0:W-:Y:S01]  /*f5db0*/  STL.64 [R1+0x40a0], R32 ;  /* 0x0040a02001007387 */ /* 0x0001e20000100a00 */
        /* <DEDUP_REMOVED lines=23> */
[----:B------:R-:W-:Y:S01]  /*f5f30*/  IMAD.X R33, R38, 0x1, R9, P2 ;  /* 0x0000000126217824 */ /* 0x000fe200010e0609 */
[----:B-1----:R-:W-:-:S04]  /*f5f40*/  IADD3 R36, P0, R47, R8, RZ ;  /* 0x000000082f247210 */ /* 0x002fc80007f1e0ff */
[----:B------:R0:W-:Y:S01]  /*f5f50*/  STL.64 [R1+0x4058], R32 ;  /* 0x0040582001007387 */ /* 0x0001e20000100a00 */
[----:B------:R-:W-:-:S05]  /*f5f60*/  IMAD.X R37, R38, 0x1, R31, P0 ;  /* 0x0000000126257824 */ /* 0x000fca00000e061f */
[----:B------:R1:W-:Y:S01]  /*f5f70*/  STL.64 [R1+0x4050], R36 ;  /* 0x0040502401007387 */ /* 0x0003e20000100a00 */
[C---:B--2---:R-:W-:Y:S02]  /*f5f80*/  IADD3 R34, P1, R29.reuse, R12, RZ ;  /* 0x0000000c1d227210 */ /* 0x044fe40007f3e0ff */
[C---:B0-----:R-:W-:Y:S02]  /*f5f90*/  IADD3 R32, P2, R29.reuse, R11, RZ ;  /* 0x0000000b1d207210 */ /* 0x041fe40007f5e0ff */
[----:B-1----:R-:W-:Y:S01]  /*f5fa0*/  IADD3 R36, P0, R29, R49, RZ ;  /* 0x000000311d247210 */ /* 0x002fe20007f1e0ff */
[C---:B----4-:R-:W-:Y:S02]  /*f5fb0*/  IMAD.X R35, R39.reuse, 0x1, R14, P1 ;  /* 0x0000000127237824 */ /* 0x050fe400008e060e */
[----:B------:R-:W-:-:S03]  /*f5fc0*/  IMAD.X R33, R39, 0x1, R13, P2 ;  /* 0x0000000127217824 */ /* 0x000fc600010e060d */
        /* <DEDUP_REMOVED lines=17> */
[----:B------:R-:W-:Y:S01]  /*f60e0*/  IMAD.X R33, R39, 0x1, R23, P2 ;  /* 0x0000000127217824 */ /* 0x000fe200010e0617 */
        /* <DEDUP_REMOVED lines=22> */
[----:B------:R-:W-:Y:S01]  /*f6250*/  IMAD.X R35, R39, 0x1, R31, P1 ;  /* 0x0000000127237824 */ /* 0x000fe200008e061f */
[----:B------:R-:W2:Y:S01]  /*f6260*/  LDL.LU R29, [R1+0x50] ;  /* 0x00005000011d7983 */ /* 0x000ea20000300800 */
[----:B0-----:R-:W-:-:S03]  /*f6270*/  IADD3 R32, P2, R16, R12, RZ ;  /* 0x0000000c10207210 */ /* 0x001fc60007f5e0ff */
[----:B------:R0:W-:Y:S04]  /*f6280*/  STL.64 [R1+0x3fd8], R36 ;  /* 0x003fd82401007387 */ /* 0x0001e80000100a00 */
[----:B------:R1:W-:Y:S01]  /*f6290*/  STL.64 [R1+0x3fd0], R34 ;  /* 0x003fd02201007387 */ /* 0x0003e20000100a00 */
[----:B------:R-:W-:-:S03]  /*f62a0*/  IMAD.X R33, R59, 0x1, R14, P2 ;  /* 0x000000013b217824 */ /* 0x000fc600010e060e */
[----:B------:R-:W3:Y:S01]  /*f62b0*/  LDL.LU R39, [R1+0x1b0] ;  /* 0x0001b00001277983 */ /* 0x000ee20000300800 */
        /* <DEDUP_REMOVED lines=37> */
[C---:B0-----:R-:W-:Y:S02]  /*f6510*/  IADD3 R34, P1, R16.reuse, R10, RZ ;  /* 0x0000000a10227210 */ /* 0x041fe40007f3e0ff */
[----:B------:R0:W-:Y:S01]  /*f6520*/  STL.64 [R1+0x3f68], R32 ;  /* 0x003f682001007387 */ /* 0x0001e20000100a00 */
[C---:B------:R-:W-:Y:S02]  /*f6530*/  IMAD.X R37, R59.reuse, 0x1, R26, P0 ;  /* 0x000000013b257824 */ /* 0x040fe400000e061a */
[----:B------:R-:W-:Y:S01]  /*f6540*/  IMAD.X R35, R59, 0x1, R9, P1 ;  /* 0x000000013b237824 */ /* 0x000fe200008e0609 */
[----:B0-----:R-:W-:-:S02]  /*f6550*/  IADD3 R32, P2, R16, R8, RZ ;  /* 0x0000000810207210 */ /* 0x001fc40007f5e0ff */
[----:B------:R-:W4:Y:S03]  /*f6560*/  LDL.LU R16, [R1+0x66b4] ;  /* 0x0066b40001107983 */ /* 0x000f260000300800 */
[----:B------:R-:W-:Y:S01]  /*f6570*/  IMAD.X R33, R59, 0x1, R31, P2 ;  /* 0x000000013b217824 */ /* 0x000fe200010e061f */
[----:B------:R2:W-:Y:S04]  /*f6580*/  STL.64 [R1+0x3f60], R36 ;  /* 0x003f602401007387 */ /* 0x0005e80000100a00 */
[----:B------:R0:W-:Y:S04]  /*f6590*/  STL.64 [R1+0x3f58], R34 ;  /* 0x003f582201007387 */ /* 0x0001e80000100a00 */
[----:B------:R-:W4:Y:S04]  /*f65a0*/  LDL.LU R59, [R1+0x66b0] ;  /* 0x0066b000013b7983 */ /* 0x000f280000300800 */
[----:B------:R1:W-:Y:S01]  /*f65b0*/  STL.64 [R1+0x3f50], R32 ;  /* 0x003f502001007387 */ /* 0x0003e20000100a00 */
[----:B--2---:R-:W-:-:S02]  /*f65c0*/  IADD3 R36, P0, R29, R12, RZ ;  /* 0x0000000c1d247210 */ /* 0x004fc40007f1e0ff */
[C---:B0-----:R-:W-:Y:S02]  /*f65d0*/  IADD3 R34, P1, R29.reuse, R11, RZ ;  /* 0x0000000b1d227210 */ /* 0x041fe40007f3e0ff */
[----:B-1----:R-:W-:Y:S01]  /*f65e0*/  IADD3 R32, P2, R29, R49, RZ ;  /* 0x000000311d207210 */ /* 0x002fe20007f5e0ff */
[C---:B---3--:R-:W-:Y:S02]  /*f65f0*/  IMAD.X R37, R39.reuse, 0x1, R14, P0 ;  /* 0x0000000127257824 */ /* 0x048fe400000e060e */
        /* <DEDUP_REMOVED lines=42> */
[----:B------:R-:W2:Y:S04]  /*f68a0*/  LDL.LU R29, [R1+0x58] ;  /* 0x00005800011d7983 */ /* 0x000ea80000300800 */
[----:B------:R0:W-:Y:S04]  /*f68b0*/  STL.64 [R1+0x3ed8], R32 ;  /* 0x003ed82001007387 */ /* 0x0001e80000100a00 */
[----:B------:R1:W-:Y:S04]  /*f68c0*/  STL.64 [R1+0x3ed0], R36 ;  /* 0x003ed02401007387 */ /* 0x0003e80000100a00 */
[----:B------:R-:W3:Y:S01]  /*f68d0*/  LDL.LU R39, [R1+0x1a8] ;  /* 0x0001a80001277983 */ /* 0x000ee20000300800 */
[----:B----4-:R-:W-:-:S02]  /*f68e0*/  IADD3 R34, P1, R59, R12, RZ ;  /* 0x0000000c3b227210 */ /* 0x010fc40007f3e0ff */
[C---:B0-----:R-:W-:Y:S02]  /*f68f0*/  IADD3 R32, P2, R59.reuse, R11, RZ ;  /* 0x0000000b3b207210 */ /* 0x041fe40007f5e0ff */
[C---:B-1----:R-:W-:Y:S01]  /*f6900*/  IADD3 R36, P0, R59.reuse, R49, RZ ;  /* 0x000000313b247210 */ /* 0x042fe20007f1e0ff */
[C---:B------:R-:W-:Y:S02]  /*f6910*/  IMAD.X R35, R16.reuse, 0x1, R14, P1 ;  /* 0x0000000110237824 */ /* 0x040fe400008e060e */
[C---:B------:R-:W-:Y:S02]  /*f6920*/  IMAD.X R33, R16.reuse, 0x1, R13, P2 ;  /* 0x0000000110217824 */ /* 0x040fe400010e060d */
[----:B------:R-:W-:Y:S01]  /*f6930*/  IMAD.X R37, R16, 0x1, R48, P0 ;  /* 0x0000000110257824 */ /* 0x000fe200000e0630 */
[----:B------:R0:W-:Y:S04]  /*f6940*/  STL.64 [R1+0x3ec8], R34 ;  /* 0x003ec82201007387 */ /* 0x0001e80000100a00 */
[----:B------:R1:W-:Y:S01]  /*f6950*/  STL.64 [R1+0x3ec0], R32 ;  /* 0x003ec02001007387 */ /* 0x0003e20000100a00 */
[----:B0-----:R-:W-:-:S03]  /*f6960*/  IADD3 R34, P1, R59, R51, RZ ;  /* 0x000000333b227210 */ /* 0x001fc60007f3e0ff */
[----:B------:R0:W-:Y:S01]  /*f6970*/  STL.64 [R1+0x3eb8], R36 ;  /* 0x003eb82401007387 */ /* 0x0001e20000100a00 */
[----:B-1----:R-:W-:Y:S01]  /*f6980*/  IADD3 R32, P2, R59, R53, RZ ;  /* 0x000000353b207210 */ /* 0x002fe20007f5e0ff */
[----:B------:R-:W-:-:S04]  /*f6990*/  IMAD.X R35, R16, 0x1, R50, P1 ;  /* 0x0000000110237824 */ /* 0x000fc800008e0632 */
[C---:B------:R-:W-:Y:S01]  /*f69a0*/  IMAD.X R33, R16.reuse, 0x1, R52, P2 ;  /* 0x0000000110217824 */ /* 0x040fe200010e0634 */
        /* <DEDUP_REMOVED lines=8> */
[----:B0-----:R-:W-:-:S04]  /*f6a30*/  IADD3 R36, P0, R59, R25, RZ ;  /* 0x000000193b247210 */ /* 0x001fc80007f1e0ff */
        /* <DEDUP_REMOVED lines=1572> */
[----:B------:R-:W-:Y:S02]  /*fcc80*/  IMAD.X R35, R39, 0x1, R9, P1 ;  /* 0x0000000127237824 */ /* 0x000fe400008e0609 */
[----:B------:R-:W-:-:S02]  /*fcc90*/  IMAD.MOV.U32 R29, RZ, RZ, R28 ;  /* 0x000000ffff1d7224 */ /* 0x000fc400078e001c */
        /* <DEDUP_REMOVED lines=100> */
[----:B------:R-:W-:Y:S01]  /*fd2e0*/  IMAD.X R35, R39, 0x1, R31, P1 ;  /* 0x0000000127237824 */ /* 0x000fe200008e061f */
[----:B------:R-:W2:Y:S04]  /*fd2f0*/  LDL.LU R28, [R1+0xe0] ;  /* 0x0000e000011c7983 */ /* 0x000ea80000300800 */
[----:B------:R0:W-:Y:S04]  /*fd300*/  STL.64 [R1+0x13a0], R36 ;  /* 0x0013a02401007387 */ /* 0x0001e80000100a00 */
[----:B------:R1:W-:Y:S01]  /*fd310*/  STL.64 [R1+0x1380], R34 ;  /* 0x0013802201007387 */ /* 0x0003e20000100a00 */
        /* <DEDUP_REMOVED lines=44> */
[----:B------:R-:W3:Y:S03]  /*fd5e0*/  LDL.LU R16, [R1+0x6624] ;  /* 0x0066240001107983 */ /* 0x000ee60000300800 */
[----:B------:R-:W-:Y:S01]  /*fd5f0*/  IMAD.X R33, R59, 0x1, R31, P2 ;  /* 0x000000013b217824 */ /* 0x000fe200010e061f */
[----:B------:R2:W-:Y:S04]  /*fd600*/  STL.64 [R1+0x1370], R36 ;  /* 0x0013702401007387 */ /* 0x0005e80000100a00 */
[----:B------:R0:W-:Y:S04]  /*fd610*/  STL.64 [R1+0x1378], R34 ;  /* 0x0013782201007387 */ /* 0x0001e80000100a00 */
[----:B------:R-:W4:Y:S04]  /*fd620*/  LDL.LU R59, [R1+0x6620] ;  /* 0x00662000013b7983 */ /* 0x000f280000300800 */
[----:B------:R1:W-:Y:S01]  /*fd630*/  STL.64 [R1+0x1300], R32 ;  /* 0x0013002001007387 */ /* 0x0003e20000100a00 */
[----:B--2---:R-:W-:-:S02]  /*fd640*/  IADD3 R36, P0, R28, R12, RZ ;  /* 0x0000000c1c247210 */ /* 0x004fc40007f1e0ff */
[----:B0-----:R-:W-:-:S03]  /*fd650*/  IADD3 R34, P1, R28, R11, RZ ;  /* 0x0000000b1c227210 */ /* 0x001fc60007f3e0ff */
[C---:B------:R-:W-:Y:S02]  /*fd660*/  IMAD.X R37, R29.reuse, 0x1, R14, P0 ;  /* 0x000000011d257824 */ /* 0x040fe400000e060e */
[C---:B------:R-:W-:Y:S01]  /*fd670*/  IMAD.X R35, R29.reuse, 0x1, R13, P1 ;  /* 0x000000011d237824 */ /* 0x040fe200008e060d */
[C---:B-1----:R-:W-:Y:S02]  /*fd680*/  IADD3 R32, P2, R28.reuse, R49, RZ ;  /* 0x000000311c207210 */ /* 0x042fe40007f5e0ff */
[----:B------:R0:W-:Y:S04]  /*fd690*/  STL.64 [R1+0x1308], R36 ;  /* 0x0013082401007387 */ /* 0x0001e80000100a00 */
[----:B------:R1:W-:Y:S01]  /*fd6a0*/  STL.64 [R1+0x1310], R34 ;  /* 0x0013102201007387 */ /* 0x0003e20000100a00 */
[----:B------:R-:W-:Y:S01]  /*fd6b0*/  IMAD.X R33, R29, 0x1, R48, P2 ;  /* 0x000000011d217824 */ /* 0x000fe200010e0630 */
[----:B0-----:R-:W-:-:S02]  /*fd6c0*/  IADD3 R36, P0, R28, R51, RZ ;  /* 0x000000331c247210 */ /* 0x001fc40007f1e0ff */
        /* <DEDUP_REMOVED lines=36> */
[----:B------:R-:W2:Y:S01]  /*fd910*/  LDL.LU R28, [R1+0xe8] ;  /* 0x0000e800011c7983 */ /* 0x000ea20000300800 */
[----:B------:R-:W-:-:S03]  /*fd920*/  IMAD.X R37, R29, 0x1, R31, P0 ;  /* 0x000000011d257824 */ /* 0x000fc600000e061f */
[----:B------:R0:W-:Y:S04]  /*fd930*/  STL.64 [R1+0x12f8], R32 ;  /* 0x0012f82001007387 */ /* 0x0001e80000100a00 */
[----:B------:R1:W-:Y:S01]  /*fd940*/  STL.64 [R1+0x1280], R36 ;  /* 0x0012802401007387 */ /* 0x0003e20000100a00 */
[C---:B----4-:R-:W-:Y:S02]  /*fd950*/  IADD3 R34, P1, R59.reuse, R12, RZ ;  /* 0x0000000c3b227210 */ /* 0x050fe40007f3e0ff */
[----:B0-----:R-:W-:-:S03]  /*fd960*/  IADD3 R32, P2, R59, R11, RZ ;  /* 0x0000000b3b207210 */ /* 0x001fc60007f5e0ff */
[C---:B---3--:R-:W-:Y:S01]  /*fd970*/  IMAD.X R35, R16.reuse, 0x1, R14, P1 ;  /* 0x0000000110237824 */ /* 0x048fe200008e060e */
[----:B------:R-:W-:Y:S01]  /*fd980*/  IADD3 R38, P0, R59, R49, RZ ;  /* 0x000000313b267210 */ /* 0x000fe20007f1e0ff */
[----:B------:R-:W-:-:S03]  /*fd990*/  IMAD.X R33, R16, 0x1, R13, P2 ;  /* 0x0000000110217824 */ /* 0x000fc600010e060d */
[----:B------:R0:W-:Y:S01]  /*fd9a0*/  STL.64 [R1+0x1288], R34 ;  /* 0x0012882201007387 */ /* 0x0001e20000100a00 */
[C---:B-1----:R-:W-:Y:S01]  /*fd9b0*/  IADD3 R36, P1, R59.reuse, R51, RZ ;  /* 0x000000333b247210 */ /* 0x042fe20007f3e0ff */
[C---:B------:R-:W-:Y:S02]  /*fd9c0*/  IMAD.X R39, R16.reuse, 0x1, R48, P0 ;  /* 0x0000000110277824 */ /* 0x040fe400000e0630 */
[----:B0-----:R-:W3:Y:S02]  /*fd9d0*/  LDL.LU R34, [R1+0x118] ;  /* 0x0001180001227983 */ /* 0x001ee40000300800 */
[----:B------:R-:W-:Y:S02]  /*fd9e0*/  IMAD.X R37, R16, 0x1, R50, P1 ;  /* 0x0000000110257824 */ /* 0x000fe400008e0632 */
[----:B------:R0:W-:Y:S04]  /*fd9f0*/  STL.64 [R1+0x1290], R32 ;  /* 0x0012902001007387 */ /* 0x0001e80000100a00 */
[----:B------:R1:W-:Y:S01]  /*fda00*/  STL.64 [R1+0x1218], R38 ;  /* 0x0012182601007387 */ /* 0x0003e20000100a00 */
[----:B0-----:R-:W-:-:S02]  /*fda10*/  IADD3 R32, P2, R59, R53, RZ ;  /* 0x000000353b207210 */ /* 0x001fc40007f5e0ff */
        /* <DEDUP_REMOVED lines=40> */
[----:B-1----:R-:W-:Y:S02]  /*fdca0*/  IADD3 R36, P1, R28, R49, RZ ;  /* 0x000000311c247210 */ /* 0x002fe40007f3e0ff */
[----:B------:R-:W-:Y:S01]  /*fdcb0*/  SHF.R.S32.HI R35, RZ, 0x1f, R18 ;  /* 0x0000001fff237819 */ /* 0x000fe20000011412 */
[C---:B---3--:R-:W-:Y:S02]  /*fdcc0*/  IMAD.X R33, R34.reuse, 0x1, R14, P2 ;  /* 0x0000000122217824 */ /* 0x048fe400010e060e */
[C---:B------:R-:W-:Y:S02]  /*fdcd0*/  IMAD.X R39, R34.reuse, 0x1, R13, P0 ;  /* 0x0000000122277824 */ /* 0x040fe400000e060d */
[----:B------:R-:W-:Y:S01]  /*fdce0*/  IMAD.X R37, R34, 0x1, R48, P1 ;  /* 0x0000000122257824 */ /* 0x000fe200008e0630 */
[----:B------:R0:W-:Y:S04]  /*fdcf0*/  STL.64 [R1+0x1208], R32 ;  /* 0x0012082001007387 */ /* 0x0001e80000100a00 */
[----:B------:R1:W-:Y:S04]  /*fdd00*/  STL.64 [R1+0x1210], R38 ;  /* 0x0012102601007387 */ /* 0x0003e80000100a00 */
[----:B------:R2:W-:Y:S01]  /*fdd10*/  STL.64 [R1+0x1198], R36 ;  /* 0x0011982401007387 */ /* 0x0005e20000100a00 */
[----:B0-----:R-:W-:-:S02]  /*fdd20*/  IADD3 R32, P2, R28, R51, RZ ;  /* 0x000000331c207210 */ /* 0x001fc40007f5e0ff */
        /* <DEDUP_REMOVED lines=34> */
[----:B------:R-:W-:Y:S02]  /*fdf50*/  IADD3 R28, P0, R28, R8, RZ ;  /* 0x000000081c1c7210 */ /* 0x000fe40007f1e0ff */
[----:B0-----:R-:W-:Y:S01]  /*fdf60*/  IADD3 R32, P2, R18, R58, RZ ;  /* 0x0000003a12207210 */ /* 0x001fe20007f5e0ff */
[----:B-1----:R-:W2:Y:S04]  /*fdf70*/  LDL.LU.64 R38, [R1+0x6610] ;  /* 0x0066100001267983 */ /* 0x002ea80000300a00 */
[----:B------:R4:W-:Y:S01]  /*fdf80*/  STL.64 [R1+0x11f8], R36 ;  /* 0x0011f82401007387 */ /* 0x0009e20000100a00 */
[----:B------:R-:W-:Y:S02]  /*fdf90*/  IMAD.X R33, R35, 0x1, R30, P2 ;  /* 0x0000000123217824 */ /* 0x000fe400010e061e */
[----:B------:R-:W-:Y:S01]  /*fdfa0*/  IMAD.X R29, R34, 0x1, R31, P0 ;  /* 0x00000001221d7824 */ /* 0x000fe200000e061f */
[----:B----4-:R-:W-:-:S02]  /*fdfb0*/  IADD3 R36, P1, R16, R12, RZ ;  /* 0x0000000c10247210 */ /* 0x010fc40007f3e0ff */
[----:B------:R0:W-:Y:S03]  /*fdfc0*/  STL.64 [R1+0x4c30], R32 ;  /* 0x004c302001007387 */ /* 0x0001e60000100a00 */
[----:B------:R-:W-:Y:S01]  /*fdfd0*/  IMAD.X R37, R59, 0x1, R14, P1 ;  /* 0x000000013b257824 */ /* 0x000fe200008e060e */
[----:B------:R1:W-:Y:S04]  /*fdfe0*/  STL.64 [R1+0x1180], R28 ;  /* 0x0011801c01007387 */ /* 0x0003e80000100a00 */
[----:B------:R3:W-:Y:S04]  /*fdff0*/  STL.64 [R1+0x1188], R36 ;  /* 0x0011882401007387 */ /* 0x0007e80000100a00 */
[----:B------:R-:W4:Y:S01]  /*fe000*/  LDL.LU R34, [R1+0xf0] ;  /* 0x0000f00001227983 */ /* 0x000f220000300800 */
[----:B0-----:R-:W-:-:S02]  /*fe010*/  IADD3 R32, P2, R16, R11, RZ ;  /* 0x0000000b10207210 */ /* 0x001fc40007f5e0ff */
        /* <DEDUP_REMOVED lines=21> */
[----:B------:R-:W-:Y:S02]  /*fe170*/  IMAD.X R29, R59, 0x1, R22, P0 ;  /* 0x000000013b1d7824 */ /* 0x000fe400000e0616 */
[----:B------:R-:W3:Y:S01]  /*fe180*/  LDL.LU R59, [R1+0x660c] ;  /* 0x00660c00013b7983 */ /* 0x000ee20000300800 */
[----:B-1----:R-:W-:-:S03]  /*fe190*/  IADD3 R36, P1, R16, R58, RZ ;  /* 0x0000003a10247210 */ /* 0x002fc60007f3e0ff */
[----:B------:R1:W-:Y:S01]  /*fe1a0*/  STL.64 [R1+0x1178], R28 ;  /* 0x0011781c01007387 */ /* 0x0003e20000100a00 */
[----:B0-----:R-:W-:Y:S02]  /*fe1b0*/  IADD3 R32, P2, R16, R2, RZ ;  /* 0x0000000210207210 */ /* 0x001fe40007f5e0ff */
[----:B-1----:R-:W-:-:S05]  /*fe1c0*/  SHF.R.S32.HI R29, RZ, 0x1f, R16 ;  /* 0x0000001fff1d7819 */ /* 0x002fca0000011410 */
[C---:B------:R-:W-:Y:S02]  /*fe1d0*/  IMAD.X R37, R29.reuse, 0x1, R30, P1 ;  /* 0x000000011d257824 */ /* 0x040fe400008e061e */
[----:B------:R-:W-:Y:S01]  /*fe1e0*/  IMAD.X R33, R29, 0x1, R0, P2 ;  /* 0x000000011d217824 */ /* 0x000fe200010e0600 */
[C---:B------:R-:W-:Y:S02]  /*fe1f0*/  IADD3 R28, P0, R16.reuse, R4, RZ ;  /* 0x00000004101c7210 */ /* 0x040fe40007f1e0ff */
[----:B------:R0:W-:Y:S04]  /*fe200*/  STL.64 [R1+0x1118], R36 ;  /* 0x0011182401007387 */ /* 0x0001e80000100a00 */
[----:B------:R1:W-:Y:S01]  /*fe210*/  STL.64 [R1+0x1120], R32 ;  /* 0x0011202001007387 */ /* 0x0003e20000100a00 */
[----:B0-----:R-:W-:Y:S01]  /*fe220*/  IADD3 R36, P1, R16, R6, RZ ;  /* 0x0000000610247210 */ /* 0x001fe20007f3e0ff */
[----:B-1----:R-:W-:-:S04]  /*fe230*/  IMAD.MOV.U32 R33, RZ, RZ, R29 ;  /* 0x000000ffff217224 */ /* 0x002fc800078e001d */
[C---:B------:R-:W-:Y:S02]  /*fe240*/  IMAD.X R29, R33.reuse, 0x1, R3, P0 ;  /* 0x00000001211d7824 */ /* 0x040fe400000e0603 */
[----:B------:R-:W-:Y:S01]  /*fe250*/  IMAD.X R37, R33, 0x1, R5, P1 ;  /* 0x0000000121257824 */ /* 0x000fe200008e0605 */
[C---:B------:R-:W-:Y:S02]  /*fe260*/  IADD3 R32, P2, R16.reuse, R7, RZ ;  /* 0x0000000710207210 */ /* 0x040fe40007f5e0ff */
[----:B------:R0:W-:Y:S04]  /*fe270*/  STL.64 [R1+0x1128], R28 ;  /* 0x0011281c01007387 */ /* 0x0001e80000100a00 */
[----:B------:R1:W-:Y:S01]  /*fe280*/  STL.64 [R1+0x1130], R36 ;  /* 0x0011302401007387 */ /* 0x0003e20000100a00 */
[C---:B0-----:R-:W-:Y:S01]  /*fe290*/  IADD3 R28, P0, R16.reuse, R10, RZ ;  /* 0x0000000a101c7210 */ /* 0x041fe20007f1e0ff */
[----:B-1----:R-:W-:Y:S01]  /*fe2a0*/  IMAD.MOV.U32 R37, RZ, RZ, R33 ;  /* 0x000000ffff257224 */ /* 0x002fe200078e0021 */
[----:B------:R-:W-:-:S02]  /*fe2b0*/  IADD3 R36, P1, R16, R8, RZ ;  /* 0x0000000810247210 */ /* 0x000fc40007f3e0ff */
[----:B------:R-:W2:Y:S01]  /*fe2c0*/  LDL.LU R16, [R1+0x6608] ;  /* 0x0066080001107983 */ /* 0x000ea20000300800 */
[C---:B------:R-:W-:Y:S02]  /*fe2d0*/  IMAD.X R33, R37.reuse, 0x1, R26, P2 ;  /* 0x0000000125217824 */ /* 0x040fe400010e061a */
[----:B------:R-:W-:-:S03]  /*fe2e0*/  IMAD.X R29, R37, 0x1, R9, P0 ;  /* 0x00000001251d7824 */ /* 0x000fc600000e0609 */
[----:B------:R0:W-:Y:S04]  /*fe2f0*/  STL.64 [R1+0x1138], R32 ;  /* 0x0011382001007387 */ /* 0x0001e80000100a00 */
[----:B------:R1:W-:Y:S01]  /*fe300*/  STL.64 [R1+0x1140], R28 ;  /* 0x0011401c01007387 */ /* 0x0003e20000100a00 */
        /* <DEDUP_REMOVED lines=8> */
[C---:B----4-:R-:W-:Y:S02]  /*fe390*/  IADD3 R36, P1, R34.reuse, R12, RZ ;  /* 0x0000000c22247210 */ /* 0x050fe40007f3e0ff */
[C---:B0-----:R-:W-:Y:S02]  /*fe3a0*/  IADD3 R32, P2, R34.reuse, R11, RZ ;  /* 0x0000000b22207210 */ /* 0x041fe40007f5e0ff */
[----:B-1----:R-:W-:Y:S01]  /*fe3b0*/  IADD3 R28, P0, R34, R49, RZ ;  /* 0x00000031221c7210 */ /* 0x002fe20007f1e0ff */
[----:B------:R-:W-:-:S02]  /*fe3c0*/  IMAD.X R37, R27, 0x1, R14, P1 ;  /* 0x000000011b257824 */ /* 0x000fc400008e060e */
[C---:B------:R-:W-:Y:S02]  /*fe3d0*/  IMAD.X R33, R27.reuse, 0x1, R13, P2 ;  /* 0x000000011b217824 */ /* 0x040fe400010e060d */
[----:B------:R-:W-:Y:S01]  /*fe3e0*/  IMAD.X R29, R27, 0x1, R48, P0 ;  /* 0x000000011b1d7824 */ /* 0x000fe200000e0630 */
[----:B------:R0:W-:Y:S04]  /*fe3f0*/  STL.64 [R1+0x1098], R36 ;  /* 0x0010982401007387 */ /* 0x0001e80000100a00 */
[----:B------:R1:W-:Y:S04]  /*fe400*/  STL.64 [R1+0x10a0], R32 ;  /* 0x0010a02001007387 */ /* 0x0003e80000100a00 */
[----:B------:R4:W-:Y:S01]  /*fe410*/  STL.64 [R1+0x10a8], R28 ;  /* 0x0010a81c01007387 */ /* 0x0009e20000100a00 */
[----:B0-----:R-:W-:-:S02]  /*fe420*/  IADD3 R36, P1, R34, R51, RZ ;  /* 0x0000003322247210 */ /* 0x001fc40007f3e0ff */
        /* <DEDUP_REMOVED lines=35> */
[----:B0-----:R-:W-:Y:S02]  /*fe660*/  IADD3 R36, P1, R34, R8, RZ ;  /* 0x0000000822247210 */ /* 0x001fe40007f3e0ff */
[----:B-1----:R-:W-:-:S03]  /*fe670*/  IADD3 R32, P2, R18, R57, RZ ;  /* 0x0000003912207210 */ /* 0x002fc60007f5e0ff */
[----:B------:R-:W-:Y:S01]  /*fe680*/  IMAD.X R37, R27, 0x1, R31, P1 ;  /* 0x000000011b257824 */ /* 0x000fe200008e061f */
[----:B----4-:R-:W-:Y:S01]  /*fe690*/  IADD3 R28, P0, R18, R55, RZ ;  /* 0x00000037121c7210 */ /* 0x010fe20007f1e0ff */
[----:B------:R-:W-:-:S03]  /*fe6a0*/  IMAD.X R33, R35, 0x1, R56, P2 ;  /* 0x0000000123217824 */ /* 0x000fc600010e0638 */
[----:B------:R0:W-:Y:S01]  /*fe6b0*/  STL.64 [R1+0x1090], R36 ;  /* 0x0010902401007387 */ /* 0x0001e20000100a00 */
[----:B------:R-:W-:-:S03]  /*fe6c0*/  IMAD.X R29, R35, 0x1, R54, P0 ;  /* 0x00000001231d7824 */ /* 0x000fc600000e0636 */
[----:B------:R1:W-:Y:S01]  /*fe6d0*/  STL.64 [R1+0x4be0], R32 ;  /* 0x004be02001007387 */ /* 0x0003e20000100a00 */
[----:B------:R-:W-:Y:S02]  /*fe6e0*/  IMAD.MOV.U32 R27, RZ, RZ, R21 ;  /* 0x000000ffff1b7224 */ /* 0x000fe400078e0015 */
[----:B------:R-:W-:Y:S01]  /*fe6f0*/  IMAD.MOV.U32 R21, RZ, RZ, R20 ;  /* 0x000000ffff157224 */ /* 0x000fe200078e0014 */
[----:B------:R4:W-:Y:S01]  /*fe700*/  STL.64 [R1+0x4c08], R28 ;  /* 0x004c081c01007387 */ /* 0x0009e20000100a00 */
[----:B------:R-:W-:-:S03]  /*fe710*/  IMAD.MOV.U32 R20, RZ, RZ, R19 ;  /* 0x000000ffff147224 */ /* 0x000fc600078e0013 */
[----:B------:R-:W2:Y:S01]  /*fe720*/  LDL.LU R19, [R1+0xf8] ;  /* 0x0000f80001137983 */ /* 0x000ea20000300800 */
[C---:B0-----:R-:W-:Y:S02]  /*fe730*/  IADD3 R36, P1, R15.reuse, R12, RZ ;  /* 0x0000000c0f247210 */ /* 0x041fe40007f3e0ff */
[----:B-1----:R-:W-:-:S03]  /*fe740*/  IADD3 R32, P2, R15, R11, RZ ;  /* 0x0000000b0f207210 */ /* 0x002fc60007f5e0ff */
[----:B---3--:R-:W-:Y:S01]  /*fe750*/  IMAD.X R37, R59, 0x1, R14, P1 ;  /* 0x000000013b257824 */ /* 0x008fe200008e060e */
[----:B----4-:R-:W-:Y:S01]  /*fe760*/  IADD3 R28, P0, R15, R49, RZ ;  /* 0x000000310f1c7210 */ /* 0x010fe20007f1e0ff */
[----:B------:R-:W-:-:S03]  /*fe770*/  IMAD.X R33, R59, 0x1, R13, P2 ;  /* 0x000000013b217824 */ /* 0x000fc600010e060d */
[----:B------:R0:W-:Y:S01]  /*fe780*/  STL.64 [R1+0x1018], R36 ;  /* 0x0010182401007387 */ /* 0x0001e20000100a00 */
[----:B------:R-:W-:-:S03]  /*fe790*/  IMAD.X R29, R59, 0x1, R48, P0 ;  /* 0x000000013b1d7824 */ /* 0x000fc600000e0630 */
[----:B------:R1:W-:Y:S01]  /*fe7a0*/  STL.64 [R1+0x1020], R32 ;  /* 0x0010202001007387 */ /* 0x0003e20000100a00 */
[----:B0-----:R-:W-:-:S03]  /*fe7b0*/  IADD3 R36, P1, R15, R51, RZ ;  /* 0x000000330f247210 */ /* 0x001fc60007f3e0ff */
[----:B------:R0:W-:Y:S01]  /*fe7c0*/  STL.64 [R1+0x1028], R28 ;  /* 0x0010281c01007387 */ /* 0x0001e20000100a00 */
[----:B-1----:R-:W-:Y:S01]  /*fe7d0*/  IADD3 R32, P2, R15, R53, RZ ;  /* 0x000000350f207210 */ /* 0x002fe20007f5e0ff */
[----:B------:R-:W-:-:S04]  /*fe7e0*/  IMAD.X R37, R59, 0x1, R50, P1 ;  /* 0x000000013b257824 */ /* 0x000fc800008e0632 */
[----:B------:R-:W-:Y:S01]  /*fe7f0*/  IMAD.X R33, R59, 0x1, R52, P2 ;  /* 0x000000013b217824 */ /* 0x000fe200010e0634 */
[----:B0-----:R-:W-:Y:S01]  /*fe800*/  IADD3 R28, P0, R15, R55, RZ ;  /* 0x000000370f1c7210 */ /* 0x001fe20007f1e0ff */
[----:B------:R0:W-:Y:S04]  /*fe810*/  STL.64 [R1+0x1030], R36 ;  /* 0x0010302401007387 */ /* 0x0001e80000100a00 */
[----:B------:R-:W-:Y:S01]  /*fe820*/  IMAD.X R29, R59, 0x1, R54, P0 ;  /* 0x000000013b1d7824 */ /* 0x000fe200000e0636 */
[----:B------:R1:W-:Y:S01]  /*fe830*/  STL.64 [R1+0x1038], R32 ;  /* 0x0010382001007387 */ /* 0x0003e20000100a00 */
[----:B0-----:R-:W-:-:S03]  /*fe840*/  IADD3 R36, P1, R15, R57, RZ ;  /* 0x000000390f247210 */ /* 0x001fc60007f3e0ff */
[----:B------:R0:W-:Y:S01]  /*fe850*/  STL.64 [R1+0x1040], R28 ;  /* 0x0010401c01007387 */ /* 0x0001e20000100a00 */
[----:B-1----:R-:W-:Y:S01]  /*fe860*/  IADD3 R32, P2, R15, R24, RZ ;  /* 0x000000180f207210 */ /* 0x002fe20007f5e0ff */
        /* <DEDUP_REMOVED lines=28> */
[----:B------:R-:W4:Y:S01]  /*fea30*/  LDL.LU R59, [R1+0x6600] ;  /* 0x00660000013b7983 */ /* 0x000f220000300800 */
[----:B0-----:R-:W-:-:S02]  /*fea40*/  IADD3 R32, P2, R18, R53, RZ ;  /* 0x0000003512207210 */ /* 0x001fc40007f5e0ff */
[----:B-1----:R-:W-:-:S03]  /*fea50*/  IADD3 R28, P0, R18, R51, RZ ;  /* 0x00000033121c7210 */ /* 0x002fc60007f1e0ff */
[C---:B------:R-:W-:Y:S02]  /*fea60*/  IMAD.X R33, R35.reuse, 0x1, R52, P2 ;  /* 0x0000000123217824 */ /* 0x040fe400010e0634 */
[----:B------:R-:W-:-:S03]  /*fea70*/  IMAD.X R29, R35, 0x1, R50, P0 ;  /* 0x00000001231d7824 */ /* 0x000fc600000e0632 */
[----:B------:R2:W-:Y:S04]  /*fea80*/  STL.64 [R1+0x4c00], R32 ;  /* 0x004c002001007387 */ /* 0x0005e80000100a00 */
[----:B------:R0:W-:Y:S04]  /*fea90*/  STL.64 [R1+0x1010], R36 ;  /* 0x0010102401007387 */ /* 0x0001e80000100a00 */
[----:B------:R1:W-:Y:S01]  /*feaa0*/  STL.64 [R1+0x4c28], R28 ;  /* 0x004c281c01007387 */ /* 0x0003e20000100a00 */
[C---:B--2---:R-:W-:Y:S02]  /*feab0*/  IADD3 R32, P1, R19.reuse, R12, RZ ;  /* 0x0000000c13207210 */ /* 0x044fe40007f3e0ff */
[----:B0-----:R-:W-:-:S02]  /*feac0*/  IADD3 R36, P2, R19, R11, RZ ;  /* 0x0000000b13247210 */ /* 0x001fc40007f5e0ff */
[C---:B-1----:R-:W-:Y:S01]  /*fead0*/  IADD3 R28, P0, R19.reuse, R49, RZ ;  /* 0x00000031131c7210 */ /* 0x042fe20007f1e0ff */
[C---:B------:R-:W-:Y:S02]  /*feae0*/  IMAD.X R33, R16.reuse, 0x1, R14, P1 ;  /* 0x0000000110217824 */ /* 0x040fe400008e060e */
[C---:B------:R-:W-:Y:S02]  /*feaf0*/  IMAD.X R37, R16.reuse, 0x1, R13, P2 ;  /* 0x0000000110257824 */ /* 0x040fe400010e060d */
[----:B------:R-:W-:Y:S01]  /*feb00*/  IMAD.X R29, R16, 0x1, R48, P0 ;  /* 0x00000001101d7824 */ /* 0x000fe200000e0630 */
[----:B------:R0:W-:Y:S04]  /*feb10*/  STL.64 [R1+0xf98], R32 ;  /* 0x000f982001007387 */ /* 0x0001e80000100a00 */
[----:B------:R-:W2:Y:S04]  /*feb20*/  LDL.LU R34, [R1+0x6478] ;  /* 0x0064780001227983 */ /* 0x000ea80000300800 */
        /* <DEDUP_REMOVED lines=18> */
[----:B------:R-:W-:Y:S01]  /*fec50*/  STL.64 [R1+0xfd0], R36 ;  /* 0x000fd02401007387 */ /* 0x000fe20000100a00 */
[----:B0-----:R-:W-:-:S03]  /*fec60*/  IADD3 R32, P1, R19, R58, RZ ;  /* 0x0000003a13207210 */ /* 0x001fc60007f3e0ff */
[----:B------:R0:W-:Y:S02]  /*fec70*/  STL.64 [R1+0xfd8], R28 ;  /* 0x000fd81c01007387 */ /* 0x0001e40000100a00 */
[----:B------:R-:W-:Y:S01]  /*fec80*/  IMAD.X R33, R16, 0x1, R30, P1 ;  /* 0x0000000110217824 */ /* 0x000fe200008e061e */
[----:B0-----:R-:W-:-:S04]  /*fec90*/  IADD3 R28, P0, R19, R2, RZ ;  /* 0x00000002131c7210 */ /* 0x001fc80007f1e0ff */
[----:B------:R0:W-:Y:S01]  /*feca0*/  STL.64 [R1+0xfe0], R32 ;  /* 0x000fe02001007387 */ /* 0x0001e20000100a00 */
        /* <DEDUP_REMOVED lines=15> */
[----:B------:R-:W-:-:S03]  /*feda0*/  IMAD.X R33, R16, 0x1, R31, P1 ;  /* 0x0000000110217824 */ /* 0x000fc600008e061f */
[----:B------:R-:W3:Y:S01]  /*fedb0*/  LDL.LU R16, [R1+0x65fc] ;  /* 0x0065fc0001107983 */ /* 0x000ee20000300800 */
[----:B----4-:R-:W-:Y:S02]  /*fedc0*/  SHF.R.S32.HI R19, RZ, 0x1f, R59 ;  /* 0x0000001fff137819 */ /* 0x010fe4000001143b */
[----:B0-----:R-:W-:Y:S01]  /*fedd0*/  IADD3 R28, P0, R59, R12, RZ ;  /* 0x0000000c3b1c7210 */ /* 0x001fe20007f1e0ff */
[----:B------:R0:W-:Y:S04]  /*fede0*/  STL.64 [R1+0xf28], R32 ;  /* 0x000f282001007387 */ /* 0x0001e80000100a00 */
[----:B------:R-:W-:-:S05]  /*fedf0*/  IMAD.X R29, R19, 0x1, R14, P0 ;  /* 0x00000001131d7824 */ /* 0x000fca00000e060e */
[----:B------:R1:W-:Y:S01]  /*fee00*/  STL.64 [R1+0xf90], R28 ;  /* 0x000f901c01007387 */ /* 0x0003e20000100a00 */
[----:B0-----:R-:W-:-:S05]  /*fee10*/  IADD3 R32, P1, R59, R11, RZ ;  /* 0x0000000b3b207210 */ /* 0x001fca0007f3e0ff */
[----:B------:R-:W-:Y:S01]  /*fee20*/  IMAD.X R33, R19, 0x1, R13, P1 ;  /* 0x0000000113217824 */ /* 0x000fe200008e060d */
[----:B-1----:R-:W-:-:S04]  /*fee30*/  IADD3 R28, P0, R59, R49, RZ ;  /* 0x000000313b1c7210 */ /* 0x002fc80007f1e0ff */
[----:B------:R0:W-:Y:S01]  /*fee40*/  STL.64 [R1+0xd28], R32 ;  /* 0x000d282001007387 */ /* 0x0001e20000100a00 */
        /* <DEDUP_REMOVED lines=26> */
[C---:B0-----:R-:W-:Y:S02]  /*feff0*/  IADD3 R32, P1, R59.reuse, R4, RZ ;  /* 0x000000043b207210 */ /* 0x041fe40007f3e0ff */
[----:B-1----:R-:W-:-:S03]  /*ff000*/  IADD3 R28, P0, R59, R6, RZ ;  /* 0x000000063b1c7210 */ /* 0x002fc60007f1e0ff */
[----:B------:R-:W-:Y:S01]  /*ff010*/  IMAD.X R33, R19, 0x1, R3, P1 ;  /* 0x0000000113217824 */ /* 0x000fe200008e0603 */
[----:B------:R-:W-:Y:S01]  /*ff020*/  IADD3 R36, P1, R59, R7, RZ ;  /* 0x000000073b247210 */ /* 0x000fe20007f3e0ff */
[----:B------:R-:W-:-:S04]  /*ff030*/  IMAD.X R29, R19, 0x1, R5, P0 ;  /* 0x00000001131d7824 */ /* 0x000fc800000e0605 */
[----:B------:R-:W-:Y:S01]  /*ff040*/  IMAD.X R37, R19, 0x1, R26, P1 ;  /* 0x0000000113257824 */ /* 0x000fe200008e061a */
[----:B------:R-:W-:Y:S04]  /*ff050*/  STL.64 [R1+0xd80], R28 ;  /* 0x000d801c01007387 */ /* 0x000fe80000100a00 */
[----:B------:R0:W-:Y:S04]  /*ff060*/  STL.64 [R1+0xd78], R32 ;  /* 0x000d782001007387 */ /* 0x0001e80000100a00 */
[----:B------:R1:W-:Y:S01]  /*ff070*/  STL.64 [R1+0xd88], R36 ;  /* 0x000d882401007387 */ /* 0x0003e20000100a00 */
[----:B0-----:R-:W-:-:S02]  /*ff080*/  IADD3 R32, P0, R59, R10, RZ ;  /* 0x0000000a3b207210 */ /* 0x001fc40007f1e0ff */
[----:B-1----:R-:W-:-:S03]  /*ff090*/  IADD3 R36, P1, R59, R8, RZ ;  /* 0x000000083b247210 */ /* 0x002fc60007f3e0ff */
[C---:B------:R-:W-:Y:S01]  /*ff0a0*/  IMAD.X R33, R19.reuse, 0x1, R9, P0 ;  /* 0x0000000113217824 */ /* 0x040fe200000e0609 */
[----:B------:R-:W4:Y:S01]  /*ff0b0*/  LDL.LU R59, [R1+0x65f8] ;  /* 0x0065f800013b7983 */ /* 0x000f220000300800 */
[----:B------:R-:W-:-:S03]  /*ff0c0*/  IMAD.X R37, R19, 0x1, R31, P1 ;  /* 0x0000000113257824 */ /* 0x000fc600008e061f */
[----:B------:R0:W-:Y:S01]  /*ff0d0*/  STL.64 [R1+0xf20], R32 ;  /* 0x000f202001007387 */ /* 0x0001e20000100a00 */
[----:B------:R-:W-:Y:S02]  /*ff0e0*/  IMAD.MOV.U32 R28, RZ, RZ, R27 ;  /* 0x000000ffff1c7224 */ /* 0x000fe400078e001b */
[----:B------:R-:W-:Y:S01]  /*ff0f0*/  IMAD.MOV.U32 R27, RZ, RZ, R20 ;  /* 0x000000ffff1b7224 */ /* 0x000fe200078e0014 */
[----:B------:R1:W-:Y:S01]  /*ff100*/  STL.64 [R1+0xd20], R36 ;  /* 0x000d202401007387 */ /* 0x0003e20000100a00 */
[----:B------:R-:W-:Y:S02]  /*ff110*/  SHF.R.S32.HI R20, RZ, 0x1f, R21 ;  /* 0x0000001fff147819 */ /* 0x000fe40000011415 */
        /* <DEDUP_REMOVED lines=46> */
[----:B------:R-:W-:Y:S01]  /*ff400*/  IMAD.X R37, R20, 0x1, R9, P0 ;  /* 0x0000000114257824 */ /* 0x000fe200000e0609 */
[----:B---3--:R-:W-:-:S04]  /*ff410*/  SHF.R.S32.HI R19, RZ, 0x1f, R16 ;  /* 0x0000001fff137819 */ /* 0x008fc80000011410 */
[----:B------:R1:W-:Y:S01]  /*ff420*/  STL.64 [R1+0xcf0], R36 ;  /* 0x000cf02401007387 */ /* 0x0003e20000100a00 */
[----:B0-----:R-:W-:-:S05]  /*ff430*/  IADD3 R32, P1, R21, R8, RZ ;  /* 0x0000000815207210 */ /* 0x001fca0007f3e0ff */
[----:B------:R-:W-:Y:S01]  /*ff440*/  IMAD.X R33, R20, 0x1, R31, P1 ;  /* 0x0000000114217824 */ /* 0x000fe200008e061f */
[----:B-1----:R-:W-:-:S04]  /*ff450*/  IADD3 R36, P0, R16, R12, RZ ;  /* 0x0000000c10247210 */ /* 0x002fc80007f1e0ff */
[----:B------:R0:W-:Y:S01]  /*ff460*/  STL.64 [R1+0xc98], R32 ;  /* 0x000c982001007387 */ /* 0x0001e20000100a00 */
[----:B------:R-:W-:Y:S01]  /*ff470*/  IMAD.X R37, R19, 0x1, R14, P0 ;  /* 0x0000000113257824 */ /* 0x000fe200000e060e */
[C---:B------:R-:W-:Y:S02]  /*ff480*/  IADD3 R20, P0, R16.reuse, R49, RZ ;  /* 0x0000003110147210 */ /* 0x040fe40007f1e0ff */
[----:B0-----:R-:W-:-:S03]  /*ff490*/  IADD3 R32, P1, R16, R11, RZ ;  /* 0x0000000b10207210 */ /* 0x001fc60007f3e0ff */
[C---:B------:R-:W-:Y:S02]  /*ff4a0*/  IMAD.X R21, R19.reuse, 0x1, R48, P0 ;  /* 0x0000000113157824 */ /* 0x040fe400000e0630 */
[----:B------:R-:W-:Y:S01]  /*ff4b0*/  IMAD.X R33, R19, 0x1, R13, P1 ;  /* 0x0000000113217824 */ /* 0x000fe200008e060d */
[----:B------:R-:W-:Y:S04]  /*ff4c0*/  STL.64 [R1+0xca0], R36 ;  /* 0x000ca02401007387 */ /* 0x000fe80000100a00 */
[----:B------:R0:W-:Y:S04]  /*ff4d0*/  STL.64 [R1+0xc28], R32 ;  /* 0x000c282001007387 */ /* 0x0001e80000100a00 */
[----:B------:R1:W-:Y:S01]  /*ff4e0*/  STL.64 [R1+0xc30], R20 ;  /* 0x000c301401007387 */ /* 0x0003e20000100a00 */
[----:B0-----:R-:W-:-:S02]  /*ff4f0*/  IADD3 R32, P1, R16, R51, RZ ;  /* 0x0000003310207210 */ /* 0x001fc40007f3e0ff */
[----:B-1----:R-:W-:-:S03]  /*ff500*/  IADD3 R20, P0, R16, R53, RZ ;  /* 0x0000003510147210 */ /* 0x002fc60007f1e0ff */
[C---:B------:R-:W-:Y:S02]  /*ff510*/  IMAD.X R33, R19.reuse, 0x1, R50, P1 ;  /* 0x0000000113217824 */ /* 0x040fe400008e0632 */
[----:B------:R-:W-:-:S03]  /*ff520*/  IMAD.X R21, R19, 0x1, R52, P0 ;  /* 0x0000000113157824 */ /* 0x000fc600000e0634 */
[----:B------:R0:W-:Y:S04]  /*ff530*/  STL.64 [R1+0xc38], R32 ;  /* 0x000c382001007387 */ /* 0x0001e80000100a00 */
[----:B------:R1:W-:Y:S01]  /*ff540*/  STL.64 [R1+0xc40], R20 ;  /* 0x000c401401007387 */ /* 0x0003e20000100a00 */
[C---:B0-----:R-:W-:Y:S02]  /*ff550*/  IADD3 R32, P1, R16.reuse, R55, RZ ;  /* 0x0000003710207210 */ /* 0x041fe40007f3e0ff */
[----:B-1----:R-:W-:-:S03]  /*ff560*/  IADD3 R20, P0, R16, R57, RZ ;  /* 0x0000003910147210 */ /* 0x002fc60007f1e0ff */
[C---:B------:R-:W-:Y:S02]  /*ff570*/  IMAD.X R33, R19.reuse, 0x1, R54, P1 ;  /* 0x0000000113217824 */ /* 0x040fe400008e0636 */
[----:B------:R-:W-:-:S03]  /*ff580*/  IMAD.X R21, R19, 0x1, R56, P0 ;  /* 0x0000000113157824 */ /* 0x000fc600000e0638 */
[----:B------:R0:W-:Y:S04]  /*ff590*/  STL.64 [R1+0xc48], R32 ;  /* 0x000c482001007387 */ /* 0x0001e80000100a00 */
[----:B------:R1:W-:Y:S01]  /*ff5a0*/  STL.64 [R1+0xc50], R20 ;  /* 0x000c501401007387 */ /* 0x0003e20000100a00 */
[C---:B0-----:R-:W-:Y:S02]  /*ff5b0*/  IADD3 R32, P1, R16.reuse, R24, RZ ;  /* 0x0000001810207210 */ /* 0x041fe40007f3e0ff */
[----:B-1----:R-:W-:-:S03]  /*ff5c0*/  IADD3 R20, P0, R16, R25, RZ ;  /* 0x0000001910147210 */ /* 0x002fc60007f1e0ff */
[C---:B------:R-:W-:Y:S01]  /*ff5d0*/  IMAD.X R33, R19.reuse, 0x1, R23, P1 ;  /* 0x0000000113217824 */ /* 0x040fe200008e0617 */
[----:B------:R-:W-:Y:S01]  /*ff5e0*/  IADD3 R36, P1, R16, R58, RZ ;  /* 0x0000003a10247210 */ /* 0x000fe20007f3e0ff */
[----:B------:R-:W-:-:S03]  /*ff5f0*/  IMAD.X R21, R19, 0x1, R22, P0 ;  /* 0x0000000113157824 */ /* 0x000fc600000e0616 */
[----:B------:R-:W-:Y:S01]  /*ff600*/  STL.64 [R1+0xc58], R32 ;  /* 0x000c582001007387 */ /* 0x000fe20000100a00 */
[----:B------:R-:W-:-:S03]  /*ff610*/  IMAD.X R37, R19, 0x1, R30, P1 ;  /* 0x0000000113257824 */ /* 0x000fc600008e061e */
[----:B------:R0:W-:Y:S04]  /*ff620*/  STL.64 [R1+0xc60], R20 ;  /* 0x000c601401007387 */ /* 0x0001e80000100a00 */
[----:B------:R1:W-:Y:S01]  /*ff630*/  STL.64 [R1+0xc68], R36 ;  /* 0x000c682401007387 */ /* 0x0003e20000100a00 */
[C---:B0-----:R-:W-:Y:S02]  /*ff640*/  IADD3 R20, P0, R16.reuse, R2, RZ ;  /* 0x0000000210147210 */ /* 0x041fe40007f1e0ff */
[----:B-1----:R-:W-:-:S03]  /*ff650*/  IADD3 R36, P1, R16, R4, RZ ;  /* 0x0000000410247210 */ /* 0x002fc60007f3e0ff */
[C---:B------:R-:W-:Y:S02]  /*ff660*/  IMAD.X R21, R19.reuse, 0x1, R0, P0 ;  /* 0x0000000113157824 */ /* 0x040fe400000e0600 */
[----:B------:R-:W-:-:S03]  /*ff670*/  IMAD.X R37, R19, 0x1, R3, P1 ;  /* 0x0000000113257824 */ /* 0x000fc600008e0603 */
[----:B------:R0:W-:Y:S01]  /*ff680*/  STL.64 [R1+0xc70], R20 ;  /* 0x000c701401007387 */ /* 0x0001e20000100a00 */
[----:B------:R-:W-:-:S03]  /*ff690*/  IMAD.MOV.U32 R32, RZ, RZ, R60 ;  /* 0x000000ffff207224 */ /* 0x000fc600078e003c */
[----:B------:R1:W-:Y:S01]  /*ff6a0*/  STL.64 [R1+0xc78], R36 ;  /* 0x000c782401007387 */ /* 0x0003e20000100a00 */
[C---:B0-----:R-:W-:Y:S02]  /*ff6b0*/  IADD3 R20, P0, R16.reuse, R6, RZ ;  /* 0x0000000610147210 */ /* 0x041fe40007f1e0ff */
[----:B-1----:R-:W-:-:S03]  /*ff6c0*/  IADD3 R36, P1, R16, R7, RZ ;  /* 0x0000000710247210 */ /* 0x002fc60007f3e0ff */
[C---:B------:R-:W-:Y:S01]  /*ff6d0*/  IMAD.X R21, R19.reuse, 0x1, R5, P0 ;  /* 0x0000000113157824 */ /* 0x040fe200000e0605 */
[----:B------:R-:W-:Y:S01]  /*ff6e0*/  IADD3 R60, P0, R16, R10, RZ ;  /* 0x0000000a103c7210 */ /* 0x000fe20007f1e0ff */
[----:B------:R-:W-:-:S03]  /*ff6f0*/  IMAD.X R37, R19, 0x1, R26, P1 ;  /* 0x0000000113257824 */ /* 0x000fc600008e061a */
[----:B------:R0:W-:Y:S04]  /*ff700*/  STL.64 [R1+0xc80], R20 ;  /* 0x000c801401007387 */ /* 0x0001e80000100a00 */
[----:B------:R-:W-:Y:S01]  /*ff710*/  STL.64 [R1+0xc88], R36 ;  /* 0x000c882401007387 */ /* 0x000fe20000100a00 */
[----:B0-----:R-:W-:Y:S02]  /*ff720*/  IMAD.MOV.U32 R21, RZ, RZ, R61 ;  /* 0x000000ffff157224 */ /* 0x001fe400078e003d */
[----:B------:R-:W-:-:S05]  /*ff730*/  IMAD.X R61, R19, 0x1, R9, P0 ;  /* 0x00000001133d7824 */ /* 0x000fca00000e0609 */
[----:B------:R0:W-:Y:S04]  /*ff740*/  STL.64 [R1+0xc90], R60 ;  /* 0x000c903c01007387 */ /* 0x0001e80000100a00 */
[----:B0-----:R-:W3:Y:S01]  /*ff750*/  LDL.LU.64 R60, [R1+0x65f0] ;  /* 0x0065f000013c7983 */ /* 0x001ee20000300a00 */
[----:B------:R-:W-:Y:S02]  /*ff760*/  IADD3 R36, P1, R16, R8, RZ ;  /* 0x0000000810247210 */ /* 0x000fe40007f3e0ff */
[----:B------:R-:W-:Y:S01]  /*ff770*/  IADD3 R16, P0, R18, R11, RZ ;  /* 0x0000000b12107210 */ /* 0x000fe20007f1e0ff */
[----:B------:R-:W-:-:S04]  /*ff780*/  IMAD.MOV.U32 R29, RZ, RZ, R17 ;  /* 0x000000ffff1d7224 */ /* 0x000fc800078e0011 */
[----:B------:R-:W-:Y:S02]  /*ff790*/  IMAD.X R17, R35, 0x1, R13, P0 ;  /* 0x0000000123117824 */ /* 0x000fe400000e060d */
[----:B------:R-:W-:-:S03]  /*ff7a0*/  IMAD.X R37, R19, 0x1, R31, P1 ;  /* 0x0000000113257824 */ /* 0x000fc600008e061f */
[----:B------:R0:W-:Y:S04]  /*ff7b0*/  STL.64 [R1+0x4b90], R16 ;  /* 0x004b901001007387 */ /* 0x0001e80000100a00 */
[----:B------:R1:W-:Y:S01]  /*ff7c0*/  STL.64 [R1+0xc20], R36 ;  /* 0x000c202401007387 */ /* 0x0003e20000100a00 */
[----:B--2---:R-:W-:Y:S01]  /*ff7d0*/  ISETP.GE.AND P2, PT, R34, UR11, PT ;  /* 0x0000000b22007c0c */ /* 0x004fe2000bf46270 */
[----:B------:R-:W-:Y:S01]  /*ff7e0*/  IMAD.MOV.U32 R34, RZ, RZ, R32 ;  /* 0x000000ffff227224 */ /* 0x000fe200078e0020 */
[----:B----4-:R-:W-:Y:S01]  /*ff7f0*/  SHF.R.S32.HI R20, RZ, 0x1f, R59 ;  /* 0x0000001fff147819 */ /* 0x010fe2000001143b */
[----:B------:R-:W-:Y:S01]  /*ff800*/  ULDC UR11, c[0x0][0x228] ;  /* 0x00008a00000b7ab9 */ /* 0x000fe20000000800 */
[----:B---3--:R-:W-:Y:S02]  /*ff810*/  SHF.R.S32.HI R19, RZ, 0x1f, R60 ;  /* 0x0000001fff137819 */ /* 0x008fe4000001143c */
        /* <DEDUP_REMOVED lines=17> */
[----:B------:R0:W-:Y:S01]  /*ff930*/  STL.64 [R1+0xbc8], R16 ;  /* 0x000bc81001007387 */ /* 0x0001e20000100a00 */
[----:B------:R-:W-:-:S03]  /*ff940*/  IMAD.X R33, R19, 0x1, R56, P0 ;  /* 0x0000000113217824 */ /* 0x000fc600000e0638 */
[----:B0-----:R-:W2:Y:S04]  /*ff950*/  LDL.LU.64 R16, [R1+0x65e8] ;  /* 0x0065e80001107983 */ /* 0x001ea80000300a00 */
        /* <DEDUP_REMOVED lines=24> */
[----:B------:R0:W-:Y:S02]  /*ffae0*/  STL.64 [R1+0xc10], R36 ;  /* 0x000c102401007387 */ /* 0x0001e40000100a00 */
[----:B0-----:R-:W-:Y:S02]  /*ffaf0*/  IADD3 R36, P1, R60, R8, RZ ;  /* 0x000000083c247210 */ /* 0x001fe40007f3e0ff */
[----:B------:R-:W3:Y:S04]  /*ffb00*/  LDL.LU R60, [R1+0x65e4] ;  /* 0x0065e400013c7983 */ /* 0x000ee80000300800 */
[----:B------:R0:W-:Y:S01]  /*ffb10*/  STL.64 [R1+0xc18], R32 ;  /* 0x000c182001007387 */ /* 0x0001e20000100a00 */
[----:B------:R-:W-:Y:S01]  /*ffb20*/  IMAD.X R37, R19, 0x1, R31, P1 ;  /* 0x0000000113257824 */ /* 0x000fe200008e061f */
[----:B0-----:R-:W-:-:S04]  /*ffb30*/  IADD3 R32, P0, R59, R12, RZ ;  /* 0x0000000c3b207210 */ /* 0x001fc80007f1e0ff */
        /* <DEDUP_REMOVED lines=43> */
[C---:B------:R-:W-:Y:S01]  /*ffdf0*/  IMAD.X R33, R20.reuse, 0x1, R9, P0 ;  /* 0x0000000114217824 */ /* 0x040fe200000e0609 */
[----:B0-----:R-:W-:Y:S02]  /*ffe00*/  IADD3 R36, P1, R59, R8, RZ ;  /* 0x000000083b247210 */ /* 0x001fe40007f3e0ff */
[----:B------:R-:W4:Y:S04]  /*ffe10*/  LDL.LU R59, [R1+0x65e0] ;  /* 0x0065e000013b7983 */ /* 0x000f280000300800 */
[----:B------:R0:W-:Y:S01]  /*ffe20*/  STL.64 [R1+0xb90], R32 ;  /* 0x000b902001007387 */ /* 0x0001e20000100a00 */
[----:B------:R-:W-:Y:S01]  /*ffe30*/  IMAD.X R37, R20, 0x1, R31, P1 ;  /* 0x0000000114257824 */ /* 0x000fe200008e061f */
[----:B0-----:R-:W-:-:S05]  /*ffe40*/  IADD3 R32, P0, R18, R12, RZ ;  /* 0x0000000c12207210 */ /* 0x001fca0007f1e0ff */
[----:B------:R-:W-:Y:S01]  /*ffe50*/  IMAD.X R33, R35, 0x1, R14, P0 ;  /* 0x0000000123217824 */ /* 0x000fe200000e060e */
[----:B------:R-:W-:-:S04]  /*ffe60*/  SHF.R.S32.HI R20, RZ, 0x1f, R34 ;  /* 0x0000001fff147819 */ /* 0x000fc80000011422 */
[----:B------:R0:W-:Y:S02]  /*ffe70*/  STL.64 [R1+0x4b48], R32 ;  /* 0x004b482001007387 */ /* 0x0001e40000100a00 */
[----:B0-----:R-:W-:Y:S02]  /*ffe80*/  IADD3 R32, P0, R34, R12, RZ ;  /* 0x0000000c22207210 */ /* 0x001fe40007f1e0ff */
[----:B------:R0:W-:Y:S03]  /*ffe90*/  STL.64 [R1+0xb20], R36 ;  /* 0x000b202401007387 */ /* 0x0001e60000100a00 */
        /* <DEDUP_REMOVED lines=38> */
[----:B0-----:R-:W-:Y:S01]  /*100100*/  IADD3 R36, P1, R34, R7, RZ ;  /* 0x0000000722247210 */ /* 0x001fe20007f3e0ff */
[----:B------:R-:W-:Y:S01]  /*100110*/  VIADD R18, R18, UR7 ;  /* 0x0000000712127c36 */ /* 0x000fe20008000000 */
[----:B------:R-:W-:Y:S01]  /*100120*/  LOP3.LUT R15, R15, 0xfffdffff, RZ, 0xc0, !PT ;  /* 0xfffdffff0f0f7812 */ /* 0x000fe200078ec0ff */
[----:B------:R-:W-:Y:S02]  /*100130*/  ULDC UR7, c[0x0][0x228] ;  /* 0x00008a0000077ab9 */ /* 0x000fe40000000800 */
[----:B------:R-:W-:Y:S01]  /*100140*/  IMAD.X R37, R20, 0x1, R26, P1 ;  /* 0x0000000114257824 */ /* 0x000fe200008e061a */
[----:B-1----:R-:W-:-:S04]  /*100150*/  IADD3 R32, P0, R34, R10, RZ ;  /* 0x0000000a22207210 */ /* 0x002fc80007f1e0ff */
[----:B------:R-:W-:Y:S01]  /*100160*/  STL.64 [R1+0xb08], R36 ;  /* 0x000b082401007387 */ /* 0x000fe20000100a00 */
[----:B------:R-:W-:Y:S01]  /*100170*/  IMAD.X R33, R20, 0x1, R9, P0 ;  /* 0x0000000114217824 */ /* 0x000fe200000e0609 */
[----:B------:R-:W-:Y:S02]  /*100180*/  IADD3 R34, P1, R34, R8, RZ ;  /* 0x0000000822227210 */ /* 0x000fe40007f3e0ff */
[----:B------:R-:W-:Y:S02]  /*100190*/  SHF.R.S32.HI R19, RZ, 0x1f, R18 ;  /* 0x0000001fff137819 */ /* 0x000fe40000011412 */
[----:B------:R0:W-:Y:S01]  /*1001a0*/  STL.64 [R1+0xb10], R32 ;  /* 0x000b102001007387 */ /* 0x0001e20000100a00 */
[----:B------:R-:W-:Y:S01]  /*1001b0*/  IMAD.X R35, R20, 0x1, R31, P1 ;  /* 0x0000000114237824 */ /* 0x000fe200008e061f */
[----:B0-----:R-:W-:-:S04]  /*1001c0*/  IADD3 R32, P0, R18, R10, RZ ;  /* 0x0000000a12207210 */ /* 0x001fc80007f1e0ff */
[----:B------:R-:W-:Y:S01]  /*1001d0*/  STL.64 [R1+0xaa0], R34 ;  /* 0x000aa02201007387 */ /* 0x000fe20000100a00 */
[----:B------:R-:W-:Y:S01]  /*1001e0*/  IMAD.X R33, R19, 0x1, R9, P0 ;  /* 0x0000000113217824 */ /* 0x000fe200000e0609 */
[----:B------:R-:W-:-:S04]  /*1001f0*/  SHF.R.S32.HI R20, RZ, 0x1f, R21 ;  /* 0x0000001fff147819 */ /* 0x000fc80000011415 */
[----:B------:R0:W-:Y:S02]  /*100200*/  STL.64 [R1+0x4b28], R32 ;  /* 0x004b282001007387 */ /* 0x0001e40000100a00 */
[----:B0-----:R-:W-:-:S05]  /*100210*/  IADD3 R32, P0, R21, R12, RZ ;  /* 0x0000000c15207210 */ /* 0x001fca0007f1e0ff */
[----:B------:R-:W-:Y:S01]  /*100220*/  IMAD.X R33, R20, 0x1, R14, P0 ;  /* 0x0000000114217824 */ /* 0x000fe200000e060e */
[----:B------:R-:W-:-:S04]  /*100230*/  IADD3 R34, P1, R21, R11, RZ ;  /* 0x0000000b15227210 */ /* 0x000fc80007f3e0ff */
        /* <DEDUP_REMOVED lines=42> */
[----:B0-----:R-:W-:Y:S02]  /*1004e0*/  IADD3 R34, P1, R21, R8, RZ ;  /* 0x0000000815227210 */ /* 0x001fe40007f3e0ff */
[----:B------:R-:W-:-:S03]  /*1004f0*/  SHF.R.S32.HI R21, RZ, 0x1f, R29 ;  /* 0x0000001fff157819 */ /* 0x000fc6000001141d */
        /* <DEDUP_REMOVED lines=47> */
[-C--:B0-----:R-:W-:Y:S02]  /*1007f0*/  IADD3 R34, P1, R29, R8.reuse, RZ ;  /* 0x000000081d227210 */ /* 0x081fe40007f3e0ff */
[----:B-1----:R-:W-:-:S05]  /*100800*/  IADD3 R32, P0, R18, R8, RZ ;  /* 0x0000000812207210 */ /* 0x002fca0007f1e0ff */
[--C-:B------:R-:W-:Y:S01]  /*100810*/  IMAD.X R33, R19, 0x1, R31.reuse, P0 ;  /* 0x0000000113217824 */ /* 0x100fe200000e061f */
[----:B------:R-:W-:Y:S01]  /*100820*/  SHF.R.S32.HI R20, RZ, 0x1f, R28 ;  /* 0x0000001fff147819 */ /* 0x000fe2000001141c */
[----:B------:R-:W-:Y:S01]  /*100830*/  IMAD.X R35, R21, 0x1, R31, P1 ;  /* 0x0000000115237824 */ /* 0x000fe200008e061f */
[----:B------:R-:W-:Y:S02]  /*100840*/  IADD3 R36, P0, R28, R11, RZ ;  /* 0x0000000b1c247210 */ /* 0x000fe40007f1e0ff */
[----:B------:R0:W-:Y:S03]  /*100850*/  STL.64 [R1+0x4ad8], R32 ;  /* 0x004ad82001007387 */ /* 0x0001e60000100a00 */
[----:B------:R-:W-:Y:S01]  /*100860*/  IMAD.X R37, R20, 0x1, R13, P0 ;  /* 0x0000000114257824 */ /* 0x000fe200000e060d */
[----:B------:R1:W-:Y:S01]  /*100870*/  STL.64 [R1+0x9a0], R34 ;  /* 0x0009a02201007387 */ /* 0x0003e20000100a00 */
[----:B0-----:R-:W-:-:S05]  /*100880*/  IADD3 R32, P1, R28, R12, RZ ;  /* 0x0000000c1c207210 */ /* 0x001fca0007f3e0ff */
[----:B------:R-:W-:Y:S01]  /*100890*/  IMAD.X R33, R20, 0x1, R14, P1 ;  /* 0x0000000114217824 */ /* 0x000fe200008e060e */
[----:B-1----:R-:W-:-:S04]  /*1008a0*/  IADD3 R34, P1, R28, R49, RZ ;  /* 0x000000311c227210 */ /* 0x002fc80007f3e0ff */
        /* <DEDUP_REMOVED lines=16> */
[----:B------:R-:W2:Y:S04]  /*1009b0*/  LDL.LU R27, [R1+0x647c] ;  /* 0x00647c00011b7983 */ /* 0x000ea80000300800 */
        /* <DEDUP_REMOVED lines=21> */
[C---:B-1----:R-:W-:Y:S02]  /*100b10*/  IADD3 R34, P1, R28.reuse, R10, RZ ;  /* 0x0000000a1c227210 */ /* 0x042fe40007f3e0ff */
[----:B------:R-:W-:-:S03]  /*100b20*/  IADD3 R28, P0, R28, R8, RZ ;  /* 0x000000081c1c7210 */ /* 0x000fc60007f1e0ff */
[C---:B------:R-:W-:Y:S02]  /*100b30*/  IMAD.X R35, R20.reuse, 0x1, R9, P1 ;  /* 0x0000000114237824 */ /* 0x040fe400008e0609 */
[----:B------:R-:W-:Y:S01]  /*100b40*/  IMAD.X R29, R20, 0x1, R31, P0 ;  /* 0x00000001141d7824 */ /* 0x000fe200000e061f */
[----:B------:R-:W-:Y:S01]  /*100b50*/  STL.64 [R1+0x990], R36 ;  /* 0x0009902401007387 */ /* 0x000fe20000100a00 */
[----:B------:R-:W-:-:S03]  /*100b60*/  SHF.R.S32.HI R20, RZ, 0x1f, R32 ;  /* 0x0000001fff147819 */ /* 0x000fc60000011420 */
[----:B------:R-:W-:Y:S04]  /*100b70*/  STL.64 [R1+0x998], R34 ;  /* 0x0009982201007387 */ /* 0x000fe80000100a00 */
[----:B------:R0:W-:Y:S02]  /*100b80*/  STL.64 [R1+0x920], R28 ;  /* 0x0009201c01007387 */ /* 0x0001e40000100a00 */
[----:B0-----:R-:W-:-:S05]  /*100b90*/  IADD3 R28, P0, R32, R12, RZ ;  /* 0x0000000c201c7210 */ /* 0x001fca0007f1e0ff */
[----:B------:R-:W-:-:S05]  /*100ba0*/  IMAD.X R29, R20, 0x1, R14, P0 ;  /* 0x00000001141d7824 */ /* 0x000fca00000e060e */
        /* <DEDUP_REMOVED lines=23> */
[----:B------:R-:W-:Y:S01]  /*100d20*/  IMAD.X R29, R20, 0x1, R22, P0 ;  /* 0x00000001141d7824 */ /* 0x000fe200000e0616 */
[----:B------:R-:W-:-:S05]  /*100d30*/  IADD3 R34, P0, R32, R58, RZ ;  /* 0x0000003a20227210 */ /* 0x000fca0007f1e0ff */
[----:B------:R-:W-:Y:S01]  /*100d40*/  IMAD.X R35, R20, 0x1, R30, P0 ;  /* 0x0000000114237824 */ /* 0x000fe200000e061e */
[----:B------:R0:W-:Y:S04]  /*100d50*/  STL.64 [R1+0x8e8], R28 ;  /* 0x0008e81c01007387 */ /* 0x0001e80000100a00 */
[----:B0-----:R-:W3:Y:S04]  /*100d60*/  LDL.LU R29, [R1+0x6480] ;  /* 0x00648000011d7983 */ /* 0x001ee80000300800 */
[----:B------:R0:W-:Y:S02]  /*100d70*/  STL.64 [R1+0x8f0], R34 ;  /* 0x0008f02201007387 */ /* 0x0001e40000100a00 */
[----:B0-----:R-:W-:-:S05]  /*100d80*/  IADD3 R34, P0, R32, R2, RZ ;  /* 0x0000000220227210 */ /* 0x001fca0007f1e0ff */
[----:B------:R-:W-:-:S05]  /*100d90*/  IMAD.X R35, R20, 0x1, R0, P0 ;  /* 0x0000000114237824 */ /* 0x000fca00000e0600 */
[----:B------:R0:W-:Y:S02]  /*100da0*/  STL.64 [R1+0x8f8], R34 ;  /* 0x0008f82201007387 */ /* 0x0001e40000100a00 */
[----:B0-----:R-:W-:-:S05]  /*100db0*/  IADD3 R34, P0, R32, R4, RZ ;  /* 0x0000000420227210 */ /* 0x001fca0007f1e0ff */
[----:B------:R-:W-:-:S05]  /*100dc0*/  IMAD.X R35, R20, 0x1, R3, P0 ;  /* 0x0000000114237824 */ /* 0x000fca00000e0603 */
[----:B------:R0:W-:Y:S04]  /*100dd0*/  STL.64 [R1+0x900], R34 ;  /* 0x0009002201007387 */ /* 0x0001e80000100a00 */
[----:B------:R-:W4:Y:S01]  /*100de0*/  LDL.LU R28, [R1+0x6484] ;  /* 0x00648400011c7983 */ /* 0x000f220000300800 */
[----:B0-----:R-:W-:-:S05]  /*100df0*/  IADD3 R34, P0, R32, R6, RZ ;  /* 0x0000000620227210 */ /* 0x001fca0007f1e0ff */
[----:B------:R-:W-:-:S05]  /*100e00*/  IMAD.X R35, R20, 0x1, R5, P0 ;  /* 0x0000000114237824 */ /* 0x000fca00000e0605 */
[----:B------:R0:W-:Y:S01]  /*100e10*/  STL.64 [R1+0x908], R34 ;  /* 0x0009082201007387 */ /* 0x0001e20000100a00 */
[----:B--2---:R-:W-:Y:S01]  /*100e20*/  ISETP.GE.AND P1, PT, R27, UR13, PT ;  /* 0x0000000d1b007c0c */ /* 0x004fe2000bf26270 */
[----:B------:R-:W-:Y:S02]  /*100e30*/  ULDC UR13, c[0x0][0x228] ;  /* 0x00008a00000d7ab9 */ /* 0x000fe40000000800 */
[----:B------:R-:W2:Y:S01]  /*100e40*/  LDL.LU R27, [R1+0x6488] ;  /* 0x00648800011b7983 */ /* 0x000ea20000300800 */
[----:B0-----:R-:W-:-:S05]  /*100e50*/  IADD3 R34, P0, R32, R7, RZ ;  /* 0x0000000720227210 */ /* 0x001fca0007f1e0ff */
[----:B------:R-:W-:-:S05]  /*100e60*/  IMAD.X R35, R20, 0x1, R26, P0 ;  /* 0x0000000114237824 */ /* 0x000fca00000e061a */
[----:B------:R0:W-:Y:S02]  /*100e70*/  STL.64 [R1+0x910], R34 ;  /* 0x0009102201007387 */ /* 0x0001e40000100a00 */
[----:B0-----:R-:W-:-:S05]  /*100e80*/  IADD3 R34, P0, R32, R10, RZ ;  /* 0x0000000a20227210 */ /* 0x001fca0007f1e0ff */
[----:B------:R-:W-:Y:S01]  /*100e90*/  IMAD.X R35, R20, 0x1, R9, P0 ;  /* 0x0000000114237824 */ /* 0x000fe200000e0609 */
[----:B------:R-:W-:-:S05]  /*100ea0*/  IADD3 R32, P0, R32, R8, RZ ;  /* 0x0000000820207210 */ /* 0x000fca0007f1e0ff */
[----:B------:R-:W-:Y:S01]  /*100eb0*/  IMAD.X R33, R20, 0x1, R31, P0 ;  /* 0x0000000114217824 */ /* 0x000fe200000e061f */
[----:B------:R-:W-:Y:S04]  /*100ec0*/  STL.64 [R1+0x918], R34 ;  /* 0x0009182201007387 */ /* 0x000fe80000100a00 */
[----:B------:R0:W-:Y:S02]  /*100ed0*/  STL.64 [R1+0x8a0], R32 ;  /* 0x0008a02001007387 */ /* 0x0001e40000100a00 */
[----:B0-----:R-:W-:-:S05]  /*100ee0*/  IADD3 R32, P0, R18, R7, RZ ;  /* 0x0000000712207210 */ /* 0x001fca0007f1e0ff */
[----:B------:R-:W-:Y:S02]  /*100ef0*/  IMAD.X R33, R19, 0x1, R26, P0 ;  /* 0x0000000113217824 */ /* 0x000fe400000e061a */
[----:B------:R-:W2:Y:S01]  /*100f00*/  LDL.LU R26, [R1+0x648c] ;  /* 0x00648c00011a7983 */ /* 0x000ea20000300800 */
[----:B------:R-:W-:-:S03]  /*100f10*/  @P2 LOP3.LUT R15, R15, 0x20000, RZ, 0xfc, !PT ;  /* 0x000200000f0f2812 */ /* 0x000fc600078efcff */
[----:B------:R-:W2:Y:S01]  /*100f20*/  LDL.LU R31, [R1+0x6490] ;  /* 0x00649000011f7983 */ /* 0x000ea20000300800 */
[----:B------:R-:W-:-:S03]  /*100f30*/  LOP3.LUT R15, R15, 0xfffeffff, RZ, 0xc0, !PT ;  /* 0xfffeffff0f0f7812 */ /* 0x000fc600078ec0ff */
[----:B------:R0:W-:Y:S01]  /*100f40*/  STL.64 [R1+0x4aa0], R32 ;  /* 0x004aa02001007387 */ /* 0x0001e20000100a00 */
[----:B------:R-:W-:Y:S02]  /*100f50*/  @P1 LOP3.LUT R15, R15, 0x10000, RZ, 0xfc, !PT ;  /* 0x000100000f0f1812 */ /* 0x000fe400078efcff */
[----:B---3--:R-:W-:Y:S01]  /*100f60*/  ISETP.GE.AND P1, PT, R29, UR15, PT ;  /* 0x0000000f1d007c0c */ /* 0x008fe2000bf26270 */
[----:B------:R-:W-:Y:S01]  /*100f70*/  ULDC UR15, c[0x0][0x228] ;  /* 0x00008a00000f7ab9 */ /* 0x000fe20000000800 */
[----:B------:R-:W3:Y:S01]  /*100f80*/  LDL.LU R29, [R1+0x6494] ;  /* 0x00649400011d7983 */ /* 0x000ee20000300800 */
[----:B----4-:R-:W-:Y:S01]  /*100f90*/  ISETP.GE.AND P2, PT, R28, UR17, PT ;  /* 0x000000111c007c0c */ /* 0x010fe2000bf46270 */
[----:B------:R-:W-:Y:S02]  /*100fa0*/  ULDC UR17, c[0x0][0x228] ;  /* 0x00008a0000117ab9 */ /* 0x000fe40000000800 */
[----:B------:R-:W4:Y:S01]  /*100fb0*/  LDL.LU R28, [R1+0x6498] ;  /* 0x00649800011c7983 */ /* 0x000f220000300800 */
[----:B------:R-:W-:-:S02]  /*100fc0*/  LOP3.LUT R15, R15, 0xffff7fff, RZ, 0xc0, !PT ;  /* 0xffff7fff0f0f7812 */ /* 0x000fc400078ec0ff */
[----:B0-----:R-:W-:-:S04]  /*100fd0*/  IADD3 R32, P0, R18, R6, RZ ;  /* 0x0000000612207210 */ /* 0x001fc80007f1e0ff */
[----:B------:R-:W-:Y:S01]  /*100fe0*/  @P1 LOP3.LUT R15, R15, 0x8000, RZ, 0xfc, !PT ;  /* 0x000080000f0f1812 */ /* 0x000fe200078efcff */
[----:B------:R-:W-:-:S03]  /*100ff0*/  IMAD.X R33, R19, 0x1, R5, P0 ;  /* 0x0000000113217824 */ /* 0x000fc600000e0605 */
[----:B------:R-:W-:-:S04]  /*101000*/  LOP3.LUT R15, R15, 0xffffbfff, RZ, 0xc0, !PT ;  /* 0xffffbfff0f0f7812 */ /* 0x000fc800078ec0ff */
[----:B------:R-:W-:Y:S01]  /*101010*/  @P2 LOP3.LUT R15, R15, 0x4000, RZ, 0xfc, !PT ;  /* 0x000040000f0f2812 */ /* 0x000fe200078efcff */
[----:B------:R0:W-:Y:S01]  /*101020*/  STL.64 [R1+0x4ab0], R32 ;  /* 0x004ab02001007387 */ /* 0x0001e20000100a00 */
[----:B--2---:R-:W-:Y:S01]  /*101030*/  ISETP.GE.AND P1, PT, R27, UR19, PT ;  /* 0x000000131b007c0c */ /* 0x004fe2000bf26270 */
[----:B------:R-:W-:Y:S02]  /*101040*/  ULDC UR19, c[0x0][0x228] ;  /* 0x00008a0000137ab9 */ /* 0x000fe40000000800 */
[----:B------:R-:W2:Y:S01]  /*101050*/  LDL.LU R27, [R1+0x649c] ;  /* 0x00649c00011b7983 */ /* 0x000ea20000300800 */
[----:B------:R-:W-:Y:S02]  /*101060*/  LOP3.LUT R15, R15, 0xffffdfff, RZ, 0xc0, !PT ;  /* 0xffffdfff0f0f7812 */ /* 0x000fe400078ec0ff */
[----:B0-----:R-:W-:-:S07]  /*101070*/  IADD3 R32, P0, R18, R4, RZ ;  /* 0x0000000412207210 */ /* 0x001fce0007f1e0ff */
[----:B------:R-:W-:-:S04]  /*101080*/  @P1 LOP3.LUT R15, R15, 0x2000, RZ, 0xfc, !PT ;  /* 0x000020000f0f1812 */ /* 0x000fc800078efcff */
[----:B------:R-:W-:Y:S01]  /*101090*/  LOP3.LUT R15, R15, 0xffffefff, RZ, 0xc0, !PT ;  /* 0xffffefff0f0f7812 */ /* 0x000fe200078ec0ff */
[----:B------:R-:W-:Y:S01]  /*1010a0*/  IMAD.X R33, R19, 0x1, R3, P0 ;  /* 0x0000000113217824 */ /* 0x000fe200000e0603 */
[----:B------:R-:W-:Y:S01]  /*1010b0*/  ISETP.GE.AND P2, PT, R26, UR21, PT ;  /* 0x000000151a007c0c */ /* 0x000fe2000bf46270 */
[----:B------:R-:W-:Y:S01]  /*1010c0*/  ULDC UR21, c[0x0][0x228] ;  /* 0x00008a0000157ab9 */ /* 0x000fe20000000800 */
[----:B------:R-:W2:Y:S01]  /*1010d0*/  LDL.LU R26, [R1+0x64a0] ;  /* 0x0064a000011a7983 */ /* 0x000ea20000300800 */
[----:B------:R-:W-:Y:S01]  /*1010e0*/  ISETP.GE.AND P1, PT, R31, UR23, PT ;  /* 0x000000171f007c0c */ /* 0x000fe2000bf26270 */
[----:B------:R-:W-:-:S09]  /*1010f0*/  ULDC UR23, c[0x0][0x228] ;  /* 0x00008a0000177ab9 */ /* 0x000fd20000000800 */
[----:B------:R-:W-:-:S04]  /*101100*/  @P2 LOP3.LUT R15, R15, 0x1000, RZ, 0xfc, !PT ;  /* 0x000010000f0f2812 */ /* 0x000fc800078efcff */
[----:B------:R-:W-:Y:S01]  /*101110*/  LOP3.LUT R15, R15, 0xfffff7ff, RZ, 0xc0, !PT ;  /* 0xfffff7ff0f0f7812 */ /* 0x000fe200078ec0ff */
[----:B------:R0:W-:Y:S03]  /*101120*/  STL.64 [R1+0x4ac0], R32 ;  /* 0x004ac02001007387 */ /* 0x0001e60000100a00 */
[----:B------:R-:W-:Y:S02]  /*101130*/  @P1 LOP3.LUT R15, R15, 0x800, RZ, 0xfc, !PT ;  /* 0x000008000f0f1812 */ /* 0x000fe400078efcff */
[----:B---3--:R-:W-:Y:S01]  /*101140*/  ISETP.GE.AND P2, PT, R29, UR25, PT ;  /* 0x000000191d007c0c */ /* 0x008fe2000bf46270 */
[----:B------:R-:W-:Y:S01]  /*101150*/  ULDC UR25, c[0x0][0x228] ;  /* 0x00008a0000197ab9 */ /* 0x000fe20000000800 */
[----:B------:R-:W3:Y:S01]  /*101160*/  LDL.LU R29, [R1+0x64a4] ;  /* 0x0064a400011d7983 */ /* 0x000ee20000300800 */
[----:B----4-:R-:W-:Y:S01]  /*101170*/  ISETP.GE.AND P1, PT, R28, UR27, PT ;  /* 0x0000001b1c007c0c */ /* 0x010fe2000bf26270 */
[----:B------:R-:W-:-:S02]  /*101180*/  ULDC UR27, c[0x0][0x228] ;  /* 0x00008a00001b7ab9 */ /* 0x000fc40000000800 */
[----:B------:R-:W4:Y:S01]  /*101190*/  LDL.LU R28, [R1+0x64a8] ;  /* 0x0064a800011c7983 */ /* 0x000f220000300800 */
[----:B------:R-:W-:-:S06]  /*1011a0*/  LOP3.LUT R15, R15, 0xfffffbff, RZ, 0xc0, !PT ;  /* 0xfffffbff0f0f7812 */ /* 0x000fcc00078ec0ff */
[----:B------:R-:W-:Y:S02]  /*1011b0*/  @P2 LOP3.LUT R15, R15, 0x400, RZ, 0xfc, !PT ;  /* 0x000004000f0f2812 */ /* 0x000fe400078efcff */
[----:B0-----:R-:W-:Y:S02]  /*1011c0*/  IADD3 R32, P0, R18, R2, RZ ;  /* 0x0000000212207210 */ /* 0x001fe40007f1e0ff */
[----:B------:R-:W-:-:S03]  /*1011d0*/  LOP3.LUT R15, R15, 0xfffffdff, RZ, 0xc0, !PT ;  /* 0xfffffdff0f0f7812 */ /* 0x000fc600078ec0ff */
[----:B------:R-:W-:Y:S01]  /*1011e0*/  IMAD.X R33, R19, 0x1, R0, P0 ;  /* 0x0000000113217824 */ /* 0x000fe200000e0600 */
[----:B------:R-:W-:Y:S02]  /*1011f0*/  @P1 LOP3.LUT R15, R15, 0x200, RZ, 0xfc, !PT ;  /* 0x000002000f0f1812 */ /* 0x000fe400078efcff */
[----:B--2---:R-:W-:Y:S02]  /*101200*/  ISETP.GE.AND P2, PT, R27, UR29, PT ;  /* 0x0000001d1b007c0c */ /* 0x004fe4000bf46270 */
[----:B------:R-:W-:Y:S01]  /*101210*/  STL.64 [R1+0x4ad0], R32 ;  /* 0x004ad02001007387 */ /* 0x000fe20000100a00 */
[----:B------:R-:W-:Y:S01]  /*101220*/  LOP3.LUT R15, R15, 0xfffffeff, RZ, 0xc0, !PT ;  /* 0xfffffeff0f0f7812 */ /* 0x000fe200078ec0ff */
[----:B------:R-:W-:-:S09]  /*101230*/  ULDC UR29, c[0x0][0x228] ;  /* 0x00008a00001d7ab9 */ /* 0x000fd20000000800 */
[----:B------:R-:W-:-:S04]  /*101240*/  @P2 LOP3.LUT R15, R15, 0x100, RZ, 0xfc, !PT ;  /* 0x000001000f0f2812 */ /* 0x000fc800078efcff */
[----:B------:R-:W-:Y:S02]  /*101250*/  LOP3.LUT R15, R15, 0xffffff7f, RZ, 0xc0, !PT ;  /* 0xffffff7f0f0f7812 */ /* 0x000fe400078ec0ff */
[----:B------:R-:W-:Y:S01]  /*101260*/  ISETP.GE.AND P1, PT, R26, UR31, PT ;  /* 0x0000001f1a007c0c */ /* 0x000fe2000bf26270 */
[----:B------:R-:W-:Y:S01]  /*101270*/  ULDC UR31, c[0x0][0x228] ;  /* 0x00008a00001f7ab9 */ /* 0x000fe20000000800 */
[----:B------:R-:W-:Y:S02]  /*101280*/  IADD3 R26, P0, R18, R58, RZ ;  /* 0x0000003a121a7210 */ /* 0x000fe40007f1e0ff */
[----:B------:R-:W2:Y:S03]  /*101290*/  LDL.LU R58, [R1+0x65dc] ;  /* 0x0065dc00013a7983 */ /* 0x000ea60000300800 */
[----:B------:R-:W-:-:S05]  /*1012a0*/  IMAD.X R27, R19, 0x1, R30, P0 ;  /* 0x00000001131b7824 */ /* 0x000fca00000e061e */
[----:B------:R0:W-:Y:S04]  /*1012b0*/  STL.64 [R1+0x4ae8], R26 ;  /* 0x004ae81a01007387 */ /* 0x0001e80000100a00 */
[----:B0-----:R-:W2:Y:S04]  /*1012c0*/  LDL.LU R27, [R1+0x64ac] ;  /* 0x0064ac00011b7983 */ /* 0x001ea80000300800 */
[----:B------:R-:W2:Y:S01]  /*1012d0*/  LDL.LU R26, [R1+0x64b0] ;  /* 0x0064b000011a7983 */ /* 0x000ea20000300800 */
[----:B------:R-:W-:Y:S02]  /*1012e0*/  @P1 LOP3.LUT R15, R15, 0x80, RZ, 0xfc, !PT ;  /* 0x000000800f0f1812 */ /* 0x000fe400078efcff */
[----:B---3--:R-:W-:Y:S01]  /*1012f0*/  ISETP.GE.AND P2, PT, R29, UR33, PT ;  /* 0x000000211d007c0c */ /* 0x008fe2000bf46270 */
[----:B------:R-:W-:Y:S01]  /*101300*/  ULDC UR33, c[0x0][0x228] ;  /* 0x00008a0000217ab9 */ /* 0x000fe20000000800 */
[----:B----4-:R-:W-:Y:S01]  /*101310*/  ISETP.GE.AND P1, PT, R28, UR35, PT ;  /* 0x000000231c007c0c */ /* 0x010fe2000bf26270 */
[----:B------:R-:W-:Y:S01]  /*101320*/  ULDC UR35, c[0x0][0x228] ;  /* 0x00008a0000237ab9 */ /* 0x000fe20000000800 */
[----:B------:R-:W-:-:S02]  /*101330*/  IADD3 R28, P0, R18, R25, RZ ;  /* 0x00000019121c7210 */ /* 0x000fc40007f1e0ff */
[----:B------:R-:W3:Y:S03]  /*101340*/  LDL.LU R25, [R1+0x64b4] ;  /* 0x0064b40001197983 */ /* 0x000ee60000300800 */
[----:B------:R-:W-:Y:S02]  /*101350*/  IMAD.X R29, R19, 0x1, R22, P0 ;  /* 0x00000001131d7824 */ /* 0x000fe400000e0616 */
[----:B------:R-:W4:Y:S01]  /*101360*/  LDL.LU R22, [R1+0x64b8] ;  /* 0x0064b80001167983 */ /* 0x000f220000300800 */
[----:B------:R-:W-:-:S04]  /*101370*/  LOP3.LUT R15, R15, 0xffffffbf, RZ, 0xc0, !PT ;  /* 0xffffffbf0f0f7812 */ /* 0x000fc800078ec0ff */
[----:B------:R-:W-:-:S04]  /*101380*/  @P2 LOP3.LUT R15, R15, 0x40, RZ, 0xfc, !PT ;  /* 0x000000400f0f2812 */ /* 0x000fc800078efcff */
[----:B------:R-:W-:Y:S01]  /*101390*/  LOP3.LUT R15, R15, 0xffffffdf, RZ, 0xc0, !PT ;  /* 0xffffffdf0f0f7812 */ /* 0x000fe200078ec0ff */
[----:B------:R-:W-:Y:S03]  /*1013a0*/  STL.64 [R1+0x4af0], R28 ;  /* 0x004af01c01007387 */ /* 0x000fe60000100a00 */
[----:B------:R-:W-:-:S04]  /*1013b0*/  @P1 LOP3.LUT R15, R15, 0x20, RZ, 0xfc, !PT ;  /* 0x000000200f0f1812 */ /* 0x000fc800078efcff */
[----:B------:R-:W-:Y:S02]  /*1013c0*/  LOP3.LUT R15, R15, 0xffffffef, RZ, 0xc0, !PT ;  /* 0xffffffef0f0f7812 */ /* 0x000fe400078ec0ff */
[----:B--2---:R-:W-:Y:S01]  /*1013d0*/  ISETP.GE.AND P1, PT, R26, UR39, PT ;  /* 0x000000271a007c0c */ /* 0x004fe2000bf26270 */
[----:B------:R-:W-:Y:S01]  /*1013e0*/  ULDC UR39, c[0x0][0x228] ;  /* 0x00008a0000277ab9 */ /* 0x000fe20000000800 */
[----:B------:R-:W-:Y:S02]  /*1013f0*/  IADD3 R26, P0, R18, R24, RZ ;  /* 0x00000018121a7210 */ /* 0x000fe40007f1e0ff */
[----:B------:R-:W2:Y:S01]  /*101400*/  LDL.LU R24, [R1+0x64bc] ;  /* 0x0064bc0001187983 */ /* 0x000ea20000300800 */
[----:B------:R-:W-:Y:S01]  /*101410*/  ISETP.GE.AND P2, PT, R27, UR37, PT ;  /* 0x000000251b007c0c */ /* 0x000fe2000bf46270 */
[----:B------:R-:W-:Y:S01]  /*101420*/  ULDC UR37, c[0x0][0x228] ;  /* 0x00008a0000257ab9 */ /* 0x000fe20000000800 */
[----:B------:R-:W-:Y:S02]  /*101430*/  IMAD.X R27, R19, 0x1, R23, P0 ;  /* 0x00000001131b7824 */ /* 0x000fe400000e0617 */
[----:B------:R-:W2:Y:S04]  /*101440*/  LDL.LU R23, [R1+0x64c0] ;  /* 0x0064c00001177983 */ /* 0x000ea80000300800 */
[----:B------:R0:W-:Y:S05]  /*101450*/  STL.64 [R1+0x4b00], R26 ;  /* 0x004b001a01007387 */ /* 0x0001ea0000100a00 */
[----:B------:R-:W-:-:S02]  /*101460*/  @P2 LOP3.LUT R15, R15, 0x10, RZ, 0xfc, !PT ;  /* 0x000000100f0f2812 */ /* 0x000fc400078efcff */
[----:B0-----:R-:W-:Y:S02]  /*101470*/  IADD3 R26, P0, R18, R57, RZ ;  /* 0x00000039121a7210 */ /* 0x001fe40007f1e0ff */
[----:B------:R-:W-:Y:S01]  /*101480*/  LOP3.LUT R15, R15, 0xfffffff7, RZ, 0xc0, !PT ;  /* 0xfffffff70f0f7812 */ /* 0x000fe200078ec0ff */
[----:B------:R-:W2:Y:S02]  /*101490*/  LDL.LU R57, [R1+0x65d8] ;  /* 0x0065d80001397983 */ /* 0x000ea40000300800 */
[----:B------:R-:W-:Y:S01]  /*1014a0*/  IMAD.X R27, R19, 0x1, R56, P0 ;  /* 0x00000001131b7824 */ /* 0x000fe200000e0638 */
[----:B------:R-:W-:Y:S01]  /*1014b0*/  @P1 LOP3.LUT R15, R15, 0x8, RZ, 0xfc, !PT ;  /* 0x000000080f0f1812 */ /* 0x000fe200078efcff */
[----:B------:R-:W2:Y:S04]  /*1014c0*/  LDL.LU R56, [R1+0x65d4] ;  /* 0x0065d40001387983 */ /* 0x000ea80000300800 */
[----:B------:R0:W-:Y:S04]  /*1014d0*/  STL.64 [R1+0x4b10], R26 ;  /* 0x004b101a01007387 */ /* 0x0001e80000100a00 */
[----:B0-----:R-:W2:Y:S01]  /*1014e0*/  LDL.LU R27, [R1+0x64c4] ;  /* 0x0064c400011b7983 */ /* 0x001ea20000300800 */
[----:B----4-:R-:W-:Y:S01]  /*1014f0*/  ISETP.GE.AND P1, PT, R22, UR43, PT ;  /* 0x0000002b16007c0c */ /* 0x010fe2000bf26270 */
[----:B------:R-:W-:-:S02]  /*101500*/  ULDC UR43, c[0x0][0x228] ;  /* 0x00008a00002b7ab9 */ /* 0x000fc40000000800 */
[----:B------:R-:W4:Y:S01]  /*101510*/  LDL.LU R22, [R1+0x64c8] ;  /* 0x0064c80001167983 */ /* 0x000f220000300800 */
[----:B---3--:R-:W-:Y:S01]  /*101520*/  ISETP.GE.AND P2, PT, R25, UR41, PT ;  /* 0x0000002919007c0c */ /* 0x008fe2000bf46270 */
[----:B------:R-:W-:Y:S01]  /*101530*/  ULDC UR41, c[0x0][0x228] ;  /* 0x00008a0000297ab9 */ /* 0x000fe20000000800 */
[----:B------:R-:W-:-:S11]  /*101540*/  LOP3.LUT R15, R15, 0xfffffffb, RZ, 0xc0, !PT ;  /* 0xfffffffb0f0f7812 */ /* 0x000fd600078ec0ff */
[----:B------:R-:W-:-:S04]  /*101550*/  @P2 LOP3.LUT R15, R15, 0x4, RZ, 0xfc, !PT ;  /* 0x000000040f0f2812 */ /* 0x000fc800078efcff */
[----:B------:R-:W-:-:S04]  /*101560*/  LOP3.LUT R15, R15, 0xfffffffd, RZ, 0xc0, !PT ;  /* 0xfffffffd0f0f7812 */ /* 0x000fc800078ec0ff */
[----:B------:R-:W-:-:S04]  /*101570*/  @P1 LOP3.LUT R15, R15, 0x2, RZ, 0xfc, !PT ;  /* 0x000000020f0f1812 */ /* 0x000fc800078efcff */
[----:B------:R-:W-:Y:S02]  /*101580*/  LOP3.LUT R15, R15, 0xfffffffe, RZ, 0xc0, !PT ;  /* 0xfffffffe0f0f7812 */ /* 0x000fe400078ec0ff */
[----:B------:R-:W-:Y:S02]  /*101590*/  IADD3 R28, P3, R18, R53, RZ ;  /* 0x00000035121c7210 */ /* 0x000fe40007f7e0ff */
[----:B--2---:R-:W-:-:S13]  /*1015a0*/  ISETP.GE.AND P1, PT, R24, UR45, PT ;  /* 0x0000002d18007c0c */ /* 0x004fda000bf26270 */
[----:B------:R-:W-:Y:S02]  /*1015b0*/  @P1 LOP3.LUT R15, R15, 0x1, RZ, 0xfc, !PT ;  /* 0x000000010f0f1812 */ /* 0x000fe400078efcff */
[----:B------:R-:W-:Y:S02]  /*1015c0*/  IADD3 R24, P1, R18, R55, RZ ;  /* 0x0000003712187210 */ /* 0x000fe40007f3e0ff */
[----:B------:R-:W2:Y:S03]  /*1015d0*/  LDL.LU R55, [R1+0x65d0] ;  /* 0x0065d00001377983 */ /* 0x000ea60000300800 */
[----:B------:R-:W-:Y:S02]  /*1015e0*/  IMAD.X R25, R19, 0x1, R54, P1 ;  /* 0x0000000113197824 */ /* 0x000fe400008e0636 */
[----:B------:R-:W3:Y:S04]  /*1015f0*/  LDL.LU R54, [R1+0x65cc] ;  /* 0x0065cc0001367983 */ /* 0x000ee80000300800 */
[----:B------:R-:W2:Y:S04]  /*101600*/  LDL.LU R26, [R1+0x64cc] ;  /* 0x0064cc00011a7983 */ /* 0x000ea80000300800 */
[----:B------:R0:W-:Y:S01]  /*101610*/  STL.64 [R1+0x4b20], R24 ;  /* 0x004b201801007387 */ /* 0x0001e20000100a00 */
[----:B------:R-:W-:-:S03]  /*101620*/  ISETP.GE.AND P0, PT, R23, UR47, PT ;  /* 0x0000002f17007c0c */ /* 0x000fc6000bf06270 */
[----:B0-----:R-:W3:Y:S04]  /*101630*/  LDL.LU R25, [R1+0x64d0] ;  /* 0x0064d00001197983 */ /* 0x001ee80000300800 */
[----:B------:R-:W3:Y:S04]  /*101640*/  LDL.LU R24, [R1+0x64d4] ;  /* 0x0064d40001187983 */ /* 0x000ee80000300800 */
[----:B------:R-:W3:Y:S04]  /*101650*/  LDL.LU R23, [R1+0x64d8] ;  /* 0x0064d80001177983 */ /* 0x000ee80000300800 */
[----:B------:R-:W3:Y:S01]  /*101660*/  LDL.LU R53, [R1+0x65c8] ;  /* 0x0065c80001357983 */ /* 0x000ee20000300800 */
[----:B----4-:R-:W-:Y:S01]  /*101670*/  ISETP.GE.AND P2, PT, R22, UR51, PT ;  /* 0x0000003316007c0c */ /* 0x010fe2000bf46270 */
[----:B------:R-:W-:-:S02]  /*101680*/  IMAD.X R29, R19, 0x1, R52, P3 ;  /* 0x00000001131d7824 */ /* 0x000fc400018e0634 */
[----:B------:R-:W4:Y:S01]  /*101690*/  LDL.LU R22, [R1+0x64dc] ;  /* 0x0064dc0001167983 */ /* 0x000f220000300800 */
[----:B------:R-:W-:Y:S02]  /*1016a0*/  ISETP.GE.AND P1, PT, R27, UR49, PT ;  /* 0x000000311b007c0c */ /* 0x000fe4000bf26270 */
[----:B------:R-:W-:Y:S01]  /*1016b0*/  LOP3.LUT R16, R16, 0xffffbfff, RZ, 0xc0, !PT ;  /* 0xffffbfff10107812 */ /* 0x000fe200078ec0ff */
[----:B------:R-:W4:Y:S01]  /*1016c0*/  LDL.LU R52, [R1+0x65c4] ;  /* 0x0065c40001347983 */ /* 0x000f220000300800 */
[----:B------:R-:W0:Y:S01]  /*1016d0*/  S2UR UR47, SR_CgaCtaId ;  /* 0x00000000002f79c3 */ /* 0x000e220000008800 */
[----:B------:R-:W-:Y:S01]  /*1016e0*/  UMOV UR45, 0x400 ;  /* 0x00000400002d7882 */ /* 0x000fe20000000000 */
[----:B------:R-:W-:Y:S01]  /*1016f0*/  @P0 LOP3.LUT R16, R16, 0x4000, RZ, 0xfc, !PT ;  /* 0x0000400010100812 */ /* 0x000fe200078efcff */
[----:B------:R-:W-:-:S03]  /*101700*/  ULDC UR51, c[0x0][0x228] ;  /* 0x00008a0000337ab9 */ /* 0x000fc60000000800 */
[----:B------:R-:W-:-:S04]  /*101710*/  LOP3.LUT R16, R16, 0xffffdfff, RZ, 0xc0, !PT ;  /* 0xffffdfff10107812 */ /* 0x000fc800078ec0ff */
[----:B------:R-:W-:Y:S01]  /*101720*/  @P1 LOP3.LUT R16, R16, 0x2000, RZ, 0xfc, !PT ;  /* 0x0000200010101812 */ /* 0x000fe200078efcff */
[----:B------:R-:W-:Y:S01]  /*101730*/  STL.64 [R1+0x4b30], R28 ;  /* 0x004b301c01007387 */ /* 0x000fe20000100a00 */
[----:B0-----:R-:W-:Y:S01]  /*101740*/  ULEA UR49, UR47, UR45, 0x18 ;  /* 0x0000002d2f317291 */ /* 0x001fe2000f8ec03f */
[----:B--2---:R-:W-:Y:S02]  /*101750*/  ISETP.GE.AND P3, PT, R26, UR53, PT ;  /* 0x000000351a007c0c */ /* 0x004fe4000bf66270 */
[----:B------:R-:W-:Y:S01]  /*101760*/  ULDC UR45, c[0x0][0x228] ;  /* 0x00008a00002d7ab9 */ /* 0x000fe20000000800 */
[----:B------:R-:W-:Y:S01]  /*101770*/  IADD3 R26, P5, R18, R51, RZ ;  /* 0x00000033121a7210 */ /* 0x000fe20007fbe0ff */
[----:B------:R-:W-:Y:S01]  /*101780*/  ULDC UR47, c[0x0][0x228] ;  /* 0x00008a00002f7ab9 */ /* 0x000fe20000000800 */
[----:B------:R-:W2:Y:S01]  /*101790*/  LDL.LU R51, [R1+0x65c0] ;  /* 0x0065c00001337983 */ /* 0x000ea20000300800 */
[----:B---3--:R-:W-:Y:S02]  /*1017a0*/  ISETP.GE.AND P4, PT, R25, UR55, PT ;  /* 0x0000003719007c0c */ /* 0x008fe4000bf86270 */
[----:B------:R-:W-:Y:S01]  /*1017b0*/  IMAD.X R27, R19, 0x1, R50, P5 ;  /* 0x00000001131b7824 */ /* 0x000fe200028e0632 */
[----:B------:R-:W-:Y:S01]  /*1017c0*/  ISETP.GE.AND P6, PT, R23, UR59, PT ;  /* 0x0000003b17007c0c */ /* 0x000fe2000bfc6270 */
[----:B------:R-:W3:Y:S01]  /*1017d0*/  LDL.LU R50, [R1+0x65bc] ;  /* 0x0065bc0001327983 */ /* 0x000ee20000300800 */
[----:B------:R-:W-:Y:S01]  /*1017e0*/  ISETP.GE.AND P5, PT, R24, UR57, PT ;  /* 0x0000003918007c0c */ /* 0x000fe2000bfa6270 */
[----:B------:R-:W-:Y:S01]  /*1017f0*/  ULDC UR59, c[0x0][0x228] ;  /* 0x00008a00003b7ab9 */ /* 0x000fe20000000800 */
[----:B------:R-:W-:Y:S01]  /*101800*/  IADD3 R24, P0, R18, R49, RZ ;  /* 0x0000003112187210 */ /* 0x000fe20007f1e0ff */
[----:B------:R0:W-:Y:S01]  /*101810*/  STL.64 [R1+0x4b40], R26 ;  /* 0x004b401a01007387 */ /* 0x0001e20000100a00 */
[----:B----4-:R-:W-:-:S03]  /*101820*/  ISETP.GE.AND P1, PT, R22, UR61, PT ;  /* 0x0000003d16007c0c */ /* 0x010fc6000bf26270 */
[----:B------:R-:W-:Y:S01]  /*101830*/  IMAD.X R25, R19, 0x1, R48, P0 ;  /* 0x0000000113197824 */ /* 0x000fe200000e0630 */
[----:B------:R-:W-:Y:S01]  /*101840*/  IADD3 R22, P0, R18, R11, RZ ;  /* 0x0000000b12167210 */ /* 0x000fe20007f1e0ff */
[----:B------:R-:W4:Y:S01]  /*101850*/  LDL.LU R49, [R1+0x65b8] ;  /* 0x0065b80001317983 */ /* 0x000f220000300800 */
[----:B0-----:R-:W-:Y:S01]  /*101860*/  IMAD.U32 R26, RZ, RZ, UR49 ;  /* 0x00000031ff1a7e24 */ /* 0x001fe2000f8e00ff */
[----:B------:R-:W-:Y:S01]  /*101870*/  LOP3.LUT R15, R15, 0xfeffffff, RZ, 0xc0, !PT ;  /* 0xfeffffff0f0f7812 */ /* 0x000fe200078ec0ff */
[----:B------:R-:W-:Y:S01]  /*101880*/  ULDC UR61, c[0x0][0x228] ;  /* 0x00008a00003d7ab9 */ /* 0x000fe20000000800 */
[----:B------:R-:W-:Y:S01]  /*101890*/  IMAD.X R23, R19, 0x1, R13, P0 ;  /* 0x0000000113177824 */ /* 0x000fe200000e060d */
[----:B------:R-:W4:Y:S01]  /*1018a0*/  LDL.LU R48, [R1+0x65b4] ;  /* 0x0065b40001307983 */ /* 0x000f220000300800 */
[----:B------:R-:W-:Y:S01]  /*1018b0*/  LOP3.LUT R16, R16, 0xffff7fff, RZ, 0xc0, !PT ;  /* 0xffff7fff10107812 */ /* 0x000fe200078ec0ff */
[----:B------:R-:W-:Y:S01]  /*1018c0*/  ULDC UR49, c[0x0][0x228] ;  /* 0x00008a0000317ab9 */ /* 0x000fe20000000800 */
[----:B------:R-:W-:Y:S01]  /*1018d0*/  LOP3.LUT R61, R61, 0xfffffdff, RZ, 0xc0, !PT ;  /* 0xfffffdff3d3d7812 */ /* 0x000fe200078ec0ff */
[----:B------:R0:W-:Y:S01]  /*1018e0*/  STL.64 [R1+0x4b58], R24 ;  /* 0x004b581801007387 */ /* 0x0001e20000100a00 */
[----:B------:R-:W-:Y:S01]  /*1018f0*/  LOP3.LUT R60, R60, 0x7fffffff, RZ, 0xc0, !PT ;  /* 0x7fffffff3c3c7812 */ /* 0x000fe200078ec0ff */
[----:B------:R-:W-:Y:S01]  /*101900*/  ULDC UR53, c[0x0][0x228] ;  /* 0x00008a0000357ab9 */ /* 0x000fe20000000800 */
[----:B------:R-:W-:Y:S01]  /*101910*/  ULDC UR55, c[0x0][0x228] ;  /* 0x00008a0000377ab9 */ /* 0x000fe20000000800 */
[----:B------:R1:W-:Y:S01]  /*101920*/  STL.64 [R1+0x4b70], R22 ;  /* 0x004b701601007387 */ /* 0x0003e20000100a00 */
[----:B------:R-:W-:-:S03]  /*101930*/  ULDC UR57, c[0x0][0x228] ;  /* 0x00008a0000397ab9 */ /* 0x000fc60000000800 */
[----:B0-----:R-:W2:Y:S01]  /*101940*/  LDL R25, [R1+0x2fd4] ;  /* 0x002fd40001197983 */ /* 0x001ea20000100800 */
[----:B-1----:R-:W-:-:S03]  /*101950*/  IADD3 R22, P0, R18, R12, RZ ;  /* 0x0000000c12167210 */ /* 0x002fc60007f1e0ff */
[----:B------:R-:W3:Y:S02]  /*101960*/  LDL R24, [R1+0x2fd8] ;  /* 0x002fd80001187983 */ /* 0x000ee40000100800 */
[----:B------:R-:W-:-:S05]  /*101970*/  IMAD.X R23, R19, 0x1, R14, P0 ;  /* 0x0000000113177824 */ /* 0x000fca00000e060e */
[----:B------:R0:W-:Y:S04]  /*101980*/  STL.64 [R1+0x4b88], R22 ;  /* 0x004b881601007387 */ /* 0x0001e80000100a00 */
[----:B------:R-:W4:Y:S04]  /*101990*/  LDL R37, [R1+0x2fe4] ;  /* 0x002fe40001257983 */ /* 0x000f280000100800 */
[----:B------:R-:W4:Y:S04]  /*1019a0*/  LDL R36, [R1+0x2fe8] ;  /* 0x002fe80001247983 */ /* 0x000f280000100800 */
[----:B0-----:R-:W3:Y:S04]  /*1019b0*/  LDL R22, [R1+0x2fe0] ;  /* 0x002fe00001167983 */ /* 0x001ee80000100800 */
[----:B------:R-:W4:Y:S04]  /*1019c0*/  LDL R23, [R1+0x2fdc] ;  /* 0x002fdc0001177983 */ /* 0x000f280000100800 */
[----:B------:R0:W-:Y:S04]  /*1019d0*/  STL [R1+0x5730], R26 ;  /* 0x0057301a01007387 */ /* 0x0001e80000100800 */
[----:B------:R-:W4:Y:S04]  /*1019e0*/  LDL R35, [R1+0x2fec] ;  /* 0x002fec0001237983 */ /* 0x000f280000100800 */
        /* <DEDUP_REMOVED lines=8> */
[----:B0-----:R-:W4:Y:S01]  /*101a70*/  LDL R26, [R1+0x2f4c] ;  /* 0x002f4c00011a7983 */ /* 0x001f220000100800 */
[----:B------:R-:W-:-:S04]  /*101a80*/  @P1 LOP3.LUT R15, R15, 0x1000000, RZ, 0xfc, !PT ;  /* 0x010000000f0f1812 */ /* 0x000fc800078efcff */
[----:B------:R-:W-:Y:S02]  /*101a90*/  LOP3.LUT P1, RZ, R15, 0x100000, RZ, 0xc0, !PT ;  /* 0x001000000fff7812 */ /* 0x000fe4000782c0ff */
[----:B------:R-:W-:-:S04]  /*101aa0*/  @P2 LOP3.LUT R16, R16, 0x8000, RZ, 0xfc, !PT ;  /* 0x0000800010102812 */ /* 0x000fc800078efcff */
[----:B------:R-:W-:-:S04]  /*101ab0*/  LOP3.LUT R16, R16, 0xfffeffff, RZ, 0xc0, !PT ;  /* 0xfffeffff10107812 */ /* 0x000fc800078ec0ff */
[----:B------:R-:W-:Y:S02]  /*101ac0*/  @P3 LOP3.LUT R16, R16, 0x10000, RZ, 0xfc, !PT ;  /* 0x0001000010103812 */ /* 0x000fe400078efcff */
[----:B------:R-:W-:Y:S02]  /*101ad0*/  LOP3.LUT P0, RZ, R15, 0x80000, RZ, 0xc0, !PT ;  /* 0x000800000fff7812 */ /* 0x000fe4000780c0ff */
[----:B--2---:R-:W-:Y:S01]  /*101ae0*/  ISETP.LT.AND P3, PT, R25, UR61, !P1 ;  /* 0x0000003d19007c0c */ /* 0x004fe2000cf61270 */
[----:B------:R-:W-:Y:S01]  /*101af0*/  ULDC UR61, c[0x0][0x228] ;  /* 0x00008a00003d7ab9 */ /* 0x000fe20000000800 */
[----:B---3--:R-:W-:Y:S01]  /*101b00*/  ISETP.LT.AND P2, PT, R22, UR6, !P1 ;  /* 0x0000000616007c0c */ /* 0x008fe2000cf41270 */
[----:B------:R-:W-:-:S12]  /*101b10*/  ULDC UR6, c[0x0][0x228] ;  /* 0x00008a0000067ab9 */ /* 0x000fd80000000800 */
[----:B------:R-:W-:Y:S02]  /*101b20*/  @P2 LOP3.LUT R61, R61, 0x200, RZ, 0xfc, !PT ;  /* 0x000002003d3d2812 */ /* 0x000fe400078efcff */
[----:B------:R-:W-:Y:S01]  /*101b30*/  ISETP.LT.AND P2, PT, R24, UR6, !P1 ;  /* 0x0000000618007c0c */ /* 0x000fe2000cf41270 */
[----:B------:R-:W-:Y:S01]  /*101b40*/  ULDC UR6, c[0x0][0x228] ;  /* 0x00008a0000067ab9 */ /* 0x000fe20000000800 */
[----:B------:R-:W-:-:S04]  /*101b50*/  LOP3.LUT R61, R61, 0xffffefff, RZ, 0xc0, !PT ;  /* 0xffffefff3d3d7812 */ /* 0x000fc800078ec0ff */
[----:B------:R-:W-:Y:S02]  /*101b60*/  @P3 LOP3.LUT R61, R61, 0x1000, RZ, 0xfc, !PT ;  /* 0x000010003d3d3812 */ /* 0x000fe400078efcff */
[----:B----4-:R-:W-:Y:S01]  /*101b70*/  ISETP.LT.AND P3, PT, R23, UR61, !P1 ;  /* 0x0000003d17007c0c */ /* 0x010fe2000cf61270 */
[----:B------:R-:W-:Y:S01]  /*101b80*/  ULDC UR61, c[0x0][0x228] ;  /* 0x00008a00003d7ab9 */ /* 0x000fe20000000800 */
[----:B------:R-:W-:-:S04]  /*101b90*/  LOP3.LUT R61, R61, 0xfffff7ff, RZ, 0xc0, !PT ;  /* 0xfffff7ff3d3d7812 */ /* 0x000fc800078ec0ff */
[----:B------:R-:W-:Y:S02]  /*101ba0*/  @P2 LOP3.LUT R61, R61, 0x800, RZ, 0xfc, !PT ;  /* 0x000008003d3d2812 */ /* 0x000fe400078efcff */
[----:B------:R-:W-:Y:S01]  /*101bb0*/  ISETP.LT.AND P2, PT, R37, UR59, !P1 ;  /* 0x0000003b25007c0c */ /* 0x000fe2000cf41270 */
        /* <DEDUP_REMOVED lines=41> */
[----:B------:R-:W-:Y:S01]  /*101e50*/  ISETP.LT.AND P1, PT, R26, UR27, !P1 ;  /* 0x0000001b1a007c0c */ /* 0x000fe2000cf21270 */
[----:B------:R-:W-:Y:S02]  /*101e60*/  ULDC UR27, c[0x0][0x228] ;  /* 0x00008a00001b7ab9 */ /* 0x000fe40000000800 */
[----:B------:R-:W-:-:S04]  /*101e70*/  @P3 LOP3.LUT R60, R60, 0x80000000, RZ, 0xfc, !PT ;  /* 0x800000003c3c3812 */ /* 0x000fc800078efcff */
[----:B------:R-:W-:-:S04]  /*101e80*/  LOP3.LUT R60, R60, 0xbfffffff, RZ, 0xc0, !PT ;  /* 0xbfffffff3c3c7812 */ /* 0x000fc800078ec0ff */
[----:B------:R-:W-:-:S04]  /*101e90*/  @P2 LOP3.LUT R60, R60, 0x40000000, RZ, 0xfc, !PT ;  /* 0x400000003c3c2812 */ /* 0x000fc800078efcff */
[----:B------:R-:W-:-:S04]  /*101ea0*/  LOP3.LUT R60, R60, 0xdfffffff, RZ, 0xc0, !PT ;  /* 0xdfffffff3c3c7812 */ /* 0x000fc800078ec0ff */
[----:B------:R-:W-:Y:S02]  /*101eb0*/  @P1 LOP3.LUT R60, R60, 0x20000000, RZ, 0xfc, !PT ;  /* 0x200000003c3c1812 */ /* 0x000fe400078efcff */
[----:B------:R-:W-:Y:S01]  /*101ec0*/  ISETP.LT.AND P1, PT, R22, UR8, !P0 ;  /* 0x0000000816007c0c */ /* 0x000fe2000c721270 */
[----:B------:R-:W-:Y:S01]  /*101ed0*/  ULDC UR8, c[0x0][0x228] ;  /* 0x00008a0000087ab9 */ /* 0x000fe20000000800 */
[----:B------:R-:W-:Y:S01]  /*101ee0*/  ISETP.LT.AND P3, PT, R25, UR29, !P0 ;  /* 0x0000001d19007c0c */ /* 0x000fe2000c761270 */
[----:B------:R-:W-:Y:S01]  /*101ef0*/  ULDC UR29, c[0x0][0x228] ;  /* 0x00008a00001d7ab9 */ /* 0x000fe20000000800 */
[----:B------:R-:W-:Y:S02]  /*101f00*/  LOP3.LUT R60, R60, 0xfdffffff, RZ, 0xc0, !PT ;  /* 0xfdffffff3c3c7812 */ /* 0x000fe400078ec0ff */
[----:B------:R-:W-:Y:S01]  /*101f10*/  ISETP.LT.AND P2, PT, R24, UR31, !P0 ;  /* 0x0000001f18007c0c */ /* 0x000fe2000c741270 */
[----:B------:R-:W-:-:S06]  /*101f20*/  ULDC UR31, c[0x0][0x228] ;  /* 0x00008a00001f7ab9 */ /* 0x000fcc0000000800 */
[----:B------:R-:W-:-:S04]  /*101f30*/  @P1 LOP3.LUT R60, R60, 0x2000000, RZ, 0xfc, !PT ;  /* 0x020000003c3c1812 */ /* 0x000fc800078efcff */
        /* <DEDUP_REMOVED lines=52> */
[----:B------:R-:W-:Y:S02]  /*102280*/  LOP3.LUT R60, R60, 0xffffbfff, RZ, 0xc0, !PT ;  /* 0xffffbfff3c3c7812 */ /* 0x000fe400078ec0ff */
[----:B------:R-:W-:Y:S02]  /*102290*/  LOP3.LUT P1, RZ, R15, 0x40000, RZ, 0xc0, !PT ;  /* 0x000400000fff7812 */ /* 0x000fe4000782c0ff */
        /* <DEDUP_REMOVED lines=31> */
[----:B------:R-:W-:-:S09]  /*102490*/  LOP3.LUT R60, R60, 0xffffffbf, RZ, 0xc0, !PT ;  /* 0xffffffbf3c3c7812 */ /* 0x000fd200078ec0ff */
        /* <DEDUP_REMOVED lines=24> */
[----:B------:R-:W-:Y:S02]  /*102620*/  LOP3.LUT R59, R59, 0x7fffffff, RZ, 0xc0, !PT ;  /* 0x7fffffff3b3b7812 */ /* 0x000fe400078ec0ff */
[----:B------:R-:W-:Y:S02]  /*102630*/  @P2 LOP3.LUT R60, R60, 0x1, RZ, 0xfc, !PT ;  /* 0x000000013c3c2812 */ /* 0x000fe400078efcff */
[----:B------:R-:W-:Y:S01]  /*102640*/  ISETP.LT.AND P2, PT, R28, UR11, !P1 ;  /* 0x0000000b1c007c0c */ /* 0x000fe2000cf41270 */
[----:B------:R-:W-:Y:S01]  /*102650*/  ULDC UR11, c[0x0][0x228] ;  /* 0x00008a00000b7ab9 */ /* 0x000fe20000000800 */
[----:B------:R-:W-:Y:S01]  /*102660*/  ISETP.LT.AND P1, PT, R26, UR9, !P1 ;  /* 0x000000091a007c0c */ /* 0x000fe2000cf21270 */
[----:B------:R-:W-:-:S02]  /*102670*/  ULDC UR9, c[0x0][0x228] ;  /* 0x00008a0000097ab9 */ /* 0x000fc40000000800 */
[----:B------:R-:W-:-:S04]  /*102680*/  @P3 LOP3.LUT R59, R59, 0x80000000, RZ, 0xfc, !PT ;  /* 0x800000003b3b3812 */ /* 0x000fc800078efcff */
        /* <DEDUP_REMOVED lines=67> */
[----:B------:R-:W-:Y:S02]  /*102ac0*/  LOP3.LUT P1, RZ, R15, 0x10000, RZ, 0xc0, !PT ;  /* 0x000100000fff7812 */ /* 0x000fe4000782c0ff */
        /* <DEDUP_REMOVED lines=188> */
[----:B------:R-:W-:-:S04]  /*103690*/  ULDC UR37, c[0x0][0x228] ;  /* 0x00008a0000257ab9 */ /* 0x000fc80000000800 */
        /* <DEDUP_REMOVED lines=335> */
[----:B------:R-:W-:Y:S02]  /*104b90*/  LOP3.LUT R55, R55, 0xfffffdff, RZ, 0xc0, !PT ;  /* 0xfffffdff37377812 */ /* 0x000fe400078ec0ff */
[----:B------:R-:W-:Y:S01]  /*104ba0*/  ISETP.LT.AND P3, PT, R25, UR30, !P1 ;  /* 0x0000001e19007c0c */ /* 0x000fe2000cf61270 */
[----:B------:R-:W-:-:S08]  /*104bb0*/  ULDC UR30, c[0x0][0x228] ;  /* 0x00008a00001e7ab9 */ /* 0x000fd00000000800 */
        /* <DEDUP_REMOVED lines=328> */
[----:B------:R-:W-:Y:S02]  /*106040*/  LOP3.LUT R52, R52, 0xefffffff, RZ, 0xc0, !PT ;  /* 0xefffffff34347812 */ /* 0x000fe400078ec0ff */
[----:B------:R-:W-:Y:S01]  /*106050*/  ISETP.LT.AND P3, PT, R23, UR41, !P0 ;  /* 0x0000002917007c0c */ /* 0x000fe2000c761270 */
[----:B------:R-:W-:-:S08]  /*106060*/  ULDC UR41, c[0x0][0x228] ;  /* 0x00008a0000297ab9 */ /* 0x000fd00000000800 */
        /* <DEDUP_REMOVED lines=110> */
[----:B------:R-:W-:Y:S01]  /*106750*/  ISETP.LT.AND P2, PT, R26, UR24, !P2 ;  /* 0x000000181a007c0c */ /* 0x000fe2000d741270 */
[----:B------:R-:W-:Y:S01]  /*106760*/  ULDC UR24, c[0x0][0x228] ;  /* 0x00008a0000187ab9 */ /* 0x000fe20000000800 */
[----:B------:R-:W-:Y:S02]  /*106770*/  LOP3.LUT R51, R51, 0xbfffffff, RZ, 0xc0, !PT ;  /* 0xbfffffff33337812 */ /* 0x000fe400078ec0ff */
[----:B------:R-:W-:-:S07]  /*106780*/  LOP3.LUT P0, RZ, R15, 0x2, RZ, 0xc0, !PT ;  /* 0x000000020fff7812 */ /* 0x000fce000780c0ff */
[----:B------:R-:W-:-:S04]  /*106790*/  @P3 LOP3.LUT R51, R51, 0x40000000, RZ, 0xfc, !PT ;  /* 0x4000000033333812 */ /* 0x000fc800078efcff */
[----:B------:R-:W-:-:S04]  /*1067a0*/  LOP3.LUT R51, R51, 0xdfffffff, RZ, 0xc0, !PT ;  /* 0xdfffffff33337812 */ /* 0x000fc800078ec0ff */
[----:B------:R-:W-:Y:S02]  /*1067b0*/  @P2 LOP3.LUT R51, R51, 0x20000000, RZ, 0xfc, !PT ;  /* 0x2000000033332812 */ /* 0x000fe400078efcff */
[----:B------:R-:W-:Y:S01]  /*1067c0*/  ISETP.LT.AND P2, PT, R31, UR44, !P0 ;  /* 0x0000002c1f007c0c */ /* 0x000fe2000c741270 */
[----:B------:R-:W-:Y:S01]  /*1067d0*/  ULDC UR44, c[0x0][0x228] ;  /* 0x00008a00002c7ab9 */ /* 0x000fe20000000800 */
[----:B------:R-:W-:-:S11]  /*1067e0*/  LOP3.LUT R51, R51, 0xfffdffff, RZ, 0xc0, !PT ;  /* 0xfffdffff33337812 */ /* 0x000fd600078ec0ff */
        /* <DEDUP_REMOVED lines=55> */
[----:B------:R-:W-:Y:S01]  /*106b60*/  ISETP.LT.AND P0, PT, R26, UR9, !P0 ;  /* 0x000000091a007c0c */ /* 0x000fe2000c701270 */
[----:B------:R-:W-:Y:S01]  /*106b70*/  ULDC UR9, c[0x0][0x228] ;  /* 0x00008a0000097ab9 */ /* 0x000fe20000000800 */
[----:B------:R-:W-:Y:S02]  /*106b80*/  LOP3.LUT R51, R51, 0xffffbfff, RZ, 0xc0, !PT ;  /* 0xffffbfff33337812 */ /* 0x000fe400078ec0ff */
[----:B------:R-:W-:-:S07]  /*106b90*/  LOP3.LUT R52, R52, 0xfffffffe, RZ, 0xc0, !PT ;  /* 0xfffffffe34347812 */ /* 0x000fce00078ec0ff */
[----:B------:R-:W-:Y:S02]  /*106ba0*/  @P2 LOP3.LUT R51, R51, 0x4000, RZ, 0xfc, !PT ;  /* 0x0000400033332812 */ /* 0x000fe400078efcff */
[----:B------:R-:W-:Y:S02]  /*106bb0*/  @P1 LOP3.LUT R52, R52, 0x1, RZ, 0xfc, !PT ;  /* 0x0000000134341812 */ /* 0x000fe400078efcff */
[----:B------:R-:W-:Y:S02]  /*106bc0*/  LOP3.LUT R51, R51, 0xffffdfff, RZ, 0xc0, !PT ;  /* 0xffffdfff33337812 */ /* 0x000fe400078ec0ff */
[----:B------:R-:W-:Y:S02]  /*106bd0*/  LOP3.LUT P1, RZ, R15, 0x1, RZ, 0xc0, !PT ;  /* 0x000000010fff7812 */ /* 0x000fe4000782c0ff */
        /* <DEDUP_REMOVED lines=61> */
[----:B------:R-:W-:-:S09]  /*106fb0*/  LOP3.LUT R50, R50, 0x7fffffff, RZ, 0xc0, !PT ;  /* 0x7fffffff32327812 */ /* 0x000fd200078ec0ff */
[----:B------:R-:W-:Y:S02]  /*106fc0*/  @P0 LOP3.LUT R50, R50, 0x80000000, RZ, 0xfc, !PT ;  /* 0x8000000032320812 */ /* 0x000fe400078efcff */
[----:B------:R-:W-:Y:S02]  /*106fd0*/  LOP3.LUT P0, RZ, R16, 0x4000, RZ, 0xc0, !PT ;  /* 0x0000400010ff7812 */ /* 0x000fe4000780c0ff */
        /* <DEDUP_REMOVED lines=129> */
[----:B------:R-:W-:Y:S02]  /*1077f0*/  LOP3.LUT R49, R49, 0xdfffffff, RZ, 0xc0, !PT ;  /* 0xdfffffff31317812 */ /* 0x000fe400078ec0ff */
[----:B------:R-:W-:-:S09]  /*107800*/  LOP3.LUT P2, RZ, R16, 0x8000, RZ, 0xc0, !PT ;  /* 0x0000800010ff7812 */ /* 0x000fd2000784c0ff */
        /* <DEDUP_REMOVED lines=110> */
[----:B------:R-:W-:Y:S02]  /*107ef0*/  ISETP.LT.AND P0, PT, R30, UR61, !P3 ;  /* 0x0000003d1e007c0c */ /* 0x000fe4000df01270 */
[----:B------:R-:W-:Y:S02]  /*107f00*/  R2UR UR61, R17 ;  /* 0x00000000113d72ca */ /* 0x000fe400000e0000 */
[----:B------:R-:W2:Y:S01]  /*107f10*/  LDL.LU R17, [R1+0x65b0] ;  /* 0x0065b00001117983 */ /* 0x000ea20000300800 */
[----:B------:R-:W-:Y:S01]  /*107f20*/  ISETP.LT.AND P1, PT, R31, UR54, !P3 ;  /* 0x000000361f007c0c */ /* 0x000fe2000df21270 */
[----:B------:R-:W-:Y:S01]  /*107f30*/  ULDC UR54, c[0x0][0x228] ;  /* 0x00008a0000367ab9 */ /* 0x000fe20000000800 */
[----:B------:R-:W-:Y:S01]  /*107f40*/  ISETP.LT.AND P2, PT, R29, UR57, !P3 ;  /* 0x000000391d007c0c */ /* 0x000fe2000df41270 */
[----:B------:R-:W-:Y:S01]  /*107f50*/  ULDC UR57, c[0x0][0x228] ;  /* 0x00008a0000397ab9 */ /* 0x000fe20000000800 */
[----:B------:R-:W-:-:S02]  /*107f60*/  LOP3.LUT R49, R49, 0xfffffffd, RZ, 0xc0, !PT ;  /* 0xfffffffd31317812 */ /* 0x000fc400078ec0ff */
[----:B------:R-:W-:-:S07]  /*107f70*/  LOP3.LUT R48, R48, 0x7fffffff, RZ, 0xc0, !PT ;  /* 0x7fffffff30307812 */ /* 0x000fce00078ec0ff */
[----:B------:R-:W-:Y:S02]  /*107f80*/  @P1 LOP3.LUT R49, R49, 0x2, RZ, 0xfc, !PT ;  /* 0x0000000231311812 */ /* 0x000fe400078efcff */
[----:B------:R-:W-:Y:S01]  /*107f90*/  ISETP.LT.AND P1, PT, R28, UR55, !P3 ;  /* 0x000000371c007c0c */ /* 0x000fe2000df21270 */
[----:B------:R-:W-:Y:S01]  /*107fa0*/  ULDC UR55, c[0x0][0x228] ;  /* 0x00008a0000377ab9 */ /* 0x000fe20000000800 */
[----:B------:R-:W-:Y:S02]  /*107fb0*/  LOP3.LUT R49, R49, 0xfffffffe, RZ, 0xc0, !PT ;  /* 0xfffffffe31317812 */ /* 0x000fe400078ec0ff */
[----:B------:R-:W-:Y:S02]  /*107fc0*/  @P2 LOP3.LUT R48, R48, 0x80000000, RZ, 0xfc, !PT ;  /* 0x8000000030302812 */ /* 0x000fe400078efcff */
[----:B------:R-:W-:Y:S02]  /*107fd0*/  @P0 LOP3.LUT R49, R49, 0x1, RZ, 0xfc, !PT ;  /* 0x0000000131310812 */ /* 0x000fe400078efcff */
[----:B------:R-:W-:Y:S01]  /*107fe0*/  ISETP.LT.AND P0, PT, R26, UR53, !P3 ;  /* 0x000000351a007c0c */ /* 0x000fe2000df01270 */
[----:B------:R-:W-:Y:S01]  /*107ff0*/  ULDC UR53, c[0x0][0x228] ;  /* 0x00008a0000357ab9 */ /* 0x000fe20000000800 */
[----:B------:R-:W-:-:S04]  /*108000*/  LOP3.LUT R48, R48, 0xbfffffff, RZ, 0xc0, !PT ;  /* 0xbfffffff30307812 */ /* 0x000fc800078ec0ff */
[----:B------:R-:W-:Y:S02]  /*108010*/  @P1 LOP3.LUT R48, R48, 0x40000000, RZ, 0xfc, !PT ;  /* 0x4000000030301812 */ /* 0x000fe400078efcff */
[----:B------:R-:W-:Y:S02]  /*108020*/  ISETP.LT.AND P1, PT, R37, UR56, !P4 ;  /* 0x0000003825007c0c */ /* 0x000fe4000e721270 */
        /* <DEDUP_REMOVED lines=84> */
[----:B------:R-:W-:Y:S02]  /*108570*/  ISETP.LT.AND P2, PT, R30, UR26, !P5 ;  /* 0x0000001a1e007c0c */ /* 0x000fe4000ef41270 */
[----:B------:R-:W-:-:S04]  /*108580*/  LOP3.LUT R48, R48, 0xfffffffd, RZ, 0xc0, !PT ;  /* 0xfffffffd30307812 */ /* 0x000fc800078ec0ff */
[----:B------:R-:W-:Y:S02]  /*108590*/  @P4 LOP3.LUT R48, R48, 0x2, RZ, 0xfc, !PT ;  /* 0x0000000230304812 */ /* 0x000fe400078efcff */
[----:B------:R-:W-:Y:S02]  /*1085a0*/  ISETP.LT.AND P4, PT, R28, UR24, !P5 ;  /* 0x000000181c007c0c */ /* 0x000fe4000ef81270 */
[----:B------:R-:W-:-:S04]  /*1085b0*/  LOP3.LUT R48, R48, 0xfffffffe, RZ, 0xc0, !PT ;  /* 0xfffffffe30307812 */ /* 0x000fc800078ec0ff */
[----:B------:R-:W-:Y:S02]  /*1085c0*/  @P2 LOP3.LUT R48, R48, 0x1, RZ, 0xfc, !PT ;  /* 0x0000000130302812 */ /* 0x000fe400078efcff */
[----:B------:R-:W-:Y:S02]  /*1085d0*/  ISETP.LT.AND P2, PT, R26, UR23, !P5 ;  /* 0x000000171a007c0c */ /* 0x000fe4000ef41270 */
[----:B--2---:R-:W-:-:S04]  /*1085e0*/  LOP3.LUT R17, R17, 0x7fffffff, RZ, 0xc0, !PT ;  /* 0x7fffffff11117812 */ /* 0x004fc800078ec0ff */
[----:B------:R-:W-:-:S04]  /*1085f0*/  @P3 LOP3.LUT R17, R17, 0x80000000, RZ, 0xfc, !PT ;  /* 0x8000000011113812 */ /* 0x000fc800078efcff */
[----:B------:R-:W-:-:S04]  /*108600*/  LOP3.LUT R17, R17, 0xbfffffff, RZ, 0xc0, !PT ;  /* 0xbfffffff11117812 */ /* 0x000fc800078ec0ff */
[----:B------:R-:W-:Y:S02]  /*108610*/  @P4 LOP3.LUT R17, R17, 0x40000000, RZ, 0xfc, !PT ;  /* 0x4000000011114812 */ /* 0x000fe400078efcff */
[----:B------:R-:W-:Y:S02]  /*108620*/  ISETP.LT.AND P3, PT, R37, UR60, !P6 ;  /* 0x0000003c25007c0c */ /* 0x000fe4000f761270 */
[----:B------:R-:W-:Y:S01]  /*108630*/  LOP3.LUT R17, R17, 0xdfffffff, RZ, 0xc0, !PT ;  /* 0xdfffffff11117812 */ /* 0x000fe200078ec0ff */
[----:B------:R-:W2:Y:S03]  /*108640*/  LDL.LU R37, [R1+0x65ac] ;  /* 0x0065ac0001257983 */ /* 0x000ea60000300800 */
[----:B------:R-:W-:Y:S02]  /*108650*/  @P2 LOP3.LUT R17, R17, 0x20000000, RZ, 0xfc, !PT ;  /* 0x2000000011112812 */ /* 0x000fe400078efcff */
[----:B------:R-:W-:-:S02]  /*108660*/  ISETP.LT.AND P4, PT, R25, UR22, !P6 ;  /* 0x0000001619007c0c */ /* 0x000fc4000f781270 */
        /* <DEDUP_REMOVED lines=12> */
[----:B------:R-:W-:Y:S01]  /*108730*/  LOP3.LUT R17, R17, 0xfdffffff, RZ, 0xc0, !PT ;  /* 0xfdffffff11117812 */ /* 0x000fe200078ec0ff */
[----:B------:R-:W3:Y:S03]  /*108740*/  LDL.LU R36, [R1+0x65a8] ;  /* 0x0065a80001247983 */ /* 0x000ee60000300800 */
[----:B------:R-:W-:-:S04]  /*108750*/  @P4 LOP3.LUT R17, R17, 0x2000000, RZ, 0xfc, !PT ;  /* 0x0200000011114812 */ /* 0x000fc800078efcff */
[----:B------:R-:W-:Y:S02]  /*108760*/  LOP3.LUT R17, R17, 0xff7fffff, RZ, 0xc0, !PT ;  /* 0xff7fffff11117812 */ /* 0x000fe400078ec0ff */
[----:B------:R-:W-:Y:S02]  /*108770*/  ISETP.LT.AND P3, PT, R35, UR49, !P6 ;  /* 0x0000003123007c0c */ /* 0x000fe4000f761270 */
[----:B------:R-:W4:Y:S01]  /*108780*/  LDL.LU R35, [R1+0x65a4] ;  /* 0x0065a40001237983 */ /* 0x000f220000300800 */
[----:B------:R-:W-:Y:S02]  /*108790*/  ISETP.LT.AND P4, PT, R34, UR48, !P6 ;  /* 0x0000003022007c0c */ /* 0x000fe4000f781270 */
[----:B------:R-:W-:Y:S01]  /*1087a0*/  @P2 LOP3.LUT R17, R17, 0x800000, RZ, 0xfc, !PT ;  /* 0x0080000011112812 */ /* 0x000fe200078efcff */
[----:B------:R-:W4:Y:S01]  /*1087b0*/  LDL.LU R34, [R1+0x65a0] ;  /* 0x0065a00001227983 */ /* 0x000f220000300800 */
[----:B------:R-:W-:-:S03]  /*1087c0*/  ISETP.LT.AND P2, PT, R27, UR47, !P6 ;  /* 0x0000002f1b007c0c */ /* 0x000fc6000f741270 */
[----:B------:R-:W2:Y:S01]  /*1087d0*/  LDL.LU R27, [R1+0x254] ;  /* 0x00025400011b7983 */ /* 0x000ea20000300800 */
[----:B------:R-:W-:-:S04]  /*1087e0*/  LOP3.LUT R17, R17, 0xffbfffff, RZ, 0xc0, !PT ;  /* 0xffbfffff11117812 */ /* 0x000fc800078ec0ff */
[----:B------:R-:W-:-:S04]  /*1087f0*/  @P3 LOP3.LUT R17, R17, 0x400000, RZ, 0xfc, !PT ;  /* 0x0040000011113812 */ /* 0x000fc800078efcff */
[----:B------:R-:W-:-:S04]  /*108800*/  LOP3.LUT R17, R17, 0xffdfffff, RZ, 0xc0, !PT ;  /* 0xffdfffff11117812 */ /* 0x000fc800078ec0ff */
[----:B------:R-:W-:Y:S02]  /*108810*/  @P4 LOP3.LUT R17, R17, 0x200000, RZ, 0xfc, !PT ;  /* 0x0020000011114812 */ /* 0x000fe400078efcff */
[----:B------:R-:W-:Y:S02]  /*108820*/  ISETP.LT.AND P3, PT, R33, UR46, !P6 ;  /* 0x0000002e21007c0c */ /* 0x000fe4000f761270 */
[----:B------:R-:W-:Y:S01]  /*108830*/  LOP3.LUT R17, R17, 0xffefffff, RZ, 0xc0, !PT ;  /* 0xffefffff11117812 */ /* 0x000fe200078ec0ff */
[----:B------:R-:W4:Y:S03]  /*108840*/  LDL.LU R33, [R1+0x659c] ;  /* 0x00659c0001217983 */ /* 0x000f260000300800 */
[----:B------:R-:W-:Y:S02]  /*108850*/  @P2 LOP3.LUT R17, R17, 0x100000, RZ, 0xfc, !PT ;  /* 0x0010000011112812 */ /* 0x000fe400078efcff */
[----:B------:R-:W-:-:S02]  /*108860*/  ISETP.LT.AND P4, PT, R32, UR45, !P6 ;  /* 0x0000002d20007c0c */ /* 0x000fc4000f781270 */
[----:B------:R-:W-:Y:S01]  /*108870*/  LOP3.LUT R17, R17, 0xfff7ffff, RZ, 0xc0, !PT ;  /* 0xfff7ffff11117812 */ /* 0x000fe200078ec0ff */
[----:B------:R-:W4:Y:S03]  /*108880*/  LDL.LU R32, [R1+0x6598] ;  /* 0x0065980001207983 */ /* 0x000f260000300800 */
[----:B------:R-:W-:Y:S02]  /*108890*/  @P3 LOP3.LUT R17, R17, 0x80000, RZ, 0xfc, !PT ;  /* 0x0008000011113812 */ /* 0x000fe400078efcff */
[----:B------:R-:W-:Y:S02]  /*1088a0*/  ISETP.LT.AND P2, PT, R31, UR44, !P6 ;  /* 0x0000002c1f007c0c */ /* 0x000fe4000f741270 */
[----:B------:R-:W-:Y:S01]  /*1088b0*/  LOP3.LUT R17, R17, 0xfffbffff, RZ, 0xc0, !PT ;  /* 0xfffbffff11117812 */ /* 0x000fe200078ec0ff */
[----:B------:R-:W4:Y:S03]  /*1088c0*/  LDL.LU R31, [R1+0x6594] ;  /* 0x00659400011f7983 */ /* 0x000f260000300800 */
[----:B------:R-:W-:-:S02]  /*1088d0*/  @P4 LOP3.LUT R17, R17, 0x40000, RZ, 0xfc, !PT ;  /* 0x0004000011114812 */ /* 0x000fc400078efcff */
[----:B------:R-:W-:Y:S02]  /*1088e0*/  ISETP.LT.AND P3, PT, R30, UR43, !P6 ;  /* 0x0000002b1e007c0c */ /* 0x000fe4000f761270 */
[----:B------:R-:W-:Y:S01]  /*1088f0*/  LOP3.LUT R17, R17, 0xfffdffff, RZ, 0xc0, !PT ;  /* 0xfffdffff11117812 */ /* 0x000fe200078ec0ff */
[----:B------:R-:W4:Y:S03]  /*108900*/  LDL.LU R30, [R1+0x6590] ;  /* 0x00659000011e7983 */ /* 0x000f260000300800 */
        /* <DEDUP_REMOVED lines=10> */
[C---:B------:R-:W-:Y:S02]  /*1089b0*/  ISETP.GE.AND P2, PT, R28.reuse, UR61, PT ;  /* 0x0000003d1c007c0c */ /* 0x040fe4000bf46270 */
[----:B------:R-:W-:Y:S02]  /*1089c0*/  LOP3.LUT R17, R17, 0xfffff7ff, RZ, 0xc0, !PT ;  /* 0xfffff7ff11117812 */ /* 0x000fe400078ec0ff */
[----:B------:R-:W-:Y:S02]  /*1089d0*/  LOP3.LUT P1, RZ, R15, 0x2000000, RZ, 0xc0, !PT ;  /* 0x020000000fff7812 */ /* 0x000fe4000782c0ff */
[----:B------:R-:W-:Y:S02]  /*1089e0*/  @P3 LOP3.LUT R17, R17, 0x800, RZ, 0xfc, !PT ;  /* 0x0000080011113812 */ /* 0x000fe400078efcff */
[----:B------:R-:W-:-:S02]  /*1089f0*/  ISETP.LT.AND P3, PT, R28, UR4, !P1 ;  /* 0x000000041c007c0c */ /* 0x000fc4000cf61270 */
[C---:B------:R-:W-:Y:S02]  /*108a00*/  LOP3.LUT P0, RZ, R15.reuse, 0x1000000, RZ, 0xc0, !PT ;  /* 0x010000000fff7812 */ /* 0x040fe4000780c0ff */
[----:B------:R-:W-:Y:S02]  /*108a10*/  LOP3.LUT R15, R15, 0xf7ffffff, RZ, 0xc0, !PT ;  /* 0xf7ffffff0f0f7812 */ /* 0x000fe400078ec0ff */
[----:B------:R-:W-:Y:S02]  /*108a20*/  LOP3.LUT R17, R17, 0xffffdfff, RZ, 0xc0, !PT ;  /* 0xffffdfff11117812 */ /* 0x000fe400078ec0ff */
[----:B------:R-:W-:Y:S02]  /*108a30*/  @P2 LOP3.LUT R15, R15, 0x8000000, RZ, 0xfc, !PT ;  /* 0x080000000f0f2812 */ /* 0x000fe400078efcff */
[----:B------:R-:W-:-:S03]  /*108a40*/  ISETP.GE.AND P2, PT, R26, UR38, PT ;  /* 0x000000261a007c0c */ /* 0x000fc6000bf46270 */
[----:B------:R-:W-:Y:S02]  /*108a50*/  @P3 LOP3.LUT R17, R17, 0x2000, RZ, 0xfc, !PT ;  /* 0x0000200011113812 */ /* 0x000fe400078efcff */
[----:B------:R-:W-:Y:S02]  /*108a60*/  ISETP.LT.AND P1, PT, R26, UR37, !P1 ;  /* 0x000000251a007c0c */ /* 0x000fe4000cf21270 */
[----:B------:R-:W-:Y:S01]  /*108a70*/  LOP3.LUT R17, R17, 0xffffffbf, RZ, 0xc0, !PT ;  /* 0xffffffbf11117812 */ /* 0x000fe200078ec0ff */
[----:B------:R-:W-:-:S05]  /*108a80*/  VIADD R29, R18, UR39 ;  /* 0x00000027121d7c36 */ /* 0x000fca0008000000 */
[----:B------:R-:W-:Y:S01]  /*108a90*/  @P2 LOP3.LUT R17, R17, 0x40, RZ, 0xfc, !PT ;  /* 0x0000004011112812 */ /* 0x000fe200078efcff */
[----:B------:R0:W-:Y:S03]  /*108aa0*/  STL [R1+0x48], R29 ;  /* 0x0000481d01007387 */ /* 0x0001e60000100800 */
[----:B------:R-:W-:Y:S02]  /*108ab0*/  LOP3.LUT R17, R17, 0xffffefff, RZ, 0xc0, !PT ;  /* 0xffffefff11117812 */ /* 0x000fe400078ec0ff */
[----:B------:R-:W-:Y:S01]  /*108ac0*/  ISETP.LT.AND P3, PT, R25, UR53, !P0 ;  /* 0x0000003519007c0c */ /* 0x000fe2000c761270 */
[----:B0-----:R-:W4:Y:S01]  /*108ad0*/  LDL.LU R29, [R1+0x658c] ;  /* 0x00658c00011d7983 */ /* 0x001f220000300800 */
[----:B------:R-:W-:-:S03]  /*108ae0*/  ISETP.LT.AND P2, PT, R24, UR54, !P0 ;  /* 0x0000003618007c0c */ /* 0x000fc6000c741270 */
[----:B------:R-:W4:Y:S01]  /*108af0*/  LDL.LU R28, [R1+0x6588] ;  /* 0x00658800011c7983 */ /* 0x000f220000300800 */
[----:B------:R-:W-:Y:S02]  /*108b00*/  @P1 LOP3.LUT R17, R17, 0x1000, RZ, 0xfc, !PT ;  /* 0x0000100011111812 */ /* 0x000fe400078efcff */
[----:B------:R-:W-:Y:S02]  /*108b10*/  ISETP.LT.AND P1, PT, R23, UR55, !P0 ;  /* 0x0000003717007c0c */ /* 0x000fe4000c721270 */
[----:B------:R-:W-:Y:S02]  /*108b20*/  ISETP.LT.AND P0, PT, R22, UR57, !P0 ;  /* 0x0000003916007c0c */ /* 0x000fe4000c701270 */
[----:B--2---:R-:W-:Y:S02]  /*108b30*/  R2UR UR4, R27 ;  /* 0x000000001b0472ca */ /* 0x004fe400000e0000 */
[----:B------:R-:W2:Y:S04]  /*108b40*/  LDL.LU R27, [R1+0x6584] ;  /* 0x00658400011b7983 */ /* 0x000ea80000300800 */
[----:B------:R-:W2:Y:S04]  /*108b50*/  LDL.LU R26, [R1+0x6580] ;  /* 0x00658000011a7983 */ /* 0x000ea80000300800 */
[----:B------:R-:W2:Y:S04]  /*108b60*/  LDL.LU R25, [R1+0x657c] ;  /* 0x00657c0001197983 */ /* 0x000ea80000300800 */
[----:B------:R-:W2:Y:S04]  /*108b70*/  LDL.LU R24, [R1+0x6578] ;  /* 0x0065780001187983 */ /* 0x000ea80000300800 */
[----:B------:R-:W2:Y:S04]  /*108b80*/  LDL.LU R23, [R1+0x6574] ;  /* 0x0065740001177983 */ /* 0x000ea80000300800 */
[----:B------:R-:W2:Y:S01]  /*108b90*/  LDL.LU R22, [R1+0x6570] ;  /* 0x0065700001167983 */ /* 0x000ea20000300800 */
[----:B------:R-:W-:-:S04]  /*108ba0*/  LOP3.LUT R17, R17, 0xfffffbff, RZ, 0xc0, !PT ;  /* 0xfffffbff11117812 */ /* 0x000fc800078ec0ff */
[----:B------:R-:W-:-:S04]  /*108bb0*/  @P3 LOP3.LUT R17, R17, 0x400, RZ, 0xfc, !PT ;  /* 0x0000040011113812 */ /* 0x000fc800078efcff */
[----:B------:R-:W-:-:S04]  /*108bc0*/  LOP3.LUT R17, R17, 0xfffffdff, RZ, 0xc0, !PT ;  /* 0xfffffdff11117812 */ /* 0x000fc800078ec0ff */
[----:B------:R-:W-:-:S04]  /*108bd0*/  @P2 LOP3.LUT R17, R17, 0x200, RZ, 0xfc, !PT ;  /* 0x0000020011112812 */ /* 0x000fc800078efcff */
[----:B------:R-:W-:-:S04]  /*108be0*/  LOP3.LUT R17, R17, 0xffffff7f, RZ, 0xc0, !PT ;  /* 0xffffff7f11117812 */ /* 0x000fc800078ec0ff */
[----:B------:R-:W-:-:S04]  /*108bf0*/  LOP3.LUT R17, R17, 0xfffffeff, RZ, 0xc0, !PT ;  /* 0xfffffeff11117812 */ /* 0x000fc800078ec0ff */
[----:B------:R-:W-:-:S04]  /*108c00*/  @P1 LOP3.LUT R17, R17, 0x100, RZ, 0xfc, !PT ;  /* 0x0000010011111812 */ /* 0x000fc800078efcff */
[----:B------:R-:W-:Y:S01]  /*108c10*/  @P0 LOP3.LUT R17, R17, 0x80, RZ, 0xfc, !PT ;  /* 0x0000008011110812 */ /* 0x000fe200078efcff */
[----:B------:R-:W-:Y:S01]  /*108c20*/  STL [R1+0x65a8], R18 ;  /* 0x0065a81201007387 */ /* 0x000fe20000100800 */
[----:B------:R-:W-:Y:S01]  /*108c30*/  ULDC.64 UR8, c[0x0][0x228] ;  /* 0x00008a0000087ab9 */ /* 0x000fe20000000a00 */
[----:B------:R-:W-:Y:S01]  /*108c40*/  LOP3.LUT R15, R15, 0xff7fffff, RZ, 0xc0, !PT ;  /* 0xff7fffff0f0f7812 */ /* 0x000fe200078ec0ff */
[----:B------:R-:W-:Y:S01]  /*108c50*/  ULDC.64 UR10, c[0x0][0x228] ;  /* 0x00008a00000a7ab9 */ /* 0x000fe20000000a00 */
[----:B------:R0:W-:Y:S01]  /*108c60*/  STL [R1+0x65a4], R61 ;  /* 0x0065a43d01007387 */ /* 0x0001e20000100800 */
[----:B------:R-:W-:Y:S01]  /*108c70*/  ULDC.64 UR12, c[0x0][0x228] ;  /* 0x00008a00000c7ab9 */ /* 0x000fe20000000a00 */
        /* <DEDUP_REMOVED lines=8> */
[----:B0-----:R-:W3:Y:S01]  /*108d00*/  LDL R61, [R1+0x48] ;  /* 0x00004800013d7983 */ /* 0x001ee20000100800 */
[----:B------:R-:W-:Y:S01]  /*108d10*/  ULDC.64 UR28, c[0x0][0x228] ;  /* 0x00008a00001c7ab9 */ /* 0x000fe20000000a00 */
[----:B------:R-:W-:Y:S01]  /*108d20*/  ULDC.64 UR32, c[0x0][0x228] ;  /* 0x00008a0000207ab9 */ /* 0x000fe20000000a00 */
        /* <DEDUP_REMOVED lines=11> */
[----:B0-----:R-:W4:Y:S01]  /*108de0*/  LDL.LU R60, [R1+0x64e4] ;  /* 0x0064e400013c7983 */ /* 0x001f220000300800 */
[----:B------:R-:W-:Y:S01]  /*108df0*/  ULDC.64 UR56, c[0x0][0x228] ;  /* 0x00008a0000387ab9 */ /* 0x000fe20000000a00 */
[----:B------:R-:W-:Y:S01]  /*108e00*/  ULDC.64 UR50, c[0x0][0x228] ;  /* 0x00008a0000327ab9 */ /* 0x000fe20000000a00 */
[----:B------:R-:W-:Y:S01]  /*108e10*/  LOP3.LUT R16, R16, 0xffffbfff, RZ, 0xc0, !PT ;  /* 0xffffbfff10107812 */ /* 0x000fe200078ec0ff */
[----:B------:R-:W-:Y:S01]  /*108e20*/  STL [R1+0x659c], R59 ;  /* 0x00659c3b01007387 */ /* 0x000fe20000100800 */
[----:B------:R-:W-:-:S03]  /*108e30*/  ULDC.64 UR54, c[0x0][0x228] ;  /* 0x00008a0000367ab9 */ /* 0x000fc60000000a00 */
[----:B------:R0:W-:Y:S04]  /*108e40*/  STL [R1+0x6598], R58 ;  /* 0x0065983a01007387 */ /* 0x0001e80000100800 */
[----:B0-----:R-:W2:Y:S04]  /*108e50*/  LDL.LU R58, [R1+0x64ec] ;  /* 0x0064ec00013a7983 */ /* 0x001ea80000300800 */
[----:B------:R0:W-:Y:S04]  /*108e60*/  STL [R1+0x6594], R57 ;  /* 0x0065943901007387 */ /* 0x0001e80000100800 */
[----:B0-----:R-:W2:Y:S04]  /*108e70*/  LDL.LU R57, [R1+0x64e8] ;  /* 0x0064e80001397983 */ /* 0x001ea80000300800 */
[----:B------:R-:W-:Y:S04]  /*108e80*/  STL [R1+0x6590], R56 ;  /* 0x0065903801007387 */ /* 0x000fe80000100800 */
[----:B------:R0:W-:Y:S04]  /*108e90*/  STL [R1+0x658c], R55 ;  /* 0x00658c3701007387 */ /* 0x0001e80000100800 */
[----:B0-----:R-:W2:Y:S01]  /*108ea0*/  LDL.LU R55, [R1+0x64e0] ;  /* 0x0064e00001377983 */ /* 0x001ea20000300800 */
[----:B------:R-:W-:-:S03]  /*108eb0*/  MOV R18, UR5 ;  /* 0x0000000500127c02 */ /* 0x000fc60008000f00 */
[----:B------:R-:W-:Y:S04]  /*108ec0*/  STL [R1+0x6588], R54 ;  /* 0x0065883601007387 */ /* 0x000fe80000100800 */
[----:B------:R-:W-:Y:S04]  /*108ed0*/  STL [R1+0x6584], R53 ;  /* 0x0065843501007387 */ /* 0x000fe80000100800 */
[----:B------:R-:W-:Y:S04]  /*108ee0*/  STL [R1+0x6580], R52 ;  /* 0x0065803401007387 */ /* 0x000fe80000100800 */
[----:B------:R0:W-:Y:S04]  /*108ef0*/  STL [R1+0x657c], R51 ;  /* 0x00657c3301007387 */ /* 0x0001e80000100800 */
[----:B------:R1:W-:Y:S04]  /*108f00*/  STL [R1+0x6578], R50 ;  /* 0x0065783201007387 */ /* 0x0003e80000100800 */
[----:B------:R-:W-:Y:S04]  /*108f10*/  STL [R1+0x6574], R49 ;  /* 0x0065743101007387 */ /* 0x000fe80000100800 */
[----:B------:R-:W-:Y:S04]  /*108f20*/  STL [R1+0x6570], R48 ;  /* 0x0065703001007387 */ /* 0x000fe80000100800 */
[----:B------:R-:W2:Y:S01]  /*108f30*/  LDL R59, [R1+0x44] ;  /* 0x00004400013b7983 */ /* 0x000ea20000100800 */
[----:B------:R-:W-:Y:S01]  /*108f40*/  UMOV UR6, UR9 ;  /* 0x0000000900067c82 */ /* 0x000fe20008000000 */
[----:B------:R-:W-:Y:S01]  /*108f50*/  UMOV UR60, UR8 ;  /* 0x00000008003c7c82 */ /* 0x000fe20008000000 */
[----:B------:R-:W-:Y:S01]  /*108f60*/  ULDC.64 UR8, c[0x0][0x228] ;  /* 0x00008a0000087ab9 */ /* 0x000fe20000000a00 */
[----:B------:R-:W-:Y:S01]  /*108f70*/  MOV R56, UR4 ;  /* 0x0000000400387c02 */ /* 0x000fe20008000f00 */
[----:B------:R3:W-:Y:S01]  /*108f80*/  STL [R1+0x54], R18 ;  /* 0x0000541201007387 */ /* 0x0007e20000100800 */
[----:B------:R-:W-:Y:S01]  /*108f90*/  UMOV UR4, UR9 ;  /* 0x0000000900047c82 */ /* 0x000fe20008000000 */
[----:B------:R-:W-:-:S02]  /*108fa0*/  UMOV UR5, UR8 ;  /* 0x0000000800057c82 */ /* 0x000fc40008000000 */
[----:B0-----:R-:W2:Y:S04]  /*108fb0*/  LDL.LU R51, [R1+0x64f0] ;  /* 0x0064f00001337983 */ /* 0x001ea80000300800 */
[----:B-1----:R-:W2:Y:S01]  /*108fc0*/  LDL.LU R50, [R1+0x64f4] ;  /* 0x0064f40001327983 */ /* 0x002ea20000300800 */
[----:B---3--:R-:W-:Y:S02]  /*108fd0*/  SHF.R.S32.HI R18, RZ, 0x1f, R61 ;  /* 0x0000001fff127819 */ /* 0x008fe4000001143d */
[----:B----4-:R-:W-:Y:S02]  /*108fe0*/  ISETP.GE.AND P1, PT, R60, UR4, PT ;  /* 0x000000043c007c0c */ /* 0x010fe4000bf26270 */
[----:B------:R-:W3:Y:S01]  /*108ff0*/  LDL R60, [R1+0x40] ;  /* 0x00004000013c7983 */ /* 0x000ee20000100800 */
[----:B------:R-:W-:-:S05]  /*109000*/  IADD3 R48, P0, R61, R10, RZ ;  /* 0x0000000a3d307210 */ /* 0x000fca0007f1e0ff */
[----:B------:R-:W-:Y:S01]  /*109010*/  IMAD.X R49, R18, 0x1, R9, P0 ;  /* 0x0000000112317824 */ /* 0x000fe200000e0609 */
[----:B------:R-:W-:Y:S04]  /*109020*/  STL [R1+0x65ac], R10 ;  /* 0x0065ac0a01007387 */ /* 0x000fe80000100800 */
[----:B------:R-:W-:Y:S04]  /*109030*/  STL [R1+0x65b0], R9 ;  /* 0x0065b00901007387 */ /* 0x000fe80000100800 */
[----:B------:R0:W-:Y:S02]  /*109040*/  STL.64 [R1+0x4b80], R48 ;  /* 0x004b803001007387 */ /* 0x0001e40000100a00 */
[----:B0-----:R-:W-:-:S02]  /*109050*/  IADD3 R48, P0, R61, R8, RZ ;  /* 0x000000083d307210 */ /* 0x001fc40007f1e0ff */
[----:B------:R-:W-:Y:S01]  /*109060*/  STL [R1+0x65b4], R8 ;  /* 0x0065b40801007387 */ /* 0x000fe20000100800 */
[----:B--2---:R-:W-:Y:S01]  /*109070*/  ISETP.GE.AND P2, PT, R55, UR6, PT ;  /* 0x0000000637007c0c */ /* 0x004fe2000bf46270 */
[----:B------:R-:W-:Y:S01]  /*109080*/  ULDC.64 UR6, c[0x0][0x228] ;  /* 0x00008a0000067ab9 */ /* 0x000fe20000000a00 */
[----:B------:R-:W-:-:S05]  /*109090*/  IMAD.X R49, R18, 0x1, R59, P0 ;  /* 0x0000000112317824 */ /* 0x000fca00000e063b */
[----:B------:R0:W-:Y:S04]  /*1090a0*/  STL.64 [R1+0x4b68], R48 ;  /* 0x004b683001007387 */ /* 0x0001e80000100a00 */
[----:B0-----:R-:W2:Y:S04]  /*1090b0*/  LDL.LU R49, [R1+0x64f8] ;  /* 0x0064f80001317983 */ /* 0x001ea80000300800 */
[----:B------:R-:W4:Y:S04]  /*1090c0*/  LDL.LU R48, [R1+0x64fc] ;  /* 0x0064fc0001307983 */ /* 0x000f280000300800 */
[----:B------:R0:W-:Y:S04]  /*1090d0*/  STL [R1+0x65b8], R7 ;  /* 0x0065b80701007387 */ /* 0x0001e80000100800 */
[----:B------:R-:W4:Y:S01]  /*1090e0*/  LDL.LU R10, [R1+0x6500] ;  /* 0x00650000010a7983 */ /* 0x000f220000300800 */
[----:B------:R-:W-:-:S03]  /*1090f0*/  IADD3 R8, P0, R61, R7, RZ ;  /* 0x000000073d087210 */ /* 0x000fc60007f1e0ff */
[----:B0-----:R-:W4:Y:S02]  /*109100*/  LDL.LU R7, [R1+0x6504] ;  /* 0x0065040001077983 */ /* 0x001f240000300800 */
[----:B---3--:R-:W-:-:S05]  /*109110*/  IMAD.X R9, R18, 0x1, R60, P0 ;  /* 0x0000000112097824 */ /* 0x008fca00000e063c */
[----:B------:R0:W-:Y:S04]  /*109120*/  STL.64 [R1+0x4ba0], R8 ;  /* 0x004ba00801007387 */ /* 0x0001e80000100a00 */
[----:B0-----:R-:W3:Y:S04]  /*109130*/  LDL.LU R9, [R1+0x6508] ;  /* 0x0065080001097983 */ /* 0x001ee80000300800 */
[----:B------:R-:W3:Y:S01]  /*109140*/  LDL.LU R8, [R1+0x650c] ;  /* 0x00650c0001087983 */ /* 0x000ee20000300800 */
[----:B------:R-:W-:Y:S01]  /*109150*/  @P2 LOP3.LUT R15, R15, 0x800000, RZ, 0xfc, !PT ;  /* 0x008000000f0f2812 */ /* 0x000fe200078efcff */
[----:B------:R-:W-:-:S02]  /*109160*/  UMOV UR8, UR7 ;  /* 0x0000000700087c82 */ /* 0x000fc40008000000 */
[----:B------:R-:W-:Y:S01]  /*109170*/  ISETP.GE.AND P2, PT, R57, UR8, PT ;  /* 0x0000000839007c0c */ /* 0x000fe2000bf46270 */
[----:B------:R-:W-:Y:S01]  /*109180*/  UMOV UR4, UR6 ;  /* 0x0000000600047c82 */ /* 0x000fe20008000000 */
[----:B------:R-:W-:Y:S01]  /*109190*/  LOP3.LUT R15, R15, 0xffbfffff, RZ, 0xc0, !PT ;  /* 0xffbfffff0f0f7812 */ /* 0x000fe200078ec0ff */
[----:B------:R-:W-:Y:S01]  /*1091a0*/  ULDC.64 UR6, c[0x0][0x228] ;  /* 0x00008a0000067ab9 */ /* 0x000fe20000000a00 */
[----:B------:R-:W-:Y:S01]  /*1091b0*/  ULDC.64 UR8, c[0x0][0x228] ;  /* 0x00008a0000087ab9 */ /* 0x000fe20000000a00 */
[----:B------:R-:W3:Y:S01]  /*1091c0*/  LDL R57, [R1+0x3c] ;  /* 0x00003c0001397983 */ /* 0x000ee20000100800 */
[----:B------:R-:W-:Y:S02]  /*1091d0*/  @P1 LOP3.LUT R15, R15, 0x400000, RZ, 0xfc, !PT ;  /* 0x004000000f0f1812 */ /* 0x000fe400078efcff */
[----:B------:R-:W-:Y:S01]  /*1091e0*/  ISETP.GE.AND P1, PT, R58, UR7, PT ;  /* 0x000000073a007c0c */ /* 0x000fe2000bf26270 */
[----:B------:R-:W-:Y:S01]  /*1091f0*/  ULDC UR7, c[0x0][0x228] ;  /* 0x00008a0000077ab9 */ /* 0x000fe20000000800 */
[----:B------:R-:W-:-:S04]  /*109200*/  LOP3.LUT R15, R15, 0xffdfffff, RZ, 0xc0, !PT ;  /* 0xffdfffff0f0f7812 */ /* 0x000fc800078ec0ff */
        /* <DEDUP_REMOVED lines=8> */
[----:B------:R-:W-:-:S04]  /*109290*/  @P2 LOP3.LUT R15, R15, 0x80000, RZ, 0xfc, !PT ;  /* 0x000800000f0f2812 */ /* 0x000fc800078efcff */
[----:B------:R-:W-:-:S04]  /*1092a0*/  LOP3.LUT R15, R15, 0xfffbffff, RZ, 0xc0, !PT ;  /* 0xfffbffff0f0f7812 */ /* 0x000fc800078ec0ff */
[----:B------:R-:W-:-:S04]  /*1092b0*/  @P1 LOP3.LUT R15, R15, 0x40000, RZ, 0xfc, !PT ;  /* 0x000400000f0f1812 */ /* 0x000fc800078efcff */
[----:B------:R-:W-:Y:S02]  /*1092c0*/  LOP3.LUT R15, R15, 0xfffdffff, RZ, 0xc0, !PT ;  /* 0xfffdffff0f0f7812 */ /* 0x000fe400078ec0ff */
[----:B--2---:R-:W-:Y:S01]  /*1092d0*/  ISETP.GE.AND P2, PT, R49, UR13, PT ;  /* 0x0000000d31007c0c */ /* 0x004fe2000bf46270 */
[----:B------:R-:W-:Y:S01]  /*1092e0*/  ULDC UR13, c[0x0][0x228] ;  /* 0x00008a00000d7ab9 */ /* 0x000fe20000000800 */
[----:B----4-:R-:W-:Y:S01]  /*1092f0*/  ISETP.GE.AND P1, PT, R48, UR15, PT ;  /* 0x0000000f30007c0c */ /* 0x010fe2000bf26270 */
[----:B------:R-:W-:Y:S01]  /*109300*/  ULDC UR15, c[0x0][0x228] ;  /* 0x00008a00000f7ab9 */ /* 0x000fe20000000800 */
[----:B------:R-:W-:-:S09]  /*109310*/  IADD3 R48, P0, R61, R6, RZ ;  /* 0x000000063d307210 */ /* 0x000fd20007f1e0ff */
[----:B------:R-:W-:Y:S02]  /*109320*/  @P2 LOP3.LUT R15, R15, 0x20000, RZ, 0xfc, !PT ;  /* 0x000200000f0f2812 */ /* 0x000fe400078efcff */
[----:B------:R-:W-:Y:S01]  /*109330*/  ISETP.GE.AND P2, PT, R10, UR17, PT ;  /* 0x000000110a007c0c */ /* 0x000fe2000bf46270 */
[----:B------:R-:W-:Y:S01]  /*109340*/  IMAD.X R49, R18, 0x1, R5, P0 ;  /* 0x0000000112317824 */ /* 0x000fe200000e0605 */
[----:B------:R-:W-:Y:S01]  /*109350*/  LOP3.LUT R15, R15, 0xfffeffff, RZ, 0xc0, !PT ;  /* 0xfffeffff0f0f7812 */ /* 0x000fe200078ec0ff */
[----:B------:R-:W-:-:S03]  /*109360*/  ULDC UR17, c[0x0][0x228] ;  /* 0x00008a0000117ab9 */ /* 0x000fc60000000800 */
[----:B------:R-:W-:Y:S02]  /*109370*/  @P1 LOP3.LUT R15, R15, 0x10000, RZ, 0xfc, !PT ;  /* 0x000100000f0f1812 */ /* 0x000fe400078efcff */
[----:B------:R-:W-:Y:S01]  /*109380*/  ISETP.GE.AND P1, PT, R7, UR19, PT ;  /* 0x0000001307007c0c */ /* 0x000fe2000bf26270 */
[----:B------:R0:W-:Y:S01]  /*109390*/  STL.64 [R1+0x4bb0], R48 ;  /* 0x004bb03001007387 */ /* 0x0001e20000100a00 */
[----:B------:R-:W-:Y:S01]  /*1093a0*/  LOP3.LUT R15, R15, 0xffff7fff, RZ, 0xc0, !PT ;  /* 0xffff7fff0f0f7812 */ /* 0x000fe200078ec0ff */
[----:B------:R-:W-:Y:S02]  /*1093b0*/  ULDC UR19, c[0x0][0x228] ;  /* 0x00008a0000137ab9 */ /* 0x000fe40000000800 */
[----:B------:R-:W2:Y:S01]  /*1093c0*/  LDL.LU R10, [R1+0x6510] ;  /* 0x00651000010a7983 */ /* 0x000ea20000300800 */
[----:B------:R-:W-:-:S03]  /*1093d0*/  @P2 LOP3.LUT R15, R15, 0x8000, RZ, 0xfc, !PT ;  /* 0x000080000f0f2812 */ /* 0x000fc600078efcff */
[----:B------:R-:W4:Y:S01]  /*1093e0*/  LDL R58, [R1+0x38] ;  /* 0x00003800013a7983 */ /* 0x000f220000100800 */
[----:B------:R-:W-:Y:S02]  /*1093f0*/  LOP3.LUT R15, R15, 0xffffbfff, RZ, 0xc0, !PT ;  /* 0xffffbfff0f0f7812 */ /* 0x000fe400078ec0ff */
[----:B0-----:R-:W-:Y:S01]  /*109400*/  IADD3 R48, P0, R61, R4, RZ ;  /* 0x000000043d307210 */ /* 0x001fe20007f1e0ff */
[----:B------:R-:W4:Y:S01]  /*109410*/  LDL.LU R7, [R1+0x6514] ;  /* 0x0065140001077983 */ /* 0x000f220000300800 */
[----:B------:R-:W-:-:S03]  /*109420*/  @P1 LOP3.LUT R15, R15, 0x4000, RZ, 0xfc, !PT ;  /* 0x000040000f0f1812 */ /* 0x000fc600078efcff */
[----:B------:R-:W-:Y:S01]  /*109430*/  IMAD.X R49, R18, 0x1, R3, P0 ;  /* 0x0000000112317824 */ /* 0x000fe200000e0603 */
[----:B------:R-:W4:Y:S04]  /*109440*/  LDL R59, [R1+0x34] ;  /* 0x00003400013b7983 */ /* 0x000f280000100800 */
[----:B------:R-:W-:Y:S04]  /*109450*/  STL.64 [R1+0x4bc0], R48 ;  /* 0x004bc03001007387 */ /* 0x000fe80000100a00 */
[----:B------:R-:W4:Y:S01]  /*109460*/  LDL R60, [R1+0x30] ;  /* 0x00003000013c7983 */ /* 0x000f220000100800 */
[----:B---3--:R-:W-:Y:S01]  /*109470*/  ISETP.GE.AND P1, PT, R8, UR23, PT ;  /* 0x0000001708007c0c */ /* 0x008fe2000bf26270 */
[----:B------:R-:W-:Y:S01]  /*109480*/  ULDC UR23, c[0x0][0x228] ;  /* 0x00008a0000177ab9 */ /* 0x000fe20000000800 */
[----:B------:R-:W-:-:S02]  /*109490*/  IADD3 R8, P0, R61, R2, RZ ;  /* 0x000000023d087210 */ /* 0x000fc40007f1e0ff */
[----:B------:R-:W-:Y:S01]  /*1094a0*/  ISETP.GE.AND P2, PT, R9, UR21, PT ;  /* 0x0000001509007c0c */ /* 0x000fe2000bf46270 */
[----:B------:R-:W-:Y:S02]  /*1094b0*/  ULDC UR21, c[0x0][0x228] ;  /* 0x00008a0000157ab9 */ /* 0x000fe40000000800 */
[----:B------:R-:W-:-:S05]  /*1094c0*/  IMAD.X R9, R18, 0x1, R0, P0 ;  /* 0x0000000112097824 */ /* 0x000fca00000e0600 */
[----:B------:R0:W-:Y:S04]  /*1094d0*/  STL.64 [R1+0x4bd8], R8 ;  /* 0x004bd80801007387 */ /* 0x0001e80000100a00 */
[----:B0-----:R-:W3:Y:S04]  /*1094e0*/  LDL.LU R9, [R1+0x6518] ;  /* 0x0065180001097983 */ /* 0x001ee80000300800 */
[----:B------:R-:W3:Y:S01]  /*1094f0*/  LDL.LU R8, [R1+0x651c] ;  /* 0x00651c0001087983 */ /* 0x000ee20000300800 */
[----:B------:R-:W-:-:S03]  /*109500*/  LOP3.LUT R15, R15, 0xffffdfff, RZ, 0xc0, !PT ;  /* 0xffffdfff0f0f7812 */ /* 0x000fc600078ec0ff */
[----:B------:R-:W3:Y:S01]  /*109510*/  LDL R54, [R1+0x2c] ;  /* 0x00002c0001367983 */ /* 0x000ee20000100800 */
[----:B------:R-:W-:-:S03]  /*109520*/  @P2 LOP3.LUT R15, R15, 0x2000, RZ, 0xfc, !PT ;  /* 0x000020000f0f2812 */ /* 0x000fc600078efcff */
[----:B------:R-:W3:Y:S01]  /*109530*/  LDL R55, [R1+0x28] ;  /* 0x0000280001377983 */ /* 0x000ee20000100800 */
[----:B------:R-:W-:-:S04]  /*109540*/  LOP3.LUT R15, R15, 0xffffefff, RZ, 0xc0, !PT ;  /* 0xffffefff0f0f7812 */ /* 0x000fc800078ec0ff */
[----:B------:R-:W-:-:S04]  /*109550*/  @P1 LOP3.LUT R15, R15, 0x1000, RZ, 0xfc, !PT ;  /* 0x000010000f0f1812 */ /* 0x000fc800078efcff */
[----:B------:R-:W-:Y:S02]  /*109560*/  LOP3.LUT R15, R15, 0xfffff7ff, RZ, 0xc0, !PT ;  /* 0xfffff7ff0f0f7812 */ /* 0x000fe400078ec0ff */
[----:B------:R-:W-:Y:S02]  /*109570*/  IADD3 R48, P0, R61, R57, RZ ;  /* 0x000000393d307210 */ /* 0x000fe40007f1e0ff */
[----:B--2---:R-:W-:Y:S01]  /*109580*/  ISETP.GE.AND P2, PT, R10, UR25, PT ;  /* 0x000000190a007c0c */ /* 0x004fe2000bf46270 */
[----:B------:R-:W-:Y:S01]  /*109590*/  ULDC UR25, c[0x0][0x228] ;  /* 0x00008a0000197ab9 */ /* 0x000fe20000000800 */
[----:B------:R-:W2:Y:S01]  /*1095a0*/  LDL.LU R10, [R1+0x6520] ;  /* 0x00652000010a7983 */ /* 0x000ea20000300800 */
[----:B----4-:R-:W-:Y:S01]  /*1095b0*/  ISETP.GE.AND P1, PT, R7, UR27, PT ;  /* 0x0000001b07007c0c */ /* 0x010fe2000bf26270 */
[----:B------:R-:W-:Y:S02]  /*1095c0*/  IMAD.X R49, R18, 0x1, R58, P0 ;  /* 0x0000000112317824 */ /* 0x000fe400000e063a */
[----:B------:R-:W4:Y:S01]  /*1095d0*/  LDL.LU R7, [R1+0x6524] ;  /* 0x0065240001077983 */ /* 0x000f220000300800 */
[----:B------:R-:W-:Y:S01]  /*1095e0*/  LOP3.LUT R17, R17, 0xffffffdf, RZ, 0xc0, !PT ;  /* 0xffffffdf11117812 */ /* 0x000fe200078ec0ff */
[----:B------:R-:W-:-:S05]  /*1095f0*/  ULDC UR27, c[0x0][0x228] ;  /* 0x00008a00001b7ab9 */ /* 0x000fca0000000800 */
[----:B------:R-:W-:Y:S01]  /*109600*/  @P2 LOP3.LUT R15, R15, 0x800, RZ, 0xfc, !PT ;  /* 0x000008000f0f2812 */ /* 0x000fe200078efcff */
[----:B------:R-:W4:Y:S03]  /*109610*/  LDL R57, [R1+0x24] ;  /* 0x0000240001397983 */ /* 0x000f260000100800 */
[----:B------:R-:W-:-:S04]  /*109620*/  LOP3.LUT R15, R15, 0xfffffbff, RZ, 0xc0, !PT ;  /* 0xfffffbff0f0f7812 */ /* 0x000fc800078ec0ff */
[----:B------:R-:W-:Y:S01]  /*109630*/  @P1 LOP3.LUT R15, R15, 0x400, RZ, 0xfc, !PT ;  /* 0x000004000f0f1812 */ /* 0x000fe200078efcff */
[----:B------:R-:W-:Y:S04]  /*109640*/  STL.64 [R1+0x4bf8], R48 ;  /* 0x004bf83001007387 */ /* 0x000fe80000100a00 */
[----:B------:R-:W4:Y:S01]  /*109650*/  LDL R58, [R1+0x20] ;  /* 0x00002000013a7983 */ /* 0x000f220000100800 */
[----:B---3--:R-:W-:Y:S01]  /*109660*/  ISETP.GE.AND P1, PT, R8, UR31, PT ;  /* 0x0000001f08007c0c */ /* 0x008fe2000bf26270 */
[----:B------:R-:W-:Y:S01]  /*109670*/  ULDC UR31, c[0x0][0x228] ;  /* 0x00008a00001f7ab9 */ /* 0x000fe20000000800 */
[----:B------:R-:W-:Y:S02]  /*109680*/  IADD3 R8, P0, R61, R59, RZ ;  /* 0x0000003b3d087210 */ /* 0x000fe40007f1e0ff */
[----:B------:R-:W-:Y:S01]  /*109690*/  ISETP.GE.AND P2, PT, R9, UR29, PT ;  /* 0x0000001d09007c0c */ /* 0x000fe2000bf46270 */
[----:B------:R-:W-:-:S02]  /*1096a0*/  ULDC UR29, c[0x0][0x228] ;  /* 0x00008a00001d7ab9 */ /* 0x000fc40000000800 */
        /* <DEDUP_REMOVED lines=11> */
[----:B------:R-:W-:-:S05]  /*109760*/  IADD3 R48, P0, R61, R54, RZ ;  /* 0x000000363d307210 */ /* 0x000fca0007f1e0ff */
[----:B------:R-:W-:Y:S01]  /*109770*/  IMAD.X R49, R18, 0x1, R55, P0 ;  /* 0x0000000112317824 */ /* 0x000fe200000e0637 */
[----:B--2---:R-:W-:Y:S01]  /*109780*/  ISETP.GE.AND P2, PT, R10, UR33, PT ;  /* 0x000000210a007c0c */ /* 0x004fe2000bf46270 */
[----:B------:R-:W-:Y:S01]  /*109790*/  ULDC UR33, c[0x0][0x228] ;  /* 0x00008a0000217ab9 */ /* 0x000fe20000000800 */
[----:B------:R-:W2:Y:S01]  /*1097a0*/  LDL.LU R10, [R1+0x6530] ;  /* 0x00653000010a7983 */ /* 0x000ea20000300800 */
[----:B----4-:R-:W-:Y:S01]  /*1097b0*/  ISETP.GE.AND P1, PT, R7, UR35, PT ;  /* 0x0000002307007c0c */ /* 0x010fe2000bf26270 */
[----:B------:R-:W-:Y:S02]  /*1097c0*/  ULDC UR35, c[0x0][0x228] ;  /* 0x00008a0000237ab9 */ /* 0x000fe40000000800 */
[----:B------:R-:W4:Y:S07]  /*1097d0*/  LDL.LU R7, [R1+0x6534] ;  /* 0x0065340001077983 */ /* 0x000f2e0000300800 */
        /* <DEDUP_REMOVED lines=15> */
[----:B------:R-:W-:Y:S02]  /*1098d0*/  LOP3.LUT R15, R15, 0xffffffdf, RZ, 0xc0, !PT ;  /* 0xffffffdf0f0f7812 */ /* 0x000fe400078ec0ff */
[----:B------:R-:W-:Y:S01]  /*1098e0*/  IADD3 R48, P0, R61, R59, RZ ;  /* 0x0000003b3d307210 */ /* 0x000fe20007f1e0ff */
[----:B------:R-:W3:Y:S01]  /*1098f0*/  LDL R57, [R1+0xc] ;  /* 0x00000c0001397983 */ /* 0x000ee20000100800 */
[----:B------:R-:W-:-:S03]  /*109900*/  @P2 LOP3.LUT R15, R15, 0x20, RZ, 0xfc, !PT ;  /* 0x000000200f0f2812 */ /* 0x000fc600078efcff */
[----:B------:R-:W3:Y:S01]  /*109910*/  LDL R58, [R1+0x8] ;  /* 0x00000800013a7983 */ /* 0x000ee20000100800 */
[----:B------:R-:W-:-:S04]  /*109920*/  LOP3.LUT R15, R15, 0xffffffef, RZ, 0xc0, !PT ;  /* 0xffffffef0f0f7812 */ /* 0x000fc800078ec0ff */
[----:B------:R-:W-:Y:S02]  /*109930*/  @P1 LOP3.LUT R15, R15, 0x10, RZ, 0xfc, !PT ;  /* 0x000000100f0f1812 */ /* 0x000fe400078efcff */
[----:B--2---:R-:W-:Y:S01]  /*109940*/  ISETP.GE.AND P2, PT, R10, UR41, PT ;  /* 0x000000290a007c0c */ /* 0x004fe2000bf46270 */
[----:B------:R-:W-:Y:S01]  /*109950*/  IMAD.X R49, R18, 0x1, R60, P0 ;  /* 0x0000000112317824 */ /* 0x000fe200000e063c */
[----:B------:R-:W-:Y:S01]  /*109960*/  LOP3.LUT R15, R15, 0xfffffff7, RZ, 0xc0, !PT ;  /* 0xfffffff70f0f7812 */ /* 0x000fe200078ec0ff */
[----:B------:R-:W-:Y:S01]  /*109970*/  ULDC UR41, c[0x0][0x228] ;  /* 0x00008a0000297ab9 */ /* 0x000fe20000000800 */
[----:B----4-:R-:W-:Y:S02]  /*109980*/  ISETP.GE.AND P1, PT, R7, UR43, PT ;  /* 0x0000002b07007c0c */ /* 0x010fe4000bf26270 */
[----:B------:R0:W-:Y:S01]  /*109990*/  STL.64 [R1+0x4c60], R48 ;  /* 0x004c603001007387 */ /* 0x0001e20000100a00 */
[----:B------:R-:W-:Y:S01]  /*1099a0*/  LOP3.LUT R47, R47, 0x7fffffff, RZ, 0xc0, !PT ;  /* 0x7fffffff2f2f7812 */ /* 0x000fe200078ec0ff */
[----:B------:R-:W-:-:S05]  /*1099b0*/  ULDC UR43, c[0x0][0x228] ;  /* 0x00008a00002b7ab9 */ /* 0x000fca0000000800 */
[----:B------:R-:W-:-:S04]  /*1099c0*/  @P2 LOP3.LUT R15, R15, 0x8, RZ, 0xfc, !PT ;  /* 0x000000080f0f2812 */ /* 0x000fc800078efcff */
[----:B------:R-:W-:-:S04]  /*1099d0*/  LOP3.LUT R15, R15, 0xfffffffb, RZ, 0xc0, !PT ;  /* 0xfffffffb0f0f7812 */ /* 0x000fc800078ec0ff */
[----:B------:R-:W-:Y:S01]  /*1099e0*/  @P1 LOP3.LUT R15, R15, 0x4, RZ, 0xfc, !PT ;  /* 0x000000040f0f1812 */ /* 0x000fe200078efcff */
[----:B0-----:R-:W2:Y:S04]  /*1099f0*/  LDL.LU R49, [R1+0x6540] ;  /* 0x0065400001317983 */ /* 0x001ea80000300800 */
[----:B------:R-:W4:Y:S04]  /*109a00*/  LDL.LU R7, [R1+0x6544] ;  /* 0x0065440001077983 */ /* 0x000f280000300800 */
[----:B------:R-:W4:Y:S04]  /*109a10*/  LDL R59, [R1+0x4] ;  /* 0x00000400013b7983 */ /* 0x000f280000100800 */
[----:B------:R-:W4:Y:S04]  /*109a20*/  LDL R60, [R1] ;  /* 0x00000000013c7983 */ /* 0x000f280000100800 */
[----:B------:R-:W4:Y:S04]  /*109a30*/  LDL.LU R48, [R1+0x6548] ;  /* 0x0065480001307983 */ /* 0x000f280000300800 */
[----:B------:R-:W4:Y:S01]  /*109a40*/  LDL.LU R10, [R1+0x654c] ;  /* 0x00654c00010a7983 */ /* 0x000f220000300800 */
        /* <DEDUP_REMOVED lines=9> */
[----:B------:R-:W-:-:S04]  /*109ae0*/  LOP3.LUT R15, R15, 0xfffffffd, RZ, 0xc0, !PT ;  /* 0xfffffffd0f0f7812 */ /* 0x000fc800078ec0ff */
[----:B------:R-:W-:Y:S02]  /*109af0*/  @P2 LOP3.LUT R15, R15, 0x2, RZ, 0xfc, !PT ;  /* 0x000000020f0f2812 */ /* 0x000fe400078efcff */
[----:B------:R-:W-:-:S05]  /*109b00*/  IADD3 R50, P2, R61, R57, RZ ;  /* 0x000000393d327210 */ /* 0x000fca0007f5e0ff */
[----:B------:R-:W-:Y:S01]  /*109b10*/  IMAD.X R51, R18, 0x1, R58, P2 ;  /* 0x0000000112337824 */ /* 0x000fe200010e063a */
[----:B------:R-:W-:Y:S02]  /*109b20*/  LOP3.LUT R15, R15, 0xfffffffe, RZ, 0xc0, !PT ;  /* 0xfffffffe0f0f7812 */ /* 0x000fe400078ec0ff */
[----:B--2---:R-:W-:Y:S01]  /*109b30*/  ISETP.GE.AND P0, PT, R49, UR49, PT ;  /* 0x0000003131007c0c */ /* 0x004fe2000bf06270 */
[----:B------:R-:W-:Y:S01]  /*109b40*/  ULDC UR49, c[0x0][0x228] ;  /* 0x00008a0000317ab9 */ /* 0x000fe20000000800 */
[----:B------:R-:W-:Y:S02]  /*109b50*/  @P1 LOP3.LUT R15, R15, 0x1, RZ, 0xfc, !PT ;  /* 0x000000010f0f1812 */ /* 0x000fe400078efcff */
[----:B----4-:R-:W-:Y:S01]  /*109b60*/  ISETP.GE.AND P1, PT, R7, UR51, PT ;  /* 0x0000003307007c0c */ /* 0x010fe2000bf26270 */
[----:B------:R-:W-:Y:S01]  /*109b70*/  ULDC UR51, c[0x0][0x228] ;  /* 0x00008a0000337ab9 */ /* 0x000fe20000000800 */
[----:B------:R-:W2:Y:S01]  /*109b80*/  LDL.LU R7, [R1+0x6558] ;  /* 0x0065580001077983 */ /* 0x000ea20000300800 */
[----:B------:R-:W-:-:S03]  /*109b90*/  ISETP.GE.AND P2, PT, R48, UR53, PT ;  /* 0x0000003530007c0c */ /* 0x000fc6000bf46270 */
[----:B------:R-:W-:Y:S01]  /*109ba0*/  STL.64 [R1+0x4c78], R50 ;  /* 0x004c783201007387 */ /* 0x000fe20000100a00 */
[----:B------:R-:W-:Y:S01]  /*109bb0*/  IADD3 R48, P4, R61, R59, RZ ;  /* 0x0000003b3d307210 */ /* 0x000fe20007f9e0ff */
[----:B------:R-:W-:-:S04]  /*109bc0*/  ULDC UR53, c[0x0][0x228] ;  /* 0x00008a0000357ab9 */ /* 0x000fc80000000800 */
[----:B------:R-:W-:Y:S01]  /*109bd0*/  IMAD.X R49, R18, 0x1, R60, P4 ;  /* 0x0000000112317824 */ /* 0x000fe200020e063c */
[----:B------:R-:W-:-:S04]  /*109be0*/  @P0 LOP3.LUT R16, R16, 0x4000, RZ, 0xfc, !PT ;  /* 0x0000400010100812 */ /* 0x000fc800078efcff */
[----:B------:R-:W-:Y:S01]  /*109bf0*/  STL.64 [R1+0x4c88], R48 ;  /* 0x004c883001007387 */ /* 0x000fe20000100a00 */
[----:B------:R-:W-:Y:S01]  /*109c00*/  ISETP.GE.AND P3, PT, R10, UR55, PT ;  /* 0x000000370a007c0c */ /* 0x000fe2000bf66270 */
[----:B------:R-:W-:Y:S01]  /*109c10*/  ULDC UR55, c[0x0][0x228] ;  /* 0x00008a0000377ab9 */ /* 0x000fe20000000800 */
[----:B---3--:R-:W-:Y:S01]  /*109c20*/  ISETP.GE.AND P5, PT, R8, UR59, PT ;  /* 0x0000003b08007c0c */ /* 0x008fe2000bfa6270 */
[----:B------:R-:W-:Y:S01]  /*109c30*/  ULDC UR59, c[0x0][0x228] ;  /* 0x00008a00003b7ab9 */ /* 0x000fe20000000800 */
[----:B------:R-:W-:Y:S02]  /*109c40*/  IADD3 R8, P6, R61, R11, RZ ;  /* 0x0000000b3d087210 */ /* 0x000fe40007fde0ff */
[----:B------:R-:W-:-:S03]  /*109c50*/  ISETP.GE.AND P4, PT, R9, UR57, PT ;  /* 0x0000003909007c0c */ /* 0x000fc6000bf86270 */
[----:B------:R-:W-:-:S05]  /*109c60*/  IMAD.X R9, R18, 0x1, R13, P6 ;  /* 0x0000000112097824 */ /* 0x000fca00030e060d */
[----:B------:R0:W-:Y:S02]  /*109c70*/  STL.64 [R1+0x4c98], R8 ;  /* 0x004c980801007387 */ /* 0x0001e40000100a00 */
[----:B0-----:R-:W-:-:S05]  /*109c80*/  IADD3 R8, P0, R61, R12, RZ ;  /* 0x0000000c3d087210 */ /* 0x001fca0007f1e0ff */
[----:B------:R-:W-:-:S05]  /*109c90*/  IMAD.X R9, R18, 0x1, R14, P0 ;  /* 0x0000000112097824 */ /* 0x000fca00000e060e */
[----:B------:R0:W-:Y:S04]  /*109ca0*/  STL.64 [R1+0x4ca0], R8 ;  /* 0x004ca00801007387 */ /* 0x0001e80000100a00 */
[----:B0-----:R-:W3:Y:S04]  /*109cb0*/  LDL.LU R8, [R1+0x54] ;  /* 0x0000540001087983 */ /* 0x001ee80000300800 */
[----:B------:R-:W4:Y:S04]  /*109cc0*/  LDL R51, [R1+0x2fe4] ;  /* 0x002fe40001337983 */ /* 0x000f280000100800 */
[----:B------:R-:W2:Y:S04]  /*109cd0*/  LDL R50, [R1+0x2fe8] ;  /* 0x002fe80001327983 */ /* 0x000ea80000100800 */
        /* <DEDUP_REMOVED lines=13> */
[----:B------:R-:W3:Y:S01]  /*109db0*/  LDL R52, [R1+0x2fe0] ;  /* 0x002fe00001347983 */ /* 0x000ee20000100800 */
[----:B------:R-:W-:-:S04]  /*109dc0*/  LOP3.LUT R16, R16, 0xffffdfff, RZ, 0xc0, !PT ;  /* 0xffffdfff10107812 */ /* 0x000fc800078ec0ff */
[----:B------:R-:W-:Y:S02]  /*109dd0*/  @P1 LOP3.LUT R16, R16, 0x2000, RZ, 0xfc, !PT ;  /* 0x0000200010101812 */ /* 0x000fe400078efcff */
[C---:B------:R-:W-:Y:S02]  /*109de0*/  LOP3.LUT P1, RZ, R15.reuse, 0x1000000, RZ, 0xc0, !PT ;  /* 0x010000000fff7812 */ /* 0x040fe4000782c0ff */
[----:B------:R-:W-:Y:S01]  /*109df0*/  LOP3.LUT R16, R16, 0xffff7fff, RZ, 0xc0, !PT ;  /* 0xffff7fff10107812 */ /* 0x000fe200078ec0ff */
[----:B------:R-:W-:Y:S01]  /*109e00*/  UMOV UR57, UR60 ;  /* 0x0000003c00397c82 */ /* 0x000fe20008000000 */
[----:B------:R-:W-:Y:S01]  /*109e10*/  LOP3.LUT P0, RZ, R15, 0x800000, RZ, 0xc0, !PT ;  /* 0x008000000fff7812 */ /* 0x000fe2000780c0ff */
[----:B------:R-:W-:Y:S01]  /*109e20*/  ULDC.64 UR60, c[0x0][0x228] ;  /* 0x00008a00003c7ab9 */ /* 0x000fe20000000a00 */
[----:B------:R-:W-:Y:S02]  /*109e30*/  @P2 LOP3.LUT R16, R16, 0x8000, RZ, 0xfc, !PT ;  /* 0x0000800010102812 */ /* 0x000fe400078efcff */
[----:B----4-:R-:W-:Y:S01]  /*109e40*/  ISETP.LT.AND P2, PT, R51, UR57, !P1 ;  /* 0x0000003933007c0c */ /* 0x010fe2000cf41270 */
[----:B------:R-:W-:-:S12]  /*109e50*/  ULDC UR57, c[0x0][0x228] ;  /* 0x00008a0000397ab9 */ /* 0x000fd80000000800 */
[----:B------:R-:W-:Y:S02]  /*109e60*/  @P2 LOP3.LUT R17, R17, 0x20, RZ, 0xfc, !PT ;  /* 0x0000002011112812 */ /* 0x000fe400078efcff */
[----:B--2---:R-:W-:Y:S01]  /*109e70*/  ISETP.LT.AND P2, PT, R50, UR57, !P1 ;  /* 0x0000003932007c0c */ /* 0x004fe2000cf41270 */
[----:B------:R-:W-:Y:S01]  /*109e80*/  ULDC UR57, c[0x0][0x228] ;  /* 0x00008a0000397ab9 */ /* 0x000fe20000000800 */
[----:B------:R-:W-:-:S11]  /*109e90*/  LOP3.LUT R17, R17, 0xffffffef, RZ, 0xc0, !PT ;  /* 0xffffffef11117812 */ /* 0x000fd600078ec0ff */
[----:B------:R-:W-:Y:S02]  /*109ea0*/  @P2 LOP3.LUT R17, R17, 0x10, RZ, 0xfc, !PT ;  /* 0x0000001011112812 */ /* 0x000fe400078efcff */
[----:B---3--:R-:W-:Y:S01]  /*109eb0*/  ISETP.LT.AND P2, PT, R49, UR7, !P1 ;  /* 0x0000000731007c0c */ /* 0x008fe2000cf41270 */
        /* <DEDUP_REMOVED lines=16> */
[----:B------:R-:W-:-:S12]  /*109fc0*/  ULDC UR15, c[0x0][0x228] ;  /* 0x00008a00000f7ab9 */ /* 0x000fd80000000800 */
        /* <DEDUP_REMOVED lines=19> */
[----:B------:R-:W-:Y:S02]  /*10a100*/  ISETP.LT.AND P2, PT, R51, UR5, !P0 ;  /* 0x0000000533007c0c */ /* 0x000fe4000c741270 */
        /* <DEDUP_REMOVED lines=65> */
[----:B------:R-:W-:Y:S02]  /*10a520*/  ISETP.LT.AND P0, PT, R51, UR4, !P1 ;  /* 0x0000000433007c0c */ /* 0x000fe4000cf01270 */
[----:B------:R-:W-:Y:S01]  /*10a530*/  ISETP.LT.AND P2, PT, R55, UR35, !P1 ;  /* 0x0000002337007c0c */ /* 0x000fe2000cf41270 */
[----:B------:R-:W-:Y:S01]  /*10a540*/  ULDC UR35, c[0x0][0x228] ;  /* 0x00008a0000237ab9 */ /* 0x000fe20000000800 */
[----:B------:R-:W-:-:S09]  /*10a550*/  LOP3.LUT R47, R47, 0xffffffdf, RZ, 0xc0, !PT ;  /* 0xffffffdf2f2f7812 */ /* 0x000fd200078ec0ff */
        /* <DEDUP_REMOVED lines=22> */
[----:B------:R-:W-:Y:S01]  /*10a6c0*/  ISETP.GE.AND P6, PT, R7, UR61, PT ;  /* 0x0000003d07007c0c */ /* 0x000fe2000bfc6270 */
[----:B------:R-:W-:Y:S01]  /*10a6d0*/  ULDC UR61, c[0x0][0x228] ;  /* 0x00008a00003d7ab9 */ /* 0x000fe20000000800 */
[----:B------:R-:W-:Y:S01]  /*10a6e0*/  LOP3.LUT R46, R46, 0x7fffffff, RZ, 0xc0, !PT ;  /* 0x7fffffff2e2e7812 */ /* 0x000fe200078ec0ff */
[----:B------:R-:W2:Y:S06]  /*10a6f0*/  LDL.LU R7, [R1+0x655c] ;  /* 0x00655c0001077983 */ /* 0x000eac0000300800 */
[----:B------:R-:W-:-:S02]  /*10a700*/  @P2 LOP3.LUT R47, R47, 0x8, RZ, 0xfc, !PT ;  /* 0x000000082f2f2812 */ /* 0x000fc400078efcff */
        /* <DEDUP_REMOVED lines=1697> */
[----:B------:R-:W-:Y:S01]  /*111120*/  ULDC UR46, c[0x0][0x228] ;  /* 0x00008a00002e7ab9 */ /* 0x000fe20000000800 */
[----:B------:R-:W-:Y:S02]  /*111130*/  LOP3.LUT R34, R34, 0xfffffffd, RZ, 0xc0, !PT ;  /* 0xfffffffd22227812 */ /* 0x000fe400078ec0ff */
[----:B------:R-:W-:Y:S02]  /*111140*/  LOP3.LUT R33, R33, 0x7fffffff, RZ, 0xc0, !PT ;  /* 0x7fffffff21217812 */ /* 0x000fe400078ec0ff */
[----:B------:R-:W-:-:S02]  /*111150*/  @P1 LOP3.LUT R34, R34, 0x2, RZ, 0xfc, !PT ;  /* 0x0000000222221812 */ /* 0x000fc400078efcff */
        /* <DEDUP_REMOVED lines=108> */
[----:B------:R-:W-:Y:S01]  /*111820*/  ISETP.LT.AND P0, PT, R49, UR7, !P5 ;  /* 0x0000000731007c0c */ /* 0x000fe2000ef01270 */
[----:B------:R-:W-:Y:S01]  /*111830*/  ULDC.64 UR6, c[0x0][0x228] ;  /* 0x00008a0000067ab9 */ /* 0x000fe20000000a00 */
        /* <DEDUP_REMOVED lines=102> */
[----:B--2---:R-:W-:Y:S01]  /*111ea0*/  ISETP.GE.AND P0, PT, R7, UR7, PT ;  /* 0x0000000707007c0c */ /* 0x004fe2000bf06270 */
[----:B------:R-:W-:Y:S01]  /*111eb0*/  ULDC UR7, c[0x0][0x228] ;  /* 0x00008a0000077ab9 */ /* 0x000fe20000000800 */
[----:B------:R-:W2:Y:S02]  /*111ec0*/  LDL.LU R7, [R1+0x6560] ;  /* 0x0065600001077983 */ /* 0x000ea40000300800 */
[----:B------:R-:W-:Y:S01]  /*111ed0*/  ISETP.LT.AND P3, PT, R51, UR30, !P0 ;  /* 0x0000001e33007c0c */ /* 0x000fe2000c761270 */
[----:B------:R-:W-:Y:S01]  /*111ee0*/  ULDC UR30, c[0x0][0x228] ;  /* 0x00008a00001e7ab9 */ /* 0x000fe20000000800 */
[----:B------:R-:W-:Y:S01]  /*111ef0*/  ISETP.LT.AND P2, PT, R55, UR59, !P0 ;  /* 0x0000003b37007c0c */ /* 0x000fe2000c741270 */
[----:B------:R-:W-:Y:S01]  /*111f00*/  ULDC UR59, c[0x0][0x228] ;  /* 0x00008a00003b7ab9 */ /* 0x000fe20000000800 */
[----:B------:R-:W-:-:S02]  /*111f10*/  LOP3.LUT R32, R32, 0xffffffdf, RZ, 0xc0, !PT ;  /* 0xffffffdf20207812 */ /* 0x000fc400078ec0ff */
        /* <DEDUP_REMOVED lines=127> */
[----:B------:R-:W-:Y:S02]  /*112710*/  ISETP.LT.AND P1, PT, R51, UR16, !P0 ;  /* 0x0000001033007c0c */ /* 0x000fe4000c721270 */
        /* <DEDUP_REMOVED lines=62> */
[----:B------:R-:W-:Y:S02]  /*112b00*/  R2UR UR4, R56 ;  /* 0x00000000380472ca */ /* 0x000fe400000e0000 */
[----:B--2---:R-:W-:Y:S01]  /*112b10*/  ISETP.GE.AND P0, PT, R7, UR17, PT ;  /* 0x0000001107007c0c */ /* 0x004fe2000bf06270 */
[----:B------:R-:W-:Y:S01]  /*112b20*/  ULDC.64 UR16, c[0x0][0x228] ;  /* 0x00008a0000107ab9 */ /* 0x000fe20000000a00 */
[----:B------:R-:W2:Y:S04]  /*112b30*/  LDL.LU R7, [R1+0x656c] ;  /* 0x00656c0001077983 */ /* 0x000ea80000300800 */
[----:B------:R-:W3:Y:S01]  /*112b40*/  LDL R56, [R1+0x2e30] ;  /* 0x002e300001387983 */ /* 0x000ee20000100800 */
        /* <DEDUP_REMOVED lines=62> */
[----:B------:R-:W-:-:S04]  /*112f30*/  @P0 LOP3.LUT R30, R30, 0x400, RZ, 0xfc, !PT ;  /* 0x000004001e1e0812 */ /* 0x000fc800078efcff */
[----:B------:R-:W-:Y:S02]  /*112f40*/  LOP3.LUT R30, R30, 0xffffffdf, RZ, 0xc0, !PT ;  /* 0xffffffdf1e1e7812 */ /* 0x000fe400078ec0ff */
[----:B------:R-:W-:Y:S02]  /*112f50*/  LOP3.LUT R29, R29, 0x7fffffff, RZ, 0xc0, !PT ;  /* 0x7fffffff1d1d7812 */ /* 0x000fe400078ec0ff */
[----:B--2---:R-:W-:Y:S01]  /*112f60*/  ISETP.GE.AND P0, PT, R7, UR21, PT ;  /* 0x0000001507007c0c */ /* 0x004fe2000bf06270 */
[----:B------:R-:W-:-:S03]  /*112f70*/  ULDC UR21, c[0x0][0x228] ;  /* 0x00008a0000157ab9 */ /* 0x000fc60000000800 */
[----:B------:R-:W-:Y:S01]  /*112f80*/  ISETP.LT.AND P1, PT, R51, UR16, !P0 ;  /* 0x0000001033007c0c */ /* 0x000fe2000c721270 */
[----:B---3--:R-:W-:Y:S01]  /*112f90*/  VIADD R7, R56, 0x29 ;  /* 0x0000002938077836 */ /* 0x008fe20000000000 */
[----:B------:R-:W-:Y:S01]  /*112fa0*/  ISETP.LT.AND P3, PT, R54, UR55, !P0 ;  /* 0x0000003736007c0c */ /* 0x000fe2000c761270 */
[----:B------:R-:W-:Y:S01]  /*112fb0*/  ULDC UR55, c[0x0][0x228] ;  /* 0x00008a0000377ab9 */ /* 0x000fe20000000800 */
[----:B------:R-:W-:Y:S01]  /*112fc0*/  ISETP.LT.AND P2, PT, R53, UR57, !P0 ;  /* 0x0000003935007c0c */ /* 0x000fe2000c741270 */
[----:B------:R-:W-:Y:S01]  /*112fd0*/  ULDC UR57, c[0x0][0x228] ;  /* 0x00008a0000397ab9 */ /* 0x000fe20000000800 */
[----:B------:R-:W-:Y:S01]  /*112fe0*/  LOP3.LUT R28, R28, 0x7fffffff, RZ, 0xc0, !PT ;  /* 0x7fffffff1c1c7812 */ /* 0x000fe200078ec0ff */
[----:B------:R-:W-:-:S06]  /*112ff0*/  ULDC UR16, c[0x0][0x228] ;  /* 0x00008a0000107ab9 */ /* 0x000fcc0000000800 */
[----:B------:R-:W-:Y:S02]  /*113000*/  @P1 LOP3.LUT R30, R30, 0x20, RZ, 0xfc, !PT ;  /* 0x000000201e1e1812 */ /* 0x000fe400078efcff */
[----:B------:R-:W-:Y:S01]  /*113010*/  ISETP.LT.AND P1, PT, R55, UR54, !P0 ;  /* 0x0000003637007c0c */ /* 0x000fe2000c721270 */
[----:B------:R-:W-:Y:S01]  /*113020*/  ULDC UR54, c[0x0][0x228] ;  /* 0x00008a0000367ab9 */ /* 0x000fe20000000800 */
[----:B------:R-:W-:-:S11]  /*113030*/  LOP3.LUT R30, R30, 0xfffffdff, RZ, 0xc0, !PT ;  /* 0xfffffdff1e1e7812 */ /* 0x000fd600078ec0ff */
        /* <DEDUP_REMOVED lines=26> */
[----:B------:R-:W-:Y:S01]  /*1131e0*/  ULDC.64 UR6, c[0x0][0x228] ;  /* 0x00008a0000067ab9 */ /* 0x000fe20000000a00 */
[----:B------:R-:W-:-:S04]  /*1131f0*/  LOP3.LUT R30, R30, 0xfffffffd, RZ, 0xc0, !PT ;  /* 0xfffffffd1e1e7812 */ /* 0x000fc800078ec0ff */
        /* <DEDUP_REMOVED lines=20> */
[----:B------:R-:W-:-:S04]  /*113340*/  @P1 LOP3.LUT R29, R29, 0x8000000, RZ, 0xfc, !PT ;  /* 0x080000001d1d1812 */ /* 0x000fc800078efcff */
[----:B------:R-:W-:-:S04]  /*113350*/  LOP3.LUT R29, R29, 0xfbffffff, RZ, 0xc0, !PT ;  /* 0xfbffffff1d1d7812 */ /* 0x000fc800078ec0ff */
[----:B------:R-:W-:Y:S02]  /*113360*/  @P0 LOP3.LUT R29, R29, 0x4000000, RZ, 0xfc, !PT ;  /* 0x040000001d1d0812 */ /* 0x000fe400078efcff */
[----:B------:R-:W-:Y:S02]  /*113370*/  ISETP.GE.AND P0, PT, R7, UR17, PT ;  /* 0x0000001107007c0c */ /* 0x000fe4000bf06270 */
[----:B------:R-:W-:Y:S01]  /*113380*/  LOP3.LUT R29, R29, 0xffdfffff, RZ, 0xc0, !PT ;  /* 0xffdfffff1d1d7812 */ /* 0x000fe200078ec0ff */
[----:B------:R-:W-:Y:S01]  /*113390*/  VIADD R7, R56, 0x28 ;  /* 0x0000002838077836 */ /* 0x000fe20000000000 */
[----:B------:R-:W-:Y:S01]  /*1133a0*/  ISETP.LT.AND P3, PT, R51, UR6, !P0 ;  /* 0x0000000633007c0c */ /* 0x000fe2000c761270 */
[----:B------:R-:W-:Y:S01]  /*1133b0*/  ULDC UR6, c[0x0][0x228] ;  /* 0x00008a0000067ab9 */ /* 0x000fe20000000800 */
[----:B------:R-:W-:Y:S01]  /*1133c0*/  ISETP.LT.AND P2, PT, R55, UR30, !P0 ;  /* 0x0000001e37007c0c */ /* 0x000fe2000c741270 */
[----:B------:R-:W-:Y:S01]  /*1133d0*/  ULDC UR30, c[0x0][0x228] ;  /* 0x00008a00001e7ab9 */ /* 0x000fe20000000800 */
[----:B------:R-:W-:Y:S01]  /*1133e0*/  ISETP.LT.AND P1, PT, R54, UR33, !P0 ;  /* 0x0000002136007c0c */ /* 0x000fe2000c721270 */
[----:B------:R-:W-:Y:S01]  /*1133f0*/  ULDC UR33, c[0x0][0x228] ;  /* 0x00008a0000217ab9 */ /* 0x000fe20000000800 */
[----:B------:R-:W-:Y:S01]  /*113400*/  LOP3.LUT R27, R27, 0x7fffffff, RZ, 0xc0, !PT ;  /* 0x7fffffff1b1b7812 */ /* 0x000fe200078ec0ff */
        /* <DEDUP_REMOVED lines=130> */
[----:B------:R-:W-:-:S10]  /*113c30*/  ULDC UR40, c[0x0][0x228] ;  /* 0x00008a0000287ab9 */ /* 0x000fd40000000800 */
        /* <DEDUP_REMOVED lines=62> */
[----:B------:R-:W-:Y:S01]  /*114020*/  ULDC.64 UR34, c[0x0][0x228] ;  /* 0x00008a0000227ab9 */ /* 0x000fe20000000a00 */
        /* <DEDUP_REMOVED lines=69> */
[----:B------:R-:W-:-:S09]  /*114480*/  ULDC UR29, c[0x0][0x228] ;  /* 0x00008a00001d7ab9 */ /* 0x000fd20000000800 */
        /* <DEDUP_REMOVED lines=101> */
[----:B------:R-:W-:Y:S02]  /*114ae0*/  ISETP.LT.AND P1, PT, R61, UR30, !P0 ;  /* 0x0000001e3d007c0c */ /* 0x000fe4000c721270 */
        /* <DEDUP_REMOVED lines=97> */
[----:B------:R-:W-:-:S07]  /*115100*/  ULDC UR44, c[0x0][0x228] ;  /* 0x00008a00002c7ab9 */ /* 0x000fce0000000800 */
        /* <DEDUP_REMOVED lines=526> */
[----:B------:R-:W-:Y:S01]  /*1171f0*/  R2UR UR5, R8 ;  /* 0x00000000080572ca */ /* 0x000fe200000e0000 */
        /* <DEDUP_REMOVED lines=25> */
[----:B------:R-:W-:Y:S01]  /*117390*/  VIADD R8, R56, 0x16 ;  /* 0x0000001638087836 */ /* 0x000fe20000000000 */
[----:B------:R-:W-:Y:S01]  /*1173a0*/  LOP3.LUT R22, R22, 0xfffffffb, RZ, 0xc0, !PT ;  /* 0xfffffffb16167812 */ /* 0x000fe200078ec0ff */
[----:B------:R-:W-:-:S03]  /*1173b0*/  ULDC UR36, c[0x0][0x228] ;  /* 0x00008a0000247ab9 */ /* 0x000fc60000000800 */
        /* <DEDUP_REMOVED lines=145> */
[----:B------:R-:W-:-:S02]  /*117cd0*/  ISETP.LT.AND P3, PT, R60, UR21, !P0 ;  /* 0x000000153c007c0c */ /* 0x000fc4000c761270 */
        /* <DEDUP_REMOVED lines=16> */
[----:B------:R-:W-:Y:S01]  /*117de0*/  ISETP.GE.AND P0, PT, R7, UR17, PT ;  /* 0x0000001107007c0c */ /* 0x000fe2000bf06270 */
[----:B------:R-:W-:-:S03]  /*117df0*/  ULDC UR17, c[0x0][0x228] ;  /* 0x00008a0000117ab9 */ /* 0x000fc60000000800 */
        /* <DEDUP_REMOVED lines=28> */
[----:B------:R-:W-:Y:S01]  /*117fc0*/  ISETP.LT.AND P1, PT, R9, UR23, !P0 ;  /* 0x0000001709007c0c */ /* 0x000fe2000c721270 */
[----:B------:R-:W-:Y:S01]  /*117fd0*/  VIADD R7, R56, 0x15 ;  /* 0x0000001538077836 */ /* 0x000fe20000000000 */
[----:B------:R-:W-:Y:S01]  /*117fe0*/  LOP3.LUT R20, R20, 0xfffbffff, RZ, 0xc0, !PT ;  /* 0xfffbffff14147812 */ /* 0x000fe200078ec0ff */
[----:B------:R-:W-:-:S03]  /*117ff0*/  ULDC.64 UR22, c[0x0][0x228] ;  /* 0x00008a0000167ab9 */ /* 0x000fc60000000a00 */
        /* <DEDUP_REMOVED lines=65> */
[----:B------:R-:W-:Y:S02]  /*118410*/  LOP3.LUT R20, R20, 0xfffffffe, RZ, 0xc0, !PT ;  /* 0xfffffffe14147812 */ /* 0x000fe400078ec0ff */
[----:B------:R-:W-:Y:S02]  /*118420*/  @P3 LOP3.LUT R19, R19, 0x80000000, RZ, 0xfc, !PT ;  /* 0x8000000013133812 */ /* 0x000fe400078efcff */
        /* <DEDUP_REMOVED lines=13> */
[----:B------:R-:W-:Y:S02]  /*118500*/  ISETP.GE.AND P0, PT, R7, UR17, PT ;  /* 0x0000001107007c0c */ /* 0x000fe4000bf06270 */
[----:B------:R-:W-:Y:S01]  /*118510*/  LOP3.LUT R19, R19, 0xfbffffff, RZ, 0xc0, !PT ;  /* 0xfbffffff13137812 */ /* 0x000fe200078ec0ff */
[----:B------:R-:W-:Y:S01]  /*118520*/  VIADD R8, R56, 0x14 ;  /* 0x0000001438087836 */ /* 0x000fe20000000000 */
[----:B------:R-:W2:Y:S02]  /*118530*/  LDL.LU R7, [R1+0x65b8] ;  /* 0x0065b80001077983 */ /* 0x000ea40000300800 */
[----:B------:R-:W-:Y:S02]  /*118540*/  @P1 LOP3.LUT R19, R19, 0x4000000, RZ, 0xfc, !PT ;  /* 0x0400000013131812 */ /* 0x000fe400078efcff */
[----:B------:R-:W-:-:S02]  /*118550*/  ISETP.LT.AND P1, PT, R51, UR22, !P0 ;  /* 0x0000001633007c0c */ /* 0x000fc4000c721270 */
[----:B------:R-:W-:Y:S02]  /*118560*/  ISETP.LT.AND P3, PT, R55, UR27, !P0 ;  /* 0x0000001b37007c0c */ /* 0x000fe4000c761270 */
[----:B------:R-:W-:Y:S02]  /*118570*/  LOP3.LUT R19, R19, 0xffdfffff, RZ, 0xc0, !PT ;  /* 0xffdfffff13137812 */ /* 0x000fe400078ec0ff */
[----:B------:R-:W-:-:S07]  /*118580*/  ISETP.LT.AND P2, PT, R54, UR26, !P0 ;  /* 0x0000001a36007c0c */ /* 0x000fce000c741270 */
[----:B------:R-:W-:-:S04]  /*118590*/  @P1 LOP3.LUT R19, R19, 0x200000, RZ, 0xfc, !PT ;  /* 0x0020000013131812 */ /* 0x000fc800078efcff */
        /* <DEDUP_REMOVED lines=43> */
[----:B------:R-:W3:Y:S03]  /*118850*/  LDL.LU R8, [R1+0x65b4] ;  /* 0x0065b40001087983 */ /* 0x000ee60000300800 */
        /* <DEDUP_REMOVED lines=22> */
[----:B------:R-:W-:-:S04]  /*1189c0*/  @P1 LOP3.LUT R19, R19, 0x8, RZ, 0xfc, !PT ;  /* 0x0000000813131812 */ /* 0x000fc800078efcff */
[----:B------:R-:W-:Y:S02]  /*1189d0*/  LOP3.LUT R19, R19, 0xfffffffb, RZ, 0xc0, !PT ;  /* 0xfffffffb13137812 */ /* 0x000fe400078ec0ff */
[----:B------:R-:W-:Y:S02]  /*1189e0*/  ISETP.LT.AND P2, PT, R9, UR6, !P0 ;  /* 0x0000000609007c0c */ /* 0x000fe4000c741270 */
[----:B------:R-:W4:Y:S01]  /*1189f0*/  LDL.LU R9, [R1+0x65b0] ;  /* 0x0065b00001097983 */ /* 0x000f220000300800 */
[----:B------:R-:W-:Y:S02]  /*118a00*/  ISETP.LT.AND P1, PT, R10, UR14, !P0 ;  /* 0x0000000e0a007c0c */ /* 0x000fe4000c721270 */
[----:B------:R-:W-:Y:S01]  /*118a10*/  @P3 LOP3.LUT R19, R19, 0x4, RZ, 0xfc, !PT ;  /* 0x0000000413133812 */ /* 0x000fe200078efcff */
[----:B------:R-:W2:Y:S01]  /*118a20*/  LDL.LU R10, [R1+0x65ac] ;  /* 0x0065ac00010a7983 */ /* 0x000ea20000300800 */
[----:B------:R-:W-:-:S03]  /*118a30*/  ISETP.LT.AND P3, PT, R18, UR19, !P0 ;  /* 0x0000001312007c0c */ /* 0x000fc6000c761270 */
[----:B------:R-:W3:Y:S01]  /*118a40*/  LDL.LU R18, [R1+0x65a8] ;  /* 0x0065a80001127983 */ /* 0x000ee20000300800 */
[----:B------:R-:W-:-:S04]  /*118a50*/  LOP3.LUT R19, R19, 0xfffffffd, RZ, 0xc0, !PT ;  /* 0xfffffffd13137812 */ /* 0x000fc800078ec0ff */
[----:B------:R-:W-:Y:S02]  /*118a60*/  @P2 LOP3.LUT R19, R19, 0x2, RZ, 0xfc, !PT ;  /* 0x0000000213132812 */ /* 0x000fe400078efcff */
[----:B------:R-:W-:Y:S02]  /*118a70*/  ISETP.LT.AND P2, PT, R61, UR29, !P0 ;  /* 0x0000001d3d007c0c */ /* 0x000fe4000c741270 */
[----:B------:R-:W-:Y:S01]  /*118a80*/  LOP3.LUT R19, R19, 0xfffffffe, RZ, 0xc0, !PT ;  /* 0xfffffffe13137812 */ /* 0x000fe200078ec0ff */
[----:B------:R-:W-:Y:S01]  /*118a90*/  VIADD R56, R56, 0x13 ;  /* 0x0000001338387836 */ /* 0x000fe20000000000 */
[----:B------:R-:W4:Y:S02]  /*118aa0*/  LDL.LU R61, [R1+0x65a4] ;  /* 0x0065a400013d7983 */ /* 0x000f240000300800 */
[----:B------:R-:W-:Y:S02]  /*118ab0*/  @P1 LOP3.LUT R19, R19, 0x1, RZ, 0xfc, !PT ;  /* 0x0000000113131812 */ /* 0x000fe400078efcff */
[----:B------:R-:W-:-:S02]  /*118ac0*/  ISETP.LT.AND P1, PT, R60, UR33, !P0 ;  /* 0x000000213c007c0c */ /* 0x000fc4000c721270 */
[----:B------:R-:W2:Y:S01]  /*118ad0*/  LDL.LU R60, [R1+0x65a0] ;  /* 0x0065a000013c7983 */ /* 0x000ea20000300800 */
[----:B---3--:R-:W-:-:S04]  /*118ae0*/  LOP3.LUT R18, R18, 0x7fffffff, RZ, 0xc0, !PT ;  /* 0x7fffffff12127812 */ /* 0x008fc800078ec0ff */
[----:B------:R-:W-:-:S04]  /*118af0*/  @P3 LOP3.LUT R18, R18, 0x80000000, RZ, 0xfc, !PT ;  /* 0x8000000012123812 */ /* 0x000fc800078efcff */
[----:B------:R-:W-:-:S04]  /*118b00*/  LOP3.LUT R18, R18, 0xbfffffff, RZ, 0xc0, !PT ;  /* 0xbfffffff12127812 */ /* 0x000fc800078ec0ff */
[----:B------:R-:W-:Y:S02]  /*118b10*/  @P2 LOP3.LUT R18, R18, 0x40000000, RZ, 0xfc, !PT ;  /* 0x4000000012122812 */ /* 0x000fe400078efcff */
[----:B------:R-:W-:Y:S02]  /*118b20*/  ISETP.LT.AND P3, PT, R59, UR51, !P0 ;  /* 0x000000333b007c0c */ /* 0x000fe4000c761270 */
[----:B------:R-:W-:Y:S01]  /*118b30*/  LOP3.LUT R18, R18, 0xdfffffff, RZ, 0xc0, !PT ;  /* 0xdfffffff12127812 */ /* 0x000fe200078ec0ff */
[----:B------:R-:W3:Y:S03]  /*118b40*/  LDL.LU R59, [R1+0x659c] ;  /* 0x00659c00013b7983 */ /* 0x000ee60000300800 */
[----:B------:R-:W-:Y:S02]  /*118b50*/  @P1 LOP3.LUT R18, R18, 0x20000000, RZ, 0xfc, !PT ;  /* 0x2000000012121812 */ /* 0x000fe400078efcff */
[----:B------:R-:W-:-:S02]  /*118b60*/  ISETP.LT.AND P2, PT, R58, UR52, !P0 ;  /* 0x000000343a007c0c */ /* 0x000fc4000c741270 */
[----:B------:R-:W-:Y:S01]  /*118b70*/  LOP3.LUT R18, R18, 0xefffffff, RZ, 0xc0, !PT ;  /* 0xefffffff12127812 */ /* 0x000fe200078ec0ff */
[----:B------:R-:W3:Y:S03]  /*118b80*/  LDL.LU R58, [R1+0x6598] ;  /* 0x00659800013a7983 */ /* 0x000ee60000300800 */
[----:B------:R-:W-:Y:S02]  /*118b90*/  @P3 LOP3.LUT R18, R18, 0x10000000, RZ, 0xfc, !PT ;  /* 0x1000000012123812 */ /* 0x000fe400078efcff */
[----:B------:R-:W-:Y:S02]  /*118ba0*/  ISETP.LT.AND P1, PT, R57, UR53, !P0 ;  /* 0x0000003539007c0c */ /* 0x000fe4000c721270 */
[----:B------:R-:W-:Y:S01]  /*118bb0*/  LOP3.LUT R18, R18, 0xf7ffffff, RZ, 0xc0, !PT ;  /* 0xf7ffffff12127812 */ /* 0x000fe200078ec0ff */
[----:B------:R-:W3:Y:S01]  /*118bc0*/  LDL.LU R57, [R1+0x6594] ;  /* 0x0065940001397983 */ /* 0x000ee20000300800 */
[----:B------:R-:W-:-:S02]  /*118bd0*/  ISETP.GE.AND P0, PT, R56, UR41, PT ;  /* 0x0000002938007c0c */ /* 0x000fc4000bf06270 */
[----:B------:R-:W-:Y:S01]  /*118be0*/  @P2 LOP3.LUT R18, R18, 0x8000000, RZ, 0xfc, !PT ;  /* 0x0800000012122812 */ /* 0x000fe200078efcff */
[----:B------:R-:W3:Y:S01]  /*118bf0*/  LDL.LU R56, [R1+0x6590] ;  /* 0x0065900001387983 */ /* 0x000ee20000300800 */
        /* <DEDUP_REMOVED lines=10> */
[----:B------:R-:W3:Y:S03]  /*118ca0*/  LDL.LU R53, [R1+0x6584] ;  /* 0x0065840001357983 */ /* 0x000ee60000300800 */
[----:B------:R-:W-:-:S02]  /*118cb0*/  @P1 LOP3.LUT R18, R18, 0x1000000, RZ, 0xfc, !PT ;  /* 0x0100000012121812 */ /* 0x000fc400078efcff */
[----:B------:R-:W-:Y:S02]  /*118cc0*/  ISETP.LT.AND P2, PT, R52, UR57, !P0 ;  /* 0x0000003934007c0c */ /* 0x000fe4000c741270 */
[----:B------:R-:W-:Y:S01]  /*118cd0*/  LOP3.LUT R18, R18, 0xff7fffff, RZ, 0xc0, !PT ;  /* 0xff7fffff12127812 */ /* 0x000fe200078ec0ff */
[----:B------:R-:W3:Y:S03]  /*118ce0*/  LDL.LU R52, [R1+0x6580] ;  /* 0x0065800001347983 */ /* 0x000ee60000300800 */
[----:B------:R-:W-:Y:S02]  /*118cf0*/  @P3 LOP3.LUT R18, R18, 0x800000, RZ, 0xfc, !PT ;  /* 0x0080000012123812 */ /* 0x000fe400078efcff */
[----:B------:R-:W-:Y:S02]  /*118d00*/  ISETP.LT.AND P1, PT, R51, UR42, !P0 ;  /* 0x0000002a33007c0c */ /* 0x000fe4000c721270 */
[----:B------:R-:W-:Y:S01]  /*118d10*/  LOP3.LUT R18, R18, 0xffbfffff, RZ, 0xc0, !PT ;  /* 0xffbfffff12127812 */ /* 0x000fe200078ec0ff */
[----:B------:R-:W3:Y:S03]  /*118d20*/  LDL.LU R51, [R1+0x657c] ;  /* 0x00657c0001337983 */ /* 0x000ee60000300800 */
[----:B------:R-:W-:-:S04]  /*118d30*/  @P2 LOP3.LUT R18, R18, 0x400000, RZ, 0xfc, !PT ;  /* 0x0040000012122812 */ /* 0x000fc800078efcff */
[----:B------:R-:W-:Y:S02]  /*118d40*/  LOP3.LUT R18, R18, 0xffdfffff, RZ, 0xc0, !PT ;  /* 0xffdfffff12127812 */ /* 0x000fe400078ec0ff */
[----:B------:R-:W-:Y:S02]  /*118d50*/  ISETP.LT.AND P3, PT, R50, UR58, !P0 ;  /* 0x0000003a32007c0c */ /* 0x000fe4000c761270 */
[----:B------:R-:W3:Y:S01]  /*118d60*/  LDL.LU R50, [R1+0x6578] ;  /* 0x0065780001327983 */ /* 0x000ee20000300800 */
[----:B------:R-:W-:Y:S02]  /*118d70*/  ISETP.LT.AND P2, PT, R49, UR59, !P0 ;  /* 0x0000003b31007c0c */ /* 0x000fe4000c741270 */
[----:B------:R-:W-:Y:S01]  /*118d80*/  @P1 LOP3.LUT R18, R18, 0x200000, RZ, 0xfc, !PT ;  /* 0x0020000012121812 */ /* 0x000fe200078efcff */
[----:B------:R-:W3:Y:S01]  /*118d90*/  LDL.LU R49, [R1+0x6574] ;  /* 0x0065740001317983 */ /* 0x000ee20000300800 */
[----:B------:R-:W-:-:S03]  /*118da0*/  ISETP.LT.AND P1, PT, R48, UR60, !P0 ;  /* 0x0000003c30007c0c */ /* 0x000fc6000c721270 */
[----:B------:R-:W3:Y:S01]  /*118db0*/  LDL.LU R48, [R1+0x6570] ;  /* 0x0065700001307983 */ /* 0x000ee20000300800 */
[----:B------:R-:W-:-:S04]  /*118dc0*/  LOP3.LUT R18, R18, 0xffefffff, RZ, 0xc0, !PT ;  /* 0xffefffff12127812 */ /* 0x000fc800078ec0ff */
[----:B------:R-:W-:-:S04]  /*118dd0*/  @P3 LOP3.LUT R18, R18, 0x100000, RZ, 0xfc, !PT ;  /* 0x0010000012123812 */ /* 0x000fc800078efcff */
[----:B------:R-:W-:-:S04]  /*118de0*/  LOP3.LUT R18, R18, 0xfffbffff, RZ, 0xc0, !PT ;  /* 0xfffbffff12127812 */ /* 0x000fc800078ec0ff */
[----:B------:R-:W-:-:S04]  /*118df0*/  LOP3.LUT R18, R18, 0xfff7ffff, RZ, 0xc0, !PT ;  /* 0xfff7ffff12127812 */ /* 0x000fc800078ec0ff */
[----:B------:R-:W-:-:S04]  /*118e00*/  @P2 LOP3.LUT R18, R18, 0x80000, RZ, 0xfc, !PT ;  /* 0x0008000012122812 */ /* 0x000fc800078efcff */
[----:B------:R-:W-:-:S05]  /*118e10*/  @P1 LOP3.LUT R18, R18, 0x40000, RZ, 0xfc, !PT ;  /* 0x0004000012121812 */ /* 0x000fca00078efcff */
        /* <DEDUP_REMOVED lines=10> */
[----:B0-----:R-:W3:Y:S01]  /*118ec0*/  LDL.LU R18, [R1+0x48] ;  /* 0x0000480001127983 */ /* 0x001ee20000300800 */
        /* <DEDUP_REMOVED lines=17> */
[----:B----4-:R0:W-:Y:S01]  /*118fe0*/  STL [R1+0x6620], R61 ;  /* 0x0066203d01007387 */ /* 0x0101e20000100800 */
        /* <DEDUP_REMOVED lines=9> */
[----:B0-----:R-:W4:Y:S01]  /*119080*/  LDL.LU R61, [R1+0x2b5c] ;  /* 0x002b5c00013d7983 */ /* 0x001f220000300800 */
[----:B------:R-:W-:Y:S01]  /*119090*/  ULDC UR45, c[0x0][0x228] ;  /* 0x00008a00002d7ab9 */ /* 0x000fe20000000800 */
[----:B------:R-:W-:Y:S01]  /*1190a0*/  ULDC UR46, c[0x0][0x228] ;  /* 0x00008a00002e7ab9 */ /* 0x000fe20000000800 */
[----:B------:R-:W-:Y:S01]  /*1190b0*/  ULDC UR47, c[0x0][0x228] ;  /* 0x00008a00002f7ab9 */ /* 0x000fe20000000800 */
[----:B--2---:R0:W-:Y:S01]  /*1190c0*/  STL [R1+0x661c], R60 ;  /* 0x00661c3c01007387 */ /* 0x0041e20000100800 */
        /* <DEDUP_REMOVED lines=13> */
[----:B---3--:R0:W-:Y:S01]  /*1191a0*/  STL [R1+0x6618], R59 ;  /* 0x0066183b01007387 */ /* 0x0081e20000100800 */
[----:B------:R-:W-:Y:S01]  /*1191b0*/  ULDC UR36, c[0x0][0x228] ;  /* 0x00008a0000247ab9 */ /* 0x000fe20000000800 */
[----:B------:R-:W-:Y:S01]  /*1191c0*/  ULDC UR37, c[0x0][0x228] ;  /* 0x00008a0000257ab9 */ /* 0x000fe20000000800 */
[----:B------:R-:W-:Y:S01]  /*1191d0*/  ULDC UR38, c[0x0][0x228] ;  /* 0x00008a0000267ab9 */ /* 0x000fe20000000800 */
[----:B------:R-:W-:Y:S01]  /*1191e0*/  ULDC UR39, c[0x0][0x228] ;  /* 0x00008a0000277ab9 */ /* 0x000fe20000000800 */
[----:B------:R-:W-:Y:S01]  /*1191f0*/  ULDC UR54, c[0x0][0x228] ;  /* 0x00008a0000367ab9 */ /* 0x000fe20000000800 */
[----:B------:R-:W-:Y:S01]  /*119200*/  ULDC UR28, c[0x0][0x228] ;  /* 0x00008a00001c7ab9 */ /* 0x000fe20000000800 */
[----:B------:R-:W-:Y:S01]  /*119210*/  ULDC UR55, c[0x0][0x228] ;  /* 0x00008a0000377ab9 */ /* 0x000fe20000000800 */
[----:B0-----:R-:W2:Y:S04]  /*119220*/  LDL.LU R59, [R1+0x2b34] ;  /* 0x002b3400013b7983 */ /* 0x001ea80000300800 */
[----:B------:R0:W-:Y:S04]  /*119230*/  STL [R1+0x6614], R58 ;  /* 0x0066143a01007387 */ /* 0x0001e80000100800 */
[----:B0-----:R-:W3:Y:S04]  /*119240*/  LDL.LU R58, [R1+0x2b48] ;  /* 0x002b4800013a7983 */ /* 0x001ee80000300800 */
[----:B------:R0:W-:Y:S04]  /*119250*/  STL [R1+0x6610], R57 ;  /* 0x0066103901007387 */ /* 0x0001e80000100800 */
[----:B0-----:R-:W4:Y:S04]  /*119260*/  LDL.LU R57, [R1+0x2b54] ;  /* 0x002b540001397983 */ /* 0x001f280000300800 */
[----:B------:R-:W-:Y:S04]  /*119270*/  STL [R1+0x660c], R56 ;  /* 0x00660c3801007387 */ /* 0x000fe80000100800 */
[----:B------:R0:W-:Y:S04]  /*119280*/  STL [R1+0x6608], R55 ;  /* 0x0066083701007387 */ /* 0x0001e80000100800 */
[----:B0-----:R-:W4:Y:S04]  /*119290*/  LDL.LU R55, [R1+0x2b50] ;  /* 0x002b500001377983 */ /* 0x001f280000300800 */
[----:B------:R0:W-:Y:S04]  /*1192a0*/  STL [R1+0x6604], R54 ;  /* 0x0066043601007387 */ /* 0x0001e80000100800 */
[----:B0-----:R-:W2:Y:S04]  /*1192b0*/  LDL R54, [R1+0x40] ;  /* 0x0000400001367983 */ /* 0x001ea80000100800 */
[----:B------:R-:W-:Y:S04]  /*1192c0*/  STL [R1+0x6600], R53 ;  /* 0x0066003501007387 */ /* 0x000fe80000100800 */
[----:B------:R0:W-:Y:S04]  /*1192d0*/  STL [R1+0x65fc], R52 ;  /* 0x0065fc3401007387 */ /* 0x0001e80000100800 */
[----:B0-----:R-:W2:Y:S04]  /*1192e0*/  LDL.LU R52, [R1+0x2b30] ;  /* 0x002b300001347983 */ /* 0x001ea80000300800 */
[----:B------:R0:W-:Y:S04]  /*1192f0*/  STL [R1+0x65f8], R51 ;  /* 0x0065f83301007387 */ /* 0x0001e80000100800 */
[----:B0-----:R-:W2:Y:S04]  /*119300*/  LDL.LU R51, [R1+0x2b44] ;  /* 0x002b440001337983 */ /* 0x001ea80000300800 */
[----:B------:R0:W-:Y:S04]  /*119310*/  STL [R1+0x65f4], R50 ;  /* 0x0065f43201007387 */ /* 0x0001e80000100800 */
[----:B0-----:R-:W2:Y:S04]  /*119320*/  LDL.LU R50, [R1+0x2b40] ;  /* 0x002b400001327983 */ /* 0x001ea80000300800 */
        /* <DEDUP_REMOVED lines=32> */
[----:B------:R-:W-:Y:S01]  /*119530*/  STL [R1+0x6574], R17 ;  /* 0x0065741101007387 */ /* 0x000fe20000100800 */
[----:B------:R-:W-:Y:S01]  /*119540*/  VIADD R53, R18, UR6 ;  /* 0x0000000612357c36 */ /* 0x000fe20008000000 */
[----:B------:R-:W-:-:S02]  /*119550*/  ULDC UR6, c[0x0][0x248] ;  /* 0x0000920000067ab9 */ /* 0x000fc40000000800 */
[----:B------:R1:W-:Y:S04]  /*119560*/  STL [R1+0x6570], R16 ;  /* 0x0065701001007387 */ /* 0x0003e80000100800 */
[----:B------:R-:W2:Y:S04]  /*119570*/  LDL.LU R56, [R1+0x2b38] ;  /* 0x002b380001387983 */ /* 0x000ea80000300800 */
[----:B------:R-:W2:Y:S01]  /*119580*/  LDL.LU R18, [R1+0x2b3c] ;  /* 0x002b3c0001127983 */ /* 0x000ea20000300800 */
[----:B0-----:R-:W-:Y:S02]  /*119590*/  SHF.R.S32.HI R19, RZ, 0x1f, R53 ;  /* 0x0000001fff137819 */ /* 0x001fe40000011435 */
[----:B-1----:R-:W-:Y:S01]  /*1195a0*/  IADD3 R16, P1, R53, R8, RZ ;  /* 0x0000000835107210 */ /* 0x002fe20007f3e0ff */
[----:B------:R-:W2:Y:S01]  /*1195b0*/  LDL R35, [R1+0x3c] ;  /* 0x00003c0001237983 */ /* 0x000ea20000100800 */
[----:B----4-:R-:W-:-:S05]  /*1195c0*/  F2FP.SATFINITE.E4M3.F32.PACK_AB_MERGE_C R20, R57, R55, RZ ;  /* 0x000000373914723e */ /* 0x010fca00048070ff */
[----:B------:R-:W-:Y:S04]  /*1195d0*/  STL [R1+0x52c0], R20 ;  /* 0x0052c01401007387 */ /* 0x000fe80000100800 */
[----:B------:R-:W4:Y:S04]  /*1195e0*/  LDL.LU R47, [R1+0x2b20] ;  /* 0x002b2000012f7983 */ /* 0x000f280000300800 */
[----:B------:R-:W4:Y:S01]  /*1195f0*/  LDL.LU R48, [R1+0x2b24] ;  /* 0x002b240001307983 */ /* 0x000f220000300800 */
[----:B---3--:R-:W-:Y:S02]  /*119600*/  F2FP.SATFINITE.E4M3.F32.PACK_AB_MERGE_C R26, R15, R58, RZ ;  /* 0x0000003a0f1a723e */ /* 0x008fe400048070ff */
[----:B--2---:R-:W-:Y:S01]  /*119610*/  F2FP.SATFINITE.E4M3.F32.PACK_AB_MERGE_C R25, R51, R50, RZ ;  /* 0x000000323319723e */ /* 0x004fe200048070ff */
[----:B------:R-:W-:-:S05]  /*119620*/  IMAD.X R17, R19, 0x1, R40, P1 ;  /* 0x0000000113117824 */ /* 0x000fca00008e0628 */
[----:B------:R0:W-:Y:S04]  /*119630*/  STL.64 [R1+0x5108], R16 ;  /* 0x0051081001007387 */ /* 0x0001e80000100a00 */
[----:B------:R-:W2:Y:S04]  /*119640*/  LDL.LU R55, [R1+0x2b28] ;  /* 0x002b280001377983 */ /* 0x000ea80000300800 */
[----:B------:R-:W2:Y:S01]  /*119650*/  LDL.LU R57, [R1+0x2b2c] ;  /* 0x002b2c0001397983 */ /* 0x000ea20000300800 */
[----:B0-----:R-:W-:-:S05]  /*119660*/  F2FP.SATFINITE.E4M3.F32.PACK_AB_MERGE_C R16, R61, R60, RZ ;  /* 0x0000003c3d10723e */ /* 0x001fca00048070ff */
[----:B------:R0:W-:Y:S04]  /*119670*/  STL [R1+0x52b0], R16 ;  /* 0x0052b01001007387 */ /* 0x0001e80000100800 */
[----:B------:R-:W3:Y:S04]  /*119680*/  LDL.LU R60, [R1+0x2b10] ;  /* 0x002b1000013c7983 */ /* 0x000ee80000300800 */
[----:B------:R-:W3:Y:S01]  /*119690*/  LDL.LU R61, [R1+0x2b14] ;  /* 0x002b1400013d7983 */ /* 0x000ee20000300800 */
[----:B0-----:R-:W-:-:S03]  /*1196a0*/  IADD3 R16, P1, R53, R10, RZ ;  /* 0x0000000a35107210 */ /* 0x001fc60007f3e0ff */
[----:B------:R-:W3:Y:S02]  /*1196b0*/  LDL R44, [R1+0x38] ;  /* 0x00003800012c7983 */ /* 0x000ee40000100800 */
[----:B------:R-:W-:Y:S02]  /*1196c0*/  IMAD.X R17, R19, 0x1, R9, P1 ;  /* 0x0000000113117824 */ /* 0x000fe400008e0609 */
[----:B------:R-:W-:Y:S04]  /*1196d0*/  STL [R1+0x6920], R25 ;  /* 0x0069201901007387 */ /* 0x000fe80000100800 */
[----:B------:R-:W3:Y:S04]  /*1196e0*/  LDL R36, [R1+0x30] ;  /* 0x0000300001247983 */ /* 0x000ee80000100800 */
[----:B------:R-:W3:Y:S04]  /*1196f0*/  LDL R58, [R1+0x34] ;  /* 0x00003400013a7983 */ /* 0x000ee80000100800 */
[----:B------:R0:W-:Y:S04]  /*119700*/  STL.64 [R1+0x5100], R16 ;  /* 0x0051001001007387 */ /* 0x0001e80000100a00 */
[----:B------:R-:W3:Y:S04]  /*119710*/  LDL R15, [R1+0x2c] ;  /* 0x00002c00010f7983 */ /* 0x000ee80000100800 */
[----:B------:R-:W-:Y:S01]  /*119720*/  STL [R1+0x6924], R26 ;  /* 0x0069241a01007387 */ /* 0x000fe20000100800 */
[----:B0-----:R-:W-:-:S03]  /*119730*/  F2FP.SATFINITE.E4M3.F32.PACK_AB_MERGE_C R16, R59, R52, RZ ;  /* 0x000000343b10723e */ /* 0x001fc600048070ff */
[----:B------:R-:W3:Y:S04]  /*119740*/  LDL.LU R49, [R1+0x2b18] ;  /* 0x002b180001317983 */ /* 0x000ee80000300800 */
[----:B------:R-:W3:Y:S04]  /*119750*/  LDL.LU R59, [R1+0x2b1c] ;  /* 0x002b1c00013b7983 */ /* 0x000ee80000300800 */
[----:B------:R0:W-:Y:S04]  /*119760*/  STL [R1+0x51b4], R16 ;  /* 0x0051b41001007387 */ /* 0x0001e80000100800 */
[----:B------:R-:W3:Y:S04]  /*119770*/  LDL.LU R50, [R1+0x2b00] ;  /* 0x002b000001327983 */ /* 0x000ee80000300800 */
[----:B------:R-:W3:Y:S01]  /*119780*/  LDL.LU R51, [R1+0x2b04] ;  /* 0x002b040001337983 */ /* 0x000ee20000300800 */
[----:B0-----:R-:W-:-:S03]  /*119790*/  IADD3 R16, P1, R53, R7, RZ ;  /* 0x0000000735107210 */ /* 0x001fc60007f3e0ff */
[----:B------:R-:W3:Y:S02]  /*1197a0*/  LDL R32, [R1+0x28] ;  /* 0x0000280001207983 */ /* 0x000ee40000100800 */
[----:B------:R-:W-:Y:S02]  /*1197b0*/  IMAD.X R17, R19, 0x1, R54, P1 ;  /* 0x0000000113117824 */ /* 0x000fe400008e0636 */
[----:B------:R-:W3:Y:S04]  /*1197c0*/  LDL R31, [R1+0x20] ;  /* 0x00002000011f7983 */ /* 0x000ee80000100800 */
[----:B------:R0:W-:Y:S04]  /*1197d0*/  STL.64 [R1+0x50f8], R16 ;  /* 0x0050f81001007387 */ /* 0x0001e80000100a00 */
[----:B------:R-:W3:Y:S04]  /*1197e0*/  LDL.LU R41, [R1+0x2b08] ;  /* 0x002b080001297983 */ /* 0x000ee80000300800 */
[----:B------:R-:W3:Y:S01]  /*1197f0*/  LDL.LU R42, [R1+0x2b0c] ;  /* 0x002b0c00012a7983 */ /* 0x000ee20000300800 */
[----:B0-----:R-:W-:-:S05]  /*119800*/  F2FP.SATFINITE.E4M3.F32.PACK_AB_MERGE_C R16, R18, R56, RZ ;  /* 0x000000381210723e */ /* 0x001fca00048070ff */
[----:B------:R0:W-:Y:S04]  /*119810*/  STL [R1+0x51b8], R16 ;  /* 0x0051b81001007387 */ /* 0x0001e80000100800 */
[----:B------:R-:W3:Y:S04]  /*119820*/  LDL.LU R52, [R1+0x2af0] ;  /* 0x002af00001347983 */ /* 0x000ee80000300800 */
[----:B------:R-:W3:Y:S01]  /*119830*/  LDL.LU R18, [R1+0x2af4] ;  /* 0x002af40001127983 */ /* 0x000ee20000300800 */
[----:B0-----:R-:W-:-:S03]  /*119840*/  IADD3 R16, P1, R53, R6, RZ ;  /* 0x0000000635107210 */ /* 0x001fc60007f3e0ff */
[----:B------:R-:W3:Y:S02]  /*119850*/  LDL R56, [R1+0x24] ;  /* 0x0000240001387983 */ /* 0x000ee40000100800 */
[----:B------:R-:W-:Y:S01]  /*119860*/  IMAD.X R17, R19, 0x1, R5, P1 ;  /* 0x0000000113117824 */ /* 0x000fe200008e0605 */
[----:B----4-:R-:W-:-:S05]  /*119870*/  F2FP.SATFINITE.E4M3.F32.PACK_AB_MERGE_C R20, R48, R47, RZ ;  /* 0x0000002f3014723e */ /* 0x010fca00048070ff */
[----:B------:R-:W-:Y:S04]  /*119880*/  STL [R1+0x5124], R20 ;  /* 0x0051241401007387 */ /* 0x000fe80000100800 */
[----:B------:R2:W-:Y:S04]  /*119890*/  STL.64 [R1+0x50f0], R16 ;  /* 0x0050f01001007387 */ /* 0x0005e80000100a00 */
[----:B------:R-:W4:Y:S04]  /*1198a0*/  LDL R39, [R1+0x18] ;  /* 0x0000180001277983 */ /* 0x000f280000100800 */
[----:B------:R-:W4:Y:S01]  /*1198b0*/  LDL R43, [R1+0x1c] ;  /* 0x00001c00012b7983 */ /* 0x000f220000100800 */
[----:B--2---:R-:W-:-:S05]  /*1198c0*/  F2FP.SATFINITE.E4M3.F32.PACK_AB_MERGE_C R16, R57, R55, RZ ;  /* 0x000000373910723e */ /* 0x004fca00048070ff */
[----:B------:R3:W-:Y:S04]  /*1198d0*/  STL [R1+0x5128], R16 ;  /* 0x0051281001007387 */ /* 0x0007e80000100800 */
[----:B------:R-:W2:Y:S04]  /*1198e0*/  LDL R28, [R1+0x14] ;  /* 0x00001400011c7983 */ /* 0x000ea80000100800 */
[----:B------:R-:W4:Y:S01]  /*1198f0*/  LDL.LU R27, [R1+0x2af8] ;  /* 0x002af800011b7983 */ /* 0x000f220000300800 */
[----:B---3--:R-:W-:-:S03]  /*119900*/  F2FP.SATFINITE.E4M3.F32.PACK_AB_MERGE_C R16, R61, R60, RZ ;  /* 0x0000003c3d10723e */ /* 0x008fc600048070ff */
[----:B------:R-:W4:Y:S04]  /*119910*/  LDL.LU R30, [R1+0x2afc] ;  /* 0x002afc00011e7983 */ /* 0x000f280000300800 */
[----:B------:R0:W-:Y:S04]  /*119920*/  STL [R1+0x824], R16 ;  /* 0x0008241001007387 */ /* 0x0001e80000100800 */
[----:B------:R-:W3:Y:S04]  /*119930*/  LDL.LU R45, [R1+0x2ae0] ;  /* 0x002ae000012d7983 */ /* 0x000ee80000300800 */
[----:B------:R-:W3:Y:S04]  /*119940*/  LDL.LU R46, [R1+0x2ae4] ;  /* 0x002ae400012e7983 */ /* 0x000ee80000300800 */
[----:B------:R-:W2:Y:S04]  /*119950*/  LDL.LU R55, [R1+0x2ae8] ;  /* 0x002ae80001377983 */ /* 0x000ea80000300800 */
[----:B------:R-:W2:Y:S04]  /*119960*/  LDL.LU R60, [R1+0x2aec] ;  /* 0x002aec00013c7983 */ /* 0x000ea80000300800 */
[----:B------:R-:W2:Y:S01]  /*119970*/  LDL.LU R57, [R1+0x2ad0] ;  /* 0x002ad00001397983 */ /* 0x000ea20000300800 */
[----:B0-----:R-:W-:-:S03]  /*119980*/  IADD3 R16, P1, R53, R4, RZ ;  /* 0x0000000435107210 */ /* 0x001fc60007f3e0ff */
[----:B------:R-:W2:Y:S02]  /*119990*/  LDL.LU R61, [R1+0x2ad4] ;  /* 0x002ad400013d7983 */ /* 0x000ea40000300800 */
[----:B------:R-:W-:-:S05]  /*1199a0*/  IMAD.X R17, R19, 0x1, R3, P1 ;  /* 0x0000000113117824 */ /* 0x000fca00008e0603 */
[----:B------:R0:W-:Y:S04]  /*1199b0*/  STL.64 [R1+0x50e8], R16 ;  /* 0x0050e81001007387 */ /* 0x0001e80000100a00 */
[----:B------:R-:W2:Y:S01]  /*1199c0*/  LDL R38, [R1+0x10] ;  /* 0x0000100001267983 */ /* 0x000ea20000100800 */
[----:B0-----:R-:W-:-:S03]  /*1199d0*/  F2FP.SATFINITE.E4M3.F32.PACK_AB_MERGE_C R16, R59, R49, RZ ;  /* 0x000000313b10723e */ /* 0x001fc600048070ff */
[----:B------:R-:W2:Y:S04]  /*1199e0*/  LDL R59, [R1+0xc] ;  /* 0x00000c00013b7983 */ /* 0x000ea80000100800 */
[----:B------:R0:W-:Y:S04]  /*1199f0*/  STL [R1+0x830], R16 ;  /* 0x0008301001007387 */ /* 0x0001e80000100800 */
[----:B------:R-:W2:Y:S04]  /*119a00*/  LDL.LU R47, [R1+0x2ad8] ;  /* 0x002ad800012f7983 */ /* 0x000ea80000300800 */
[----:B------:R-:W2:Y:S01]  /*119a10*/  LDL.LU R48, [R1+0x2adc] ;  /* 0x002adc0001307983 */ /* 0x000ea20000300800 */
[----:B0-----:R-:W-:-:S05]  /*119a20*/  F2FP.SATFINITE.E4M3.F32.PACK_AB_MERGE_C R16, R51, R50, RZ ;  /* 0x000000323310723e */ /* 0x001fca00048070ff */
[----:B------:R0:W-:Y:S04]  /*119a30*/  STL [R1+0x7a0], R16 ;  /* 0x0007a01001007387 */ /* 0x0001e80000100800 */
[----:B------:R-:W2:Y:S04]  /*119a40*/  LDL.LU R49, [R1+0x2ab0] ;  /* 0x002ab00001317983 */ /* 0x000ea80000300800 */
[----:B------:R-:W2:Y:S01]  /*119a50*/  LDL.LU R50, [R1+0x2ab4] ;  /* 0x002ab40001327983 */ /* 0x000ea20000300800 */
[----:B0-----:R-:W-:-:S03]  /*119a60*/  IADD3 R16, P1, R53, R2, RZ ;  /* 0x0000000235107210 */ /* 0x001fc60007f3e0ff */
[----:B------:R-:W2:Y:S02]  /*119a70*/  LDL R51, [R1+0x8] ;  /* 0x0000080001337983 */ /* 0x000ea40000100800 */
[----:B------:R-:W-:-:S05]  /*119a80*/  IMAD.X R17, R19, 0x1, R0, P1 ;  /* 0x0000000113117824 */ /* 0x000fca00008e0600 */
[----:B------:R0:W-:Y:S04]  /*119a90*/  STL.64 [R1+0x50e0], R16 ;  /* 0x0050e01001007387 */ /* 0x0001e80000100a00 */
[----:B------:R-:W2:Y:S01]  /*119aa0*/  LDL.LU R33, [R1+0x2ab8] ;  /* 0x002ab80001217983 */ /* 0x000ea20000300800 */
[----:B0-----:R-:W-:Y:S02]  /*119ab0*/  F2FP.SATFINITE.E4M3.F32.PACK_AB_MERGE_C R17, R42, R41, RZ ;  /* 0x000000292a11723e */ /* 0x001fe400048070ff */
[----:B------:R-:W-:-:S03]  /*119ac0*/  F2FP.SATFINITE.E4M3.F32.PACK_AB_MERGE_C R16, R18, R52, RZ ;  /* 0x000000341210723e */ /* 0x000fc600048070ff */
[----:B------:R-:W-:Y:S04]  /*119ad0*/  STL [R1+0x790], R17 ;  /* 0x0007901101007387 */ /* 0x000fe80000100800 */
[----:B------:R-:W2:Y:S04]  /*119ae0*/  LDL.LU R34, [R1+0x2abc] ;  /* 0x002abc0001227983 */ /* 0x000ea80000300800 */
[----:B------:R0:W-:Y:S04]  /*119af0*/  STL [R1+0x74c], R16 ;  /* 0x00074c1001007387 */ /* 0x0001e80000100800 */
[----:B------:R-:W2:Y:S04]  /*119b00*/  LDL.LU R37, [R1+0x400] ;  /* 0x0004000001257983 */ /* 0x000ea80000300800 */
[----:B------:R-:W2:Y:S01]  /*119b10*/  LDL.LU R41, [R1+0x404] ;  /* 0x0004040001297983 */ /* 0x000ea20000300800 */
[----:B0-----:R-:W-:-:S03]  /*119b20*/  IADD3 R16, P1, R53, R35, RZ ;  /* 0x0000002335107210 */ /* 0x001fc60007f3e0ff */
[----:B------:R-:W2:Y:S02]  /*119b30*/  LDL R29, [R1+0x4] ;  /* 0x00000400011d7983 */ /* 0x000ea40000100800 */
[----:B------:R-:W-:Y:S02]  /*119b40*/  IMAD.X R17, R19, 0x1, R44, P1 ;  /* 0x0000000113117824 */ /* 0x000fe400008e062c */
[----:B------:R-:W2:Y:S04]  /*119b50*/  LDL R18, [R1] ;  /* 0x0000000001127983 */ /* 0x000ea80000100800 */
[----:B------:R-:W2:Y:S04]  /*119b60*/  LDL.LU R42, [R1+0x408] ;  /* 0x00040800012a7983 */ /* 0x000ea80000300800 */
[----:B------:R-:W2:Y:S04]  /*119b70*/  LDL.LU R52, [R1+0x40c] ;  /* 0x00040c0001347983 */ /* 0x000ea80000300800 */
[----:B------:R0:W-:Y:S02]  /*119b80*/  STL.64 [R1+0x50d8], R16 ;  /* 0x0050d81001007387 */ /* 0x0001e40000100a00 */
[----:B0-----:R-:W-:-:S05]  /*119b90*/  IADD3 R16, P1, R53, R58, RZ ;  /* 0x0000003a35107210 */ /* 0x001fca0007f3e0ff */
[----:B------:R-:W-:Y:S01]  /*119ba0*/  IMAD.X R17, R19, 0x1, R36, P1 ;  /* 0x0000000113117824 */ /* 0x000fe200008e0624 */
[----:B----4-:R-:W-:-:S05]  /*119bb0*/  F2FP.SATFINITE.E4M3.F32.PACK_AB_MERGE_C R21, R30, R27, RZ ;  /* 0x0000001b1e15723e */ /* 0x010fca00048070ff */
[----:B------:R-:W-:Y:S01]  /*119bc0*/  STL [R1+0x748], R21 ;  /* 0x0007481501007387 */ /* 0x000fe20000100800 */
[----:B---3--:R-:W-:-:S05]  /*119bd0*/  F2FP.SATFINITE.E4M3.F32.PACK_AB_MERGE_C R20, R46, R45, RZ ;  /* 0x0000002d2e14723e */ /* 0x008fca00048070ff */
[----:B------:R-:W-:Y:S04]  /*119be0*/  STL [R1+0x728], R20 ;  /* 0x0007281401007387 */ /* 0x000fe80000100800 */
[----:B------:R2:W-:Y:S02]  /*119bf0*/  STL.64 [R1+0x50d0], R16 ;  /* 0x0050d01001007387 */ /* 0x0005e40000100a00 */
[----:B--2---:R-:W-:Y:S02]  /*119c00*/  F2FP.SATFINITE.E4M3.F32.PACK_AB_MERGE_C R16, R60, R55, RZ ;  /* 0x000000373c10723e */ /* 0x004fe400048070ff */
[----:B------:R-:W2:Y:S04]  /*119c10*/  LDL.LU R55, [R1+0x2a90] ;  /* 0x002a900001377983 */ /* 0x000ea80000300800 */
[----:B------:R-:W2:Y:S01]  /*119c20*/  LDL.LU R60, [R1+0x2a94] ;  /* 0x002a9400013c7983 */ /* 0x000ea20000300800 */
[----:B------:R-:W-:-:S03]  /*119c30*/  F2FP.SATFINITE.E4M3.F32.PACK_AB_MERGE_C R20, R61, R57, RZ ;  /* 0x000000393d14723e */ /* 0x000fc600048070ff */
[----:B------:R0:W-:Y:S04]  /*119c40*/  STL [R1+0x720], R16 ;  /* 0x0007201001007387 */ /* 0x0001e80000100800 */
[----:B------:R-:W-:Y:S04]  /*119c50*/  STL [R1+0x704], R20 ;  /* 0x0007041401007387 */ /* 0x000fe80000100800 */
[----:B------:R-:W3:Y:S01]  /*119c60*/  LDL.LU R23, [R1+0x2a98] ;  /* 0x002a980001177983 */ /* 0x000ee20000300800 */
[----:B0-----:R-:W-:-:S03]  /*119c70*/  IADD3 R16, P1, R53, R15, RZ ;  /* 0x0000000f35107210 */ /* 0x001fc60007f3e0ff */
[----:B------:R-:W3:Y:S02]  /*119c80*/  LDL.LU R24, [R1+0x2a9c] ;  /* 0x002a9c0001187983 */ /* 0x000ee40000300800 */
[----:B------:R-:W-:Y:S02]  /*119c90*/  IMAD.X R17, R19, 0x1, R32, P1 ;  /* 0x0000000113117824 */ /* 0x000fe400008e0620 */
[----:B------:R-:W4:Y:S04]  /*119ca0*/  LDL.LU R57, [R1+0x2a80] ;  /* 0x002a800001397983 */ /* 0x000f280000300800 */
[----:B------:R0:W-:Y:S04]  /*119cb0*/  STL.64 [R1+0x50c8], R16 ;  /* 0x0050c81001007387 */ /* 0x0001e80000100a00 */
[----:B------:R-:W4:Y:S04]  /*119cc0*/  LDL.LU R61, [R1+0x2a84] ;  /* 0x002a8400013d7983 */ /* 0x000f280000300800 */
[----:B------:R-:W4:Y:S01]  /*119cd0*/  LDL.LU R27, [R1+0x2a88] ;  /* 0x002a8800011b7983 */ /* 0x000f220000300800 */
[----:B0-----:R-:W-:-:S02]  /*119ce0*/  F2FP.SATFINITE.E4M3.F32.PACK_AB_MERGE_C R17, R48, R47, RZ ;  /* 0x0000002f3011723e */ /* 0x001fc400048070ff */
[----:B------:R-:W-:-:S03]  /*119cf0*/  F2FP.SATFINITE.E4M3.F32.PACK_AB_MERGE_C R16, R50, R49, RZ ;  /* 0x000000313210723e */ /* 0x000fc600048070ff */
        /* <DEDUP_REMOVED lines=8> */
[----:B------:R-:W4:Y:S01]  /*119d80*/  LDL.LU R50, [R1+0x2a64] ;  /* 0x002a640001327983 */ /* 0x000f220000300800 */
[----:B0-----:R-:W-:-:S05]  /*119d90*/  IADD3 R16, P1, R53, R56, RZ ;  /* 0x0000003835107210 */ /* 0x001fca0007f3e0ff */
[----:B------:R-:W-:Y:S01]  /*119da0*/  IMAD.X R17, R19, 0x1, R31, P1 ;  /* 0x0000000113117824 */ /* 0x000fe200008e061f */
[----:B------:R-:W-:-:S04]  /*119db0*/  F2FP.SATFINITE.E4M3.F32.PACK_AB_MERGE_C R21, R34, R33, RZ ;  /* 0x000000212215723e */ /* 0x000fc800048070ff */
[----:B------:R0:W-:Y:S01]  /*119dc0*/  STL.64 [R1+0x50c0], R16 ;  /* 0x0050c01001007387 */ /* 0x0001e20000100a00 */
[----:B------:R-:W-:-:S03]  /*119dd0*/  F2FP.SATFINITE.E4M3.F32.PACK_AB_MERGE_C R20, R41, R37, RZ ;  /* 0x000000252914723e */ /* 0x000fc600048070ff */
[----:B------:R-:W-:Y:S01]  /*119de0*/  STL [R1+0x6d0], R21 ;  /* 0x0006d01501007387 */ /* 0x000fe20000100800 */
[----:B0-----:R-:W-:-:S03]  /*119df0*/  IADD3 R16, P1, R53, R43, RZ ;  /* 0x0000002b35107210 */ /* 0x001fc60007f3e0ff */
[----:B------:R-:W-:Y:S02]  /*119e00*/  STL [R1+0x280], R20 ;  /* 0x0002801401007387 */ /* 0x000fe40000100800 */
[----:B------:R-:W-:-:S05]  /*119e10*/  IMAD.X R17, R19, 0x1, R39, P1 ;  /* 0x0000000113117824 */ /* 0x000fca00008e0627 */
[----:B------:R0:W-:Y:S04]  /*119e20*/  STL.64 [R1+0x50b8], R16 ;  /* 0x0050b81001007387 */ /* 0x0001e80000100a00 */
[----:B------:R-:W4:Y:S04]  /*119e30*/  LDL.LU R33, [R1+0x2a68] ;  /* 0x002a680001217983 */ /* 0x000f280000300800 */
[----:B------:R-:W4:Y:S01]  /*119e40*/  LDL.LU R34, [R1+0x2a6c] ;  /* 0x002a6c0001227983 */ /* 0x000f220000300800 */
[----:B0-----:R-:W-:-:S05]  /*119e50*/  F2FP.SATFINITE.E4M3.F32.PACK_AB_MERGE_C R16, R52, R42, RZ ;  /* 0x0000002a3410723e */ /* 0x001fca00048070ff */
[----:B------:R2:W-:Y:S04]  /*119e60*/  STL [R1+0x27c], R16 ;  /* 0x00027c1001007387 */ /* 0x0005e80000100800 */
[----:B------:R-:W4:Y:S04]  /*119e70*/  LDL.LU R37, [R1+0x2a50] ;  /* 0x002a500001257983 */ /* 0x000f280000300800 */
[----:B------:R-:W4:Y:S04]  /*119e80*/  LDL.LU R41, [R1+0x2a54] ;  /* 0x002a540001297983 */ /* 0x000f280000300800 */
[----:B------:R-:W4:Y:S04]  /*119e90*/  LDL.LU R42, [R1+0x2a58] ;  /* 0x002a5800012a7983 */ /* 0x000f280000300800 */
[----:B------:R-:W4:Y:S01]  /*119ea0*/  LDL.LU R52, [R1+0x2a5c] ;  /* 0x002a5c0001347983 */ /* 0x000f220000300800 */
[----:B--2---:R-:W-:-:S03]  /*119eb0*/  F2FP.SATFINITE.E4M3.F32.PACK_AB_MERGE_C R16, R60, R55, RZ ;  /* 0x000000373c10723e */ /* 0x004fc600048070ff */
[----:B------:R-:W2:Y:S04]  /*119ec0*/  LDL.LU R55, [R1+0x2a40] ;  /* 0x002a400001377983 */ /* 0x000ea80000300800 */
[----:B------:R-:W2:Y:S04]  /*119ed0*/  LDL.LU R60, [R1+0x2a44] ;  /* 0x002a4400013c7983 */ /* 0x000ea80000300800 */
[----:B------:R0:W-:Y:S02]  /*119ee0*/  STL [R1+0x5664], R16 ;  /* 0x0056641001007387 */ /* 0x0001e40000100800 */
[----:B0-----:R-:W-:-:S05]  /*119ef0*/  IADD3 R16, P1, R53, R28, RZ ;  /* 0x0000001c35107210 */ /* 0x001fca0007f3e0ff */
[----:B------:R-:W-:-:S05]  /*119f00*/  IMAD.X R17, R19, 0x1, R38, P1 ;  /* 0x0000000113117824 */ /* 0x000fca00008e0626 */
[----:B------:R3:W-:Y:S02]  /*119f10*/  STL.64 [R1+0x50b0], R16 ;  /* 0x0050b01001007387 */ /* 0x0007e40000100a00 */
[----:B---3--:R-:W-:-:S05]  /*119f20*/  F2FP.SATFINITE.E4M3.F32.PACK_AB_MERGE_C R16, R24, R23, RZ ;  /* 0x000000171810723e */ /* 0x008fca00048070ff */
[----:B------:R4:W-:Y:S02]  /*119f30*/  STL [R1+0x68a8], R16 ;  /* 0x0068a81001007387 */ /* 0x0009e40000100800 */
[----:B----4-:R-:W-:Y:S02]  /*119f40*/  F2FP.SATFINITE.E4M3.F32.PACK_AB_MERGE_C R16, R61, R57, RZ ;  /* 0x000000393d10723e */ /* 0x010fe400048070ff */
[----:B------:R-:W3:Y:S04]  /*119f50*/  LDL.LU R57, [R1+0x2a48] ;  /* 0x002a480001397983 */ /* 0x000ee80000300800 */
[----:B------:R-:W3:Y:S04]  /*119f60*/  LDL.LU R61, [R1+0x2a4c] ;  /* 0x002a4c00013d7983 */ /* 0x000ee80000300800 */
[----:B------:R0:W-:Y:S02]  /*119f70*/  STL [R1+0x552c], R16 ;  /* 0x00552c1001007387 */ /* 0x0001e40000100800 */
        /* <DEDUP_REMOVED lines=10> */
[----:B------:R-:W4:Y:S01]  /*11a020*/  LDL.LU R45, [R1+0x2a30] ;  /* 0x002a3000012d7983 */ /* 0x000f220000300800 */
[----:B0-----:R-:W-:Y:S02]  /*11a030*/  F2FP.SATFINITE.E4M3.F32.PACK_AB_MERGE_C R17, R48, R47, RZ ;  /* 0x0000002f3011723e */ /* 0x001fe400048070ff */
[----:B------:R-:W-:-:S03]  /*11a040*/  F2FP.SATFINITE.E4M3.F32.PACK_AB_MERGE_C R16, R50, R49, RZ ;  /* 0x000000313210723e */ /* 0x000fc600048070ff */
[----:B------:R-:W-:Y:S04]  /*11a050*/  STL [R1+0x5474], R17 ;  /* 0x0054741101007387 */ /* 0x000fe80000100800 */
[----:B------:R-:W4:Y:S04]  /*11a060*/  LDL.LU R46, [R1+0x2a34] ;  /* 0x002a3400012e7983 */ /* 0x000f280000300800 */
[----:B------:R0:W-:Y:S04]  /*11a070*/  STL [R1+0x53dc], R16 ;  /* 0x0053dc1001007387 */ /* 0x0001e80000100800 */
[----:B------:R-:W4:Y:S04]  /*11a080*/  LDL.LU R47, [R1+0x2a38] ;  /* 0x002a3800012f7983 */ /* 0x000f280000300800 */
[----:B------:R-:W4:Y:S01]  /*11a090*/  LDL.LU R48, [R1+0x2a3c] ;  /* 0x002a3c0001307983 */ /* 0x000f220000300800 */
[----:B0-----:R-:W-:-:S03]  /*11a0a0*/  IADD3 R16, P1, R53, R11, RZ ;  /* 0x0000000b35107210 */ /* 0x001fc60007f3e0ff */
[----:B------:R-:W4:Y:S02]  /*11a0b0*/  LDL.LU R49, [R1+0x2a20] ;  /* 0x002a200001317983 */ /* 0x000f240000300800 */
[----:B------:R-:W-:-:S05]  /*11a0c0*/  IMAD.X R17, R19, 0x1, R13, P1 ;  /* 0x0000000113117824 */ /* 0x000fca00008e060d */
[----:B------:R0:W-:Y:S04]  /*11a0d0*/  STL.64 [R1+0x5098], R16 ;  /* 0x0050981001007387 */ /* 0x0001e80000100a00 */
[----:B------:R-:W4:Y:S01]  /*11a0e0*/  LDL.LU R50, [R1+0x2a24] ;  /* 0x002a240001327983 */ /* 0x000f220000300800 */
[----:B------:R-:W-:Y:S02]  /*11a0f0*/  F2FP.SATFINITE.E4M3.F32.PACK_AB_MERGE_C R20, R34, R33, RZ ;  /* 0x000000212214723e */ /* 0x000fe400048070ff */
[----:B0-----:R-:W-:-:S03]  /*11a100*/  IADD3 R16, P1, R53, R12, RZ ;  /* 0x0000000c35107210 */ /* 0x001fc60007f3e0ff */
[----:B------:R-:W-:Y:S02]  /*11a110*/  STL [R1+0x53e0], R20 ;  /* 0x0053e01401007387 */ /* 0x000fe40000100800 */
[----:B------:R-:W-:-:S05]  /*11a120*/  IMAD.X R17, R19, 0x1, R14, P1 ;  /* 0x0000000113117824 */ /* 0x000fca00008e060e */
[----:B------:R0:W-:Y:S02]  /*11a130*/  STL.64 [R1+0x5090], R16 ;  /* 0x0050901001007387 */ /* 0x0001e40000100a00 */
[----:B0-----:R-:W-:Y:S02]  /*11a140*/  F2FP.SATFINITE.E4M3.F32.PACK_AB_MERGE_C R16, R41, R37, RZ ;  /* 0x000000252910723e */ /* 0x001fe400048070ff */
[----:B------:R-:W-:-:S03]  /*11a150*/  F2FP.SATFINITE.E4M3.F32.PACK_AB_MERGE_C R17, R52, R42, RZ ;  /* 0x0000002a3411723e */ /* 0x000fc600048070ff */
[----:B------:R0:W-:Y:S04]  /*11a160*/  STL [R1+0x5324], R16 ;  /* 0x0053241001007387 */ /* 0x0001e80000100800 */
[----:B------:R2:W-:Y:S04]  /*11a170*/  STL [R1+0x5330], R17 ;  /* 0x0053301101007387 */ /* 0x0005e80000100800 */
[----:B------:R-:W4:Y:S01]  /*11a180*/  LDL.LU R52, [R1+0x2a28] ;  /* 0x002a280001347983 */ /* 0x000f220000300800 */
[----:B0-----:R-:W-:Y:S01]  /*11a190*/  VIADD R16, R53, UR6 ;  /* 0x0000000635107c36 */ /* 0x001fe20008000000 */
[----:B------:R-:W-:-:S02]  /*11a1a0*/  ULDC UR6, c[0x0][0x248] ;  /* 0x0000920000067ab9 */ /* 0x000fc40000000800 */
[----:B------:R-:W4:Y:S02]  /*11a1b0*/  LDL.LU R53, [R1+0x2a2c] ;  /* 0x002a2c0001357983 */ /* 0x000f240000300800 */
[----:B------:R-:W-:Y:S02]  /*11a1c0*/  IADD3 R20, P1, R16, R8, RZ ;  /* 0x0000000810147210 */ /* 0x000fe40007f3e0ff */
[----:B--2---:R-:W-:-:S05]  /*11a1d0*/  F2FP.SATFINITE.E4M3.F32.PACK_AB_MERGE_C R17, R60, R55, RZ ;  /* 0x000000373c11723e */ /* 0x004fca00048070ff */
[----:B------:R0:W-:Y:S04]  /*11a1e0*/  STL [R1+0x5288], R17 ;  /* 0x0052881101007387 */ /* 0x0001e80000100800 */
[----:B------:R-:W2:Y:S04]  /*11a1f0*/  LDL.LU R55, [R1+0x2a10] ;  /* 0x002a100001377983 */ /* 0x000ea80000300800 */
[----:B------:R-:W2:Y:S01]  /*11a200*/  LDL.LU R60, [R1+0x2a14] ;  /* 0x002a1400013c7983 */ /* 0x000ea20000300800 */
[----:B0-----:R-:W-:-:S03]  /*11a210*/  SHF.R.S32.HI R17, RZ, 0x1f, R16 ;  /* 0x0000001fff117819 */ /* 0x001fc60000011410 */
[----:B------:R-:W2:Y:S02]  /*11a220*/  LDL.LU R23, [R1+0x2a18] ;  /* 0x002a180001177983 */ /* 0x000ea40000300800 */
[----:B------:R-:W-:Y:S02]  /*11a230*/  IMAD.X R21, R17, 0x1, R40, P1 ;  /* 0x0000000111157824 */ /* 0x000fe400008e0628 */
[----:B------:R-:W2:Y:S04]  /*11a240*/  LDL.LU R24, [R1+0x2a1c] ;  /* 0x002a1c0001187983 */ /* 0x000ea80000300800 */
[----:B------:R0:W-:Y:S01]  /*11a250*/  STL.64 [R1+0x5088], R20 ;  /* 0x0050881401007387 */ /* 0x0001e20000100a00 */
[----:B---3--:R-:W-:-:S05]  /*11a260*/  F2FP.SATFINITE.E4M3.F32.PACK_AB_MERGE_C R19, R61, R57, RZ ;  /* 0x000000393d13723e */ /* 0x008fca00048070ff */
[----:B------:R1:W-:Y:S04]  /*11a270*/  STL [R1+0x5280], R19 ;  /* 0x0052801301007387 */ /* 0x0003e80000100800 */
[----:B------:R-:W3:Y:S04]  /*11a280*/  LDL.LU R27, [R1+0x2a00] ;  /* 0x002a0000011b7983 */ /* 0x000ee80000300800 */
[----:B------:R-:W3:Y:S04]  /*11a290*/  LDL.LU R30, [R1+0x2a04] ;  /* 0x002a0400011e7983 */ /* 0x000ee80000300800 */
[----:B------:R-:W3:Y:S04]  /*11a2a0*/  LDL.LU R33, [R1+0x2a08] ;  /* 0x002a080001217983 */ /* 0x000ee80000300800 */
[----:B------:R-:W3:Y:S04]  /*11a2b0*/  LDL.LU R34, [R1+0x2a0c] ;  /* 0x002a0c0001227983 */ /* 0x000ee80000300800 */
[----:B------:R-:W3:Y:S04]  /*11a2c0*/  LDL.LU R57, [R1+0x29f0] ;  /* 0x0029f00001397983 */ /* 0x000ee80000300800 */
[----:B------:R-:W3:Y:S01]  /*11a2d0*/  LDL.LU R61, [R1+0x29f4] ;  /* 0x0029f400013d7983 */ /* 0x000ee20000300800 */
[----:B0-----:R-:W-:-:S05]  /*11a2e0*/  IADD3 R20, P1, R16, R10, RZ ;  /* 0x0000000a10147210 */ /* 0x001fca0007f3e0ff */
[----:B------:R-:W-:Y:S01]  /*11a2f0*/  IMAD.X R21, R17, 0x1, R9, P1 ;  /* 0x0000000111157824 */ /* 0x000fe200008e0609 */
[----:B----4-:R-:W-:-:S05]  /*11a300*/  F2FP.SATFINITE.E4M3.F32.PACK_AB_MERGE_C R25, R46, R45, RZ ;  /* 0x0000002d2e19723e */ /* 0x010fca00048070ff */
[----:B------:R-:W-:Y:S01]  /*11a310*/  STL [R1+0x6928], R25 ;  /* 0x0069281901007387 */ /* 0x000fe20000100800 */
[----:B------:R-:W-:-:S05]  /*11a320*/  F2FP.SATFINITE.E4M3.F32.PACK_AB_MERGE_C R42, R48, R47, RZ ;  /* 0x0000002f302a723e */ /* 0x000fca00048070ff */
[----:B------:R-:W-:Y:S04]  /*11a330*/  STL [R1+0x692c], R42 ;  /* 0x00692c2a01007387 */ /* 0x000fe80000100800 */
[----:B------:R0:W-:Y:S04]  /*11a340*/  STL.64 [R1+0x5080], R20 ;  /* 0x0050801401007387 */ /* 0x0001e80000100a00 */
[----:B------:R-:W4:Y:S01]  /*11a350*/  LDL.LU R37, [R1+0x29f8] ;  /* 0x0029f80001257983 */ /* 0x000f220000300800 */
[----:B-1----:R-:W-:-:S03]  /*11a360*/  F2FP.SATFINITE.E4M3.F32.PACK_AB_MERGE_C R19, R50, R49, RZ ;  /* 0x000000313213723e */ /* 0x002fc600048070ff */
[----:B------:R-:W4:Y:S04]  /*11a370*/  LDL.LU R41, [R1+0x29fc] ;  /* 0x0029fc0001297983 */ /* 0x000f280000300800 */
[----:B------:R-:W-:Y:S04]  /*11a380*/  STL [R1+0x516c], R19 ;  /* 0x00516c1301007387 */ /* 0x000fe80000100800 */
[----:B------:R-:W4:Y:S04]  /*11a390*/  LDL.LU R45, [R1+0x29e0] ;  /* 0x0029e000012d7983 */ /* 0x000f280000300800 */
[----:B------:R-:W4:Y:S01]  /*11a3a0*/  LDL.LU R46, [R1+0x29e4] ;  /* 0x0029e400012e7983 */ /* 0x000f220000300800 */
[----:B0-----:R-:W-:-:S03]  /*11a3b0*/  IADD3 R20, P1, R16, R7, RZ ;  /* 0x0000000710147210 */ /* 0x001fc60007f3e0ff */
[----:B------:R-:W4:Y:S02]  /*11a3c0*/  LDL.LU R47, [R1+0x29e8] ;  /* 0x0029e800012f7983 */ /* 0x000f240000300800 */
[----:B------:R-:W-:Y:S02]  /*11a3d0*/  IMAD.X R21, R17, 0x1, R54, P1 ;  /* 0x0000000111157824 */ /* 0x000fe400008e0636 */
[----:B------:R-:W4:Y:S04]  /*11a3e0*/  LDL.LU R48, [R1+0x29ec] ;  /* 0x0029ec0001307983 */ /* 0x000f280000300800 */
[----:B------:R-:W4:Y:S04]  /*11a3f0*/  LDL.LU R49, [R1+0x29d0] ;  /* 0x0029d00001317983 */ /* 0x000f280000300800 */
[----:B------:R0:W-:Y:S04]  /*11a400*/  STL.64 [R1+0x5078], R20 ;  /* 0x0050781401007387 */ /* 0x0001e80000100a00 */
[----:B------:R-:W4:Y:S01]  /*11a410*/  LDL.LU R50, [R1+0x29d4] ;  /* 0x0029d40001327983 */ /* 0x000f220000300800 */
[----:B0-----:R-:W-:-:S02]  /*11a420*/  IADD3 R20, P1, R16, R6, RZ ;  /* 0x0000000610147210 */ /* 0x001fc40007f3e0ff */
[----:B------:R-:W-:-:S05]  /*11a430*/  F2FP.SATFINITE.E4M3.F32.PACK_AB_MERGE_C R22, R53, R52, RZ ;  /* 0x000000343516723e */ /* 0x000fca00048070ff */
[----:B------:R0:W-:Y:S01]  /*11a440*/  STL [R1+0x5170], R22 ;  /* 0x0051701601007387 */ /* 0x0001e20000100800 */
[----:B------:R-:W-:Y:S01]  /*11a450*/  IMAD.X R21, R17, 0x1, R5, P1 ;  /* 0x0000000111157824 */ /* 0x000fe200008e0605 */
[----:B--2---:R-:W-:-:S05]  /*11a460*/  F2FP.SATFINITE.E4M3.F32.PACK_AB_MERGE_C R19, R60, R55, RZ ;  /* 0x000000373c13723e */ /* 0x004fca00048070ff */
[----:B------:R-:W-:Y:S04]  /*11a470*/  STL [R1+0x89c], R19 ;  /* 0x00089c1301007387 */ /* 0x000fe80000100800 */
[----:B------:R-:W2:Y:S04]  /*11a480*/  LDL.LU R52, [R1+0x29d8] ;  /* 0x0029d80001347983 */ /* 0x000ea80000300800 */
[----:B------:R-:W2:Y:S04]  /*11a490*/  LDL.LU R53, [R1+0x29dc] ;  /* 0x0029dc0001357983 */ /* 0x000ea80000300800 */
[----:B------:R-:W2:Y:S04]  /*11a4a0*/  LDL.LU R55, [R1+0x29c0] ;  /* 0x0029c00001377983 */ /* 0x000ea80000300800 */
[----:B------:R1:W-:Y:S04]  /*11a4b0*/  STL.64 [R1+0x5070], R20 ;  /* 0x0050701401007387 */ /* 0x0003e80000100a00 */
[----:B------:R-:W2:Y:S01]  /*11a4c0*/  LDL.LU R60, [R1+0x29c4] ;  /* 0x0029c400013c7983 */ /* 0x000ea20000300800 */
[----:B0-----:R-:W-:-:S02]  /*11a4d0*/  F2FP.SATFINITE.E4M3.F32.PACK_AB_MERGE_C R22, R24, R23, RZ ;  /* 0x000000171816723e */ /* 0x001fc400048070ff */
[----:B-1----:R-:W-:-:S03]  /*11a4e0*/  IADD3 R20, P1, R16, R4, RZ ;  /* 0x0000000410147210 */ /* 0x002fc60007f3e0ff */
[----:B------:R-:W-:Y:S02]  /*11a4f0*/  STL [R1+0x2f48], R22 ;  /* 0x002f481601007387 */ /* 0x000fe40000100800 */
[----:B------:R-:W-:Y:S01]  /*11a500*/  IMAD.X R21, R17, 0x1, R3, P1 ;  /* 0x0000000111157824 */ /* 0x000fe200008e0603 */
[----:B---3--:R-:W-:-:S05]  /*11a510*/  F2FP.SATFINITE.E4M3.F32.PACK_AB_MERGE_C R19, R30, R27, RZ ;  /* 0x0000001b1e13723e */ /* 0x008fca00048070ff */
[----:B------:R0:W-:Y:S04]  /*11a520*/  STL [R1+0x7ec], R19 ;  /* 0x0007ec1301007387 */ /* 0x0001e80000100800 */
[----:B------:R1:W-:Y:S04]  /*11a530*/  STL.64 [R1+0x5068], R20 ;  /* 0x0050681401007387 */ /* 0x0003e80000100a00 */
[----:B------:R-:W3:Y:S01]  /*11a540*/  LDL.LU R23, [R1+0x29c8] ;  /* 0x0029c80001177983 */ /* 0x000ee20000300800 */
[----:B0-----:R-:W-:Y:S02]  /*11a550*/  F2FP.SATFINITE.E4M3.F32.PACK_AB_MERGE_C R19, R61, R57, RZ ;  /* 0x000000393d13723e */ /* 0x001fe400048070ff */
[----:B-1----:R-:W-:-:S05]  /*11a560*/  F2FP.SATFINITE.E4M3.F32.PACK_AB_MERGE_C R20, R34, R33, RZ ;  /* 0x000000212214723e */ /* 0x002fca00048070ff */
[----:B------:R0:W-:Y:S04]  /*11a570*/  STL [R1+0x7f4], R20 ;  /* 0x0007f41401007387 */ /* 0x0001e80000100800 */
[----:B------:R-:W3:Y:S04]  /*11a580*/  LDL.LU R24, [R1+0x29cc] ;  /* 0x0029cc0001187983 */ /* 0x000ee80000300800 */
[----:B------:R-:W-:Y:S04]  /*11a590*/  STL [R1+0x770], R19 ;  /* 0x0007701301007387 */ /* 0x000fe80000100800 */
[----:B------:R-:W3:Y:S04]  /*11a5a0*/  LDL.LU R27, [R1+0x29a0] ;  /* 0x0029a000011b7983 */ /* 0x000ee80000300800 */
[----:B------:R-:W3:Y:S01]  /*11a5b0*/  LDL.LU R30, [R1+0x29a4] ;  /* 0x0029a400011e7983 */ /* 0x000ee20000300800 */
[----:B0-----:R-:W-:-:S03]  /*11a5c0*/  IADD3 R20, P1, R16, R2, RZ ;  /* 0x0000000210147210 */ /* 0x001fc60007f3e0ff */
[----:B------:R4:W-:Y:S04]  /*11a5d0*/  STL.64 [R1+0x6bd0], R2 ;  /* 0x006bd00201007387 */ /* 0x0009e80000100a00 */
[----:B------:R-:W3:Y:S04]  /*11a5e0*/  LDL.LU R57, [R1+0x29a8] ;  /* 0x0029a80001397983 */ /* 0x000ee80000300800 */
[----:B------:R-:W3:Y:S01]  /*11a5f0*/  LDL.LU R61, [R1+0x29ac] ;  /* 0x0029ac00013d7983 */ /* 0x000ee20000300800 */
[----:B------:R-:W-:-:S05]  /*11a600*/  IMAD.X R21, R17, 0x1, R0, P1 ;  /* 0x0000000111157824 */ /* 0x000fca00008e0600 */
[----:B------:R-:W-:Y:S01]  /*11a610*/  STL.64 [R1+0x5060], R20 ;  /* 0x0050601401007387 */ /* 0x000fe20000100a00 */
[----:B----4-:R-:W-:Y:S02]  /*11a620*/  F2FP.SATFINITE.E4M3.F32.PACK_AB_MERGE_C R3, R41, R37, RZ ;  /* 0x000000252903723e */ /* 0x010fe400048070ff */
[----:B------:R-:W-:Y:S02]  /*11a630*/  F2FP.SATFINITE.E4M3.F32.PACK_AB_MERGE_C R2, R46, R45, RZ ;  /* 0x0000002d2e02723e */ /* 0x000fe400048070ff */
[----:B------:R-:W4:Y:S04]  /*11a640*/  LDL.LU R45, [R1+0x3e0] ;  /* 0x0003e000012d7983 */ /* 0x000f280000300800 */
[----:B------:R-:W-:Y:S04]  /*11a650*/  STL [R1+0x768], R3 ;  /* 0x0007680301007387 */ /* 0x000fe80000100800 */
[----:B------:R-:W4:Y:S04]  /*11a660*/  LDL.LU R46, [R1+0x3e4] ;  /* 0x0003e400012e7983 */ /* 0x000f280000300800 */
[----:B------:R0:W-:Y:S02]  /*11a670*/  STL [R1+0x71c], R2 ;  /* 0x00071c0201007387 */ /* 0x0001e40000100800 */
[----:B0-----:R-:W-:-:S05]  /*11a680*/  IADD3 R2, P1, R16, R35, RZ ;  /* 0x0000002310027210 */ /* 0x001fca0007f3e0ff */
[----:B------:R-:W-:-:S05]  /*11a690*/  IMAD.X R3, R17, 0x1, R44, P1 ;  /* 0x0000000111037824 */ /* 0x000fca00008e062c */
[----:B------:R0:W-:Y:S02]  /*11a6a0*/  STL.64 [R1+0x5058], R2 ;  /* 0x0050580201007387 */ /* 0x0001e40000100a00 */
[----:B0-----:R-:W-:Y:S02]  /*11a6b0*/  F2FP.SATFINITE.E4M3.F32.PACK_AB_MERGE_C R3, R48, R47, RZ ;  /* 0x0000002f3003723e */ /* 0x001fe400048070ff */
[----:B------:R-:W4:Y:S01]  /*11a6c0*/  LDL.LU R47, [R1+0x3e8] ;  /* 0x0003e800012f7983 */ /* 0x000f220000300800 */
[----:B------:R-:W-:-:S03]  /*11a6d0*/  F2FP.SATFINITE.E4M3.F32.PACK_AB_MERGE_C R2, R50, R49, RZ ;  /* 0x000000313202723e */ /* 0x000fc600048070ff */
[----:B------:R-:W-:Y:S04]  /*11a6e0*/  STL [R1+0x718], R3 ;  /* 0x0007180301007387 */ /* 0x000fe80000100800 */
[----:B------:R-:W4:Y:S04]  /*11a6f0*/  LDL.LU R48, [R1+0x3ec] ;  /* 0x0003ec0001307983 */ /* 0x000f280000300800 */
[----:B------:R0:W-:Y:S04]  /*11a700*/  STL [R1+0x6ec], R2 ;  /* 0x0006ec0201007387 */ /* 0x0001e80000100800 */
[----:B------:R-:W4:Y:S04]  /*11a710*/  LDL.LU R49, [R1+0x2980] ;  /* 0x0029800001317983 */ /* 0x000f280000300800 */
[----:B------:R-:W4:Y:S01]  /*11a720*/  LDL.LU R50, [R1+0x2984] ;  /* 0x0029840001327983 */ /* 0x000f220000300800 */
[----:B0-----:R-:W-:-:S05]  /*11a730*/  IADD3 R2, P1, R16, R58, RZ ;  /* 0x0000003a10027210 */ /* 0x001fca0007f3e0ff */
[----:B------:R-:W-:-:S05]  /*11a740*/  IMAD.X R3, R17, 0x1, R36, P1 ;  /* 0x0000000111037824 */ /* 0x000fca00008e0624 */
[----:B------:R2:W-:Y:S02]  /*11a750*/  STL.64 [R1+0x5050], R2 ;  /* 0x0050500201007387 */ /* 0x0005e40000100a00 */
[----:B--2---:R-:W-:Y:S02]  /*11a760*/  F2FP.SATFINITE.E4M3.F32.PACK_AB_MERGE_C R3, R53, R52, RZ ;  /* 0x000000343503723e */ /* 0x004fe400048070ff */
[----:B------:R-:W2:Y:S04]  /*11a770*/  LDL.LU R52, [R1+0x2988] ;  /* 0x0029880001347983 */ /* 0x000ea80000300800 */
[----:B------:R-:W-:Y:S04]  /*11a780*/  STL [R1+0x6e8], R3 ;  /* 0x0006e80301007387 */ /* 0x000fe80000100800 */
[----:B------:R-:W2:Y:S01]  /*11a790*/  LDL.LU R53, [R1+0x298c] ;  /* 0x00298c0001357983 */ /* 0x000ea20000300800 */
[----:B------:R-:W-:-:S05]  /*11a7a0*/  F2FP.SATFINITE.E4M3.F32.PACK_AB_MERGE_C R2, R60, R55, RZ ;  /* 0x000000373c02723e */ /* 0x000fca00048070ff */
[----:B------:R0:W-:Y:S04]  /*11a7b0*/  STL [R1+0x6c4], R2 ;  /* 0x0006c40201007387 */ /* 0x0001e80000100800 */
[----:B------:R-:W2:Y:S04]  /*11a7c0*/  LDL.LU R33, [R1+0x2970] ;  /* 0x0029700001217983 */ /* 0x000ea80000300800 */
[----:B------:R-:W2:Y:S01]  /*11a7d0*/  LDL.LU R34, [R1+0x2974] ;  /* 0x0029740001227983 */ /* 0x000ea20000300800 */
[----:B0-----:R-:W-:-:S03]  /*11a7e0*/  IADD3 R2, P1, R16, R15, RZ ;  /* 0x0000000f10027210 */ /* 0x001fc60007f3e0ff */
[----:B------:R-:W2:Y:S02]  /*11a7f0*/  LDL.LU R37, [R1+0x2978] ;  /* 0x0029780001257983 */ /* 0x000ea40000300800 */
[----:B------:R-:W-:Y:S02]  /*11a800*/  IMAD.X R3, R17, 0x1, R32, P1 ;  /* 0x0000000111037824 */ /* 0x000fe400008e0620 */
[----:B------:R-:W2:Y:S04]  /*11a810*/  LDL.LU R41, [R1+0x297c] ;  /* 0x00297c0001297983 */ /* 0x000ea80000300800 */
[----:B------:R-:W2:Y:S04]  /*11a820*/  LDL.LU R55, [R1+0x2960] ;  /* 0x0029600001377983 */ /* 0x000ea80000300800 */
[----:B------:R-:W2:Y:S04]  /*11a830*/  LDL.LU R60, [R1+0x2964] ;  /* 0x00296400013c7983 */ /* 0x000ea80000300800 */
[----:B------:R0:W-:Y:S02]  /*11a840*/  STL.64 [R1+0x2b58], R2 ;  /* 0x002b580201007387 */ /* 0x0001e40000100a00 */
[----:B0-----:R-:W-:-:S05]  /*11a850*/  IADD3 R2, P1, R16, R56, RZ ;  /* 0x0000003810027210 */ /* 0x001fca0007f3e0ff */
[----:B------:R-:W-:Y:S01]  /*11a860*/  IMAD.X R3, R17, 0x1, R31, P1 ;  /* 0x0000000111037824 */ /* 0x000fe200008e061f */
[----:B---3--:R-:W-:-:S05]  /*11a870*/  F2FP.SATFINITE.E4M3.F32.PACK_AB_MERGE_C R20, R24, R23, RZ ;  /* 0x000000171814723e */ /* 0x008fca00048070ff */
[----:B------:R-:W-:Y:S01]  /*11a880*/  STL [R1+0x6b8], R20 ;  /* 0x0006b81401007387 */ /* 0x000fe20000100800 */
[----:B------:R-:W-:-:S05]  /*11a890*/  F2FP.SATFINITE.E4M3.F32.PACK_AB_MERGE_C R19, R30, R27, RZ ;  /* 0x0000001b1e13723e */ /* 0x000fca00048070ff */
[----:B------:R-:W-:Y:S04]  /*11a8a0*/  STL [R1+0x69c], R19 ;  /* 0x00069c1301007387 */ /* 0x000fe80000100800 */
[----:B------:R0:W-:Y:S04]  /*11a8b0*/  STL.64 [R1+0x2b50], R2 ;  /* 0x002b500201007387 */ /* 0x0001e80000100a00 */
[----:B------:R-:W3:Y:S04]  /*11a8c0*/  LDL.LU R27, [R1+0x2968] ;  /* 0x00296800011b7983 */ /* 0x000ee80000300800 */
[----:B------:R-:W3:Y:S01]  /*11a8d0*/  LDL.LU R30, [R1+0x296c] ;  /* 0x00296c00011e7983 */ /* 0x000ee20000300800 */
[----:B0-----:R-:W-:-:S05]  /*11a8e0*/  F2FP.SATFINITE.E4M3.F32.PACK_AB_MERGE_C R2, R61, R57, RZ ;  /* 0x000000393d02723e */ /* 0x001fca00048070ff */
[----:B------:R0:W-:Y:S04]  /*11a8f0*/  STL [R1+0x694], R2 ;  /* 0x0006940201007387 */ /* 0x0001e80000100800 */
[----:B------:R-:W3:Y:S04]  /*11a900*/  LDL.LU R57, [R1+0x2950] ;  /* 0x0029500001397983 */ /* 0x000ee80000300800 */
[----:B------:R-:W3:Y:S01]  /*11a910*/  LDL.LU R61, [R1+0x2954] ;  /* 0x00295400013d7983 */ /* 0x000ee20000300800 */
[----:B0-----:R-:W-:-:S05]  /*11a920*/  IADD3 R2, P1, R16, R43, RZ ;  /* 0x0000002b10027210 */ /* 0x001fca0007f3e0ff */
[----:B------:R-:W-:Y:S01]  /*11a930*/  IMAD.X R3, R17, 0x1, R39, P1 ;  /* 0x0000000111037824 */ /* 0x000fe200008e0627 */
[----:B----4-:R-:W-:-:S05]  /*11a940*/  F2FP.SATFINITE.E4M3.F32.PACK_AB_MERGE_C R19, R46, R45, RZ ;  /* 0x0000002d2e13723e */ /* 0x010fca00048070ff */
[----:B------:R-:W-:Y:S04]  /*11a950*/  STL [R1+0x250], R19 ;  /* 0x0002501301007387 */ /* 0x000fe80000100800 */
[----:B------:R-:W4:Y:S04]  /*11a960*/  LDL.LU R45, [R1+0x2958] ;  /* 0x00295800012d7983 */ /* 0x000f280000300800 */
[----:B------:R-:W4:Y:S04]  /*11a970*/  LDL.LU R46, [R1+0x295c] ;  /* 0x00295c00012e7983 */ /* 0x000f280000300800 */
[----:B------:R0:W-:Y:S02]  /*11a980*/  STL.64 [R1+0x2b48], R2 ;  /* 0x002b480201007387 */ /* 0x0001e40000100a00 */
[----:B0-----:R-:W-:-:S02]  /*11a990*/  F2FP.SATFINITE.E4M3.F32.PACK_AB_MERGE_C R2, R48, R47, RZ ;  /* 0x0000002f3002723e */ /* 0x001fc400048070ff */
[----:B------:R-:W4:Y:S04]  /*11a9a0*/  LDL.LU R47, [R1+0x2940] ;  /* 0x00294000012f7983 */ /* 0x000f280000300800 */
[----:B------:R-:W4:Y:S04]  /*11a9b0*/  LDL.LU R48, [R1+0x2944] ;  /* 0x0029440001307983 */ /* 0x000f280000300800 */
[----:B------:R0:W-:Y:S02]  /*11a9c0*/  STL [R1+0x260], R2 ;  /* 0x0002600201007387 */ /* 0x0001e40000100800 */
[----:B0-----:R-:W-:-:S02]  /*11a9d0*/  F2FP.SATFINITE.E4M3.F32.PACK_AB_MERGE_C R2, R50, R49, RZ ;  /* 0x000000313202723e */ /* 0x001fc400048070ff */
[----:B------:R-:W4:Y:S04]  /*11a9e0*/  LDL.LU R49, [R1+0x2948] ;  /* 0x0029480001317983 */ /* 0x000f280000300800 */
[----:B------:R-:W4:Y:S04]  /*11a9f0*/  LDL.LU R50, [R1+0x294c] ;  /* 0x00294c0001327983 */ /* 0x000f280000300800 */
[----:B------:R0:W-:Y:S02]  /*11aa00*/  STL [R1+0x5660], R2 ;  /* 0x0056600201007387 */ /* 0x0001e40000100800 */
[----:B0-----:R-:W-:-:S05]  /*11aa10*/  IADD3 R2, P1, R16, R28, RZ ;  /* 0x0000001c10027210 */ /* 0x001fca0007f3e0ff */
[----:B------:R-:W-:-:S05]  /*11aa20*/  IMAD.X R3, R17, 0x1, R38, P1 ;  /* 0x0000000111037824 */ /* 0x000fca00008e0626 */
[----:B------:R2:W-:Y:S02]  /*11aa30*/  STL.64 [R1+0x2b40], R2 ;  /* 0x002b400201007387 */ /* 0x0005e40000100a00 */
[----:B--2---:R-:W-:Y:S02]  /*11aa40*/  F2FP.SATFINITE.E4M3.F32.PACK_AB_MERGE_C R2, R53, R52, RZ ;  /* 0x000000343502723e */ /* 0x004fe400048070ff */
[----:B------:R-:W2:Y:S04]  /*11aa50*/  LDL.LU R52, [R1+0x2930] ;  /* 0x0029300001347983 */ /* 0x000ea80000300800 */
[----:B------:R-:W2:Y:S04]  /*11aa60*/  LDL.LU R53, [R1+0x2934] ;  /* 0x0029340001357983 */ /* 0x000ea80000300800 */
[----:B------:R0:W-:Y:S01]  /*11aa70*/  STL [R1+0x5634], R2 ;  /* 0x0056340201007387 */ /* 0x0001e20000100800 */
[----:B------:R-:W-:-:S02]  /*11aa80*/  F2FP.SATFINITE.E4M3.F32.PACK_AB_MERGE_C R19, R34, R33, RZ ;  /* 0x000000212213723e */ /* 0x000fc400048070ff */
[----:B0-----:R-:W-:-:S03]  /*11aa90*/  IADD3 R2, P1, R16, R59, RZ ;  /* 0x0000003b10027210 */ /* 0x001fc60007f3e0ff */
[----:B------:R-:W-:Y:S02]  /*11aaa0*/  STL [R1+0x5514], R19 ;  /* 0x0055141301007387 */ /* 0x000fe40000100800 */
        /* <DEDUP_REMOVED lines=11> */
[----:B------:R-:W2:Y:S02]  /*11ab60*/  LDL.LU R55, [R1+0x2928] ;  /* 0x0029280001377983 */ /* 0x000ea40000300800 */
[----:B------:R-:W-:Y:S02]  /*11ab70*/  IMAD.X R3, R17, 0x1, R18, P1 ;  /* 0x0000000111037824 */ /* 0x000fe400008e0612 */
[----:B------:R-:W2:Y:S04]  /*11ab80*/  LDL.LU R60, [R1+0x292c] ;  /* 0x00292c00013c7983 */ /* 0x000ea80000300800 */
[----:B------:R3:W-:Y:S02]  /*11ab90*/  STL.64 [R1+0x2b30], R2 ;  /* 0x002b300201007387 */ /* 0x0007e40000100a00 */
[----:B---3--:R-:W-:-:S02]  /*11aba0*/  F2FP.SATFINITE.E4M3.F32.PACK_AB_MERGE_C R3, R30, R27, RZ ;  /* 0x0000001b1e03723e */ /* 0x008fc400048070ff */
[----:B------:R-:W-:Y:S02]  /*11abb0*/  F2FP.SATFINITE.E4M3.F32.PACK_AB_MERGE_C R2, R61, R57, RZ ;  /* 0x000000393d02723e */ /* 0x000fe400048070ff */
[----:B------:R-:W3:Y:S04]  /*11abc0*/  LDL.LU R57, [R1+0x2910] ;  /* 0x0029100001397983 */ /* 0x000ee80000300800 */
[----:B------:R-:W-:Y:S04]  /*11abd0*/  STL [R1+0x5460], R3 ;  /* 0x0054600301007387 */ /* 0x000fe80000100800 */
[----:B------:R-:W3:Y:S04]  /*11abe0*/  LDL.LU R61, [R1+0x2914] ;  /* 0x00291400013d7983 */ /* 0x000ee80000300800 */
[----:B------:R0:W-:Y:S02]  /*11abf0*/  STL [R1+0x53d4], R2 ;  /* 0x0053d40201007387 */ /* 0x0001e40000100800 */
[----:B0-----:R-:W-:-:S05]  /*11ac00*/  IADD3 R2, P1, R16, R11, RZ ;  /* 0x0000000b10027210 */ /* 0x001fca0007f3e0ff */
[----:B------:R-:W-:-:S05]  /*11ac10*/  IMAD.X R3, R17, 0x1, R13, P1 ;  /* 0x0000000111037824 */ /* 0x000fca00008e060d */
[----:B------:R0:W-:Y:S01]  /*11ac20*/  STL.64 [R1+0x2b28], R2 ;  /* 0x002b280201007387 */ /* 0x0001e20000100a00 */
[----:B----4-:R-:W-:Y:S02]  /*11ac30*/  F2FP.SATFINITE.E4M3.F32.PACK_AB_MERGE_C R19, R46, R45, RZ ;  /* 0x0000002d2e13723e */ /* 0x010fe400048070ff */
[----:B0-----:R-:W-:-:S03]  /*11ac40*/  IADD3 R2, P1, R16, R12, RZ ;  /* 0x0000000c10027210 */ /* 0x001fc60007f3e0ff */
[----:B------:R-:W-:Y:S02]  /*11ac50*/  STL [R1+0x53c4], R19 ;  /* 0x0053c41301007387 */ /* 0x000fe40000100800 */
[----:B------:R-:W-:-:S05]  /*11ac60*/  IMAD.X R3, R17, 0x1, R14, P1 ;  /* 0x0000000111037824 */ /* 0x000fca00008e060e */
[----:B------:R0:W-:Y:S04]  /*11ac70*/  STL.64 [R1+0x2b20], R2 ;  /* 0x002b200201007387 */ /* 0x0001e80000100a00 */
[----:B------:R-:W4:Y:S04]  /*11ac80*/  LDL.LU R45, [R1+0x2918] ;  /* 0x00291800012d7983 */ /* 0x000f280000300800 */
[----:B------:R-:W4:Y:S01]  /*11ac90*/  LDL.LU R46, [R1+0x291c] ;  /* 0x00291c00012e7983 */ /* 0x000f220000300800 */
[----:B0-----:R-:W-:-:S05]  /*11aca0*/  F2FP.SATFINITE.E4M3.F32.PACK_AB_MERGE_C R2, R48, R47, RZ ;  /* 0x0000002f3002723e */ /* 0x001fca00048070ff */
[----:B------:R0:W-:Y:S02]  /*11acb0*/  STL [R1+0x5308], R2 ;  /* 0x0053080201007387 */ /* 0x0001e40000100800 */
[----:B0-----:R-:W-:-:S05]  /*11acc0*/  F2FP.SATFINITE.E4M3.F32.PACK_AB_MERGE_C R2, R50, R49, RZ ;  /* 0x000000313202723e */ /* 0x001fca00048070ff */
[----:B------:R0:W-:Y:S04]  /*11acd0*/  STL [R1+0x5310], R2 ;  /* 0x0053100201007387 */ /* 0x0001e80000100800 */
[----:B------:R-:W4:Y:S04]  /*11ace0*/  LDL.LU R47, [R1+0x2900] ;  /* 0x00290000012f7983 */ /* 0x000f280000300800 */
[----:B------:R-:W4:Y:S01]  /*11acf0*/  LDL.LU R48, [R1+0x2904] ;  /* 0x0029040001307983 */ /* 0x000f220000300800 */
[----:B------:R-:W-:Y:S01]  /*11ad00*/  VIADD R16, R16, UR6 ;  /* 0x0000000610107c36 */ /* 0x000fe20008000000 */
[----:B------:R-:W-:-:S04]  /*11ad10*/  ULDC UR6, c[0x0][0x248] ;  /* 0x0000920000067ab9 */ /* 0x000fc80000000800 */
[----:B------:R-:W-:Y:S02]  /*11ad20*/  SHF.R.S32.HI R17, RZ, 0x1f, R16 ;  /* 0x0000001fff117819 */ /* 0x000fe40000011410 */
[----:B0-----:R-:W-:-:S05]  /*11ad30*/  IADD3 R2, P1, R16, R8, RZ ;  /* 0x0000000810027210 */ /* 0x001fca0007f3e0ff */
        /* <DEDUP_REMOVED lines=8> */
[----:B0-----:R-:W-:-:S05]  /*11adc0*/  IADD3 R2, P1, R16, R10, RZ ;  /* 0x0000000a10027210 */ /* 0x001fca0007f3e0ff */
[----:B------:R-:W-:Y:S01]  /*11add0*/  IMAD.X R3, R17, 0x1, R9, P1 ;  /* 0x0000000111037824 */ /* 0x000fe200008e0609 */
[----:B------:R-:W-:-:S05]  /*11ade0*/  F2FP.SATFINITE.E4M3.F32.PACK_AB_MERGE_C R20, R34, R33, RZ ;  /* 0x000000212214723e */ /* 0x000fca00048070ff */
[----:B------:R0:W-:Y:S01]  /*11adf0*/  STL [R1+0x5268], R20 ;  /* 0x0052681401007387 */ /* 0x0001e20000100800 */
[----:B------:R-:W-:-:S05]  /*11ae00*/  F2FP.SATFINITE.E4M3.F32.PACK_AB_MERGE_C R19, R41, R37, RZ ;  /* 0x000000252913723e */ /* 0x000fca00048070ff */
[----:B------:R-:W-:Y:S01]  /*11ae10*/  STL [R1+0x51d8], R19 ;  /* 0x0051d81301007387 */ /* 0x000fe20000100800 */
[----:B------:R-:W-:-:S03]  /*11ae20*/  F2FP.SATFINITE.E4M3.F32.PACK_AB_MERGE_C R41, R60, R55, RZ ;  /* 0x000000373c29723e */ /* 0x000fc600048070ff */
[----:B0-----:R-:W2:Y:S04]  /*11ae30*/  LDL.LU R20, [R1+0x28f8] ;  /* 0x0028f80001147983 */ /* 0x001ea80000300800 */
[----:B------:R-:W2:Y:S04]  /*11ae40*/  LDL.LU R21, [R1+0x28fc] ;  /* 0x0028fc0001157983 */ /* 0x000ea80000300800 */
[----:B------:R3:W-:Y:S04]  /*11ae50*/  STL.64 [R1+0x2b10], R2 ;  /* 0x002b100201007387 */ /* 0x0007e80000100a00 */
[----:B------:R-:W2:Y:S04]  /*11ae60*/  LDL.LU R55, [R1+0x28e0] ;  /* 0x0028e00001377983 */ /* 0x000ea80000300800 */
[----:B------:R-:W2:Y:S04]  /*11ae70*/  LDL.LU R60, [R1+0x28e4] ;  /* 0x0028e400013c7983 */ /* 0x000ea80000300800 */
[----:B------:R-:W-:Y:S04]  /*11ae80*/  STL [R1+0x6930], R41 ;  /* 0x0069302901007387 */ /* 0x000fe80000100800 */
[----:B------:R-:W2:Y:S04]  /*11ae90*/  LDL.LU R22, [R1+0x28e8] ;  /* 0x0028e80001167983 */ /* 0x000ea80000300800 */
[----:B------:R-:W2:Y:S01]  /*11aea0*/  LDL.LU R23, [R1+0x28ec] ;  /* 0x0028ec0001177983 */ /* 0x000ea20000300800 */
[----:B---3--:R-:W-:-:S05]  /*11aeb0*/  F2FP.SATFINITE.E4M3.F32.PACK_AB_MERGE_C R2, R61, R57, RZ ;  /* 0x000000393d02723e */ /* 0x008fca00048070ff */
[----:B------:R0:W-:Y:S04]  /*11aec0*/  STL [R1+0x5154], R2 ;  /* 0x0051540201007387 */ /* 0x0001e80000100800 */
[----:B------:R-:W3:Y:S04]  /*11aed0*/  LDL.LU R57, [R1+0x28d0] ;  /* 0x0028d00001397983 */ /* 0x000ee80000300800 */
[----:B------:R-:W3:Y:S01]  /*11aee0*/  LDL.LU R61, [R1+0x28d4] ;  /* 0x0028d400013d7983 */ /* 0x000ee20000300800 */
[----:B0-----:R-:W-:-:S05]  /*11aef0*/  IADD3 R2, P1, R16, R7, RZ ;  /* 0x0000000710027210 */ /* 0x001fca0007f3e0ff */
[----:B------:R-:W-:-:S05]  /*11af00*/  IMAD.X R3, R17, 0x1, R54, P1 ;  /* 0x0000000111037824 */ /* 0x000fca00008e0636 */
[----:B------:R4:W-:Y:S04]  /*11af10*/  STL.64 [R1+0x2b08], R2 ;  /* 0x002b080201007387 */ /* 0x0009e80000100a00 */
[----:B------:R-:W3:Y:S04]  /*11af20*/  LDL.LU R24, [R1+0x28d8] ;  /* 0x0028d80001187983 */ /* 0x000ee80000300800 */
[----:B------:R-:W3:Y:S01]  /*11af30*/  LDL.LU R27, [R1+0x28dc] ;  /* 0x0028dc00011b7983 */ /* 0x000ee20000300800 */
[----:B----4-:R-:W-:-:S05]  /*11af40*/  F2FP.SATFINITE.E4M3.F32.PACK_AB_MERGE_C R2, R46, R45, RZ ;  /* 0x0000002d2e02723e */ /* 0x010fca00048070ff */
[----:B------:R0:W-:Y:S04]  /*11af50*/  STL [R1+0x5158], R2 ;  /* 0x0051580201007387 */ /* 0x0001e80000100800 */
[----:B------:R-:W4:Y:S04]  /*11af60*/  LDL.LU R30, [R1+0x28c0] ;  /* 0x0028c000011e7983 */ /* 0x000f280000300800 */
[----:B------:R-:W4:Y:S04]  /*11af70*/  LDL.LU R33, [R1+0x28c4] ;  /* 0x0028c40001217983 */ /* 0x000f280000300800 */
[----:B------:R-:W4:Y:S04]  /*11af80*/  LDL.LU R34, [R1+0x28c8] ;  /* 0x0028c80001227983 */ /* 0x000f280000300800 */
[----:B------:R-:W4:Y:S01]  /*11af90*/  LDL.LU R37, [R1+0x28cc] ;  /* 0x0028cc0001257983 */ /* 0x000f220000300800 */
[----:B0-----:R-:W-:-:S05]  /*11afa0*/  F2FP.SATFINITE.E4M3.F32.PACK_AB_MERGE_C R2, R48, R47, RZ ;  /* 0x0000002f3002723e */ /* 0x001fca00048070ff */
[----:B------:R0:W-:Y:S04]  /*11afb0*/  STL [R1+0x878], R2 ;  /* 0x0008780201007387 */ /* 0x0001e80000100800 */
[----:B------:R-:W4:Y:S04]  /*11afc0*/  LDL.LU R45, [R1+0x28b0] ;  /* 0x0028b000012d7983 */ /* 0x000f280000300800 */
[----:B------:R-:W4:Y:S01]  /*11afd0*/  LDL.LU R46, [R1+0x28b4] ;  /* 0x0028b400012e7983 */ /* 0x000f220000300800 */
[----:B0-----:R-:W-:-:S05]  /*11afe0*/  IADD3 R2, P1, R16, R6, RZ ;  /* 0x0000000610027210 */ /* 0x001fca0007f3e0ff */
[----:B------:R-:W-:-:S05]  /*11aff0*/  IMAD.X R3, R17, 0x1, R5, P1 ;  /* 0x0000000111037824 */ /* 0x000fca00008e0605 */
[----:B------:R0:W-:Y:S04]  /*11b000*/  STL.64 [R1+0x2b00], R2 ;  /* 0x002b000201007387 */ /* 0x0001e80000100a00 */
[----:B0-----:R-:W3:Y:S04]  /*11b010*/  LDL.LU.64 R2, [R1+0x6bd0] ;  /* 0x006bd00001027983 */ /* 0x001ee80000300a00 */
[----:B------:R-:W4:Y:S01]  /*11b020*/  LDL.LU R47, [R1+0x28b8] ;  /* 0x0028b800012f7983 */ /* 0x000f220000300800 */
[----:B--2---:R-:W-:-:S05]  /*11b030*/  F2FP.SATFINITE.E4M3.F32.PACK_AB_MERGE_C R25, R50, R49, RZ ;  /* 0x000000313219723e */ /* 0x004fca00048070ff */
[----:B------:R-:W-:Y:S04]  /*11b040*/  STL [R1+0x880], R25 ;  /* 0x0008801901007387 */ /* 0x000fe80000100800 */
[----:B------:R-:W2:Y:S01]  /*11b050*/  LDL.LU R48, [R1+0x28bc] ;  /* 0x0028bc0001307983 */ /* 0x000ea20000300800 */
[----:B------:R-:W-:Y:S02]  /*11b060*/  F2FP.SATFINITE.E4M3.F32.PACK_AB_MERGE_C R19, R53, R52, RZ ;  /* 0x000000343513723e */ /* 0x000fe400048070ff */
[----:B------:R-:W-:-:S03]  /*11b070*/  IADD3 R52, P1, R16, R4, RZ ;  /* 0x0000000410347210 */ /* 0x000fc60007f3e0ff */
[----:B------:R0:W-:Y:S04]  /*11b080*/  STL [R1+0x7c8], R19 ;  /* 0x0007c81301007387 */ /* 0x0001e80000100800 */
[----:B------:R-:W2:Y:S04]  /*11b090*/  LDL.LU R49, [R1+0x2890] ;  /* 0x0028900001317983 */ /* 0x000ea80000300800 */
[----:B------:R-:W2:Y:S01]  /*11b0a0*/  LDL.LU R50, [R1+0x2894] ;  /* 0x0028940001327983 */ /* 0x000ea20000300800 */
[----:B------:R-:W-:Y:S02]  /*11b0b0*/  F2FP.SATFINITE.E4M3.F32.PACK_AB_MERGE_C R20, R21, R20, RZ ;  /* 0x000000141514723e */ /* 0x000fe400048070ff */
[----:B0-----:R-:W-:-:S02]  /*11b0c0*/  F2FP.SATFINITE.E4M3.F32.PACK_AB_MERGE_C R19, R60, R55, RZ ;  /* 0x000000373c13723e */ /* 0x001fc400048070ff */
[----:B------:R-:W-:Y:S01]  /*11b0d0*/  F2FP.SATFINITE.E4M3.F32.PACK_AB_MERGE_C R22, R23, R22, RZ ;  /* 0x000000161716723e */ /* 0x000fe200048070ff */
[----:B---3--:R-:W-:-:S05]  /*11b0e0*/  IMAD.X R53, R17, 0x1, R3, P1 ;  /* 0x0000000111357824 */ /* 0x008fca00008e0603 */
[----:B------:R0:W-:Y:S04]  /*11b0f0*/  STL.64 [R1+0x2af8], R52 ;  /* 0x002af83401007387 */ /* 0x0001e80000100a00 */
[----:B0-----:R-:W3:Y:S04]  /*11b100*/  LDL.LU R52, [R1+0x2898] ;  /* 0x0028980001347983 */ /* 0x001ee80000300800 */
[----:B------:R-:W3:Y:S04]  /*11b110*/  LDL.LU R53, [R1+0x289c] ;  /* 0x00289c0001357983 */ /* 0x000ee80000300800 */
[----:B------:R-:W3:Y:S04]  /*11b120*/  LDL.LU R55, [R1+0x3c0] ;  /* 0x0003c00001377983 */ /* 0x000ee80000300800 */
[----:B------:R0:W-:Y:S04]  /*11b130*/  STL [R1+0x7d0], R20 ;  /* 0x0007d01401007387 */ /* 0x0001e80000100800 */
[----:B------:R-:W3:Y:S01]  /*11b140*/  LDL.LU R60, [R1+0x3c4] ;  /* 0x0003c400013c7983 */ /* 0x000ee20000300800 */
[----:B0-----:R-:W-:-:S03]  /*11b150*/  IADD3 R20, P1, R16, R2, RZ ;  /* 0x0000000210147210 */ /* 0x001fc60007f3e0ff */
[----:B------:R0:W-:Y:S02]  /*11b160*/  STL [R1+0x75c], R19 ;  /* 0x00075c1301007387 */ /* 0x0001e40000100800 */
[----:B------:R-:W-:Y:S01]  /*11b170*/  IMAD.X R21, R17, 0x1, R0, P1 ;  /* 0x0000000111157824 */ /* 0x000fe200008e0600 */
[----:B0-----:R-:W-:-:S04]  /*11b180*/  F2FP.SATFINITE.E4M3.F32.PACK_AB_MERGE_C R19, R61, R57, RZ ;  /* 0x000000393d13723e */ /* 0x001fc800048070ff */
[----:B------:R0:W-:Y:S04]  /*11b190*/  STL.64 [R1+0x2af0], R20 ;  /* 0x002af01401007387 */ /* 0x0001e80000100a00 */
[----:B------:R1:W-:Y:S04]  /*11b1a0*/  STL [R1+0x758], R22 ;  /* 0x0007581601007387 */ /* 0x0003e80000100800 */
[----:B------:R4:W-:Y:S04]  /*11b1b0*/  STL [R1+0x6f0], R19 ;  /* 0x0006f01301007387 */ /* 0x0009e80000100800 */
[----:B------:R-:W3:Y:S04]  /*11b1c0*/  LDL.LU R57, [R1+0x3c8] ;  /* 0x0003c80001397983 */ /* 0x000ee80000300800 */
[----:B------:R-:W3:Y:S01]  /*11b1d0*/  LDL.LU R61, [R1+0x3cc] ;  /* 0x0003cc00013d7983 */ /* 0x000ee20000300800 */
[----:B0-----:R-:W-:-:S05]  /*11b1e0*/  IADD3 R20, P1, R16, R35, RZ ;  /* 0x0000002310147210 */ /* 0x001fca0007f3e0ff */
[----:B------:R-:W-:Y:S01]  /*11b1f0*/  IMAD.X R21, R17, 0x1, R44, P1 ;  /* 0x0000000111157824 */ /* 0x000fe200008e062c */
[----:B-1----:R-:W-:Y:S02]  /*11b200*/  F2FP.SATFINITE.E4M3.F32.PACK_AB_MERGE_C R22, R27, R24, RZ ;  /* 0x000000181b16723e */ /* 0x002fe400048070ff */
[----:B----4-:R-:W-:Y:S02]  /*11b210*/  F2FP.SATFINITE.E4M3.F32.PACK_AB_MERGE_C R19, R33, R30, RZ ;  /* 0x0000001e2113723e */ /* 0x010fe400048070ff */
[----:B------:R0:W-:Y:S04]  /*11b220*/  STL.64 [R1+0x2ae8], R20 ;  /* 0x002ae81401007387 */ /* 0x0001e80000100a00 */
[----:B------:R-:W-:Y:S01]  /*11b230*/  STL [R1+0x6f4], R22 ;  /* 0x0006f41601007387 */ /* 0x000fe20000100800 */
[----:B0-----:R-:W-:-:S03]  /*11b240*/  IADD3 R20, P1, R16, R58, RZ ;  /* 0x0000003a10147210 */ /* 0x001fc60007f3e0ff */
[----:B------:R0:W-:Y:S02]  /*11b250*/  STL [R1+0x6c0], R19 ;  /* 0x0006c01301007387 */ /* 0x0001e40000100800 */
[----:B------:R-:W-:Y:S02]  /*11b260*/  IMAD.X R21, R17, 0x1, R36, P1 ;  /* 0x0000000111157824 */ /* 0x000fe400008e0624 */
[----:B------:R-:W4:Y:S01]  /*11b270*/  LDL.LU R24, [R1+0x2870] ;  /* 0x0028700001187983 */ /* 0x000f220000300800 */
[----:B0-----:R-:W-:-:S03]  /*11b280*/  F2FP.SATFINITE.E4M3.F32.PACK_AB_MERGE_C R19, R37, R34, RZ ;  /* 0x000000222513723e */ /* 0x001fc600048070ff */
[----:B------:R-:W4:Y:S04]  /*11b290*/  LDL.LU R37, [R1+0x2874] ;  /* 0x0028740001257983 */ /* 0x000f280000300800 */
[----:B------:R0:W-:Y:S04]  /*11b2a0*/  STL.64 [R1+0x2ae0], R20 ;  /* 0x002ae01401007387 */ /* 0x0001e80000100a00 */
[----:B------:R1:W-:Y:S01]  /*11b2b0*/  STL [R1+0x6bc], R19 ;  /* 0x0006bc1301007387 */ /* 0x0003e20000100800 */
[----:B0-----:R-:W-:Y:S02]  /*11b2c0*/  IADD3 R20, P1, R16, R15, RZ ;  /* 0x0000000f10147210 */ /* 0x001fe40007f3e0ff */
[----:B-1----:R-:W-:-:S02]  /*11b2d0*/  F2FP.SATFINITE.E4M3.F32.PACK_AB_MERGE_C R19, R46, R45, RZ ;  /* 0x0000002d2e13723e */ /* 0x002fc400048070ff */
[----:B------:R-:W4:Y:S01]  /*11b2e0*/  LDL.LU R45, [R1+0x2878] ;  /* 0x00287800012d7983 */ /* 0x000f220000300800 */
[----:B------:R-:W-:-:S03]  /*11b2f0*/  IMAD.X R21, R17, 0x1, R32, P1 ;  /* 0x0000000111157824 */ /* 0x000fc600008e0620 */
[----:B------:R-:W4:Y:S04]  /*11b300*/  LDL.LU R46, [R1+0x287c] ;  /* 0x00287c00012e7983 */ /* 0x000f280000300800 */
[----:B------:R2:W-:Y:S02]  /*11b310*/  STL [R1+0x698], R19 ;  /* 0x0006981301007387 */ /* 0x0005e40000100800 */
[----:B--2---:R-:W-:Y:S02]  /*11b320*/  F2FP.SATFINITE.E4M3.F32.PACK_AB_MERGE_C R19, R48, R47, RZ ;  /* 0x0000002f3013723e */ /* 0x004fe400048070ff */
[----:B------:R-:W2:Y:S04]  /*11b330*/  LDL.LU R47, [R1+0x2860] ;  /* 0x00286000012f7983 */ /* 0x000ea80000300800 */
[----:B------:R-:W2:Y:S04]  /*11b340*/  LDL.LU R48, [R1+0x2864] ;  /* 0x0028640001307983 */ /* 0x000ea80000300800 */
[----:B------:R0:W-:Y:S04]  /*11b350*/  STL.64 [R1+0x2ad8], R20 ;  /* 0x002ad81401007387 */ /* 0x0001e80000100a00 */
[----:B------:R1:W-:Y:S01]  /*11b360*/  STL [R1+0x690], R19 ;  /* 0x0006901301007387 */ /* 0x0003e20000100800 */
[----:B0-----:R-:W-:-:S02]  /*11b370*/  IADD3 R20, P1, R16, R56, RZ ;  /* 0x0000003810147210 */ /* 0x001fc40007f3e0ff */
[----:B-1----:R-:W-:-:S03]  /*11b380*/  F2FP.SATFINITE.E4M3.F32.PACK_AB_MERGE_C R19, R50, R49, RZ ;  /* 0x000000313213723e */ /* 0x002fc600048070ff */
[----:B------:R-:W-:Y:S02]  /*11b390*/  IMAD.X R21, R17, 0x1, R31, P1 ;  /* 0x0000000111157824 */ /* 0x000fe400008e061f */
[----:B------:R-:W-:Y:S04]  /*11b3a0*/  STL [R1+0x670], R19 ;  /* 0x0006701301007387 */ /* 0x000fe80000100800 */
[----:B------:R0:W-:Y:S04]  /*11b3b0*/  STL.64 [R1+0x2ad0], R20 ;  /* 0x002ad01401007387 */ /* 0x0001e80000100a00 */
[----:B0-----:R-:W2:Y:S04]  /*11b3c0*/  LDL.LU R21, [R1+0x2868] ;  /* 0x0028680001157983 */ /* 0x001ea80000300800 */
[----:B------:R-:W2:Y:S01]  /*11b3d0*/  LDL.LU R23, [R1+0x286c] ;  /* 0x00286c0001177983 */ /* 0x000ea20000300800 */
[----:B---3--:R-:W-:-:S05]  /*11b3e0*/  F2FP.SATFINITE.E4M3.F32.PACK_AB_MERGE_C R19, R53, R52, RZ ;  /* 0x000000343513723e */ /* 0x008fca00048070ff */
[----:B------:R0:W-:Y:S04]  /*11b3f0*/  STL [R1+0x674], R19 ;  /* 0x0006741301007387 */ /* 0x0001e80000100800 */
[----:B------:R-:W3:Y:S04]  /*11b400*/  LDL.LU R49, [R1+0x2850] ;  /* 0x0028500001317983 */ /* 0x000ee80000300800 */
[----:B------:R-:W3:Y:S01]  /*11b410*/  LDL.LU R50, [R1+0x2854] ;  /* 0x0028540001327983 */ /* 0x000ee20000300800 */
[----:B0-----:R-:W-:-:S03]  /*11b420*/  F2FP.SATFINITE.E4M3.F32.PACK_AB_MERGE_C R19, R60, R55, RZ ;  /* 0x000000373c13723e */ /* 0x001fc600048070ff */
[----:B------:R-:W3:Y:S04]  /*11b430*/  LDL.LU R27, [R1+0x2858] ;  /* 0x00285800011b7983 */ /* 0x000ee80000300800 */
[----:B------:R-:W3:Y:S04]  /*11b440*/  LDL.LU R30, [R1+0x285c] ;  /* 0x00285c00011e7983 */ /* 0x000ee80000300800 */
[----:B------:R0:W-:Y:S04]  /*11b450*/  STL [R1+0x25c], R19 ;  /* 0x00025c1301007387 */ /* 0x0001e80000100800 */
[----:B------:R-:W3:Y:S04]  /*11b460*/  LDL.LU R55, [R1+0x2840] ;  /* 0x0028400001377983 */ /* 0x000ee80000300800 */
[----:B------:R-:W3:Y:S01]  /*11b470*/  LDL.LU R60, [R1+0x2844] ;  /* 0x00284400013c7983 */ /* 0x000ee20000300800 */
[----:B------:R-:W-:-:S03]  /*11b480*/  IADD3 R52, P1, R16, R43, RZ ;  /* 0x0000002b10347210 */ /* 0x000fc60007f3e0ff */
[----:B------:R-:W3:Y:S02]  /*11b490*/  LDL.LU R33, [R1+0x2848] ;  /* 0x0028480001217983 */ /* 0x000ee40000300800 */
[----:B------:R-:W-:Y:S02]  /*11b4a0*/  IMAD.X R53, R17, 0x1, R39, P1 ;  /* 0x0000000111357824 */ /* 0x000fe400008e0627 */
[----:B------:R-:W3:Y:S01]  /*11b4b0*/  LDL.LU R34, [R1+0x284c] ;  /* 0x00284c0001227983 */ /* 0x000ee20000300800 */
[----:B0-----:R-:W-:-:S03]  /*11b4c0*/  F2FP.SATFINITE.E4M3.F32.PACK_AB_MERGE_C R19, R61, R57, RZ ;  /* 0x000000393d13723e */ /* 0x001fc600048070ff */
[----:B------:R0:W-:Y:S04]  /*11b4d0*/  STL.64 [R1+0x2ab8], R52 ;  /* 0x002ab83401007387 */ /* 0x0001e80000100a00 */
[----:B------:R-:W-:Y:S04]  /*11b4e0*/  STL [R1+0x24c], R19 ;  /* 0x00024c1301007387 */ /* 0x000fe80000100800 */
[----:B0-----:R-:W3:Y:S04]  /*11b4f0*/  LDL.LU R52, [R1+0x2830] ;  /* 0x0028300001347983 */ /* 0x001ee80000300800 */
[----:B------:R-:W3:Y:S04]  /*11b500*/  LDL.LU R53, [R1+0x2834] ;  /* 0x0028340001357983 */ /* 0x000ee80000300800 */
[----:B------:R-:W3:Y:S04]  /*11b510*/  LDL.LU R57, [R1+0x2838] ;  /* 0x0028380001397983 */ /* 0x000ee80000300800 */
[----:B------:R-:W3:Y:S01]  /*11b520*/  LDL.LU R61, [R1+0x283c] ;  /* 0x00283c00013d7983 */ /* 0x000ee20000300800 */
[----:B----4-:R-:W-:-:S05]  /*11b530*/  F2FP.SATFINITE.E4M3.F32.PACK_AB_MERGE_C R24, R37, R24, RZ ;  /* 0x000000182518723e */ /* 0x010fca00048070ff */
[----:B------:R0:W-:Y:S04]  /*11b540*/  STL [R1+0x662c], R24 ;  /* 0x00662c1801007387 */ /* 0x0001e80000100800 */
[----:B------:R-:W4:Y:S01]  /*11b550*/  LDL.LU R37, [R1+0x2820] ;  /* 0x0028200001257983 */ /* 0x000f220000300800 */
[----:B0-----:R-:W-:-:S05]  /*11b560*/  IADD3 R24, P1, R16, R28, RZ ;  /* 0x0000001c10187210 */ /* 0x001fca0007f3e0ff */
[----:B------:R-:W-:Y:S02]  /*11b570*/  IMAD.X R25, R17, 0x1, R38, P1 ;  /* 0x0000000111197824 */ /* 0x000fe400008e0626 */
[----:B------:R-:W4:Y:S01]  /*11b580*/  LDL.LU R38, [R1+0x2824] ;  /* 0x0028240001267983 */ /* 0x000f220000300800 */
[----:B------:R-:W-:-:S03]  /*11b590*/  F2FP.SATFINITE.E4M3.F32.PACK_AB_MERGE_C R22, R46, R45, RZ ;  /* 0x0000002d2e16723e */ /* 0x000fc600048070ff */
[----:B------:R0:W-:Y:S04]  /*11b5a0*/  STL.64 [R1+0x2ab0], R24 ;  /* 0x002ab01801007387 */ /* 0x0001e80000100a00 */
[----:B------:R-:W-:Y:S04]  /*11b5b0*/  STL [R1+0x6630], R22 ;  /* 0x0066301601007387 */ /* 0x000fe80000100800 */
[----:B------:R-:W4:Y:S01]  /*11b5c0*/  LDL.LU R45, [R1+0x2828] ;  /* 0x00282800012d7983 */ /* 0x000f220000300800 */
[----:B0-----:R-:W-:-:S03]  /*11b5d0*/  IADD3 R24, P1, R16, R59, RZ ;  /* 0x0000003b10187210 */ /* 0x001fc60007f3e0ff */
[----:B------:R-:W4:Y:S01]  /*11b5e0*/  LDL.LU R46, [R1+0x282c] ;  /* 0x00282c00012e7983 */ /* 0x000f220000300800 */
[----:B--2---:R-:W-:Y:S01]  /*11b5f0*/  F2FP.SATFINITE.E4M3.F32.PACK_AB_MERGE_C R19, R48, R47, RZ ;  /* 0x0000002f3013723e */ /* 0x004fe200048070ff */
[----:B------:R-:W-:-:S04]  /*11b600*/  IMAD.X R25, R17, 0x1, R51, P1 ;  /* 0x0000000111197824 */ /* 0x000fc800008e0633 */
[----:B------:R3:W-:Y:S04]  /*11b610*/  STL [R1+0x5774], R19 ;  /* 0x0057741301007387 */ /* 0x0007e80000100800 */
[----:B------:R-:W2:Y:S04]  /*11b620*/  LDL.LU R47, [R1+0x2810] ;  /* 0x00281000012f7983 */ /* 0x000ea80000300800 */
[----:B------:R-:W2:Y:S01]  /*11b630*/  LDL.LU R48, [R1+0x2814] ;  /* 0x0028140001307983 */ /* 0x000ea20000300800 */
[----:B------:R-:W-:Y:S02]  /*11b640*/  F2FP.SATFINITE.E4M3.F32.PACK_AB_MERGE_C R20, R23, R21, RZ ;  /* 0x000000151714723e */ /* 0x000fe400048070ff */
[----:B---3--:R-:W-:-:S02]  /*11b650*/  F2FP.SATFINITE.E4M3.F32.PACK_AB_MERGE_C R19, R50, R49, RZ ;  /* 0x000000313213723e */ /* 0x008fc400048070ff */
[----:B------:R-:W3:Y:S04]  /*11b660*/  LDL.LU R49, [R1+0x2818] ;  /* 0x0028180001317983 */ /* 0x000ee80000300800 */
[----:B------:R-:W-:Y:S04]  /*11b670*/  STL.64 [R1+0x2a98], R24 ;  /* 0x002a981801007387 */ /* 0x000fe80000100a00 */
[----:B------:R0:W-:Y:S04]  /*11b680*/  STL [R1+0x5770], R20 ;  /* 0x0057701401007387 */ /* 0x0001e80000100800 */
[----:B------:R-:W3:Y:S01]  /*11b690*/  LDL.LU R50, [R1+0x281c] ;  /* 0x00281c0001327983 */ /* 0x000ee20000300800 */
[----:B0-----:R-:W-:-:S03]  /*11b6a0*/  IADD3 R20, P1, R16, R29, RZ ;  /* 0x0000001d10147210 */ /* 0x001fc60007f3e0ff */
[----:B------:R0:W-:Y:S02]  /*11b6b0*/  STL [R1+0x578c], R19 ;  /* 0x00578c1301007387 */ /* 0x0001e40000100800 */
[----:B------:R-:W-:-:S05]  /*11b6c0*/  IMAD.X R21, R17, 0x1, R18, P1 ;  /* 0x0000000111157824 */ /* 0x000fca00008e0612 */
[----:B------:R1:W-:Y:S01]  /*11b6d0*/  STL.64 [R1+0x2a90], R20 ;  /* 0x002a901401007387 */ /* 0x0003e20000100a00 */
[----:B0-----:R-:W-:-:S03]  /*11b6e0*/  F2FP.SATFINITE.E4M3.F32.PACK_AB_MERGE_C R19, R60, R55, RZ ;  /* 0x000000373c13723e */ /* 0x001fc600048070ff */
[----:B------:R-:W3:Y:S01]  /*11b6f0*/  LDL.LU R55, [R1+0x2800] ;  /* 0x0028000001377983 */ /* 0x000ee20000300800 */
[----:B-1----:R-:W-:-:S05]  /*11b700*/  F2FP.SATFINITE.E4M3.F32.PACK_AB_MERGE_C R20, R30, R27, RZ ;  /* 0x0000001b1e14723e */ /* 0x002fca00048070ff */
[----:B------:R0:W-:Y:S04]  /*11b710*/  STL [R1+0x5788], R20 ;  /* 0x0057881401007387 */ /* 0x0001e80000100800 */
[----:B------:R-:W3:Y:S01]  /*11b720*/  LDL.LU R60, [R1+0x2804] ;  /* 0x00280400013c7983 */ /* 0x000ee20000300800 */
[----:B0-----:R-:W-:-:S03]  /*11b730*/  IADD3 R20, P1, R16, R11, RZ ;  /* 0x0000000b10147210 */ /* 0x001fc60007f3e0ff */
[----:B------:R0:W-:Y:S02]  /*11b740*/  STL [R1+0x57a4], R19 ;  /* 0x0057a41301007387 */ /* 0x0001e40000100800 */
[----:B------:R-:W-:-:S05]  /*11b750*/  IMAD.X R21, R17, 0x1, R13, P1 ;  /* 0x0000000111157824 */ /* 0x000fca00008e060d */
[----:B------:R1:W-:Y:S01]  /*11b760*/  STL.64 [R1+0x2a88], R20 ;  /* 0x002a881401007387 */ /* 0x0003e20000100a00 */
[----:B0-----:R-:W-:-:S05]  /*11b770*/  F2FP.SATFINITE.E4M3.F32.PACK_AB_MERGE_C R19, R34, R33, RZ ;  /* 0x000000212213723e */ /* 0x001fca00048070ff */
[----:B------:R0:W-:Y:S01]  /*11b780*/  STL [R1+0x57a0], R19 ;  /* 0x0057a01301007387 */ /* 0x0001e20000100800 */
[----:B-1----:R-:W-:Y:S02]  /*11b790*/  IADD3 R20, P1, R16, R12, RZ ;  /* 0x0000000c10147210 */ /* 0x002fe40007f3e0ff */
[----:B0-----:R-:W-:-:S03]  /*11b7a0*/  F2FP.SATFINITE.E4M3.F32.PACK_AB_MERGE_C R19, R53, R52, RZ ;  /* 0x000000343513723e */ /* 0x001fc600048070ff */
[----:B------:R-:W-:Y:S01]  /*11b7b0*/  IMAD.X R21, R17, 0x1, R14, P1 ;  /* 0x0000000111157824 */ /* 0x000fe200008e060e */
[----:B------:R-:W3:Y:S04]  /*11b7c0*/  LDL.LU R52, [R1+0x2808] ;  /* 0x0028080001347983 */ /* 0x000ee80000300800 */
[----:B------:R-:W-:Y:S04]  /*11b7d0*/  STL.64 [R1+0x2a80], R20 ;  /* 0x002a801401007387 */ /* 0x000fe80000100a00 */
[----:B------:R0:W-:Y:S04]  /*11b7e0*/  STL [R1+0x57c4], R19 ;  /* 0x0057c41301007387 */ /* 0x0001e80000100800 */
[----:B------:R-:W3:Y:S01]  /*11b7f0*/  LDL.LU R53, [R1+0x280c] ;  /* 0x00280c0001357983 */ /* 0x000ee20000300800 */
[----:B------:R-:W-:Y:S01]  /*11b800*/  VIADD R16, R16, UR6 ;  /* 0x0000000610107c36 */ /* 0x000fe20008000000 */
[----:B------:R-:W-:Y:S01]  /*11b810*/  F2FP.SATFINITE.E4M3.F32.PACK_AB_MERGE_C R17, R61, R57, RZ ;  /* 0x000000393d11723e */ /* 0x000fe200048070ff */
[----:B------:R-:W-:-:S03]  /*11b820*/  ULDC UR6, c[0x0][0x248] ;  /* 0x0000920000067ab9 */ /* 0x000fc60000000800 */
[----:B0-----:R-:W-:Y:S02]  /*11b830*/  SHF.R.S32.HI R19, RZ, 0x1f, R16 ;  /* 0x0000001fff137819 */ /* 0x001fe40000011410 */
[----:B------:R-:W-:Y:S01]  /*11b840*/  IADD3 R20, P1, R16, R8, RZ ;  /* 0x0000000810147210 */ /* 0x000fe20007f3e0ff */
[----:B------:R4:W-:Y:S04]  /*11b850*/  STL [R1+0x57c0], R17 ;  /* 0x0057c01101007387 */ /* 0x0009e80000100800 */
[----:B------:R-:W-:Y:S01]  /*11b860*/  IMAD.X R21, R19, 0x1, R40, P1 ;  /* 0x0000000113157824 */ /* 0x000fe200008e0628 */
[----:B------:R-:W3:Y:S04]  /*11b870*/  LDL.LU R57, [R1+0x27f0] ;  /* 0x0027f00001397983 */ /* 0x000ee80000300800 */
[----:B------:R-:W3:Y:S01]  /*11b880*/  LDL.LU R61, [R1+0x27f4] ;  /* 0x0027f400013d7983 */ /* 0x000ee20000300800 */
[----:B----4-:R-:W-:-:S05]  /*11b890*/  F2FP.SATFINITE.E4M3.F32.PACK_AB_MERGE_C R17, R38, R37, RZ ;  /* 0x000000252611723e */ /* 0x010fca00048070ff */
[----:B------:R0:W-:Y:S04]  /*11b8a0*/  STL [R1+0x57dc], R17 ;  /* 0x0057dc1101007387 */ /* 0x0001e80000100800 */
[----:B------:R2:W-:Y:S04]  /*11b8b0*/  STL.64 [R1+0x2a78], R20 ;  /* 0x002a781401007387 */ /* 0x0005e80000100a00 */
[----:B------:R-:W4:Y:S01]  /*11b8c0*/  LDL.LU R26, [R1+0x27f8] ;  /* 0x0027f800011a7983 */ /* 0x000f220000300800 */
[----:B0-----:R-:W-:Y:S02]  /*11b8d0*/  F2FP.SATFINITE.E4M3.F32.PACK_AB_MERGE_C R17, R46, R45, RZ ;  /* 0x0000002d2e11723e */ /* 0x001fe400048070ff */
[----:B--2---:R-:W-:-:S03]  /*11b8e0*/  F2FP.SATFINITE.E4M3.F32.PACK_AB_MERGE_C R20, R48, R47, RZ ;  /* 0x0000002f3014723e */ /* 0x004fc600048070ff */
[----:B------:R0:W-:Y:S04]  /*11b8f0*/  STL [R1+0x57d8], R17 ;  /* 0x0057d81101007387 */ /* 0x0001e80000100800 */
[----:B0-----:R-:W4:Y:S04]  /*11b900*/  LDL.LU R17, [R1+0x27fc] ;  /* 0x0027fc0001117983 */ /* 0x001f280000300800 */
[----:B------:R0:W-:Y:S04]  /*11b910*/  STL [R1+0x572c], R20 ;  /* 0x00572c1401007387 */ /* 0x0001e80000100800 */
[----:B------:R-:W2:Y:S04]  /*11b920*/  LDL.LU R47, [R1+0x27e0] ;  /* 0x0027e000012f7983 */ /* 0x000ea80000300800 */
[----:B------:R-:W2:Y:S01]  /*11b930*/  LDL.LU R48, [R1+0x27e4] ;  /* 0x0027e40001307983 */ /* 0x000ea20000300800 */
[----:B0-----:R-:W-:-:S05]  /*11b940*/  IADD3 R20, P1, R16, R10, RZ ;  /* 0x0000000a10147210 */ /* 0x001fca0007f3e0ff */
[----:B------:R-:W-:-:S05]  /*11b950*/  IMAD.X R21, R19, 0x1, R9, P1 ;  /* 0x0000000113157824 */ /* 0x000fca00008e0609 */
[----:B------:R0:W-:Y:S04]  /*11b960*/  STL.64 [R1+0x2a70], R20 ;  /* 0x002a701401007387 */ /* 0x0001e80000100a00 */
[----:B0-----:R-:W2:Y:S04]  /*11b970*/  LDL.LU R20, [R1+0x27e8] ;  /* 0x0027e80001147983 */ /* 0x001ea80000300800 */
[----:B------:R-:W2:Y:S01]  /*11b980*/  LDL.LU R21, [R1+0x27ec] ;  /* 0x0027ec0001157983 */ /* 0x000ea20000300800 */
[----:B------:R-:W-:-:S05]  /*11b990*/  IADD3 R24, P1, R16, R7, RZ ;  /* 0x0000000710187210 */ /* 0x000fca0007f3e0ff */
[----:B------:R-:W-:Y:S01]  /*11b9a0*/  IMAD.X R25, R19, 0x1, R54, P1 ;  /* 0x0000000113197824 */ /* 0x000fe200008e0636 */
[----:B---3--:R-:W-:-:S05]  /*11b9b0*/  F2FP.SATFINITE.E4M3.F32.PACK_AB_MERGE_C R22, R50, R49, RZ ;  /* 0x000000313216723e */ /* 0x008fca00048070ff */
[----:B------:R0:W-:Y:S04]  /*11b9c0*/  STL [R1+0x5728], R22 ;  /* 0x0057281601007387 */ /* 0x0001e80000100800 */
[----:B------:R-:W3:Y:S04]  /*11b9d0*/  LDL.LU R49, [R1+0x27d0] ;  /* 0x0027d00001317983 */ /* 0x000ee80000300800 */
[----:B------:R-:W3:Y:S04]  /*11b9e0*/  LDL.LU R50, [R1+0x27d4] ;  /* 0x0027d40001327983 */ /* 0x000ee80000300800 */
[----:B------:R-:W3:Y:S04]  /*11b9f0*/  LDL.LU R23, [R1+0x27d8] ;  /* 0x0027d80001177983 */ /* 0x000ee80000300800 */
[----:B------:R-:W3:Y:S01]  /*11ba00*/  LDL.LU R27, [R1+0x27dc] ;  /* 0x0027dc00011b7983 */ /* 0x000ee20000300800 */
[----:B0-----:R-:W-:-:S05]  /*11ba10*/  F2FP.SATFINITE.E4M3.F32.PACK_AB_MERGE_C R22, R60, R55, RZ ;  /* 0x000000373c16723e */ /* 0x001fca00048070ff */
[----:B------:R-:W-:Y:S04]  /*11ba20*/  STL [R1+0x56f0], R22 ;  /* 0x0056f01601007387 */ /* 0x000fe80000100800 */
[----:B------:R-:W3:Y:S04]  /*11ba30*/  LDL.LU R30, [R1+0x27c0] ;  /* 0x0027c000011e7983 */ /* 0x000ee80000300800 */
[----:B------:R-:W3:Y:S04]  /*11ba40*/  LDL.LU R33, [R1+0x27c4] ;  /* 0x0027c40001217983 */ /* 0x000ee80000300800 */
[----:B------:R-:W3:Y:S04]  /*11ba50*/  LDL.LU R34, [R1+0x27c8] ;  /* 0x0027c80001227983 */ /* 0x000ee80000300800 */
[----:B------:R-:W3:Y:S04]  /*11ba60*/  LDL.LU R37, [R1+0x27cc] ;  /* 0x0027cc0001257983 */ /* 0x000ee80000300800 */
[----:B------:R-:W3:Y:S04]  /*11ba70*/  LDL.LU R55, [R1+0x27b0] ;  /* 0x0027b00001377983 */ /* 0x000ee80000300800 */
[----:B------:R-:W3:Y:S04]  /*11ba80*/  LDL.LU R60, [R1+0x27b4] ;  /* 0x0027b400013c7983 */ /* 0x000ee80000300800 */
[----:B------:R0:W-:Y:S02]  /*11ba90*/  STL.64 [R1+0x2a68], R24 ;  /* 0x002a681801007387 */ /* 0x0001e40000100a00 */
[----:B0-----:R-:W-:-:S02]  /*11baa0*/  F2FP.SATFINITE.E4M3.F32.PACK_AB_MERGE_C R24, R53, R52, RZ ;  /* 0x000000343518723e */ /* 0x001fc400048070ff */
[----:B------:R-:W3:Y:S04]  /*11bab0*/  LDL.LU R52, [R1+0x27b8] ;  /* 0x0027b80001347983 */ /* 0x000ee80000300800 */
[----:B------:R0:W-:Y:S04]  /*11bac0*/  STL [R1+0x56f4], R24 ;  /* 0x0056f41801007387 */ /* 0x0001e80000100800 */
[----:B------:R-:W3:Y:S01]  /*11bad0*/  LDL.LU R53, [R1+0x27bc] ;  /* 0x0027bc0001357983 */ /* 0x000ee20000300800 */
[----:B0-----:R-:W-:Y:S02]  /*11bae0*/  IADD3 R24, P1, R16, R6, RZ ;  /* 0x0000000610187210 */ /* 0x001fe40007f3e0ff */
[----:B------:R-:W-:-:S03]  /*11baf0*/  F2FP.SATFINITE.E4M3.F32.PACK_AB_MERGE_C R22, R61, R57, RZ ;  /* 0x000000393d16723e */ /* 0x000fc600048070ff */
[----:B------:R-:W-:Y:S02]  /*11bb00*/  IMAD.X R25, R19, 0x1, R5, P1 ;  /* 0x0000000113197824 */ /* 0x000fe400008e0605 */
[----:B------:R4:W-:Y:S04]  /*11bb10*/  STL [R1+0x56c0], R22 ;  /* 0x0056c01601007387 */ /* 0x0009e80000100800 */
[----:B------:R-:W3:Y:S04]  /*11bb20*/  LDL.LU R38, [R1+0x27a0] ;  /* 0x0027a00001267983 */ /* 0x000ee80000300800 */
[----:B------:R-:W3:Y:S04]  /*11bb30*/  LDL.LU R40, [R1+0x27a4] ;  /* 0x0027a40001287983 */ /* 0x000ee80000300800 */
[----:B------:R-:W3:Y:S04]  /*11bb40*/  LDL.LU R45, [R1+0x27a8] ;  /* 0x0027a800012d7983 */ /* 0x000ee80000300800 */
[----:B------:R-:W3:Y:S04]  /*11bb50*/  LDL.LU R46, [R1+0x27ac] ;  /* 0x0027ac00012e7983 */ /* 0x000ee80000300800 */
[----:B------:R-:W3:Y:S04]  /*11bb60*/  LDL.LU R57, [R1+0x2780] ;  /* 0x0027800001397983 */ /* 0x000ee80000300800 */
[----:B------:R-:W3:Y:S04]  /*11bb70*/  LDL.LU R61, [R1+0x2784] ;  /* 0x00278400013d7983 */ /* 0x000ee80000300800 */
[----:B------:R0:W-:Y:S01]  /*11bb80*/  STL.64 [R1+0x2a60], R24 ;  /* 0x002a601801007387 */ /* 0x0001e20000100a00 */
[----:B----4-:R-:W-:-:S05]  /*11bb90*/  F2FP.SATFINITE.E4M3.F32.PACK_AB_MERGE_C R22, R17, R26, RZ ;  /* 0x0000001a1116723e */ /* 0x010fca00048070ff */
[----:B------:R-:W-:Y:S01]  /*11bba0*/  STL [R1+0x56c4], R22 ;  /* 0x0056c41601007387 */ /* 0x000fe20000100800 */
[----:B0-----:R-:W-:Y:S02]  /*11bbb0*/  IADD3 R24, P1, R16, R4, RZ ;  /* 0x0000000410187210 */ /* 0x001fe40007f3e0ff */
[----:B--2---:R-:W-:-:S03]  /*11bbc0*/  F2FP.SATFINITE.E4M3.F32.PACK_AB_MERGE_C R17, R48, R47, RZ ;  /* 0x0000002f3011723e */ /* 0x004fc600048070ff */
[----:B------:R-:W-:Y:S02]  /*11bbd0*/  IMAD.X R25, R19, 0x1, R3, P1 ;  /* 0x0000000113197824 */ /* 0x000fe400008e0603 */
[----:B------:R3:W-:Y:S04]  /*11bbe0*/  STL [R1+0x567c], R17 ;  /* 0x00567c1101007387 */ /* 0x0007e80000100800 */
[----:B------:R-:W2:Y:S04]  /*11bbf0*/  LDL.LU R47, [R1+0x2788] ;  /* 0x00278800012f7983 */ /* 0x000ea80000300800 */
[----:B------:R-:W2:Y:S04]  /*11bc00*/  LDL.LU R48, [R1+0x278c] ;  /* 0x00278c0001307983 */ /* 0x000ea80000300800 */
[----:B------:R-:W-:Y:S01]  /*11bc10*/  STL.64 [R1+0x2a58], R24 ;  /* 0x002a581801007387 */ /* 0x000fe20000100a00 */
[----:B------:R-:W-:-:S02]  /*11bc20*/  F2FP.SATFINITE.E4M3.F32.PACK_AB_MERGE_C R20, R21, R20, RZ ;  /* 0x000000141514723e */ /* 0x000fc400048070ff */
[----:B---3--:R-:W-:Y:S02]  /*11bc30*/  F2FP.SATFINITE.E4M3.F32.PACK_AB_MERGE_C R17, R50, R49, RZ ;  /* 0x000000313211723e */ /* 0x008fe400048070ff */
[----:B------:R-:W3:Y:S04]  /*11bc40*/  LDL.LU R49, [R1+0x3a0] ;  /* 0x0003a00001317983 */ /* 0x000ee80000300800 */
[----:B------:R0:W-:Y:S04]  /*11bc50*/  STL [R1+0x5684], R20 ;  /* 0x0056841401007387 */ /* 0x0001e80000100800 */
[----:B------:R-:W3:Y:S01]  /*11bc60*/  LDL.LU R50, [R1+0x3a4] ;  /* 0x0003a40001327983 */ /* 0x000ee20000300800 */
[----:B0-----:R-:W-:-:S03]  /*11bc70*/  IADD3 R20, P1, R16, R2, RZ ;  /* 0x0000000210147210 */ /* 0x001fc60007f3e0ff */
[----:B------:R-:W-:Y:S02]  /*11bc80*/  STL [R1+0x5628], R17 ;  /* 0x0056281101007387 */ /* 0x000fe40000100800 */
[----:B------:R-:W-:Y:S01]  /*11bc90*/  IMAD.X R21, R19, 0x1, R0, P1 ;  /* 0x0000000113157824 */ /* 0x000fe200008e0600 */
[----:B------:R-:W-:-:S04]  /*11bca0*/  F2FP.SATFINITE.E4M3.F32.PACK_AB_MERGE_C R22, R27, R23, RZ ;  /* 0x000000171b16723e */ /* 0x000fc800048070ff */
[----:B------:R0:W-:Y:S04]  /*11bcb0*/  STL.64 [R1+0x2a50], R20 ;  /* 0x002a501401007387 */ /* 0x0001e80000100a00 */
[----:B------:R-:W-:Y:S01]  /*11bcc0*/  STL [R1+0x5630], R22 ;  /* 0x0056301601007387 */ /* 0x000fe20000100800 */
[----:B0-----:R-:W-:Y:S02]  /*11bcd0*/  IADD3 R20, P1, R16, R35, RZ ;  /* 0x0000002310147210 */ /* 0x001fe40007f3e0ff */
[----:B------:R-:W-:-:S03]  /*11bce0*/  F2FP.SATFINITE.E4M3.F32.PACK_AB_MERGE_C R17, R33, R30, RZ ;  /* 0x0000001e2111723e */ /* 0x000fc600048070ff */
[----:B------:R-:W-:Y:S02]  /*11bcf0*/  IMAD.X R21, R19, 0x1, R44, P1 ;  /* 0x0000000113157824 */ /* 0x000fe400008e062c */
[----:B------:R0:W-:Y:S04]  /*11bd00*/  STL [R1+0x55f8], R17 ;  /* 0x0055f81101007387 */ /* 0x0001e80000100800 */
[----:B------:R1:W-:Y:S01]  /*11bd10*/  STL.64 [R1+0x2a48], R20 ;  /* 0x002a481401007387 */ /* 0x0003e20000100a00 */
[----:B0-----:R-:W-:-:S03]  /*11bd20*/  F2FP.SATFINITE.E4M3.F32.PACK_AB_MERGE_C R17, R60, R55, RZ ;  /* 0x000000373c11723e */ /* 0x001fc600048070ff */
[----:B------:R-:W4:Y:S01]  /*11bd30*/  LDL.LU R55, [R1+0x3a8] ;  /* 0x0003a80001377983 */ /* 0x000f220000300800 */
[----:B-1----:R-:W-:-:S05]  /*11bd40*/  F2FP.SATFINITE.E4M3.F32.PACK_AB_MERGE_C R20, R37, R34, RZ ;  /* 0x000000222514723e */ /* 0x002fca00048070ff */
[----:B------:R-:W-:Y:S04]  /*11bd50*/  STL [R1+0x55f4], R20 ;  /* 0x0055f41401007387 */ /* 0x000fe80000100800 */
[----:B------:R-:W4:Y:S04]  /*11bd60*/  LDL.LU R60, [R1+0x3ac] ;  /* 0x0003ac00013c7983 */ /* 0x000f280000300800 */
[----:B------:R0:W-:Y:S02]  /*11bd70*/  STL [R1+0x558c], R17 ;  /* 0x00558c1101007387 */ /* 0x0001e40000100800 */
[----:B0-----:R-:W-:-:S02]  /*11bd80*/  F2FP.SATFINITE.E4M3.F32.PACK_AB_MERGE_C R17, R53, R52, RZ ;  /* 0x000000343511723e */ /* 0x001fc400048070ff */
[----:B------:R-:W4:Y:S04]  /*11bd90*/  LDL.LU R52, [R1+0x2760] ;  /* 0x0027600001347983 */ /* 0x000f280000300800 */
[----:B------:R-:W4:Y:S01]  /*11bda0*/  LDL.LU R53, [R1+0x2764] ;  /* 0x0027640001357983 */ /* 0x000f220000300800 */
[----:B------:R-:W-:-:S05]  /*11bdb0*/  IADD3 R20, P1, R16, R58, RZ ;  /* 0x0000003a10147210 */ /* 0x000fca0007f3e0ff */
[----:B------:R-:W-:-:S05]  /*11bdc0*/  IMAD.X R21, R19, 0x1, R36, P1 ;  /* 0x0000000113157824 */ /* 0x000fca00008e0624 */
[----:B------:R0:W-:Y:S04]  /*11bdd0*/  STL.64 [R1+0x2a40], R20 ;  /* 0x002a401401007387 */ /* 0x0001e80000100a00 */
[----:B------:R1:W-:Y:S01]  /*11bde0*/  STL [R1+0x5584], R17 ;  /* 0x0055841101007387 */ /* 0x0003e20000100800 */
[----:B0-----:R-:W-:Y:S02]  /*11bdf0*/  IADD3 R20, P1, R16, R15, RZ ;  /* 0x0000000f10147210 */ /* 0x001fe40007f3e0ff */
[----:B-1----:R-:W-:-:S03]  /*11be00*/  F2FP.SATFINITE.E4M3.F32.PACK_AB_MERGE_C R17, R40, R38, RZ ;  /* 0x000000262811723e */ /* 0x002fc600048070ff */
[----:B------:R-:W-:Y:S02]  /*11be10*/  IMAD.X R21, R19, 0x1, R32, P1 ;  /* 0x0000000113157824 */ /* 0x000fe400008e0620 */
[----:B------:R0:W-:Y:S04]  /*11be20*/  STL [R1+0x550c], R17 ;  /* 0x00550c1101007387 */ /* 0x0001e80000100800 */
[----:B------:R1:W-:Y:S04]  /*11be30*/  STL.64 [R1+0x2a38], R20 ;  /* 0x002a381401007387 */ /* 0x0003e80000100a00 */
[----:B------:R-:W4:Y:S01]  /*11be40*/  LDL.LU R23, [R1+0x2768] ;  /* 0x0027680001177983 */ /* 0x000f220000300800 */
[----:B0-----:R-:W-:-:S02]  /*11be50*/  F2FP.SATFINITE.E4M3.F32.PACK_AB_MERGE_C R17, R61, R57, RZ ;  /* 0x000000393d11723e */ /* 0x001fc400048070ff */
[----:B-1----:R-:W-:-:S05]  /*11be60*/  F2FP.SATFINITE.E4M3.F32.PACK_AB_MERGE_C R20, R46, R45, RZ ;  /* 0x0000002d2e14723e */ /* 0x002fca00048070ff */
[----:B------:R0:W-:Y:S04]  /*11be70*/  STL [R1+0x5520], R20 ;  /* 0x0055201401007387 */ /* 0x0001e80000100800 */
[----:B------:R-:W4:Y:S01]  /*11be80*/  LDL.LU R27, [R1+0x276c] ;  /* 0x00276c00011b7983 */ /* 0x000f220000300800 */
[----:B0-----:R-:W-:-:S03]  /*11be90*/  IADD3 R20, P1, R16, R56, RZ ;  /* 0x0000003810147210 */ /* 0x001fc60007f3e0ff */
[----:B------:R2:W-:Y:S02]  /*11bea0*/  STL [R1+0x57f8], R17 ;  /* 0x0057f81101007387 */ /* 0x0005e40000100800 */
[----:B------:R-:W-:Y:S02]  /*11beb0*/  IMAD.X R21, R19, 0x1, R31, P1 ;  /* 0x0000000113157824 */ /* 0x000fe400008e061f */
[----:B------:R-:W4:Y:S04]  /*11bec0*/  LDL.LU R57, [R1+0x2750] ;  /* 0x0027500001397983 */ /* 0x000f280000300800 */
[----:B------:R-:W4:Y:S01]  /*11bed0*/  LDL.LU R61, [R1+0x2754] ;  /* 0x00275400013d7983 */ /* 0x000f220000300800 */
[----:B--2---:R-:W-:-:S03]  /*11bee0*/  F2FP.SATFINITE.E4M3.F32.PACK_AB_MERGE_C R17, R48, R47, RZ ;  /* 0x0000002f3011723e */ /* 0x004fc600048070ff */
[----:B------:R-:W2:Y:S04]  /*11bef0*/  LDL.LU R30, [R1+0x2758] ;  /* 0x00275800011e7983 */ /* 0x000ea80000300800 */
[----:B------:R-:W2:Y:S04]  /*11bf00*/  LDL.LU R33, [R1+0x275c] ;  /* 0x00275c0001217983 */ /* 0x000ea80000300800 */
[----:B------:R0:W-:Y:S04]  /*11bf10*/  STL.64 [R1+0x2a30], R20 ;  /* 0x002a301401007387 */ /* 0x0001e80000100a00 */
[----:B------:R3:W-:Y:S04]  /*11bf20*/  STL [R1+0x57f4], R17 ;  /* 0x0057f41101007387 */ /* 0x0007e80000100800 */
[----:B------:R-:W2:Y:S04]  /*11bf30*/  LDL.LU R34, [R1+0x2740] ;  /* 0x0027400001227983 */ /* 0x000ea80000300800 */
[----:B------:R-:W2:Y:S01]  /*11bf40*/  LDL.LU R37, [R1+0x2744] ;  /* 0x0027440001257983 */ /* 0x000ea20000300800 */
[----:B0-----:R-:W-:-:S03]  /*11bf50*/  IADD3 R20, P1, R16, R43, RZ ;  /* 0x0000002b10147210 */ /* 0x001fc60007f3e0ff */
[----:B------:R-:W2:Y:S04]  /*11bf60*/  LDL.LU R38, [R1+0x2748] ;  /* 0x0027480001267983 */ /* 0x000ea80000300800 */
[----:B------:R-:W2:Y:S01]  /*11bf70*/  LDL.LU R40, [R1+0x274c] ;  /* 0x00274c0001287983 */ /* 0x000ea20000300800 */
[----:B------:R-:W-:Y:S01]  /*11bf80*/  IMAD.X R21, R19, 0x1, R39, P1 ;  /* 0x0000000113157824 */ /* 0x000fe200008e0627 */
[----:B---3--:R-:W-:-:S05]  /*11bf90*/  F2FP.SATFINITE.E4M3.F32.PACK_AB_MERGE_C R17, R50, R49, RZ ;  /* 0x000000313211723e */ /* 0x008fca00048070ff */
[----:B------:R4:W-:Y:S04]  /*11bfa0*/  STL [R1+0x5808], R17 ;  /* 0x0058081101007387 */ /* 0x0009e80000100800 */
[----:B------:R-:W3:Y:S04]  /*11bfb0*/  LDL.LU R45, [R1+0x2730] ;  /* 0x00273000012d7983 */ /* 0x000ee80000300800 */
[----:B------:R-:W3:Y:S04]  /*11bfc0*/  LDL.LU R46, [R1+0x2734] ;  /* 0x00273400012e7983 */ /* 0x000ee80000300800 */
[----:B------:R-:W3:Y:S04]  /*11bfd0*/  LDL.LU R47, [R1+0x2738] ;  /* 0x00273800012f7983 */ /* 0x000ee80000300800 */
[----:B------:R-:W3:Y:S01]  /*11bfe0*/  LDL.LU R48, [R1+0x273c] ;  /* 0x00273c0001307983 */ /* 0x000ee20000300800 */
[----:B----4-:R-:W-:-:S03]  /*11bff0*/  F2FP.SATFINITE.E4M3.F32.PACK_AB_MERGE_C R17, R60, R55, RZ ;  /* 0x000000373c11723e */ /* 0x010fc600048070ff */
[----:B------:R-:W4:Y:S04]  /*11c000*/  LDL.LU R55, [R1+0x2720] ;  /* 0x0027200001377983 */ /* 0x000f280000300800 */
[----:B------:R-:W4:Y:S04]  /*11c010*/  LDL.LU R60, [R1+0x2724] ;  /* 0x00272400013c7983 */ /* 0x000f280000300800 */
[----:B------:R0:W-:Y:S04]  /*11c020*/  STL.64 [R1+0x2a28], R20 ;  /* 0x002a281401007387 */ /* 0x0001e80000100a00 */
[----:B------:R-:W-:Y:S04]  /*11c030*/  STL [R1+0x5804], R17 ;  /* 0x0058041101007387 */ /* 0x000fe80000100800 */
[----:B------:R-:W4:Y:S01]  /*11c040*/  LDL.LU R49, [R1+0x2728] ;  /* 0x0027280001317983 */ /* 0x000f220000300800 */
[----:B0-----:R-:W-:-:S03]  /*11c050*/  F2FP.SATFINITE.E4M3.F32.PACK_AB_MERGE_C R20, R53, R52, RZ ;  /* 0x000000343514723e */ /* 0x001fc600048070ff */
[----:B------:R-:W4:Y:S04]  /*11c060*/  LDL.LU R50, [R1+0x272c] ;  /* 0x00272c0001327983 */ /* 0x000f280000300800 */
[----:B------:R0:W-:Y:S04]  /*11c070*/  STL [R1+0x6634], R20 ;  /* 0x0066341401007387 */ /* 0x0001e80000100800 */
[----:B0-----:R-:W2:Y:S01]  /*11c080*/  LDL R20, [R1+0x10] ;  /* 0x0000100001147983 */ /* 0x001ea20000100800 */
[----:B------:R-:W-:-:S03]  /*11c090*/  IADD3 R24, P1, R16, R28, RZ ;  /* 0x0000001c10187210 */ /* 0x000fc60007f3e0ff */
[----:B------:R-:W4:Y:S04]  /*11c0a0*/  LDL.LU R52, [R1+0x2710] ;  /* 0x0027100001347983 */ /* 0x000f280000300800 */
[----:B------:R-:W4:Y:S01]  /*11c0b0*/  LDL.LU R53, [R1+0x2714] ;  /* 0x0027140001357983 */ /* 0x000f220000300800 */
[----:B------:R-:W-:Y:S02]  /*11c0c0*/  F2FP.SATFINITE.E4M3.F32.PACK_AB_MERGE_C R17, R27, R23, RZ ;  /* 0x000000171b11723e */ /* 0x000fe400048070ff */
[----:B------:R-:W-:Y:S01]  /*11c0d0*/  F2FP.SATFINITE.E4M3.F32.PACK_AB_MERGE_C R21, R61, R57, RZ ;  /* 0x000000393d15723e */ /* 0x000fe200048070ff */
[----:B--2---:R-:W-:-:S05]  /*11c0e0*/  IMAD.X R25, R19, 0x1, R20, P1 ;  /* 0x0000000113197824 */ /* 0x004fca00008e0614 */
[----:B------:R-:W-:Y:S04]  /*11c0f0*/  STL.64 [R1+0x2a20], R24 ;  /* 0x002a201801007387 */ /* 0x000fe80000100a00 */
[----:B------:R0:W-:Y:S04]  /*11c100*/  STL [R1+0x6638], R17 ;  /* 0x0066381101007387 */ /* 0x0001e80000100800 */
[----:B0-----:R-:W2:Y:S04]  /*11c110*/  LDL R17, [R1+0x44] ;  /* 0x0000440001117983 */ /* 0x001ea80000100800 */
[----:B------:R0:W-:Y:S04]  /*11c120*/  STL [R1+0x576c], R21 ;  /* 0x00576c1501007387 */ /* 0x0001e80000100800 */
[----:B------:R-:W2:Y:S04]  /*11c130*/  LDL.LU R57, [R1+0x2718] ;  /* 0x0027180001397983 */ /* 0x000ea80000300800 */
[----:B------:R-:W2:Y:S01]  /*11c140*/  LDL.LU R61, [R1+0x271c] ;  /* 0x00271c00013d7983 */ /* 0x000ea20000300800 */
[----:B------:R-:W-:-:S05]  /*11c150*/  IADD3 R22, P1, R16, R59, RZ ;  /* 0x0000003b10167210 */ /* 0x000fca0007f3e0ff */
[----:B------:R-:W-:Y:S01]  /*11c160*/  IMAD.X R23, R19, 0x1, R51, P1 ;  /* 0x0000000113177824 */ /* 0x000fe200008e0633 */
[----:B------:R-:W-:-:S04]  /*11c170*/  F2FP.SATFINITE.E4M3.F32.PACK_AB_MERGE_C R24, R33, R30, RZ ;  /* 0x0000001e2118723e */ /* 0x000fc800048070ff */
[----:B------:R1:W-:Y:S01]  /*11c180*/  STL.64 [R1+0x2a18], R22 ;  /* 0x002a181601007387 */ /* 0x0003e20000100a00 */
[----:B0-----:R-:W-:-:S03]  /*11c190*/  F2FP.SATFINITE.E4M3.F32.PACK_AB_MERGE_C R21, R37, R34, RZ ;  /* 0x000000222515723e */ /* 0x001fc600048070ff */
[----:B------:R0:W-:Y:S01]  /*11c1a0*/  STL [R1+0x5764], R24 ;  /* 0x0057641801007387 */ /* 0x0001e20000100800 */
[----:B-1----:R-:W-:-:S03]  /*11c1b0*/  IADD3 R22, P1, R16, R29, RZ ;  /* 0x0000001d10167210 */ /* 0x002fc60007f3e0ff */
[----:B------:R-:W-:Y:S02]  /*11c1c0*/  STL.64 [R1+0x6bc8], R28 ;  /* 0x006bc81c01007387 */ /* 0x000fe40000100a00 */
[----:B------:R-:W-:Y:S02]  /*11c1d0*/  IMAD.X R23, R19, 0x1, R18, P1 ;  /* 0x0000000113177824 */ /* 0x000fe400008e0612 */
[----:B------:R3:W-:Y:S01]  /*11c1e0*/  STL [R1+0x5780], R21 ;  /* 0x0057801501007387 */ /* 0x0007e20000100800 */
[----:B0-----:R-:W-:-:S03]  /*11c1f0*/  F2FP.SATFINITE.E4M3.F32.PACK_AB_MERGE_C R24, R40, R38, RZ ;  /* 0x000000262818723e */ /* 0x001fc600048070ff */
[----:B------:R0:W-:Y:S01]  /*11c200*/  STL.64 [R1+0x2a10], R22 ;  /* 0x002a101601007387 */ /* 0x0001e20000100a00 */
[----:B---3--:R-:W-:Y:S02]  /*11c210*/  F2FP.SATFINITE.E4M3.F32.PACK_AB_MERGE_C R21, R46, R45, RZ ;  /* 0x0000002d2e15723e */ /* 0x008fe400048070ff */
[----:B0-----:R-:W-:Y:S01]  /*11c220*/  IADD3 R22, P1, R16, R11, RZ ;  /* 0x0000000b10167210 */ /* 0x001fe20007f3e0ff */
[----:B------:R-:W-:Y:S04]  /*11c230*/  STL [R1+0x577c], R24 ;  /* 0x00577c1801007387 */ /* 0x000fe80000100800 */
[----:B------:R-:W-:Y:S01]  /*11c240*/  IMAD.X R23, R19, 0x1, R13, P1 ;  /* 0x0000000113177824 */ /* 0x000fe200008e060d */
[----:B------:R0:W-:Y:S04]  /*11c250*/  STL [R1+0x5794], R21 ;  /* 0x0057941501007387 */ /* 0x0001e80000100800 */
[----:B------:R-:W3:Y:S04]  /*11c260*/  LDL.LU R34, [R1+0x2700] ;  /* 0x0027000001227983 */ /* 0x000ee80000300800 */
[----:B------:R-:W3:Y:S04]  /*11c270*/  LDL.LU R46, [R1+0x2704] ;  /* 0x00270400012e7983 */ /* 0x000ee80000300800 */
[----:B------:R1:W-:Y:S01]  /*11c280*/  STL.64 [R1+0x2a08], R22 ;  /* 0x002a081601007387 */ /* 0x0003e20000100a00 */
[----:B0-----:R-:W-:-:S02]  /*11c290*/  F2FP.SATFINITE.E4M3.F32.PACK_AB_MERGE_C R21, R48, R47, RZ ;  /* 0x0000002f3015723e */ /* 0x001fc400048070ff */
[----:B-1----:R-:W-:-:S03]  /*11c2a0*/  IADD3 R22, P1, R16, R12, RZ ;  /* 0x0000000c10167210 */ /* 0x002fc60007f3e0ff */
[----:B------:R-:W-:Y:S02]  /*11c2b0*/  STL [R1+0x5790], R21 ;  /* 0x0057901501007387 */ /* 0x000fe40000100800 */
[----:B------:R-:W-:Y:S01]  /*11c2c0*/  IMAD.X R23, R19, 0x1, R14, P1 ;  /* 0x0000000113177824 */ /* 0x000fe200008e060e */
[----:B----4-:R-:W-:Y:S02]  /*11c2d0*/  F2FP.SATFINITE.E4M3.F32.PACK_AB_MERGE_C R19, R60, R55, RZ ;  /* 0x000000373c13723e */ /* 0x010fe400048070ff */
[----:B------:R-:W4:Y:S04]  /*11c2e0*/  LDL.LU R55, [R1+0x2708] ;  /* 0x0027080001377983 */ /* 0x000f280000300800 */
[----:B------:R-:W4:Y:S04]  /*11c2f0*/  LDL.LU R60, [R1+0x270c] ;  /* 0x00270c00013c7983 */ /* 0x000f280000300800 */
[----:B------:R-:W-:Y:S04]  /*11c300*/  STL.64 [R1+0x2a00], R22 ;  /* 0x002a001601007387 */ /* 0x000fe80000100a00 */
[----:B------:R0:W-:Y:S04]  /*11c310*/  STL [R1+0x57ac], R19 ;  /* 0x0057ac1301007387 */ /* 0x0001e80000100800 */
[----:B------:R-:W4:Y:S01]  /*11c320*/  LDL.LU R47, [R1+0x26f0] ;  /* 0x0026f000012f7983 */ /* 0x000f220000300800 */
[----:B------:R-:W-:Y:S01]  /*11c330*/  VIADD R16, R16, UR6 ;  /* 0x0000000610107c36 */ /* 0x000fe20008000000 */
[----:B------:R-:W-:-:S02]  /*11c340*/  ULDC UR6, c[0x0][0x248] ;  /* 0x0000920000067ab9 */ /* 0x000fc40000000800 */
[----:B------:R-:W4:Y:S01]  /*11c350*/  LDL.LU R48, [R1+0x26f4] ;  /* 0x0026f40001307983 */ /* 0x000f220000300800 */
[----:B0-----:R-:W-:-:S05]  /*11c360*/  F2FP.SATFINITE.E4M3.F32.PACK_AB_MERGE_C R19, R50, R49, RZ ;  /* 0x000000313213723e */ /* 0x001fca00048070ff */
[----:B------:R0:W-:Y:S01]  /*11c370*/  STL [R1+0x57a8], R19 ;  /* 0x0057a81301007387 */ /* 0x0001e20000100800 */
[----:B------:R-:W-:-:S03]  /*11c380*/  IADD3 R22, P1, R16, R8, RZ ;  /* 0x0000000810167210 */ /* 0x000fc60007f3e0ff */
[----:B------:R-:W4:Y:S04]  /*11c390*/  LDL.LU R49, [R1+0x26f8] ;  /* 0x0026f80001317983 */ /* 0x000f280000300800 */
[----:B------:R-:W4:Y:S01]  /*11c3a0*/  LDL.LU R50, [R1+0x26fc] ;  /* 0x0026fc0001327983 */ /* 0x000f220000300800 */
[----:B0-----:R-:W-:-:S05]  /*11c3b0*/  F2FP.SATFINITE.E4M3.F32.PACK_AB_MERGE_C R19, R53, R52, RZ ;  /* 0x000000343513723e */ /* 0x001fca00048070ff */
[----:B------:R0:W-:Y:S04]  /*11c3c0*/  STL [R1+0x57cc], R19 ;  /* 0x0057cc1301007387 */ /* 0x0001e80000100800 */
[----:B------:R-:W4:Y:S04]  /*11c3d0*/  LDL.LU R52, [R1+0x26e0] ;  /* 0x0026e00001347983 */ /* 0x000f280000300800 */
[----:B------:R-:W4:Y:S01]  /*11c3e0*/  LDL.LU R53, [R1+0x26e4] ;  /* 0x0026e40001357983 */ /* 0x000f220000300800 */
[----:B0-----:R-:W-:-:S05]  /*11c3f0*/  SHF.R.S32.HI R19, RZ, 0x1f, R16 ;  /* 0x0000001fff137819 */ /* 0x001fca0000011410 */
[----:B--2---:R-:W-:-:S05]  /*11c400*/  IMAD.X R23, R19, 0x1, R17, P1 ;  /* 0x0000000113177824 */ /* 0x004fca00008e0611 */
[----:B------:R0:W-:Y:S04]  /*11c410*/  STL.64 [R1+0x29f8], R22 ;  /* 0x0029f81601007387 */ /* 0x0001e80000100a00 */
[----:B------:R-:W2:Y:S04]  /*11c420*/  LDL.LU R26, [R1+0x26e8] ;  /* 0x0026e800011a7983 */ /* 0x000ea80000300800 */
[----:B------:R-:W2:Y:S01]  /*11c430*/  LDL.LU R21, [R1+0x26ec] ;  /* 0x0026ec0001157983 */ /* 0x000ea20000300800 */
[----:B0-----:R-:W-:-:S05]  /*11c440*/  F2FP.SATFINITE.E4M3.F32.PACK_AB_MERGE_C R22, R61, R57, RZ ;  /* 0x000000393d16723e */ /* 0x001fca00048070ff */
        /* <DEDUP_REMOVED lines=11> */
[----:B------:R-:W-:-:S05]  /*11c500*/  IADD3 R24, P1, R16, R10, RZ ;  /* 0x0000000a10187210 */ /* 0x000fca0007f3e0ff */
[----:B------:R-:W-:Y:S01]  /*11c510*/  IMAD.X R25, R19, 0x1, R9, P1 ;  /* 0x0000000113197824 */ /* 0x000fe200008e0609 */
[----:B---3--:R-:W-:-:S05]  /*11c520*/  F2FP.SATFINITE.E4M3.F32.PACK_AB_MERGE_C R46, R46, R34, RZ ;  /* 0x000000222e2e723e */ /* 0x008fca00048070ff */
[----:B------:R-:W-:Y:S01]  /*11c530*/  STL [R1+0x663c], R46 ;  /* 0x00663c2e01007387 */ /* 0x000fe20000100800 */
[----:B----4-:R-:W-:-:S03]  /*11c540*/  F2FP.SATFINITE.E4M3.F32.PACK_AB_MERGE_C R34, R60, R55, RZ ;  /* 0x000000373c22723e */ /* 0x010fc600048070ff */
[----:B------:R-:W3:Y:S04]  /*11c550*/  LDL.LU R55, [R1+0x26b8] ;  /* 0x0026b80001377983 */ /* 0x000ee80000300800 */
[----:B------:R-:W3:Y:S04]  /*11c560*/  LDL.LU R60, [R1+0x26bc] ;  /* 0x0026bc00013c7983 */ /* 0x000ee80000300800 */
[----:B------:R1:W-:Y:S04]  /*11c570*/  STL.64 [R1+0x29f0], R24 ;  /* 0x0029f01801007387 */ /* 0x0003e80000100a00 */
[----:B------:R-:W-:Y:S01]  /*11c580*/  STL [R1+0x6640], R34 ;  /* 0x0066402201007387 */ /* 0x000fe20000100800 */
[----:B0-----:R-:W-:-:S03]  /*11c590*/  F2FP.SATFINITE.E4M3.F32.PACK_AB_MERGE_C R22, R48, R47, RZ ;  /* 0x0000002f3016723e */ /* 0x001fc600048070ff */
[----:B------:R-:W4:Y:S01]  /*11c5a0*/  LDL.LU R47, [R1+0x26a0] ;  /* 0x0026a000012f7983 */ /* 0x000f220000300800 */
[----:B-1----:R-:W-:-:S03]  /*11c5b0*/  IADD3 R24, P1, R16, R7, RZ ;  /* 0x0000000710187210 */ /* 0x002fc60007f3e0ff */
[----:B------:R-:W4:Y:S02]  /*11c5c0*/  LDL.LU R48, [R1+0x26a4] ;  /* 0x0026a40001307983 */ /* 0x000f240000300800 */
[----:B------:R-:W-:Y:S02]  /*11c5d0*/  IMAD.X R25, R19, 0x1, R54, P1 ;  /* 0x0000000113197824 */ /* 0x000fe400008e0636 */
[----:B------:R-:W-:Y:S04]  /*11c5e0*/  STL [R1+0x56dc], R22 ;  /* 0x0056dc1601007387 */ /* 0x000fe80000100800 */
[----:B------:R0:W-:Y:S02]  /*11c5f0*/  STL.64 [R1+0x29e8], R24 ;  /* 0x0029e81801007387 */ /* 0x0001e40000100a00 */
[----:B0-----:R-:W-:-:S02]  /*11c600*/  F2FP.SATFINITE.E4M3.F32.PACK_AB_MERGE_C R24, R50, R49, RZ ;  /* 0x000000313218723e */ /* 0x001fc400048070ff */
[----:B------:R-:W4:Y:S01]  /*11c610*/  LDL.LU R49, [R1+0x26a8] ;  /* 0x0026a80001317983 */ /* 0x000f220000300800 */
[----:B------:R-:W-:-:S03]  /*11c620*/  F2FP.SATFINITE.E4M3.F32.PACK_AB_MERGE_C R22, R53, R52, RZ ;  /* 0x000000343516723e */ /* 0x000fc600048070ff */
[----:B------:R0:W-:Y:S04]  /*11c630*/  STL [R1+0x57e0], R24 ;  /* 0x0057e01801007387 */ /* 0x0001e80000100800 */
[----:B------:R-:W4:Y:S01]  /*11c640*/  LDL.LU R50, [R1+0x26ac] ;  /* 0x0026ac0001327983 */ /* 0x000f220000300800 */
[----:B0-----:R-:W-:-:S03]  /*11c650*/  IADD3 R24, P1, R16, R6, RZ ;  /* 0x0000000610187210 */ /* 0x001fc60007f3e0ff */
[----:B------:R0:W-:Y:S02]  /*11c660*/  STL [R1+0x56a0], R22 ;  /* 0x0056a01601007387 */ /* 0x0001e40000100800 */
[----:B------:R-:W-:Y:S02]  /*11c670*/  IMAD.X R25, R19, 0x1, R5, P1 ;  /* 0x0000000113197824 */ /* 0x000fe400008e0605 */
[----:B------:R-:W4:Y:S04]  /*11c680*/  LDL.LU R52, [R1+0x2690] ;  /* 0x0026900001347983 */ /* 0x000f280000300800 */
[----:B------:R-:W4:Y:S01]  /*11c690*/  LDL.LU R53, [R1+0x2694] ;  /* 0x0026940001357983 */ /* 0x000f220000300800 */
[----:B0-----:R-:W-:-:S03]  /*11c6a0*/  IADD3 R22, P1, R16, R4, RZ ;  /* 0x0000000410167210 */ /* 0x001fc60007f3e0ff */
[----:B------:R2:W-:Y:S02]  /*11c6b0*/  STL.64 [R1+0x29e0], R24 ;  /* 0x0029e01801007387 */ /* 0x0005e40000100a00 */
[----:B--2---:R-:W-:-:S05]  /*11c6c0*/  F2FP.SATFINITE.E4M3.F32.PACK_AB_MERGE_C R24, R21, R26, RZ ;  /* 0x0000001a1518723e */ /* 0x004fca00048070ff */
[----:B------:R0:W-:Y:S01]  /*11c6d0*/  STL [R1+0x56a8], R24 ;  /* 0x0056a81801007387 */ /* 0x0001e20000100800 */
[----:B------:R-:W-:Y:S01]  /*11c6e0*/  F2FP.SATFINITE.E4M3.F32.PACK_AB_MERGE_C R21, R27, R23, RZ ;  /* 0x000000171b15723e */ /* 0x000fe200048070ff */
[----:B------:R-:W-:-:S04]  /*11c6f0*/  IMAD.X R23, R19, 0x1, R3, P1 ;  /* 0x0000000113177824 */ /* 0x000fc800008e0603 */
[----:B------:R1:W-:Y:S04]  /*11c700*/  STL [R1+0x5668], R21 ;  /* 0x0056681501007387 */ /* 0x0003e80000100800 */
[----:B------:R2:W-:Y:S01]  /*11c710*/  STL.64 [R1+0x29d8], R22 ;  /* 0x0029d81601007387 */ /* 0x0005e20000100a00 */
[----:B0-----:R-:W-:Y:S02]  /*11c720*/  F2FP.SATFINITE.E4M3.F32.PACK_AB_MERGE_C R24, R33, R30, RZ ;  /* 0x0000001e2118723e */ /* 0x001fe400048070ff */
[----:B-1----:R-:W-:Y:S02]  /*11c730*/  F2FP.SATFINITE.E4M3.F32.PACK_AB_MERGE_C R21, R38, R37, RZ ;  /* 0x000000252615723e */ /* 0x002fe400048070ff */
[----:B--2---:R-:W-:Y:S01]  /*11c740*/  IADD3 R22, P1, R16, R2, RZ ;  /* 0x0000000210167210 */ /* 0x004fe20007f3e0ff */
[----:B------:R0:W-:Y:S04]  /*11c750*/  STL [R1+0x57e4], R24 ;  /* 0x0057e41801007387 */ /* 0x0001e80000100800 */
[----:B------:R-:W-:Y:S01]  /*11c760*/  IMAD.X R23, R19, 0x1, R0, P1 ;  /* 0x0000000113177824 */ /* 0x000fe200008e0600 */
[----:B------:R1:W-:Y:S04]  /*11c770*/  STL [R1+0x5604], R21 ;  /* 0x0056041501007387 */ /* 0x0003e80000100800 */
[----:B------:R2:W-:Y:S04]  /*11c780*/  STL.64 [R1+0x29d0], R22 ;  /* 0x0029d01601007387 */ /* 0x0005e80000100a00 */
[----:B0-----:R-:W4:Y:S01]  /*11c790*/  LDL.LU R24, [R1+0x2698] ;  /* 0x0026980001187983 */ /* 0x001f220000300800 */
[----:B-1----:R-:W-:-:S02]  /*11c7a0*/  F2FP.SATFINITE.E4M3.F32.PACK_AB_MERGE_C R21, R61, R57, RZ ;  /* 0x000000393d15723e */ /* 0x002fc400048070ff */
[----:B--2---:R-:W-:-:S05]  /*11c7b0*/  F2FP.SATFINITE.E4M3.F32.PACK_AB_MERGE_C R22, R45, R40, RZ ;  /* 0x000000282d16723e */ /* 0x004fca00048070ff */
[----:B------:R0:W-:Y:S04]  /*11c7c0*/  STL [R1+0x5608], R22 ;  /* 0x0056081601007387 */ /* 0x0001e80000100800 */
[----:B------:R-:W2:Y:S04]  /*11c7d0*/  LDL.LU R41, [R1+0x269c] ;  /* 0x00269c0001297983 */ /* 0x000ea80000300800 */
[----:B------:R3:W-:Y:S04]  /*11c7e0*/  STL [R1+0x55bc], R21 ;  /* 0x0055bc1501007387 */ /* 0x0007e80000100800 */
[----:B------:R-:W2:Y:S04]  /*11c7f0*/  LDL.LU R57, [R1+0x2670] ;  /* 0x0026700001397983 */ /* 0x000ea80000300800 */
[----:B------:R-:W2:Y:S01]  /*11c800*/  LDL.LU R61, [R1+0x2674] ;  /* 0x00267400013d7983 */ /* 0x000ea20000300800 */
[----:B0-----:R-:W-:-:S03]  /*11c810*/  IADD3 R22, P1, R16, R35, RZ ;  /* 0x0000002310167210 */ /* 0x001fc60007f3e0ff */
[----:B------:R-:W2:Y:S02]  /*11c820*/  LDL.LU R42, [R1+0x2678] ;  /* 0x00267800012a7983 */ /* 0x000ea40000300800 */
[----:B------:R-:W-:Y:S02]  /*11c830*/  IMAD.X R23, R19, 0x1, R44, P1 ;  /* 0x0000000113177824 */ /* 0x000fe400008e062c */
[----:B------:R-:W2:Y:S01]  /*11c840*/  LDL.LU R25, [R1+0x267c] ;  /* 0x00267c0001197983 */ /* 0x000ea20000300800 */
[----:B---3--:R-:W-:-:S03]  /*11c850*/  F2FP.SATFINITE.E4M3.F32.PACK_AB_MERGE_C R21, R60, R55, RZ ;  /* 0x000000373c15723e */ /* 0x008fc600048070ff */
[----:B------:R0:W-:Y:S04]  /*11c860*/  STL.64 [R1+0x29c8], R22 ;  /* 0x0029c81601007387 */ /* 0x0001e80000100a00 */
[----:B------:R4:W-:Y:S04]  /*11c870*/  STL [R1+0x57e8], R21 ;  /* 0x0057e81501007387 */ /* 0x0009e80000100800 */
[----:B------:R-:W3:Y:S01]  /*11c880*/  LDL.LU R55, [R1+0x380] ;  /* 0x0003800001377983 */ /* 0x000ee20000300800 */
[----:B0-----:R-:W-:-:S03]  /*11c890*/  IADD3 R22, P1, R16, R58, RZ ;  /* 0x0000003a10167210 */ /* 0x001fc60007f3e0ff */
[----:B------:R-:W3:Y:S01]  /*11c8a0*/  LDL.LU R60, [R1+0x384] ;  /* 0x00038400013c7983 */ /* 0x000ee20000300800 */
[----:B----4-:R-:W-:Y:S01]  /*11c8b0*/  F2FP.SATFINITE.E4M3.F32.PACK_AB_MERGE_C R21, R48, R47, RZ ;  /* 0x0000002f3015723e */ /* 0x010fe200048070ff */
[----:B------:R-:W-:-:S04]  /*11c8c0*/  IMAD.X R23, R19, 0x1, R36, P1 ;  /* 0x0000000113177824 */ /* 0x000fc800008e0624 */
[----:B------:R0:W-:Y:S04]  /*11c8d0*/  STL [R1+0x5554], R21 ;  /* 0x0055541501007387 */ /* 0x0001e80000100800 */
[----:B------:R-:W4:Y:S04]  /*11c8e0*/  LDL.LU R47, [R1+0x388] ;  /* 0x00038800012f7983 */ /* 0x000f280000300800 */
[----:B------:R-:W4:Y:S04]  /*11c8f0*/  LDL.LU R48, [R1+0x38c] ;  /* 0x00038c0001307983 */ /* 0x000f280000300800 */
[----:B------:R1:W-:Y:S01]  /*11c900*/  STL.64 [R1+0x29c0], R22 ;  /* 0x0029c01601007387 */ /* 0x0003e20000100a00 */
[----:B------:R-:W-:-:S02]  /*11c910*/  IADD3 R28, P1, R16, R15, RZ ;  /* 0x0000000f101c7210 */ /* 0x000fc40007f3e0ff */
[----:B0-----:R-:W-:Y:S02]  /*11c920*/  F2FP.SATFINITE.E4M3.F32.PACK_AB_MERGE_C R21, R50, R49, RZ ;  /* 0x000000313215723e */ /* 0x001fe400048070ff */
[----:B------:R-:W4:Y:S04]  /*11c930*/  LDL.LU R49, [R1+0x2650] ;  /* 0x0026500001317983 */ /* 0x000f280000300800 */
[----:B------:R-:W4:Y:S04]  /*11c940*/  LDL.LU R50, [R1+0x2654] ;  /* 0x0026540001327983 */ /* 0x000f280000300800 */
[----:B------:R0:W-:Y:S04]  /*11c950*/  STL [R1+0x554c], R21 ;  /* 0x00554c1501007387 */ /* 0x0001e80000100800 */
[----:B------:R-:W4:Y:S01]  /*11c960*/  LDL.LU R26, [R1+0x2658] ;  /* 0x00265800011a7983 */ /* 0x000f220000300800 */
[----:B-1----:R-:W-:-:S03]  /*11c970*/  F2FP.SATFINITE.E4M3.F32.PACK_AB_MERGE_C R22, R53, R52, RZ ;  /* 0x000000343516723e */ /* 0x002fc600048070ff */
[----:B0-----:R-:W4:Y:S04]  /*11c980*/  LDL.LU R21, [R1+0x265c] ;  /* 0x00265c0001157983 */ /* 0x001f280000300800 */
[----:B------:R-:W-:Y:S04]  /*11c990*/  STL [R1+0x54dc], R22 ;  /* 0x0054dc1601007387 */ /* 0x000fe80000100800 */
[----:B------:R-:W4:Y:S01]  /*11c9a0*/  LDL.LU R23, [R1+0x2640] ;  /* 0x0026400001177983 */ /* 0x000f220000300800 */
[----:B------:R-:W-:-:S03]  /*11c9b0*/  IMAD.X R29, R19, 0x1, R32, P1 ;  /* 0x00000001131d7824 */ /* 0x000fc600008e0620 */
        /* <DEDUP_REMOVED lines=9> */
[----:B------:R-:W4:Y:S01]  /*11ca50*/  LDL.LU R53, [R1+0x2624] ;  /* 0x0026240001357983 */ /* 0x000f220000300800 */
[----:B0-----:R-:W-:-:S05]  /*11ca60*/  IADD3 R28, P1, R16, R56, RZ ;  /* 0x00000038101c7210 */ /* 0x001fca0007f3e0ff */
[----:B------:R-:W-:Y:S01]  /*11ca70*/  IMAD.X R29, R19, 0x1, R31, P1 ;  /* 0x00000001131d7824 */ /* 0x000fe200008e061f */
[----:B--2---:R-:W-:Y:S02]  /*11ca80*/  F2FP.SATFINITE.E4M3.F32.PACK_AB_MERGE_C R24, R41, R24, RZ ;  /* 0x000000182918723e */ /* 0x004fe400048070ff */
[----:B------:R-:W-:Y:S02]  /*11ca90*/  F2FP.SATFINITE.E4M3.F32.PACK_AB_MERGE_C R22, R61, R57, RZ ;  /* 0x000000393d16723e */ /* 0x000fe400048070ff */
[----:B------:R-:W2:Y:S04]  /*11caa0*/  LDL.LU R57, [R1+0x2628] ;  /* 0x0026280001397983 */ /* 0x000ea80000300800 */
[----:B------:R-:W-:Y:S04]  /*11cab0*/  STL [R1+0x54e8], R24 ;  /* 0x0054e81801007387 */ /* 0x000fe80000100800 */
[----:B------:R-:W2:Y:S04]  /*11cac0*/  LDL.LU R61, [R1+0x262c] ;  /* 0x00262c00013d7983 */ /* 0x000ea80000300800 */
[----:B------:R-:W-:Y:S04]  /*11cad0*/  STL [R1+0x57f0], R22 ;  /* 0x0057f01601007387 */ /* 0x000fe80000100800 */
[----:B------:R0:W-:Y:S04]  /*11cae0*/  STL.64 [R1+0x29a0], R28 ;  /* 0x0029a01c01007387 */ /* 0x0001e80000100a00 */
[----:B0-----:R-:W2:Y:S01]  /*11caf0*/  LDL.LU.64 R28, [R1+0x6bc8] ;  /* 0x006bc800011c7983 */ /* 0x001ea20000300a00 */
[----:B------:R-:W-:-:S02]  /*11cb00*/  F2FP.SATFINITE.E4M3.F32.PACK_AB_MERGE_C R24, R25, R42, RZ ;  /* 0x0000002a1918723e */ /* 0x000fc400048070ff */
[----:B---3--:R-:W-:Y:S02]  /*11cb10*/  F2FP.SATFINITE.E4M3.F32.PACK_AB_MERGE_C R22, R60, R55, RZ ;  /* 0x000000373c16723e */ /* 0x008fe400048070ff */
[----:B------:R-:W3:Y:S04]  /*11cb20*/  LDL.LU R55, [R1+0x2610] ;  /* 0x0026100001377983 */ /* 0x000ee80000300800 */
[----:B------:R0:W-:Y:S04]  /*11cb30*/  STL [R1+0x57ec], R24 ;  /* 0x0057ec1801007387 */ /* 0x0001e80000100800 */
[----:B------:R-:W3:Y:S01]  /*11cb40*/  LDL.LU R60, [R1+0x2614] ;  /* 0x00261400013c7983 */ /* 0x000ee20000300800 */
[----:B0-----:R-:W-:-:S03]  /*11cb50*/  IADD3 R24, P1, R16, R43, RZ ;  /* 0x0000002b10187210 */ /* 0x001fc60007f3e0ff */
[----:B------:R4:W-:Y:S02]  /*11cb60*/  STL [R1+0x5800], R22 ;  /* 0x0058001601007387 */ /* 0x0009e40000100800 */
[----:B------:R-:W-:Y:S01]  /*11cb70*/  IMAD.X R25, R19, 0x1, R39, P1 ;  /* 0x0000000113197824 */ /* 0x000fe200008e0627 */
[----:B----4-:R-:W-:Y:S02]  /*11cb80*/  F2FP.SATFINITE.E4M3.F32.PACK_AB_MERGE_C R22, R48, R47, RZ ;  /* 0x0000002f3016723e */ /* 0x010fe400048070ff */
[----:B------:R-:W4:Y:S04]  /*11cb90*/  LDL.LU R47, [R1+0x2618] ;  /* 0x00261800012f7983 */ /* 0x000f280000300800 */
[----:B------:R-:W4:Y:S04]  /*11cba0*/  LDL.LU R48, [R1+0x261c] ;  /* 0x00261c0001307983 */ /* 0x000f280000300800 */
[----:B------:R-:W-:Y:S04]  /*11cbb0*/  STL.64 [R1+0x2988], R24 ;  /* 0x0029881801007387 */ /* 0x000fe80000100a00 */
[----:B------:R0:W-:Y:S02]  /*11cbc0*/  STL [R1+0x57fc], R22 ;  /* 0x0057fc1601007387 */ /* 0x0001e40000100800 */
[----:B0-----:R-:W-:-:S02]  /*11cbd0*/  F2FP.SATFINITE.E4M3.F32.PACK_AB_MERGE_C R22, R50, R49, RZ ;  /* 0x000000313216723e */ /* 0x001fc400048070ff */
[----:B------:R-:W4:Y:S04]  /*11cbe0*/  LDL.LU R49, [R1+0x2560] ;  /* 0x0025600001317983 */ /* 0x000f280000300800 */
[----:B------:R-:W4:Y:S04]  /*11cbf0*/  LDL.LU R50, [R1+0x2564] ;  /* 0x0025640001327983 */ /* 0x000f280000300800 */
[----:B------:R0:W-:Y:S01]  /*11cc00*/  STL [R1+0x5510], R22 ;  /* 0x0055101601007387 */ /* 0x0001e20000100800 */
[----:B--2---:R-:W-:-:S05]  /*11cc10*/  IADD3 R24, P1, R16, R28, RZ ;  /* 0x0000001c10187210 */ /* 0x004fca0007f3e0ff */
[----:B------:R-:W-:Y:S01]  /*11cc20*/  IMAD.X R25, R19, 0x1, R20, P1 ;  /* 0x0000000113197824 */ /* 0x000fe200008e0614 */
[----:B0-----:R-:W-:-:S04]  /*11cc30*/  IADD3 R22, P1, R16, R59, RZ ;  /* 0x0000003b10167210 */ /* 0x001fc80007f3e0ff */
[----:B------:R0:W-:Y:S02]  /*11cc40*/  STL.64 [R1+0x2980], R24 ;  /* 0x0029801801007387 */ /* 0x0001e40000100a00 */
[----:B0-----:R-:W-:Y:S02]  /*11cc50*/  F2FP.SATFINITE.E4M3.F32.PACK_AB_MERGE_C R24, R21, R26, RZ ;  /* 0x0000001a1518723e */ /* 0x001fe400048070ff */
[----:B------:R-:W-:Y:S01]  /*11cc60*/  F2FP.SATFINITE.E4M3.F32.PACK_AB_MERGE_C R21, R27, R23, RZ ;  /* 0x000000171b15723e */ /* 0x000fe200048070ff */
[----:B------:R-:W-:Y:S02]  /*11cc70*/  IMAD.X R23, R19, 0x1, R51, P1 ;  /* 0x0000000113177824 */ /* 0x000fe400008e0633 */
[----:B------:R0:W-:Y:S04]  /*11cc80*/  STL [R1+0x5534], R24 ;  /* 0x0055341801007387 */ /* 0x0001e80000100800 */
[----:B------:R1:W-:Y:S04]  /*11cc90*/  STL [R1+0x5440], R21 ;  /* 0x0054401501007387 */ /* 0x0003e80000100800 */
[----:B------:R2:W-:Y:S01]  /*11cca0*/  STL.64 [R1+0x2978], R22 ;  /* 0x0029781601007387 */ /* 0x0005e20000100a00 */
[----:B0-----:R-:W-:-:S02]  /*11ccb0*/  F2FP.SATFINITE.E4M3.F32.PACK_AB_MERGE_C R24, R33, R30, RZ ;  /* 0x0000001e2118723e */ /* 0x001fc400048070ff */
[----:B-1----:R-:W-:Y:S02]  /*11ccc0*/  F2FP.SATFINITE.E4M3.F32.PACK_AB_MERGE_C R21, R38, R37, RZ ;  /* 0x000000252615723e */ /* 0x002fe400048070ff */
[----:B--2---:R-:W-:Y:S01]  /*11ccd0*/  IADD3 R22, P1, R16, R29, RZ ;  /* 0x0000001d10167210 */ /* 0x004fe20007f3e0ff */
[----:B------:R-:W-:Y:S04]  /*11cce0*/  STL [R1+0x5464], R24 ;  /* 0x0054641801007387 */ /* 0x000fe80000100800 */
[----:B------:R-:W-:Y:S01]  /*11ccf0*/  IMAD.X R23, R19, 0x1, R18, P1 ;  /* 0x0000000113177824 */ /* 0x000fe200008e0612 */
[----:B------:R-:W-:Y:S04]  /*11cd00*/  STL.64 [R1+0x6bc0], R28 ;  /* 0x006bc01c01007387 */ /* 0x000fe80000100a00 */
[----:B------:R0:W-:Y:S04]  /*11cd10*/  STL [R1+0x53a4], R21 ;  /* 0x0053a41501007387 */ /* 0x0001e80000100800 */
[----:B------:R1:W-:Y:S01]  /*11cd20*/  STL.64 [R1+0x2970], R22 ;  /* 0x0029701601007387 */ /* 0x0003e20000100a00 */
[----:B0-----:R-:W-:-:S03]  /*11cd30*/  F2FP.SATFINITE.E4M3.F32.PACK_AB_MERGE_C R21, R53, R52, RZ ;  /* 0x000000343515723e */ /* 0x001fc600048070ff */
[----:B------:R-:W2:Y:S01]  /*11cd40*/  LDL.LU R52, [R1+0x2568] ;  /* 0x0025680001347983 */ /* 0x000ea20000300800 */
[----:B-1----:R-:W-:-:S05]  /*11cd50*/  F2FP.SATFINITE.E4M3.F32.PACK_AB_MERGE_C R22, R45, R40, RZ ;  /* 0x000000282d16723e */ /* 0x002fca00048070ff */
[----:B------:R-:W-:Y:S04]  /*11cd60*/  STL [R1+0x53b4], R22 ;  /* 0x0053b41601007387 */ /* 0x000fe80000100800 */
[----:B------:R-:W2:Y:S04]  /*11cd70*/  LDL.LU R53, [R1+0x256c] ;  /* 0x00256c0001357983 */ /* 0x000ea80000300800 */
[----:B------:R0:W-:Y:S02]  /*11cd80*/  STL [R1+0x532c], R21 ;  /* 0x00532c1501007387 */ /* 0x0001e40000100800 */
[----:B0-----:R-:W-:-:S02]  /*11cd90*/  F2FP.SATFINITE.E4M3.F32.PACK_AB_MERGE_C R21, R61, R57, RZ ;  /* 0x000000393d15723e */ /* 0x001fc400048070ff */
[----:B------:R-:W2:Y:S04]  /*11cda0*/  LDL.LU R57, [R1+0x2440] ;  /* 0x0024400001397983 */ /* 0x000ea80000300800 */
[----:B------:R-:W2:Y:S01]  /*11cdb0*/  LDL.LU R61, [R1+0x2444] ;  /* 0x00244400013d7983 */ /* 0x000ea20000300800 */
[----:B------:R-:W-:-:S05]  /*11cdc0*/  IADD3 R22, P1, R16, R11, RZ ;  /* 0x0000000b10167210 */ /* 0x000fca0007f3e0ff */
[----:B------:R-:W-:-:S05]  /*11cdd0*/  IMAD.X R23, R19, 0x1, R13, P1 ;  /* 0x0000000113177824 */ /* 0x000fca00008e060d */
[----:B------:R0:W-:Y:S04]  /*11cde0*/  STL.64 [R1+0x2968], R22 ;  /* 0x0029681601007387 */ /* 0x0001e80000100a00 */
[----:B------:R-:W-:Y:S04]  /*11cdf0*/  STL [R1+0x5318], R21 ;  /* 0x0053181501007387 */ /* 0x000fe80000100800 */
[----:B------:R-:W2:Y:S01]  /*11ce00*/  LDL.LU R37, [R1+0x2448] ;  /* 0x0024480001257983 */ /* 0x000ea20000300800 */
[----:B0-----:R-:W-:-:S03]  /*11ce10*/  IADD3 R22, P1, R16, R12, RZ ;  /* 0x0000000c10167210 */ /* 0x001fc60007f3e0ff */
[----:B------:R-:W2:Y:S02]  /*11ce20*/  LDL.LU R38, [R1+0x244c] ;  /* 0x00244c0001267983 */ /* 0x000ea40000300800 */
[----:B------:R-:W-:Y:S01]  /*11ce30*/  IMAD.X R23, R19, 0x1, R14, P1 ;  /* 0x0000000113177824 */ /* 0x000fe200008e060e */
[----:B---3--:R-:W-:-:S04]  /*11ce40*/  F2FP.SATFINITE.E4M3.F32.PACK_AB_MERGE_C R19, R60, R55, RZ ;  /* 0x000000373c13723e */ /* 0x008fc800048070ff */
[----:B------:R-:W-:Y:S04]  /*11ce50*/  STL.64 [R1+0x2960], R22 ;  /* 0x0029601601007387 */ /* 0x000fe80000100a00 */
[----:B------:R4:W-:Y:S04]  /*11ce60*/  STL [R1+0x5250], R19 ;  /* 0x0052501301007387 */ /* 0x0009e80000100800 */
[----:B------:R-:W3:Y:S04]  /*11ce70*/  LDL.LU R55, [R1+0x2420] ;  /* 0x0024200001377983 */ /* 0x000ee80000300800 */
[----:B------:R-:W3:Y:S01]  /*11ce80*/  LDL.LU R60, [R1+0x2424] ;  /* 0x00242400013c7983 */ /* 0x000ee20000300800 */
[----:B----4-:R-:W-:-:S05]  /*11ce90*/  F2FP.SATFINITE.E4M3.F32.PACK_AB_MERGE_C R19, R48, R47, RZ ;  /* 0x0000002f3013723e */ /* 0x010fca00048070ff */
[----:B------:R0:W-:Y:S04]  /*11cea0*/  STL [R1+0x5254], R19 ;  /* 0x0052541301007387 */ /* 0x0001e80000100800 */
[----:B------:R-:W4:Y:S04]  /*11ceb0*/  LDL.LU R42, [R1+0x2428] ;  /* 0x00242800012a7983 */ /* 0x000f280000300800 */
[----:B------:R-:W4:Y:S01]  /*11cec0*/  LDL.LU R25, [R1+0x242c] ;  /* 0x00242c0001197983 */ /* 0x000f220000300800 */
[----:B0-----:R-:W-:-:S05]  /*11ced0*/  F2FP.SATFINITE.E4M3.F32.PACK_AB_MERGE_C R19, R50, R49, RZ ;  /* 0x000000313213723e */ /* 0x001fca00048070ff */
[----:B------:R0:W-:Y:S04]  /*11cee0*/  STL [R1+0x51c4], R19 ;  /* 0x0051c41301007387 */ /* 0x0001e80000100800 */
[----:B------:R-:W4:Y:S04]  /*11cef0*/  LDL.LU R26, [R1+0x2410] ;  /* 0x00241000011a7983 */ /* 0x000f280000300800 */
[----:B------:R-:W4:Y:S04]  /*11cf00*/  LDL.LU R21, [R1+0x2414] ;  /* 0x0024140001157983 */ /* 0x000f280000300800 */
[----:B------:R-:W4:Y:S04]  /*11cf10*/  LDL.LU R23, [R1+0x2418] ;  /* 0x0024180001177983 */ /* 0x000f280000300800 */
[----:B------:R-:W4:Y:S04]  /*11cf20*/  LDL.LU R27, [R1+0x241c] ;  /* 0x00241c00011b7983 */ /* 0x000f280000300800 */
[----:B------:R-:W4:Y:S04]  /*11cf30*/  LDL.LU R40, [R1+0x2400] ;  /* 0x0024000001287983 */ /* 0x000f280000300800 */
[----:B------:R-:W4:Y:S01]  /*11cf40*/  LDL.LU R45, [R1+0x2404] ;  /* 0x00240400012d7983 */ /* 0x000f220000300800 */
[----:B------:R-:W-:Y:S01]  /*11cf50*/  VIADD R16, R16, UR6 ;  /* 0x0000000610107c36 */ /* 0x000fe20008000000 */
[----:B------:R-:W-:-:S02]  /*11cf60*/  ULDC UR6, c[0x0][0x248] ;  /* 0x0000920000067ab9 */ /* 0x000fc40000000800 */
[----:B------:R-:W4:Y:S04]  /*11cf70*/  LDL.LU R30, [R1+0x2408] ;  /* 0x00240800011e7983 */ /* 0x000f280000300800 */
[----:B------:R-:W4:Y:S01]  /*11cf80*/  LDL.LU R33, [R1+0x240c] ;  /* 0x00240c0001217983 */ /* 0x000f220000300800 */
[----:B0-----:R-:W-:-:S03]  /*11cf90*/  SHF.R.S32.HI R19, RZ, 0x1f, R16 ;  /* 0x0000001fff137819 */ /* 0x001fc60000011410 */
[----:B------:R-:W4:Y:S01]  /*11cfa0*/  LDL.LU R49, [R1+0x23f0] ;  /* 0x0023f00001317983 */ /* 0x000f220000300800 */
[----:B------:R-:W-:-:S03]  /*11cfb0*/  IADD3 R28, P1, R16, R8, RZ ;  /* 0x00000008101c7210 */ /* 0x000fc60007f3e0ff */
[----:B------:R-:W4:Y:S02]  /*11cfc0*/  LDL.LU R50, [R1+0x23f4] ;  /* 0x0023f40001327983 */ /* 0x000f240000300800 */
[----:B------:R-:W-:Y:S02]  /*11cfd0*/  IMAD.X R29, R19, 0x1, R17, P1 ;  /* 0x00000001131d7824 */ /* 0x000fe400008e0611 */
[----:B------:R-:W4:Y:S04]  /*11cfe0*/  LDL.LU R47, [R1+0x23f8] ;  /* 0x0023f800012f7983 */ /* 0x000f280000300800 */
[----:B------:R-:W4:Y:S04]  /*11cff0*/  LDL.LU R48, [R1+0x23fc] ;  /* 0x0023fc0001307983 */ /* 0x000f280000300800 */
[----:B------:R-:W-:Y:S01]  /*11d000*/  STL.64 [R1+0x2958], R28 ;  /* 0x0029581c01007387 */ /* 0x000fe20000100a00 */
[----:B--2---:R-:W-:-:S05]  /*11d010*/  F2FP.SATFINITE.E4M3.F32.PACK_AB_MERGE_C R22, R53, R52, RZ ;  /* 0x000000343516723e */ /* 0x004fca00048070ff */
[----:B------:R0:W-:Y:S04]  /*11d020*/  STL [R1+0x51c8], R22 ;  /* 0x0051c81601007387 */ /* 0x0001e80000100800 */
[----:B------:R-:W2:Y:S04]  /*11d030*/  LDL.LU R52, [R1+0x23e0] ;  /* 0x0023e00001347983 */ /* 0x000ea80000300800 */
[----:B------:R-:W2:Y:S01]  /*11d040*/  LDL.LU R53, [R1+0x23e4] ;  /* 0x0023e40001357983 */ /* 0x000ea20000300800 */
[----:B0-----:R-:W-:-:S05]  /*11d050*/  F2FP.SATFINITE.E4M3.F32.PACK_AB_MERGE_C R22, R61, R57, RZ ;  /* 0x000000393d16723e */ /* 0x001fca00048070ff */
[----:B------:R-:W-:Y:S04]  /*11d060*/  STL [R1+0x5134], R22 ;  /* 0x0051341601007387 */ /* 0x000fe80000100800 */
[----:B------:R-:W2:Y:S04]  /*11d070*/  LDL.LU R57, [R1+0x23e8] ;  /* 0x0023e80001397983 */ /* 0x000ea80000300800 */
[----:B------:R-:W2:Y:S01]  /*11d080*/  LDL.LU R61, [R1+0x23ec] ;  /* 0x0023ec00013d7983 */ /* 0x000ea20000300800 */
[----:B------:R-:W-:-:S05]  /*11d090*/  IADD3 R28, P1, R16, R10, RZ ;  /* 0x0000000a101c7210 */ /* 0x000fca0007f3e0ff */
[----:B------:R-:W-:Y:S01]  /*11d0a0*/  IMAD.X R29, R19, 0x1, R9, P1 ;  /* 0x00000001131d7824 */ /* 0x000fe200008e0609 */
[----:B------:R-:W-:-:S04]  /*11d0b0*/  F2FP.SATFINITE.E4M3.F32.PACK_AB_MERGE_C R24, R38, R37, RZ ;  /* 0x000000252618723e */ /* 0x000fc800048070ff */
[----:B------:R0:W-:Y:S04]  /*11d0c0*/  STL.64 [R1+0x2950], R28 ;  /* 0x0029501c01007387 */ /* 0x0001e80000100a00 */
[----:B------:R-:W2:Y:S04]  /*11d0d0*/  LDL.LU R37, [R1+0x23d0] ;  /* 0x0023d00001257983 */ /* 0x000ea80000300800 */
[----:B------:R1:W-:Y:S01]  /*11d0e0*/  STL [R1+0x5148], R24 ;  /* 0x0051481801007387 */ /* 0x0003e20000100800 */
[----:B0-----:R-:W-:-:S03]  /*11d0f0*/  IADD3 R28, P1, R16, R7, RZ ;  /* 0x00000007101c7210 */ /* 0x001fc60007f3e0ff */
[----:B------:R-:W2:Y:S01]  /*11d100*/  LDL.LU R38, [R1+0x23d4] ;  /* 0x0023d40001267983 */ /* 0x000ea20000300800 */
[----:B---3--:R-:W-:Y:S01]  /*11d110*/  F2FP.SATFINITE.E4M3.F32.PACK_AB_MERGE_C R22, R60, R55, RZ ;  /* 0x000000373c16723e */ /* 0x008fe200048070ff */
[----:B------:R-:W-:Y:S01]  /*11d120*/  IMAD.X R29, R19, 0x1, R54, P1 ;  /* 0x00000001131d7824 */ /* 0x000fe200008e0636 */
[----:B-1----:R-:W-:-:S03]  /*11d130*/  IADD3 R24, P1, R16, R6, RZ ;  /* 0x0000000610187210 */ /* 0x002fc60007f3e0ff */
[----:B------:R4:W-:Y:S04]  /*11d140*/  STL [R1+0x834], R22 ;  /* 0x0008341601007387 */ /* 0x0009e80000100800 */
[----:B------:R-:W3:Y:S04]  /*11d150*/  LDL.LU R55, [R1+0x23d8] ;  /* 0x0023d80001377983 */ /* 0x000ee80000300800 */
[----:B------:R-:W3:Y:S01]  /*11d160*/  LDL.LU R60, [R1+0x23dc] ;  /* 0x0023dc00013c7983 */ /* 0x000ee20000300800 */
[----:B----4-:R-:W-:Y:S01]  /*11d170*/  F2FP.SATFINITE.E4M3.F32.PACK_AB_MERGE_C R22, R25, R42, RZ ;  /* 0x0000002a1916723e */ /* 0x010fe200048070ff */
[----:B------:R-:W-:-:S02]  /*11d180*/  IMAD.X R25, R19, 0x1, R5, P1 ;  /* 0x0000000113197824 */ /* 0x000fc400008e0605 */
[----:B------:R-:W-:Y:S04]  /*11d190*/  STL.64 [R1+0x2948], R28 ;  /* 0x0029481c01007387 */ /* 0x000fe80000100a00 */
[----:B------:R0:W-:Y:S01]  /*11d1a0*/  STL [R1+0x854], R22 ;  /* 0x0008541601007387 */ /* 0x0001e20000100800 */
[----:B------:R-:W-:-:S05]  /*11d1b0*/  F2FP.SATFINITE.E4M3.F32.PACK_AB_MERGE_C R21, R21, R26, RZ ;  /* 0x0000001a1515723e */ /* 0x000fca00048070ff */
[----:B------:R1:W-:Y:S01]  /*11d1c0*/  STL [R1+0x7b0], R21 ;  /* 0x0007b01501007387 */ /* 0x0003e20000100800 */
[----:B0-----:R-:W-:Y:S02]  /*11d1d0*/  F2FP.SATFINITE.E4M3.F32.PACK_AB_MERGE_C R22, R27, R23, RZ ;  /* 0x000000171b16723e */ /* 0x001fe400048070ff */
[----:B-1----:R-:W-:Y:S02]  /*11d1e0*/  F2FP.SATFINITE.E4M3.F32.PACK_AB_MERGE_C R21, R45, R40, RZ ;  /* 0x000000282d15723e */ /* 0x002fe400048070ff */
[----:B------:R-:W4:Y:S04]  /*11d1f0*/  LDL.LU R40, [R1+0x23c0] ;  /* 0x0023c00001287983 */ /* 0x000f280000300800 */
[----:B------:R-:W-:Y:S04]  /*11d200*/  STL.64 [R1+0x2940], R24 ;  /* 0x0029401801007387 */ /* 0x000fe80000100a00 */
[----:B------:R0:W-:Y:S04]  /*11d210*/  STL [R1+0x7bc], R22 ;  /* 0x0007bc1601007387 */ /* 0x0001e80000100800 */
[----:B------:R-:W4:Y:S01]  /*11d220*/  LDL.LU R45, [R1+0x23c4] ;  /* 0x0023c400012d7983 */ /* 0x000f220000300800 */
[----:B0-----:R-:W-:-:S03]  /*11d230*/  IADD3 R22, P1, R16, R4, RZ ;  /* 0x0000000410167210 */ /* 0x001fc60007f3e0ff */
[----:B------:R0:W-:Y:S02]  /*11d240*/  STL [R1+0x6b0], R21 ;  /* 0x0006b01501007387 */ /* 0x0001e40000100800 */
[----:B------:R-:W-:Y:S01]  /*11d250*/  IMAD.X R23, R19, 0x1, R3, P1 ;  /* 0x0000000113177824 */ /* 0x000fe200008e0603 */
[----:B------:R-:W-:-:S04]  /*11d260*/  F2FP.SATFINITE.E4M3.F32.PACK_AB_MERGE_C R24, R33, R30, RZ ;  /* 0x0000001e2118723e */ /* 0x000fc800048070ff */
[----:B------:R1:W-:Y:S01]  /*11d270*/  STL.64 [R1+0x2938], R22 ;  /* 0x0029381601007387 */ /* 0x0003e20000100a00 */
[----:B0-----:R-:W-:-:S03]  /*11d280*/  F2FP.SATFINITE.E4M3.F32.PACK_AB_MERGE_C R21, R50, R49, RZ ;  /* 0x000000313215723e */ /* 0x001fc600048070ff */
[----:B------:R-:W-:Y:S01]  /*11d290*/  STL [R1+0x6b4], R24 ;  /* 0x0006b41801007387 */ /* 0x000fe20000100800 */
[----:B-1----:R-:W-:-:S03]  /*11d2a0*/  IADD3 R22, P1, R16, R2, RZ ;  /* 0x0000000210167210 */ /* 0x002fc60007f3e0ff */
[----:B------:R-:W-:Y:S02]  /*11d2b0*/  STL [R1+0x678], R21 ;  /* 0x0006781501007387 */ /* 0x000fe40000100800 */
[----:B------:R-:W-:Y:S02]  /*11d2c0*/  IMAD.X R23, R19, 0x1, R0, P1 ;  /* 0x0000000113177824 */ /* 0x000fe400008e0600 */
[----:B------:R-:W4:Y:S04]  /*11d2d0*/  LDL.LU R49, [R1+0x23c8] ;  /* 0x0023c80001317983 */ /* 0x000f280000300800 */
[----:B------:R-:W4:Y:S04]  /*11d2e0*/  LDL.LU R50, [R1+0x23cc] ;  /* 0x0023cc0001327983 */ /* 0x000f280000300800 */
[----:B------:R0:W-:Y:S02]  /*11d2f0*/  STL.64 [R1+0x2930], R22 ;  /* 0x0029301601007387 */ /* 0x0001e40000100a00 */
[----:B0-----:R-:W-:-:S02]  /*11d300*/  F2FP.SATFINITE.E4M3.F32.PACK_AB_MERGE_C R22, R48, R47, RZ ;  /* 0x0000002f3016723e */ /* 0x001fc400048070ff */
[----:B------:R-:W4:Y:S04]  /*11d310*/  LDL.LU R47, [R1+0x23b0] ;  /* 0x0023b000012f7983 */ /* 0x000f280000300800 */
[----:B------:R0:W-:Y:S04]  /*11d320*/  STL [R1+0x680], R22 ;  /* 0x0006801601007387 */ /* 0x0001e80000100800 */
[----:B------:R-:W4:Y:S01]  /*11d330*/  LDL.LU R48, [R1+0x23b4] ;  /* 0x0023b40001307983 */ /* 0x000f220000300800 */
[----:B0-----:R-:W-:-:S05]  /*11d340*/  IADD3 R22, P1, R16, R35, RZ ;  /* 0x0000002310167210 */ /* 0x001fca0007f3e0ff */
[----:B------:R-:W-:Y:S01]  /*11d350*/  IMAD.X R23, R19, 0x1, R44, P1 ;  /* 0x0000000113177824 */ /* 0x000fe200008e062c */
[----:B--2---:R-:W-:-:S05]  /*11d360*/  F2FP.SATFINITE.E4M3.F32.PACK_AB_MERGE_C R21, R53, R52, RZ ;  /* 0x000000343515723e */ /* 0x004fca00048070ff */
[----:B------:R0:W-:Y:S04]  /*11d370*/  STL [R1+0x664], R21 ;  /* 0x0006641501007387 */ /* 0x0001e80000100800 */
[----:B------:R-:W2:Y:S04]  /*11d380*/  LDL.LU R52, [R1+0x23b8] ;  /* 0x0023b80001347983 */ /* 0x000ea80000300800 */
[----:B------:R-:W2:Y:S01]  /*11d390*/  LDL.LU R53, [R1+0x23bc] ;  /* 0x0023bc0001357983 */ /* 0x000ea20000300800 */
[----:B0-----:R-:W-:-:S03]  /*11d3a0*/  F2FP.SATFINITE.E4M3.F32.PACK_AB_MERGE_C R21, R61, R57, RZ ;  /* 0x000000393d15723e */ /* 0x001fc600048070ff */
[----:B------:R0:W-:Y:S04]  /*11d3b0*/  STL.64 [R1+0x2928], R22 ;  /* 0x0029281601007387 */ /* 0x0001e80000100a00 */
[----:B------:R1:W-:Y:S04]  /*11d3c0*/  STL [R1+0x658], R21 ;  /* 0x0006581501007387 */ /* 0x0003e80000100800 */
[----:B------:R-:W2:Y:S04]  /*11d3d0*/  LDL.LU R57, [R1+0x14d0] ;  /* 0x0014d00001397983 */ /* 0x000ea80000300800 */
[----:B------:R-:W2:Y:S01]  /*11d3e0*/  LDL.LU R61, [R1+0x14d4] ;  /* 0x0014d400013d7983 */ /* 0x000ea20000300800 */
[----:B0-----:R-:W-:-:S05]  /*11d3f0*/  IADD3 R22, P1, R16, R58, RZ ;  /* 0x0000003a10167210 */ /* 0x001fca0007f3e0ff */
[----:B------:R-:W-:Y:S01]  /*11d400*/  IMAD.X R23, R19, 0x1, R36, P1 ;  /* 0x0000000113177824 */ /* 0x000fe200008e0624 */
[----:B-1----:R-:W-:-:S05]  /*11d410*/  F2FP.SATFINITE.E4M3.F32.PACK_AB_MERGE_C R21, R38, R37, RZ ;  /* 0x000000252615723e */ /* 0x002fca00048070ff */
[----:B------:R3:W-:Y:S04]  /*11d420*/  STL [R1+0x638], R21 ;  /* 0x0006381501007387 */ /* 0x0007e80000100800 */
[----:B------:R-:W2:Y:S01]  /*11d430*/  LDL.LU R42, [R1+0x14d8] ;  /* 0x0014d800012a7983 */ /* 0x000ea20000300800 */
[----:B------:R-:W-:-:S03]  /*11d440*/  IADD3 R28, P1, R16, R15, RZ ;  /* 0x0000000f101c7210 */ /* 0x000fc60007f3e0ff */
[----:B------:R-:W2:Y:S01]  /*11d450*/  LDL.LU R25, [R1+0x14dc] ;  /* 0x0014dc0001197983 */ /* 0x000ea20000300800 */
[----:B---3--:R-:W-:-:S03]  /*11d460*/  F2FP.SATFINITE.E4M3.F32.PACK_AB_MERGE_C R21, R60, R55, RZ ;  /* 0x000000373c15723e */ /* 0x008fc600048070ff */
[----:B------:R-:W-:Y:S04]  /*11d470*/  STL.64 [R1+0x2920], R22 ;  /* 0x0029201601007387 */ /* 0x000fe80000100a00 */
[----:B------:R0:W-:Y:S04]  /*11d480*/  STL [R1+0x648], R21 ;  /* 0x0006481501007387 */ /* 0x0001e80000100800 */
[----:B------:R-:W3:Y:S01]  /*11d490*/  LDL.LU R26, [R1+0x23a0] ;  /* 0x0023a000011a7983 */ /* 0x000ee20000300800 */
[----:B------:R-:W-:-:S03]  /*11d4a0*/  IMAD.X R29, R19, 0x1, R32, P1 ;  /* 0x00000001131d7824 */ /* 0x000fc600008e0620 */
[----:B0-----:R-:W3:Y:S04]  /*11d4b0*/  LDL.LU R21, [R1+0x23a4] ;  /* 0x0023a40001157983 */ /* 0x001ee80000300800 */
[----:B------:R-:W3:Y:S04]  /*11d4c0*/  LDL.LU R23, [R1+0x23a8] ;  /* 0x0023a80001177983 */ /* 0x000ee80000300800 */
[----:B------:R-:W3:Y:S04]  /*11d4d0*/  LDL.LU R27, [R1+0x23ac] ;  /* 0x0023ac00011b7983 */ /* 0x000ee80000300800 */
[----:B------:R-:W3:Y:S04]  /*11d4e0*/  LDL.LU R55, [R1+0x2390] ;  /* 0x0023900001377983 */ /* 0x000ee80000300800 */
[----:B------:R-:W3:Y:S01]  /*11d4f0*/  LDL.LU R60, [R1+0x2394] ;  /* 0x00239400013c7983 */ /* 0x000ee20000300800 */
[----:B----4-:R-:W-:-:S05]  /*11d500*/  F2FP.SATFINITE.E4M3.F32.PACK_AB_MERGE_C R22, R45, R40, RZ ;  /* 0x000000282d16723e */ /* 0x010fca00048070ff */
[----:B------:R-:W-:Y:S04]  /*11d510*/  STL [R1+0x624], R22 ;  /* 0x0006241601007387 */ /* 0x000fe80000100800 */
[----:B------:R-:W4:Y:S04]  /*11d520*/  LDL.LU R30, [R1+0x2398] ;  /* 0x00239800011e7983 */ /* 0x000f280000300800 */
[----:B------:R-:W4:Y:S04]  /*11d530*/  LDL.LU R33, [R1+0x239c] ;  /* 0x00239c0001217983 */ /* 0x000f280000300800 */
[----:B------:R-:W4:Y:S04]  /*11d540*/  LDL.LU R37, [R1+0x2380] ;  /* 0x0023800001257983 */ /* 0x000f280000300800 */
[----:B------:R0:W-:Y:S04]  /*11d550*/  STL.64 [R1+0x2918], R28 ;  /* 0x0029181c01007387 */ /* 0x0001e80000100a00 */
[----:B------:R-:W4:Y:S04]  /*11d560*/  LDL.LU R38, [R1+0x2384] ;  /* 0x0023840001267983 */ /* 0x000f280000300800 */
[----:B------:R-:W4:Y:S04]  /*11d570*/  LDL.LU R40, [R1+0x2388] ;  /* 0x0023880001287983 */ /* 0x000f280000300800 */
[----:B------:R-:W4:Y:S01]  /*11d580*/  LDL.LU R45, [R1+0x238c] ;  /* 0x00238c00012d7983 */ /* 0x000f220000300800 */
[----:B0-----:R-:W-:-:S02]  /*11d590*/  IADD3 R28, P1, R16, R56, RZ ;  /* 0x00000038101c7210 */ /* 0x001fc40007f3e0ff */
[----:B------:R-:W-:-:S03]  /*11d5a0*/  F2FP.SATFINITE.E4M3.F32.PACK_AB_MERGE_C R22, R50, R49, RZ ;  /* 0x000000313216723e */ /* 0x000fc600048070ff */
[----:B------:R-:W-:Y:S02]  /*11d5b0*/  IMAD.X R29, R19, 0x1, R31, P1 ;  /* 0x00000001131d7824 */ /* 0x000fe400008e061f */
[----:B------:R0:W-:Y:S04]  /*11d5c0*/  STL [R1+0x628], R22 ;  /* 0x0006281601007387 */ /* 0x0001e80000100800 */
[----:B------:R-:W4:Y:S04]  /*11d5d0*/  LDL.LU R49, [R1+0x2370] ;  /* 0x0023700001317983 */ /* 0x000f280000300800 */
[----:B------:R-:W4:Y:S01]  /*11d5e0*/  LDL.LU R50, [R1+0x2374] ;  /* 0x0023740001327983 */ /* 0x000f220000300800 */
[----:B0-----:R-:W-:-:S05]  /*11d5f0*/  F2FP.SATFINITE.E4M3.F32.PACK_AB_MERGE_C R22, R48, R47, RZ ;  /* 0x0000002f3016723e */ /* 0x001fca00048070ff */
[----:B------:R-:W-:Y:S04]  /*11d600*/  STL [R1+0x5fc], R22 ;  /* 0x0005fc1601007387 */ /* 0x000fe80000100800 */
[----:B------:R-:W4:Y:S04]  /*11d610*/  LDL.LU R47, [R1+0x2378] ;  /* 0x00237800012f7983 */ /* 0x000f280000300800 */
[----:B------:R-:W4:Y:S04]  /*11d620*/  LDL.LU R48, [R1+0x237c] ;  /* 0x00237c0001307983 */ /* 0x000f280000300800 */
[----:B------:R0:W-:Y:S02]  /*11d630*/  STL.64 [R1+0x2910], R28 ;  /* 0x0029101c01007387 */ /* 0x0001e40000100a00 */
[----:B0-----:R-:W-:-:S05]  /*11d640*/  IADD3 R28, P1, R16, R43, RZ ;  /* 0x0000002b101c7210 */ /* 0x001fca0007f3e0ff */
[----:B------:R-:W-:Y:S01]  /*11d650*/  IMAD.X R29, R19, 0x1, R39, P1 ;  /* 0x00000001131d7824 */ /* 0x000fe200008e0627 */
[----:B--2---:R-:W-:Y:S02]  /*11d660*/  F2FP.SATFINITE.E4M3.F32.PACK_AB_MERGE_C R24, R53, R52, RZ ;  /* 0x000000343518723e */ /* 0x004fe400048070ff */
[----:B------:R-:W2:Y:S04]  /*11d670*/  LDL.LU R52, [R1+0x2360] ;  /* 0x0023600001347983 */ /* 0x000ea80000300800 */
[----:B------:R-:W-:Y:S04]  /*11d680*/  STL [R1+0x600], R24 ;  /* 0x0006001801007387 */ /* 0x000fe80000100800 */
[----:B------:R-:W2:Y:S01]  /*11d690*/  LDL.LU R53, [R1+0x2364] ;  /* 0x0023640001357983 */ /* 0x000ea20000300800 */
[----:B------:R-:W-:-:S05]  /*11d6a0*/  F2FP.SATFINITE.E4M3.F32.PACK_AB_MERGE_C R22, R61, R57, RZ ;  /* 0x000000393d16723e */ /* 0x000fca00048070ff */
[----:B------:R-:W-:Y:S04]  /*11d6b0*/  STL [R1+0x238], R22 ;  /* 0x0002381601007387 */ /* 0x000fe80000100800 */
[----:B------:R0:W-:Y:S04]  /*11d6c0*/  STL.64 [R1+0x2908], R28 ;  /* 0x0029081c01007387 */ /* 0x0001e80000100a00 */
[----:B0-----:R-:W4:Y:S04]  /*11d6d0*/  LDL.LU.64 R28, [R1+0x6bc0] ;  /* 0x006bc000011c7983 */ /* 0x001f280000300a00 */
[----:B------:R-:W2:Y:S04]  /*11d6e0*/  LDL.LU R57, [R1+0x2368] ;  /* 0x0023680001397983 */ /* 0x000ea80000300800 */
[----:B------:R-:W2:Y:S01]  /*11d6f0*/  LDL.LU R61, [R1+0x236c] ;  /* 0x00236c00013d7983 */ /* 0x000ea20000300800 */
[----:B------:R-:W-:-:S05]  /*11d700*/  F2FP.SATFINITE.E4M3.F32.PACK_AB_MERGE_C R22, R25, R42, RZ ;  /* 0x0000002a1916723e */ /* 0x000fca00048070ff */
[----:B------:R0:W-:Y:S01]  /*11d710*/  STL [R1+0x234], R22 ;  /* 0x0002341601007387 */ /* 0x0001e20000100800 */
[----:B---3--:R-:W-:-:S05]  /*11d720*/  F2FP.SATFINITE.E4M3.F32.PACK_AB_MERGE_C R21, R21, R26, RZ ;  /* 0x0000001a1515723e */ /* 0x008fca00048070ff */
[----:B------:R1:W-:Y:S01]  /*11d730*/  STL [R1+0x5508], R21 ;  /* 0x0055081501007387 */ /* 0x0003e20000100800 */
[----:B0-----:R-:W-:Y:S02]  /*11d740*/  F2FP.SATFINITE.E4M3.F32.PACK_AB_MERGE_C R22, R27, R23, RZ ;  /* 0x000000171b16723e */ /* 0x001fe400048070ff */
[----:B-1----:R-:W-:Y:S02]  /*11d750*/  F2FP.SATFINITE.E4M3.F32.PACK_AB_MERGE_C R21, R60, R55, RZ ;  /* 0x000000373c15723e */ /* 0x002fe400048070ff */
[----:B------:R-:W3:Y:S01]  /*11d760*/  LDL.LU R55, [R1+0x2350] ;  /* 0x0023500001377983 */ /* 0x000ee20000300800 */
[----:B----4-:R-:W-:-:S05]  /*11d770*/  IADD3 R24, P1, R16, R28, RZ ;  /* 0x0000001c10187210 */ /* 0x010fca0007f3e0ff */
[----:B------:R-:W-:-:S05]  /*11d780*/  IMAD.X R25, R19, 0x1, R20, P1 ;  /* 0x0000000113197824 */ /* 0x000fca00008e0614 */
[----:B------:R-:W-:Y:S04]  /*11d790*/  STL.64 [R1+0x2900], R24 ;  /* 0x0029001801007387 */ /* 0x000fe80000100a00 */
[----:B------:R0:W-:Y:S04]  /*11d7a0*/  STL [R1+0x5580], R22 ;  /* 0x0055801601007387 */ /* 0x0001e80000100800 */
[----:B------:R-:W3:Y:S01]  /*11d7b0*/  LDL.LU R60, [R1+0x2354] ;  /* 0x00235400013c7983 */ /* 0x000ee20000300800 */
[----:B0-----:R-:W-:-:S03]  /*11d7c0*/  IADD3 R22, P1, R16, R59, RZ ;  /* 0x0000003b10167210 */ /* 0x001fc60007f3e0ff */
[----:B------:R0:W-:Y:S02]  /*11d7d0*/  STL [R1+0x5444], R21 ;  /* 0x0054441501007387 */ /* 0x0001e40000100800 */
[----:B------:R-:W-:Y:S02]  /*11d7e0*/  IMAD.X R23, R19, 0x1, R51, P1 ;  /* 0x0000000113177824 */ /* 0x000fe400008e0633 */
[----:B------:R-:W-:Y:S01]  /*11d7f0*/  STL [R1+0x6bb0], R51 ;  /* 0x006bb03301007387 */ /* 0x000fe20000100800 */
[----:B------:R-:W-:-:S03]  /*11d800*/  F2FP.SATFINITE.E4M3.F32.PACK_AB_MERGE_C R24, R33, R30, RZ ;  /* 0x0000001e2118723e */ /* 0x000fc600048070ff */
[----:B------:R1:W-:Y:S01]  /*11d810*/  STL.64 [R1+0x28f8], R22 ;  /* 0x0028f81601007387 */ /* 0x0003e20000100a00 */
[----:B0-----:R-:W-:-:S03]  /*11d820*/  F2FP.SATFINITE.E4M3.F32.PACK_AB_MERGE_C R21, R38, R37, RZ ;  /* 0x000000252615723e */ /* 0x001fc600048070ff */
[----:B------:R-:W-:Y:S01]  /*11d830*/  STL [R1+0x55a4], R24 ;  /* 0x0055a41801007387 */ /* 0x000fe20000100800 */
[----:B-1----:R-:W-:-:S03]  /*11d840*/  IADD3 R22, P1, R16, R29, RZ ;  /* 0x0000001d10167210 */ /* 0x002fc60007f3e0ff */
[----:B------:R-:W-:Y:S02]  /*11d850*/  STL.64 [R1+0x6bb8], R28 ;  /* 0x006bb81c01007387 */ /* 0x000fe40000100a00 */
[----:B------:R-:W-:Y:S02]  /*11d860*/  IMAD.X R23, R19, 0x1, R18, P1 ;  /* 0x0000000113177824 */ /* 0x000fe400008e0612 */
[----:B------:R0:W-:Y:S04]  /*11d870*/  STL [R1+0x5398], R21 ;  /* 0x0053981501007387 */ /* 0x0001e80000100800 */
[----:B------:R1:W-:Y:S01]  /*11d880*/  STL.64 [R1+0x28f0], R22 ;  /* 0x0028f01601007387 */ /* 0x0003e20000100a00 */
[----:B0-----:R-:W-:-:S03]  /*11d890*/  F2FP.SATFINITE.E4M3.F32.PACK_AB_MERGE_C R21, R50, R49, RZ ;  /* 0x000000313215723e */ /* 0x001fc600048070ff */
[----:B------:R-:W4:Y:S01]  /*11d8a0*/  LDL.LU R49, [R1+0x2358] ;  /* 0x0023580001317983 */ /* 0x000f220000300800 */
        /* <DEDUP_REMOVED lines=8> */
[----:B0-----:R-:W-:-:S03]  /*11d930*/  F2FP.SATFINITE.E4M3.F32.PACK_AB_MERGE_C R21, R48, R47, RZ ;  /* 0x0000002f3015723e */ /* 0x001fc600048070ff */
[----:B------:R0:W-:Y:S04]  /*11d940*/  STL.64 [R1+0x28e8], R22 ;  /* 0x0028e81601007387 */ /* 0x0001e80000100a00 */
[----:B------:R-:W-:Y:S01]  /*11d950*/  STL [R1+0x55d0], R21 ;  /* 0x0055d01501007387 */ /* 0x000fe20000100800 */
[----:B0-----:R-:W-:-:S05]  /*11d960*/  IADD3 R22, P1, R16, R12, RZ ;  /* 0x0000000c10167210 */ /* 0x001fca0007f3e0ff */
[----:B------:R-:W-:Y:S01]  /*11d970*/  IMAD.X R23, R19, 0x1, R14, P1 ;  /* 0x0000000113177824 */ /* 0x000fe200008e060e */
[----:B--2---:R-:W-:Y:S02]  /*11d980*/  F2FP.SATFINITE.E4M3.F32.PACK_AB_MERGE_C R19, R53, R52, RZ ;  /* 0x000000343513723e */ /* 0x004fe400048070ff */
[----:B------:R-:W2:Y:S04]  /*11d990*/  LDL.LU R52, [R1+0x2348] ;  /* 0x0023480001347983 */ /* 0x000ea80000300800 */
[----:B------:R-:W2:Y:S04]  /*11d9a0*/  LDL.LU R53, [R1+0x234c] ;  /* 0x00234c0001357983 */ /* 0x000ea80000300800 */
[----:B------:R-:W-:Y:S04]  /*11d9b0*/  STL.64 [R1+0x28e0], R22 ;  /* 0x0028e01601007387 */ /* 0x000fe80000100a00 */
[----:B------:R0:W-:Y:S02]  /*11d9c0*/  STL [R1+0x5224], R19 ;  /* 0x0052241301007387 */ /* 0x0001e40000100800 */
[----:B0-----:R-:W-:-:S02]  /*11d9d0*/  F2FP.SATFINITE.E4M3.F32.PACK_AB_MERGE_C R19, R61, R57, RZ ;  /* 0x000000393d13723e */ /* 0x001fc400048070ff */
[----:B------:R-:W2:Y:S04]  /*11d9e0*/  LDL.LU R57, [R1+0x2330] ;  /* 0x0023300001397983 */ /* 0x000ea80000300800 */
[----:B------:R-:W2:Y:S04]  /*11d9f0*/  LDL.LU R61, [R1+0x2334] ;  /* 0x00233400013d7983 */ /* 0x000ea80000300800 */
[----:B------:R0:W-:Y:S04]  /*11da00*/  STL [R1+0x5228], R19 ;  /* 0x0052281301007387 */ /* 0x0001e80000100800 */
[----:B------:R-:W2:Y:S04]  /*11da10*/  LDL.LU R26, [R1+0x2338] ;  /* 0x00233800011a7983 */ /* 0x000ea80000300800 */
[----:B0-----:R-:W2:Y:S04]  /*11da20*/  LDL.LU R19, [R1+0x233c] ;  /* 0x00233c0001137983 */ /* 0x001ea80000300800 */
[----:B------:R-:W2:Y:S04]  /*11da30*/  LDL.LU R23, [R1+0x2320] ;  /* 0x0023200001177983 */ /* 0x000ea80000300800 */
[----:B------:R-:W2:Y:S01]  /*11da40*/  LDL.LU R27, [R1+0x2324] ;  /* 0x00232400011b7983 */ /* 0x000ea20000300800 */
[----:B------:R-:W-:Y:S01]  /*11da50*/  VIADD R16, R16, UR6 ;  /* 0x0000000610107c36 */ /* 0x000fe20008000000 */
[----:B------:R-:W-:-:S04]  /*11da60*/  ULDC UR6, c[0x0][0x248] ;  /* 0x0000920000067ab9 */ /* 0x000fc80000000800 */
[----:B------:R-:W-:Y:S02]  /*11da70*/  IADD3 R28, P1, R16, R8, RZ ;  /* 0x00000008101c7210 */ /* 0x000fe40007f3e0ff */
[----:B---3--:R-:W-:Y:S02]  /*11da80*/  F2FP.SATFINITE.E4M3.F32.PACK_AB_MERGE_C R21, R60, R55, RZ ;  /* 0x000000373c15723e */ /* 0x008fe400048070ff */
[----:B------:R-:W3:Y:S04]  /*11da90*/  LDL.LU R55, [R1+0x2328] ;  /* 0x0023280001377983 */ /* 0x000ee80000300800 */
[----:B------:R-:W3:Y:S04]  /*11daa0*/  LDL.LU R60, [R1+0x232c] ;  /* 0x00232c00013c7983 */ /* 0x000ee80000300800 */
[----:B------:R0:W-:Y:S04]  /*11dab0*/  STL [R1+0x51a0], R21 ;  /* 0x0051a01501007387 */ /* 0x0001e80000100800 */
[----:B------:R-:W3:Y:S04]  /*11dac0*/  LDL.LU R47, [R1+0x2300] ;  /* 0x00230000012f7983 */ /* 0x000ee80000300800 */
[----:B------:R-:W3:Y:S01]  /*11dad0*/  LDL.LU R48, [R1+0x2304] ;  /* 0x0023040001307983 */ /* 0x000ee20000300800 */
[----:B0-----:R-:W-:-:S03]  /*11dae0*/  SHF.R.S32.HI R21, RZ, 0x1f, R16 ;  /* 0x0000001fff157819 */ /* 0x001fc60000011410 */
[----:B------:R-:W3:Y:S02]  /*11daf0*/  LDL.LU R30, [R1+0x2308] ;  /* 0x00230800011e7983 */ /* 0x000ee40000300800 */
[----:B------:R-:W-:Y:S02]  /*11db00*/  IMAD.X R29, R21, 0x1, R17, P1 ;  /* 0x00000001151d7824 */ /* 0x000fe400008e0611 */
[----:B------:R-:W3:Y:S04]  /*11db10*/  LDL.LU R33, [R1+0x230c] ;  /* 0x00230c0001217983 */ /* 0x000ee80000300800 */
[----:B------:R-:W3:Y:S04]  /*11db20*/  LDL.LU R37, [R1+0x22f0] ;  /* 0x0022f00001257983 */ /* 0x000ee80000300800 */
[----:B------:R0:W-:Y:S04]  /*11db30*/  STL.64 [R1+0x28d8], R28 ;  /* 0x0028d81c01007387 */ /* 0x0001e80000100a00 */
[----:B------:R-:W3:Y:S01]  /*11db40*/  LDL.LU R38, [R1+0x22f4] ;  /* 0x0022f40001267983 */ /* 0x000ee20000300800 */
[----:B----4-:R-:W-:-:S03]  /*11db50*/  F2FP.SATFINITE.E4M3.F32.PACK_AB_MERGE_C R22, R50, R49, RZ ;  /* 0x000000313216723e */ /* 0x010fc600048070ff */
[----:B------:R-:W4:Y:S04]  /*11db60*/  LDL.LU R49, [R1+0x22f8] ;  /* 0x0022f80001317983 */ /* 0x000f280000300800 */
[----:B------:R-:W4:Y:S01]  /*11db70*/  LDL.LU R50, [R1+0x22fc] ;  /* 0x0022fc0001327983 */ /* 0x000f220000300800 */
[----:B0-----:R-:W-:-:S03]  /*11db80*/  IADD3 R28, P1, R16, R10, RZ ;  /* 0x0000000a101c7210 */ /* 0x001fc60007f3e0ff */
[----:B------:R2:W-:Y:S04]  /*11db90*/  STL [R1+0x55fc], R22 ;  /* 0x0055fc1601007387 */ /* 0x0005e80000100800 */
[----:B------:R-:W4:Y:S01]  /*11dba0*/  LDL.LU R40, [R1+0x22d0] ;  /* 0x0022d00001287983 */ /* 0x000f220000300800 */
[----:B------:R-:W-:-:S03]  /*11dbb0*/  F2FP.SATFINITE.E4M3.F32.PACK_AB_MERGE_C R25, R25, R42, RZ ;  /* 0x0000002a1919723e */ /* 0x000fc600048070ff */
[----:B------:R-:W4:Y:S01]  /*11dbc0*/  LDL.LU R45, [R1+0x22d4] ;  /* 0x0022d400012d7983 */ /* 0x000f220000300800 */
[----:B------:R-:W-:-:S03]  /*11dbd0*/  IMAD.X R29, R21, 0x1, R9, P1 ;  /* 0x00000001151d7824 */ /* 0x000fc600008e0609 */
[----:B------:R-:W-:Y:S01]  /*11dbe0*/  STL [R1+0x6938], R25 ;  /* 0x0069381901007387 */ /* 0x000fe20000100800 */
[----:B--2---:R-:W-:-:S03]  /*11dbf0*/  F2FP.SATFINITE.E4M3.F32.PACK_AB_MERGE_C R22, R53, R52, RZ ;  /* 0x000000343516723e */ /* 0x004fc600048070ff */
[----:B------:R-:W2:Y:S04]  /*11dc00*/  LDL.LU R52, [R1+0x22d8] ;  /* 0x0022d80001347983 */ /* 0x000ea80000300800 */
[----:B------:R-:W2:Y:S04]  /*11dc10*/  LDL.LU R53, [R1+0x22dc] ;  /* 0x0022dc0001357983 */ /* 0x000ea80000300800 */
[----:B------:R-:W-:Y:S04]  /*11dc20*/  STL.64 [R1+0x28d0], R28 ;  /* 0x0028d01c01007387 */ /* 0x000fe80000100a00 */
[----:B------:R0:W-:Y:S02]  /*11dc30*/  STL [R1+0x5614], R22 ;  /* 0x0056141601007387 */ /* 0x0001e40000100800 */
[----:B0-----:R-:W-:-:S05]  /*11dc40*/  F2FP.SATFINITE.E4M3.F32.PACK_AB_MERGE_C R22, R61, R57, RZ ;  /* 0x000000393d16723e */ /* 0x001fca00048070ff */
[----:B------:R0:W-:Y:S04]  /*11dc50*/  STL [R1+0x81c], R22 ;  /* 0x00081c1601007387 */ /* 0x0001e80000100800 */
[----:B------:R-:W2:Y:S04]  /*11dc60*/  LDL.LU R57, [R1+0x22b0] ;  /* 0x0022b00001397983 */ /* 0x000ea80000300800 */
[----:B------:R-:W2:Y:S01]  /*11dc70*/  LDL.LU R61, [R1+0x22b4] ;  /* 0x0022b400013d7983 */ /* 0x000ea20000300800 */
[----:B------:R-:W-:-:S05]  /*11dc80*/  IADD3 R24, P1, R16, R7, RZ ;  /* 0x0000000710187210 */ /* 0x000fca0007f3e0ff */
[----:B------:R-:W-:Y:S01]  /*11dc90*/  IMAD.X R25, R21, 0x1, R54, P1 ;  /* 0x0000000115197824 */ /* 0x000fe200008e0636 */
[----:B0-----:R-:W-:-:S04]  /*11dca0*/  IADD3 R22, P1, R16, R6, RZ ;  /* 0x0000000610167210 */ /* 0x001fc80007f3e0ff */
[----:B------:R0:W-:Y:S02]  /*11dcb0*/  STL.64 [R1+0x28c8], R24 ;  /* 0x0028c81801007387 */ /* 0x0001e40000100a00 */
[----:B0-----:R-:W-:Y:S02]  /*11dcc0*/  F2FP.SATFINITE.E4M3.F32.PACK_AB_MERGE_C R24, R19, R26, RZ ;  /* 0x0000001a1318723e */ /* 0x001fe400048070ff */
[----:B------:R-:W-:Y:S01]  /*11dcd0*/  F2FP.SATFINITE.E4M3.F32.PACK_AB_MERGE_C R19, R27, R23, RZ ;  /* 0x000000171b13723e */ /* 0x000fe200048070ff */
[----:B------:R-:W-:Y:S02]  /*11dce0*/  IMAD.X R23, R21, 0x1, R5, P1 ;  /* 0x0000000115177824 */ /* 0x000fe400008e0605 */
[----:B------:R-:W-:Y:S04]  /*11dcf0*/  STL [R1+0x5618], R24 ;  /* 0x0056181801007387 */ /* 0x000fe80000100800 */
[----:B------:R3:W-:Y:S02]  /*11dd00*/  STL [R1+0x78c], R19 ;  /* 0x00078c1301007387 */ /* 0x0007e40000100800 */
[----:B---3--:R-:W-:-:S02]  /*11dd10*/  F2FP.SATFINITE.E4M3.F32.PACK_AB_MERGE_C R19, R60, R55, RZ ;  /* 0x000000373c13723e */ /* 0x008fc400048070ff */
[----:B------:R-:W3:Y:S04]  /*11dd20*/  LDL.LU R55, [R1+0x22b8] ;  /* 0x0022b80001377983 */ /* 0x000ee80000300800 */
[----:B------:R-:W3:Y:S04]  /*11dd30*/  LDL.LU R60, [R1+0x22bc] ;  /* 0x0022bc00013c7983 */ /* 0x000ee80000300800 */
[----:B------:R0:W-:Y:S04]  /*11dd40*/  STL.64 [R1+0x28c0], R22 ;  /* 0x0028c01601007387 */ /* 0x0001e80000100a00 */
[----:B------:R1:W-:Y:S01]  /*11dd50*/  STL [R1+0x5624], R19 ;  /* 0x0056241301007387 */ /* 0x0003e20000100800 */
[----:B0-----:R-:W-:-:S02]  /*11dd60*/  IADD3 R22, P1, R16, R4, RZ ;  /* 0x0000000410167210 */ /* 0x001fc40007f3e0ff */
[----:B-1----:R-:W-:-:S03]  /*11dd70*/  F2FP.SATFINITE.E4M3.F32.PACK_AB_MERGE_C R19, R48, R47, RZ ;  /* 0x0000002f3013723e */ /* 0x002fc600048070ff */
[----:B------:R-:W-:Y:S02]  /*11dd80*/  IMAD.X R23, R21, 0x1, R3, P1 ;  /* 0x0000000115177824 */ /* 0x000fe400008e0603 */
[----:B------:R0:W-:Y:S04]  /*11dd90*/  STL [R1+0x688], R19 ;  /* 0x0006881301007387 */ /* 0x0001e80000100800 */
[----:B------:R-:W3:Y:S04]  /*11dda0*/  LDL.LU R47, [R1+0x2290] ;  /* 0x00229000012f7983 */ /* 0x000ee80000300800 */
[----:B------:R-:W3:Y:S01]  /*11ddb0*/  LDL.LU R48, [R1+0x2294] ;  /* 0x0022940001307983 */ /* 0x000ee20000300800 */
[----:B------:R-:W-:-:S03]  /*11ddc0*/  F2FP.SATFINITE.E4M3.F32.PACK_AB_MERGE_C R24, R33, R30, RZ ;  /* 0x0000001e2118723e */ /* 0x000fc600048070ff */
[----:B------:R1:W-:Y:S01]  /*11ddd0*/  STL.64 [R1+0x28b8], R22 ;  /* 0x0028b81601007387 */ /* 0x0003e20000100a00 */
[----:B0-----:R-:W-:-:S03]  /*11dde0*/  F2FP.SATFINITE.E4M3.F32.PACK_AB_MERGE_C R19, R38, R37, RZ ;  /* 0x000000252613723e */ /* 0x001fc600048070ff */
[----:B------:R-:W-:Y:S01]  /*11ddf0*/  STL [R1+0x68c], R24 ;  /* 0x00068c1801007387 */ /* 0x000fe20000100800 */
[----:B-1----:R-:W-:-:S03]  /*11de00*/  IADD3 R22, P1, R16, R2, RZ ;  /* 0x0000000210167210 */ /* 0x002fc60007f3e0ff */
[----:B------:R4:W-:Y:S02]  /*11de10*/  STL [R1+0x65c], R19 ;  /* 0x00065c1301007387 */ /* 0x0009e40000100800 */
[----:B------:R-:W-:Y:S02]  /*11de20*/  IMAD.X R23, R21, 0x1, R0, P1 ;  /* 0x0000000115177824 */ /* 0x000fe400008e0600 */
[----:B------:R-:W3:Y:S01]  /*11de30*/  LDL.LU R46, [R1+0x2298] ;  /* 0x00229800012e7983 */ /* 0x000ee20000300800 */
[----:B----4-:R-:W-:-:S03]  /*11de40*/  F2FP.SATFINITE.E4M3.F32.PACK_AB_MERGE_C R19, R50, R49, RZ ;  /* 0x000000313213723e */ /* 0x010fc600048070ff */
[----:B------:R0:W-:Y:S04]  /*11de50*/  STL.64 [R1+0x28b0], R22 ;  /* 0x0028b01601007387 */ /* 0x0001e80000100a00 */
[----:B0-----:R-:W4:Y:S04]  /*11de60*/  LDL.LU R22, [R1+0x229c] ;  /* 0x00229c0001167983 */ /* 0x001f280000300800 */
[----:B------:R0:W-:Y:S04]  /*11de70*/  STL [R1+0x5644], R19 ;  /* 0x0056441301007387 */ /* 0x0001e80000100800 */
[----:B------:R-:W4:Y:S04]  /*11de80*/  LDL.LU R49, [R1+0x2270] ;  /* 0x0022700001317983 */ /* 0x000f280000300800 */
[----:B------:R-:W4:Y:S01]  /*11de90*/  LDL.LU R50, [R1+0x2274] ;  /* 0x0022740001327983 */ /* 0x000f220000300800 */
[----:B------:R-:W-:-:S02]  /*11dea0*/  IADD3 R24, P1, R16, R35, RZ ;  /* 0x0000002310187210 */ /* 0x000fc40007f3e0ff */
[----:B0-----:R-:W-:-:S03]  /*11deb0*/  F2FP.SATFINITE.E4M3.F32.PACK_AB_MERGE_C R19, R45, R40, RZ ;  /* 0x000000282d13723e */ /* 0x001fc600048070ff */
[----:B------:R-:W-:Y:S02]  /*11dec0*/  IMAD.X R25, R21, 0x1, R44, P1 ;  /* 0x0000000115197824 */ /* 0x000fe400008e062c */
[----:B------:R2:W-:Y:S04]  /*11ded0*/  STL [R1+0x6a50], R19 ;  /* 0x006a501301007387 */ /* 0x0005e80000100800 */
[----:B------:R0:W-:Y:S01]  /*11dee0*/  STL.64 [R1+0x2898], R24 ;  /* 0x0028981801007387 */ /* 0x0001e20000100a00 */
[----:B--2---:R-:W-:-:S03]  /*11def0*/  F2FP.SATFINITE.E4M3.F32.PACK_AB_MERGE_C R19, R53, R52, RZ ;  /* 0x000000343513723e */ /* 0x004fc600048070ff */
[----:B0-----:R-:W2:Y:S04]  /*11df00*/  LDL.LU R24, [R1+0x2278] ;  /* 0x0022780001187983 */ /* 0x001ea80000300800 */
[----:B------:R-:W2:Y:S04]  /*11df10*/  LDL.LU R41, [R1+0x227c] ;  /* 0x00227c0001297983 */ /* 0x000ea80000300800 */
[----:B------:R0:W-:Y:S04]  /*11df20*/  STL [R1+0x640], R19 ;  /* 0x0006401301007387 */ /* 0x0001e80000100800 */
[----:B------:R-:W2:Y:S04]  /*11df30*/  LDL.LU R42, [R1+0x14c0] ;  /* 0x0014c000012a7983 */ /* 0x000ea80000300800 */
[----:B------:R-:W2:Y:S01]  /*11df40*/  LDL.LU R26, [R1+0x14c4] ;  /* 0x0014c400011a7983 */ /* 0x000ea20000300800 */
[----:B0-----:R-:W-:-:S03]  /*11df50*/  F2FP.SATFINITE.E4M3.F32.PACK_AB_MERGE_C R19, R61, R57, RZ ;  /* 0x000000393d13723e */ /* 0x001fc600048070ff */
[----:B------:R-:W2:Y:S04]  /*11df60*/  LDL.LU R57, [R1+0x14c8] ;  /* 0x0014c80001397983 */ /* 0x000ea80000300800 */
[----:B------:R-:W2:Y:S01]  /*11df70*/  LDL.LU R61, [R1+0x14cc] ;  /* 0x0014cc00013d7983 */ /* 0x000ea20000300800 */
[----:B------:R-:W-:-:S03]  /*11df80*/  IADD3 R28, P1, R16, R58, RZ ;  /* 0x0000003a101c7210 */ /* 0x000fc60007f3e0ff */
[----:B------:R-:W-:Y:S02]  /*11df90*/  STL [R1+0x620], R19 ;  /* 0x0006201301007387 */ /* 0x000fe40000100800 */
[----:B------:R-:W-:Y:S02]  /*11dfa0*/  IMAD.X R29, R21, 0x1, R36, P1 ;  /* 0x00000001151d7824 */ /* 0x000fe400008e0624 */
[----:B------:R-:W2:Y:S04]  /*11dfb0*/  LDL.LU R52, [R1+0x2250] ;  /* 0x0022500001347983 */ /* 0x000ea80000300800 */
[----:B------:R-:W2:Y:S04]  /*11dfc0*/  LDL.LU R53, [R1+0x2254] ;  /* 0x0022540001357983 */ /* 0x000ea80000300800 */
[----:B------:R-:W2:Y:S04]  /*11dfd0*/  LDL.LU R23, [R1+0x2258] ;  /* 0x0022580001177983 */ /* 0x000ea80000300800 */
[----:B------:R-:W2:Y:S04]  /*11dfe0*/  LDL.LU R27, [R1+0x225c] ;  /* 0x00225c00011b7983 */ /* 0x000ea80000300800 */
[----:B------:R0:W-:Y:S02]  /*11dff0*/  STL.64 [R1+0x2890], R28 ;  /* 0x0028901c01007387 */ /* 0x0001e40000100a00 */
[----:B0-----:R-:W-:-:S05]  /*11e000*/  IADD3 R28, P1, R16, R15, RZ ;  /* 0x0000000f101c7210 */ /* 0x001fca0007f3e0ff */
        /* <DEDUP_REMOVED lines=15> */
[----:B------:R0:W-:Y:S04]  /*11e100*/  STL.64 [R1+0x2878], R28 ;  /* 0x0028781c01007387 */ /* 0x0001e80000100a00 */
[----:B0-----:R-:W3:Y:S01]  /*11e110*/  LDL.LU.64 R28, [R1+0x6bb8] ;  /* 0x006bb800011c7983 */ /* 0x001ee20000300a00 */
[----:B----4-:R-:W-:-:S02]  /*11e120*/  F2FP.SATFINITE.E4M3.F32.PACK_AB_MERGE_C R22, R22, R46, RZ ;  /* 0x0000002e1616723e */ /* 0x010fc400048070ff */
[----:B------:R-:W-:Y:S02]  /*11e130*/  F2FP.SATFINITE.E4M3.F32.PACK_AB_MERGE_C R19, R50, R49, RZ ;  /* 0x000000313213723e */ /* 0x000fe400048070ff */
[----:B------:R-:W-:Y:S01]  /*11e140*/  IADD3 R50, P1, R16, R56, RZ ;  /* 0x0000003810327210 */ /* 0x000fe20007f3e0ff */
[----:B------:R-:W-:Y:S04]  /*11e150*/  STL [R1+0x5654], R22 ;  /* 0x0056541601007387 */ /* 0x000fe80000100800 */
[----:B------:R-:W-:Y:S01]  /*11e160*/  IMAD.X R51, R21, 0x1, R31, P1 ;  /* 0x0000000115337824 */ /* 0x000fe200008e061f */
[----:B------:R-:W-:Y:S04]  /*11e170*/  STL [R1+0x5a0], R19 ;  /* 0x0005a01301007387 */ /* 0x000fe80000100800 */
[----:B------:R0:W-:Y:S04]  /*11e180*/  STL.64 [R1+0x2870], R50 ;  /* 0x0028703201007387 */ /* 0x0001e80000100a00 */
[----:B0-----:R-:W4:Y:S04]  /*11e190*/  LDL.LU R51, [R1+0x6bb0] ;  /* 0x006bb00001337983 */ /* 0x001f280000300800 */
[----:B------:R-:W4:Y:S04]  /*11e1a0*/  LDL.LU R49, [R1+0x21f8] ;  /* 0x0021f80001317983 */ /* 0x000f280000300800 */
[----:B------:R-:W4:Y:S01]  /*11e1b0*/  LDL.LU R50, [R1+0x21fc] ;  /* 0x0021fc0001327983 */ /* 0x000f220000300800 */
[----:B--2---:R-:W-:-:S02]  /*11e1c0*/  F2FP.SATFINITE.E4M3.F32.PACK_AB_MERGE_C R22, R41, R24, RZ ;  /* 0x000000182916723e */ /* 0x004fc400048070ff */
[----:B------:R-:W-:-:S03]  /*11e1d0*/  F2FP.SATFINITE.E4M3.F32.PACK_AB_MERGE_C R19, R26, R42, RZ ;  /* 0x0000002a1a13723e */ /* 0x000fc600048070ff */
[----:B------:R-:W-:Y:S04]  /*11e1e0*/  STL [R1+0x562c], R22 ;  /* 0x00562c1601007387 */ /* 0x000fe80000100800 */
[----:B------:R0:W-:Y:S02]  /*11e1f0*/  STL [R1+0x248], R19 ;  /* 0x0002481301007387 */ /* 0x0001e40000100800 */
[----:B0-----:R-:W-:Y:S02]  /*11e200*/  F2FP.SATFINITE.E4M3.F32.PACK_AB_MERGE_C R19, R61, R57, RZ ;  /* 0x000000393d13723e */ /* 0x001fe400048070ff */
[----:B------:R-:W2:Y:S04]  /*11e210*/  LDL.LU R57, [R1+0x21d0] ;  /* 0x0021d00001397983 */ /* 0x000ea80000300800 */
[----:B------:R-:W2:Y:S01]  /*11e220*/  LDL.LU R61, [R1+0x21d4] ;  /* 0x0021d400013d7983 */ /* 0x000ea20000300800 */
[----:B------:R-:W-:-:S05]  /*11e230*/  IADD3 R24, P1, R16, R43, RZ ;  /* 0x0000002b10187210 */ /* 0x000fca0007f3e0ff */
[----:B------:R-:W-:-:S05]  /*11e240*/  IMAD.X R25, R21, 0x1, R39, P1 ;  /* 0x0000000115197824 */ /* 0x000fca00008e0627 */
[----:B------:R-:W-:Y:S04]  /*11e250*/  STL.64 [R1+0x2868], R24 ;  /* 0x0028681801007387 */ /* 0x000fe80000100a00 */
[----:B------:R0:W-:Y:S01]  /*11e260*/  STL [R1+0x5650], R19 ;  /* 0x0056501301007387 */ /* 0x0001e20000100800 */
[----:B------:R-:W-:Y:S02]  /*11e270*/  F2FP.SATFINITE.E4M3.F32.PACK_AB_MERGE_C R22, R27, R23, RZ ;  /* 0x000000171b16723e */ /* 0x000fe400048070ff */
[----:B0-----:R-:W-:Y:S02]  /*11e280*/  F2FP.SATFINITE.E4M3.F32.PACK_AB_MERGE_C R19, R53, R52, RZ ;  /* 0x000000343513723e */ /* 0x001fe400048070ff */
[----:B------:R-:W2:Y:S04]  /*11e290*/  LDL.LU R52, [R1+0x21d8] ;  /* 0x0021d80001347983 */ /* 0x000ea80000300800 */
[----:B------:R-:W2:Y:S04]  /*11e2a0*/  LDL.LU R53, [R1+0x21dc] ;  /* 0x0021dc0001357983 */ /* 0x000ea80000300800 */
[----:B------:R3:W-:Y:S02]  /*11e2b0*/  STL [R1+0x54b0], R19 ;  /* 0x0054b01301007387 */ /* 0x0007e40000100800 */
[----:B---3--:R-:W-:-:S02]  /*11e2c0*/  F2FP.SATFINITE.E4M3.F32.PACK_AB_MERGE_C R19, R60, R55, RZ ;  /* 0x000000373c13723e */ /* 0x008fc400048070ff */
[----:B------:R-:W3:Y:S01]  /*11e2d0*/  LDL.LU R55, [R1+0x21b0] ;  /* 0x0021b00001377983 */ /* 0x000ee20000300800 */
[----:B------:R-:W-:-:S05]  /*11e2e0*/  IADD3 R24, P1, R16, R28, RZ ;  /* 0x0000001c10187210 */ /* 0x000fca0007f3e0ff */
[----:B------:R-:W-:-:S05]  /*11e2f0*/  IMAD.X R25, R21, 0x1, R20, P1 ;  /* 0x0000000115197824 */ /* 0x000fca00008e0614 */
[----:B------:R-:W-:Y:S04]  /*11e300*/  STL.64 [R1+0x2860], R24 ;  /* 0x0028601801007387 */ /* 0x000fe80000100a00 */
[----:B------:R0:W-:Y:S04]  /*11e310*/  STL [R1+0x54c8], R22 ;  /* 0x0054c81601007387 */ /* 0x0001e80000100800 */
[----:B------:R-:W3:Y:S01]  /*11e320*/  LDL.LU R60, [R1+0x21b4] ;  /* 0x0021b400013c7983 */ /* 0x000ee20000300800 */
[----:B0-----:R-:W-:-:S03]  /*11e330*/  IADD3 R22, P1, R16, R59, RZ ;  /* 0x0000003b10167210 */ /* 0x001fc60007f3e0ff */
[----:B------:R0:W-:Y:S02]  /*11e340*/  STL [R1+0x53f8], R19 ;  /* 0x0053f81301007387 */ /* 0x0001e40000100800 */
[----:B----4-:R-:W-:Y:S01]  /*11e350*/  IMAD.X R23, R21, 0x1, R51, P1 ;  /* 0x0000000115177824 */ /* 0x010fe200008e0633 */
[----:B------:R-:W-:-:S04]  /*11e360*/  F2FP.SATFINITE.E4M3.F32.PACK_AB_MERGE_C R24, R33, R30, RZ ;  /* 0x0000001e2118723e */ /* 0x000fc800048070ff */
[----:B------:R1:W-:Y:S01]  /*11e370*/  STL.64 [R1+0x2858], R22 ;  /* 0x0028581601007387 */ /* 0x0003e20000100a00 */
[----:B0-----:R-:W-:-:S03]  /*11e380*/  F2FP.SATFINITE.E4M3.F32.PACK_AB_MERGE_C R19, R38, R37, RZ ;  /* 0x000000252613723e */ /* 0x001fc600048070ff */
[----:B------:R-:W-:Y:S01]  /*11e390*/  STL [R1+0x5418], R24 ;  /* 0x0054181801007387 */ /* 0x000fe20000100800 */
[----:B-1----:R-:W-:-:S03]  /*11e3a0*/  IADD3 R22, P1, R16, R29, RZ ;  /* 0x0000001d10167210 */ /* 0x002fc60007f3e0ff */
[----:B------:R0:W-:Y:S02]  /*11e3b0*/  STL [R1+0x5360], R19 ;  /* 0x0053601301007387 */ /* 0x0001e40000100800 */
[----:B------:R-:W-:-:S05]  /*11e3c0*/  IMAD.X R23, R21, 0x1, R18, P1 ;  /* 0x0000000115177824 */ /* 0x000fca00008e0612 */
[----:B------:R1:W-:Y:S01]  /*11e3d0*/  STL.64 [R1+0x2850], R22 ;  /* 0x0028501601007387 */ /* 0x0003e20000100a00 */
[----:B0-----:R-:W-:-:S03]  /*11e3e0*/  F2FP.SATFINITE.E4M3.F32.PACK_AB_MERGE_C R19, R48, R47, RZ ;  /* 0x0000002f3013723e */ /* 0x001fc600048070ff */
[----:B------:R-:W4:Y:S01]  /*11e3f0*/  LDL.LU R30, [R1+0x21b8] ;  /* 0x0021b800011e7983 */ /* 0x000f220000300800 */
[----:B-1----:R-:W-:-:S05]  /*11e400*/  F2FP.SATFINITE.E4M3.F32.PACK_AB_MERGE_C R22, R45, R40, RZ ;  /* 0x000000282d16723e */ /* 0x002fca00048070ff */
[----:B------:R0:W-:Y:S04]  /*11e410*/  STL [R1+0x536c], R22 ;  /* 0x00536c1601007387 */ /* 0x0001e80000100800 */
[----:B------:R-:W4:Y:S04]  /*11e420*/  LDL.LU R33, [R1+0x21bc] ;  /* 0x0021bc0001217983 */ /* 0x000f280000300800 */
[----:B------:R1:W-:Y:S04]  /*11e430*/  STL [R1+0x52c4], R19 ;  /* 0x0052c41301007387 */ /* 0x0003e80000100800 */
[----:B------:R-:W4:Y:S01]  /*11e440*/  LDL.LU R40, [R1+0x2190] ;  /* 0x0021900001287983 */ /* 0x000f220000300800 */
[----:B0-----:R-:W-:-:S03]  /*11e450*/  IADD3 R22, P1, R16, R11, RZ ;  /* 0x0000000b10167210 */ /* 0x001fc60007f3e0ff */
[----:B------:R-:W4:Y:S02]  /*11e460*/  LDL.LU R45, [R1+0x2194] ;  /* 0x00219400012d7983 */ /* 0x000f240000300800 */
[----:B------:R-:W-:Y:S01]  /*11e470*/  IMAD.X R23, R21, 0x1, R13, P1 ;  /* 0x0000000115177824 */ /* 0x000fe200008e060d */
[----:B-1----:R-:W-:-:S04]  /*11e480*/  F2FP.SATFINITE.E4M3.F32.PACK_AB_MERGE_C R19, R50, R49, RZ ;  /* 0x000000313213723e */ /* 0x002fc800048070ff */
[----:B------:R0:W-:Y:S04]  /*11e490*/  STL.64 [R1+0x2848], R22 ;  /* 0x0028481601007387 */ /* 0x0001e80000100a00 */
[----:B------:R2:W-:Y:S04]  /*11e4a0*/  STL [R1+0x52b4], R19 ;  /* 0x0052b41301007387 */ /* 0x0005e80000100800 */
[----:B------:R-:W4:Y:S01]  /*11e4b0*/  LDL.LU R42, [R1+0x2198] ;  /* 0x00219800012a7983 */ /* 0x000f220000300800 */
[----:B0-----:R-:W-:-:S03]  /*11e4c0*/  IADD3 R22, P1, R16, R12, RZ ;  /* 0x0000000c10167210 */ /* 0x001fc60007f3e0ff */
[----:B------:R-:W4:Y:S02]  /*11e4d0*/  LDL.LU R26, [R1+0x219c] ;  /* 0x00219c00011a7983 */ /* 0x000f240000300800 */
[----:B------:R-:W-:Y:S02]  /*11e4e0*/  IMAD.X R23, R21, 0x1, R14, P1 ;  /* 0x0000000115177824 */ /* 0x000fe400008e060e */
[----:B------:R-:W4:Y:S04]  /*11e4f0*/  LDL.LU R37, [R1+0x2170] ;  /* 0x0021700001257983 */ /* 0x000f280000300800 */
[----:B------:R-:W-:Y:S04]  /*11e500*/  STL.64 [R1+0x2840], R22 ;  /* 0x0028401601007387 */ /* 0x000fe80000100a00 */
[----:B------:R-:W4:Y:S01]  /*11e510*/  LDL.LU R38, [R1+0x2174] ;  /* 0x0021740001267983 */ /* 0x000f220000300800 */
[----:B--2---:R-:W-:-:S03]  /*11e520*/  F2FP.SATFINITE.E4M3.F32.PACK_AB_MERGE_C R19, R61, R57, RZ ;  /* 0x000000393d13723e */ /* 0x004fc600048070ff */
[----:B------:R-:W2:Y:S04]  /*11e530*/  LDL.LU R57, [R1+0x2178] ;  /* 0x0021780001397983 */ /* 0x000ea80000300800 */
[----:B------:R-:W2:Y:S01]  /*11e540*/  LDL.LU R61, [R1+0x217c] ;  /* 0x00217c00013d7983 */ /* 0x000ea20000300800 */
[----:B------:R-:W-:Y:S01]  /*11e550*/  VIADD R16, R16, UR6 ;  /* 0x0000000610107c36 */ /* 0x000fe20008000000 */
[----:B------:R-:W-:Y:S02]  /*11e560*/  ULDC UR6, c[0x0][0x248] ;  /* 0x0000920000067ab9 */ /* 0x000fe40000000800 */
[----:B------:R0:W-:Y:S04]  /*11e570*/  STL [R1+0x51f4], R19 ;  /* 0x0051f41301007387 */ /* 0x0001e80000100800 */
[----:B------:R-:W2:Y:S04]  /*11e580*/  LDL.LU R47, [R1+0x2150] ;  /* 0x00215000012f7983 */ /* 0x000ea80000300800 */
[----:B------:R-:W2:Y:S01]  /*11e590*/  LDL.LU R48, [R1+0x2154] ;  /* 0x0021540001307983 */ /* 0x000ea20000300800 */
[----:B0-----:R-:W-:-:S02]  /*11e5a0*/  F2FP.SATFINITE.E4M3.F32.PACK_AB_MERGE_C R19, R53, R52, RZ ;  /* 0x000000343513723e */ /* 0x001fc400048070ff */
[----:B------:R-:W-:Y:S02]  /*11e5b0*/  SHF.R.S32.HI R21, RZ, 0x1f, R16 ;  /* 0x0000001fff157819 */ /* 0x000fe40000011410 */
[C---:B------:R-:W-:Y:S01]  /*11e5c0*/  IADD3 R22, P1, R16.reuse, R8, RZ ;  /* 0x0000000810167210 */ /* 0x040fe20007f3e0ff */
[----:B------:R3:W-:Y:S04]  /*11e5d0*/  STL [R1+0x51f8], R19 ;  /* 0x0051f81301007387 */ /* 0x0007e80000100800 */
[----:B------:R-:W2:Y:S04]  /*11e5e0*/  LDL.LU R50, [R1+0x2158] ;  /* 0x0021580001327983 */ /* 0x000ea80000300800 */
[----:B------:R-:W2:Y:S01]  /*11e5f0*/  LDL.LU R52, [R1+0x215c] ;  /* 0x00215c0001347983 */ /* 0x000ea20000300800 */
[----:B------:R-:W-:Y:S01]  /*11e600*/  IMAD.X R23, R21, 0x1, R17, P1 ;  /* 0x0000000115177824 */ /* 0x000fe200008e0611 */
[----:B------:R-:W-:-:S05]  /*11e610*/  IADD3 R24, P1, R16, R10, RZ ;  /* 0x0000000a10187210 */ /* 0x000fca0007f3e0ff */
[----:B------:R-:W-:Y:S01]  /*11e620*/  IMAD.X R25, R21, 0x1, R9, P1 ;  /* 0x0000000115197824 */ /* 0x000fe200008e0609 */
[----:B---3--:R-:W-:-:S05]  /*11e630*/  F2FP.SATFINITE.E4M3.F32.PACK_AB_MERGE_C R19, R60, R55, RZ ;  /* 0x000000373c13723e */ /* 0x008fca00048070ff */
[----:B------:R-:W-:Y:S04]  /*11e640*/  STL [R1+0x5160], R19 ;  /* 0x0051601301007387 */ /* 0x000fe80000100800 */
[----:B------:R0:W-:Y:S04]  /*11e650*/  STL.64 [R1+0x2838], R22 ;  /* 0x0028381601007387 */ /* 0x0001e80000100a00 */
[----:B0-----:R-:W3:Y:S04]  /*11e660*/  LDL.LU R23, [R1+0x2130] ;  /* 0x0021300001177983 */ /* 0x001ee80000300800 */
[----:B------:R-:W3:Y:S04]  /*11e670*/  LDL.LU R27, [R1+0x2134] ;  /* 0x00213400011b7983 */ /* 0x000ee80000300800 */
[----:B------:R-:W3:Y:S04]  /*11e680*/  LDL.LU R49, [R1+0x2138] ;  /* 0x0021380001317983 */ /* 0x000ee80000300800 */
[----:B------:R-:W3:Y:S04]  /*11e690*/  LDL.LU R53, [R1+0x213c] ;  /* 0x00213c0001357983 */ /* 0x000ee80000300800 */
[----:B------:R-:W3:Y:S04]  /*11e6a0*/  LDL.LU R55, [R1+0x2120] ;  /* 0x0021200001377983 */ /* 0x000ee80000300800 */
[----:B------:R-:W3:Y:S01]  /*11e6b0*/  LDL.LU R60, [R1+0x2124] ;  /* 0x00212400013c7983 */ /* 0x000ee20000300800 */
[----:B----4-:R-:W-:-:S05]  /*11e6c0*/  F2FP.SATFINITE.E4M3.F32.PACK_AB_MERGE_C R22, R33, R30, RZ ;  /* 0x0000001e2116723e */ /* 0x010fca00048070ff */
[----:B------:R-:W-:Y:S01]  /*11e6d0*/  STL [R1+0x5174], R22 ;  /* 0x0051741601007387 */ /* 0x000fe20000100800 */
[----:B------:R-:W-:-:S05]  /*11e6e0*/  F2FP.SATFINITE.E4M3.F32.PACK_AB_MERGE_C R19, R45, R40, RZ ;  /* 0x000000282d13723e */ /* 0x000fca00048070ff */
[----:B------:R0:W-:Y:S04]  /*11e6f0*/  STL [R1+0x888], R19 ;  /* 0x0008881301007387 */ /* 0x0001e80000100800 */
[----:B------:R-:W4:Y:S04]  /*11e700*/  LDL.LU R30, [R1+0x2128] ;  /* 0x00212800011e7983 */ /* 0x000f280000300800 */
[----:B------:R-:W4:Y:S04]  /*11e710*/  LDL.LU R33, [R1+0x212c] ;  /* 0x00212c0001217983 */ /* 0x000f280000300800 */
[----:B------:R-:W4:Y:S04]  /*11e720*/  LDL.LU R40, [R1+0x2100] ;  /* 0x0021000001287983 */ /* 0x000f280000300800 */
[----:B------:R-:W-:Y:S04]  /*11e730*/  STL.64 [R1+0x2830], R24 ;  /* 0x0028301801007387 */ /* 0x000fe80000100a00 */
[----:B------:R-:W4:Y:S01]  /*11e740*/  LDL.LU R45, [R1+0x2104] ;  /* 0x00210400012d7983 */ /* 0x000f220000300800 */
[----:B------:R-:W-:-:S02]  /*11e750*/  F2FP.SATFINITE.E4M3.F32.PACK_AB_MERGE_C R41, R26, R42, RZ ;  /* 0x0000002a1a29723e */ /* 0x000fc400048070ff */
[----:B0-----:R-:W-:-:S03]  /*11e760*/  F2FP.SATFINITE.E4M3.F32.PACK_AB_MERGE_C R19, R38, R37, RZ ;  /* 0x000000252613723e */ /* 0x001fc600048070ff */
[----:B------:R-:W-:Y:S04]  /*11e770*/  STL [R1+0x693c], R41 ;  /* 0x00693c2901007387 */ /* 0x000fe80000100800 */
[----:B------:R2:W-:Y:S02]  /*11e780*/  STL [R1+0x7dc], R19 ;  /* 0x0007dc1301007387 */ /* 0x0005e40000100800 */
[----:B--2---:R-:W-:Y:S02]  /*11e790*/  F2FP.SATFINITE.E4M3.F32.PACK_AB_MERGE_C R19, R61, R57, RZ ;  /* 0x000000393d13723e */ /* 0x004fe400048070ff */
[----:B------:R-:W2:Y:S04]  /*11e7a0*/  LDL.LU R57, [R1+0x2108] ;  /* 0x0021080001397983 */ /* 0x000ea80000300800 */
[----:B------:R-:W2:Y:S01]  /*11e7b0*/  LDL.LU R61, [R1+0x210c] ;  /* 0x00210c00013d7983 */ /* 0x000ea20000300800 */
        /* <DEDUP_REMOVED lines=8> */
[----:B------:R-:W2:Y:S04]  /*11e840*/  LDL.LU R37, [R1+0x20e0] ;  /* 0x0020e00001257983 */ /* 0x000ea80000300800 */
[----:B------:R-:W2:Y:S01]  /*11e850*/  LDL.LU R38, [R1+0x20e4] ;  /* 0x0020e40001267983 */ /* 0x000ea20000300800 */
[----:B0-----:R-:W-:-:S03]  /*11e860*/  F2FP.SATFINITE.E4M3.F32.PACK_AB_MERGE_C R19, R52, R50, RZ ;  /* 0x000000323413723e */ /* 0x001fc600048070ff */
[----:B------:R-:W-:Y:S01]  /*11e870*/  STL.64 [R1+0x2820], R24 ;  /* 0x0028201801007387 */ /* 0x000fe20000100a00 */
[----:B------:R-:W-:-:S03]  /*11e880*/  IADD3 R22, P1, R16, R4, RZ ;  /* 0x0000000410167210 */ /* 0x000fc60007f3e0ff */
[----:B------:R3:W-:Y:S04]  /*11e890*/  STL [R1+0x684], R19 ;  /* 0x0006841301007387 */ /* 0x0007e80000100800 */
[----:B------:R-:W2:Y:S04]  /*11e8a0*/  LDL.LU R47, [R1+0x20e8] ;  /* 0x0020e800012f7983 */ /* 0x000ea80000300800 */
[----:B------:R-:W2:Y:S04]  /*11e8b0*/  LDL.LU R48, [R1+0x20ec] ;  /* 0x0020ec0001307983 */ /* 0x000ea80000300800 */
[----:B------:R-:W2:Y:S04]  /*11e8c0*/  LDL.LU R50, [R1+0x20c0] ;  /* 0x0020c00001327983 */ /* 0x000ea80000300800 */
[----:B------:R-:W2:Y:S01]  /*11e8d0*/  LDL.LU R52, [R1+0x20c4] ;  /* 0x0020c40001347983 */ /* 0x000ea20000300800 */
[----:B---3--:R-:W-:Y:S01]  /*11e8e0*/  F2FP.SATFINITE.E4M3.F32.PACK_AB_MERGE_C R19, R27, R23, RZ ;  /* 0x000000171b13723e */ /* 0x008fe200048070ff */
[----:B------:R-:W-:-:S04]  /*11e8f0*/  IMAD.X R23, R21, 0x1, R3, P1 ;  /* 0x0000000115177824 */ /* 0x000fc800008e0603 */
[----:B------:R0:W-:Y:S04]  /*11e900*/  STL [R1+0x660], R19 ;  /* 0x0006601301007387 */ /* 0x0001e80000100800 */
[----:B------:R1:W-:Y:S01]  /*11e910*/  STL.64 [R1+0x2818], R22 ;  /* 0x0028181601007387 */ /* 0x0003e20000100a00 */
[----:B0-----:R-:W-:Y:S02]  /*11e920*/  F2FP.SATFINITE.E4M3.F32.PACK_AB_MERGE_C R19, R60, R55, RZ ;  /* 0x000000373c13723e */ /* 0x001fe400048070ff */
[----:B-1----:R-:W-:Y:S02]  /*11e930*/  F2FP.SATFINITE.E4M3.F32.PACK_AB_MERGE_C R22, R53, R49, RZ ;  /* 0x000000313516723e */ /* 0x002fe400048070ff */
[----:B------:R-:W3:Y:S04]  /*11e940*/  LDL.LU R49, [R1+0x20c8] ;  /* 0x0020c80001317983 */ /* 0x000ee80000300800 */
[----:B------:R0:W-:Y:S04]  /*11e950*/  STL [R1+0x668], R22 ;  /* 0x0006681601007387 */ /* 0x0001e80000100800 */
[----:B------:R-:W3:Y:S01]  /*11e960*/  LDL.LU R60, [R1+0x20cc] ;  /* 0x0020cc00013c7983 */ /* 0x000ee20000300800 */
[----:B0-----:R-:W-:-:S03]  /*11e970*/  IADD3 R22, P1, R16, R2, RZ ;  /* 0x0000000210167210 */ /* 0x001fc60007f3e0ff */
[----:B------:R-:W-:Y:S02]  /*11e980*/  STL [R1+0x62c], R19 ;  /* 0x00062c1301007387 */ /* 0x000fe40000100800 */
[----:B------:R-:W-:Y:S02]  /*11e990*/  IMAD.X R23, R21, 0x1, R0, P1 ;  /* 0x0000000115177824 */ /* 0x000fe400008e0600 */
[----:B------:R-:W3:Y:S04]  /*11e9a0*/  LDL.LU R53, [R1+0x20a0] ;  /* 0x0020a00001357983 */ /* 0x000ee80000300800 */
[----:B------:R-:W3:Y:S04]  /*11e9b0*/  LDL.LU R55, [R1+0x20a4] ;  /* 0x0020a40001377983 */ /* 0x000ee80000300800 */
[----:B------:R4:W-:Y:S02]  /*11e9c0*/  STL.64 [R1+0x2810], R22 ;  /* 0x0028101601007387 */ /* 0x0009e40000100a00 */
[----:B----4-:R-:W-:-:S02]  /*11e9d0*/  F2FP.SATFINITE.E4M3.F32.PACK_AB_MERGE_C R22, R33, R30, RZ ;  /* 0x0000001e2116723e */ /* 0x010fc400048070ff */
[----:B------:R-:W-:-:S05]  /*11e9e0*/  F2FP.SATFINITE.E4M3.F32.PACK_AB_MERGE_C R19, R45, R40, RZ ;  /* 0x000000282d13723e */ /* 0x000fca00048070ff */
[----:B------:R-:W-:Y:S04]  /*11e9f0*/  STL [R1+0x6a54], R19 ;  /* 0x006a541301007387 */ /* 0x000fe80000100800 */
[----:B------:R0:W-:Y:S04]  /*11ea00*/  STL [R1+0x634], R22 ;  /* 0x0006341601007387 */ /* 0x0001e80000100800 */
[----:B------:R-:W4:Y:S04]  /*11ea10*/  LDL.LU R42, [R1+0x20a8] ;  /* 0x0020a800012a7983 */ /* 0x000f280000300800 */
[----:B------:R-:W4:Y:S01]  /*11ea20*/  LDL.LU R26, [R1+0x20ac] ;  /* 0x0020ac00011a7983 */ /* 0x000f220000300800 */
[----:B0-----:R-:W-:-:S05]  /*11ea30*/  IADD3 R22, P1, R16, R35, RZ ;  /* 0x0000002310167210 */ /* 0x001fca0007f3e0ff */
[----:B------:R-:W-:-:S05]  /*11ea40*/  IMAD.X R23, R21, 0x1, R44, P1 ;  /* 0x0000000115177824 */ /* 0x000fca00008e062c */
[----:B------:R0:W-:Y:S01]  /*11ea50*/  STL.64 [R1+0x2808], R22 ;  /* 0x0028081601007387 */ /* 0x0001e20000100a00 */
[----:B--2---:R-:W-:-:S03]  /*11ea60*/  F2FP.SATFINITE.E4M3.F32.PACK_AB_MERGE_C R19, R61, R57, RZ ;  /* 0x000000393d13723e */ /* 0x004fc600048070ff */
[----:B0-----:R-:W2:Y:S04]  /*11ea70*/  LDL.LU R23, [R1+0x1480] ;  /* 0x0014800001177983 */ /* 0x001ea80000300800 */
[----:B------:R-:W2:Y:S04]  /*11ea80*/  LDL.LU R27, [R1+0x1484] ;  /* 0x00148400011b7983 */ /* 0x000ea80000300800 */
[----:B------:R-:W2:Y:S04]  /*11ea90*/  LDL.LU R57, [R1+0x1488] ;  /* 0x0014880001397983 */ /* 0x000ea80000300800 */
[----:B------:R-:W2:Y:S01]  /*11eaa0*/  LDL.LU R61, [R1+0x148c] ;  /* 0x00148c00013d7983 */ /* 0x000ea20000300800 */
[----:B------:R-:W-:-:S03]  /*11eab0*/  IADD3 R24, P1, R16, R58, RZ ;  /* 0x0000003a10187210 */ /* 0x000fc60007f3e0ff */
[----:B------:R-:W2:Y:S04]  /*11eac0*/  LDL.LU R40, [R1+0x2080] ;  /* 0x0020800001287983 */ /* 0x000ea80000300800 */
[----:B------:R-:W2:Y:S04]  /*11ead0*/  LDL.LU R45, [R1+0x2084] ;  /* 0x00208400012d7983 */ /* 0x000ea80000300800 */
[----:B------:R0:W-:Y:S01]  /*11eae0*/  STL [R1+0x6a58], R19 ;  /* 0x006a581301007387 */ /* 0x0001e20000100800 */
[----:B------:R-:W-:Y:S01]  /*11eaf0*/  IMAD.X R25, R21, 0x1, R36, P1 ;  /* 0x0000000115197824 */ /* 0x000fe200008e0624 */
[----:B0-----:R-:W-:-:S05]  /*11eb00*/  F2FP.SATFINITE.E4M3.F32.PACK_AB_MERGE_C R19, R38, R37, RZ ;  /* 0x000000252613723e */ /* 0x001fca00048070ff */
[----:B------:R0:W-:Y:S01]  /*11eb10*/  STL [R1+0x5b4], R19 ;  /* 0x0005b41301007387 */ /* 0x0001e20000100800 */
[----:B------:R-:W-:Y:S02]  /*11eb20*/  F2FP.SATFINITE.E4M3.F32.PACK_AB_MERGE_C R22, R48, R47, RZ ;  /* 0x0000002f3016723e */ /* 0x000fe400048070ff */
[----:B0-----:R-:W-:Y:S02]  /*11eb30*/  F2FP.SATFINITE.E4M3.F32.PACK_AB_MERGE_C R19, R52, R50, RZ ;  /* 0x000000323413723e */ /* 0x001fe400048070ff */
[----:B------:R-:W2:Y:S04]  /*11eb40*/  LDL.LU R50, [R1+0x2088] ;  /* 0x0020880001327983 */ /* 0x000ea80000300800 */
[----:B------:R0:W-:Y:S04]  /*11eb50*/  STL.64 [R1+0x2800], R24 ;  /* 0x0028001801007387 */ /* 0x0001e80000100a00 */
[----:B------:R-:W-:Y:S04]  /*11eb60*/  STL [R1+0x5f0], R22 ;  /* 0x0005f01601007387 */ /* 0x000fe80000100800 */
[----:B------:R-:W2:Y:S01]  /*11eb70*/  LDL.LU R52, [R1+0x208c] ;  /* 0x00208c0001347983 */ /* 0x000ea20000300800 */
[----:B0-----:R-:W-:-:S03]  /*11eb80*/  IADD3 R24, P1, R16, R15, RZ ;  /* 0x0000000f10187210 */ /* 0x001fc60007f3e0ff */
[----:B------:R-:W-:Y:S02]  /*11eb90*/  STL [R1+0x594], R19 ;  /* 0x0005941301007387 */ /* 0x000fe40000100800 */
[----:B------:R-:W-:Y:S02]  /*11eba0*/  IMAD.X R25, R21, 0x1, R32, P1 ;  /* 0x0000000115197824 */ /* 0x000fe400008e0620 */
[----:B------:R-:W2:Y:S04]  /*11ebb0*/  LDL.LU R30, [R1+0x2060] ;  /* 0x00206000011e7983 */ /* 0x000ea80000300800 */
[----:B------:R-:W2:Y:S04]  /*11ebc0*/  LDL.LU R33, [R1+0x2064] ;  /* 0x0020640001217983 */ /* 0x000ea80000300800 */
[----:B------:R0:W-:Y:S04]  /*11ebd0*/  STL.64 [R1+0x27f8], R24 ;  /* 0x0027f81801007387 */ /* 0x0001e80000100a00 */
[----:B------:R-:W2:Y:S01]  /*11ebe0*/  LDL.LU R47, [R1+0x2068] ;  /* 0x00206800012f7983 */ /* 0x000ea20000300800 */
[----:B0-----:R-:W-:-:S05]  /*11ebf0*/  IADD3 R24, P1, R16, R56, RZ ;  /* 0x0000003810187210 */ /* 0x001fca0007f3e0ff */
[----:B------:R-:W-:Y:S01]  /*11ec00*/  IMAD.X R25, R21, 0x1, R31, P1 ;  /* 0x0000000115197824 */ /* 0x000fe200008e061f */
[----:B---3--:R-:W-:Y:S02]  /*11ec10*/  F2FP.SATFINITE.E4M3.F32.PACK_AB_MERGE_C R19, R60, R49, RZ ;  /* 0x000000313c13723e */ /* 0x008fe400048070ff */
[----:B------:R-:W3:Y:S04]  /*11ec20*/  LDL.LU R60, [R1+0x206c] ;  /* 0x00206c00013c7983 */ /* 0x000ee80000300800 */
[----:B------:R0:W-:Y:S04]  /*11ec30*/  STL [R1+0x59c], R19 ;  /* 0x00059c1301007387 */ /* 0x0001e80000100800 */
        /* <DEDUP_REMOVED lines=8> */
[----:B------:R4:W-:Y:S02]  /*11ecc0*/  STL.64 [R1+0x27f0], R24 ;  /* 0x0027f01801007387 */ /* 0x0009e40000100a00 */
[----:B----4-:R-:W-:-:S05]  /*11ecd0*/  F2FP.SATFINITE.E4M3.F32.PACK_AB_MERGE_C R24, R26, R42, RZ ;  /* 0x0000002a1a18723e */ /* 0x010fca00048070ff */
[----:B------:R-:W-:Y:S01]  /*11ece0*/  STL [R1+0x574], R24 ;  /* 0x0005741801007387 */ /* 0x000fe20000100800 */
[----:B--2---:R-:W-:-:S05]  /*11ecf0*/  F2FP.SATFINITE.E4M3.F32.PACK_AB_MERGE_C R19, R27, R23, RZ ;  /* 0x000000171b13723e */ /* 0x004fca00048070ff */
[----:B------:R0:W-:Y:S02]  /*11ed00*/  STL [R1+0x228], R19 ;  /* 0x0002281301007387 */ /* 0x0001e40000100800 */
[----:B0-----:R-:W-:Y:S02]  /*11ed10*/  F2FP.SATFINITE.E4M3.F32.PACK_AB_MERGE_C R19, R61, R57, RZ ;  /* 0x000000393d13723e */ /* 0x001fe400048070ff */
[----:B------:R-:W2:Y:S04]  /*11ed20*/  LDL.LU R57, [R1+0x2028] ;  /* 0x0020280001397983 */ /* 0x000ea80000300800 */
[----:B------:R-:W2:Y:S01]  /*11ed30*/  LDL.LU R61, [R1+0x202c] ;  /* 0x00202c00013d7983 */ /* 0x000ea20000300800 */
[----:B------:R-:W-:-:S05]  /*11ed40*/  IADD3 R22, P1, R16, R43, RZ ;  /* 0x0000002b10167210 */ /* 0x000fca0007f3e0ff */
[----:B------:R-:W-:Y:S01]  /*11ed50*/  IMAD.X R23, R21, 0x1, R39, P1 ;  /* 0x0000000115177824 */ /* 0x000fe200008e0627 */
[----:B------:R-:W-:-:S04]  /*11ed60*/  IADD3 R24, P1, R16, R28, RZ ;  /* 0x0000001c10187210 */ /* 0x000fc80007f3e0ff */
[----:B------:R0:W-:Y:S01]  /*11ed70*/  STL.64 [R1+0x27e8], R22 ;  /* 0x0027e81601007387 */ /* 0x0001e20000100a00 */
[----:B------:R-:W-:-:S03]  /*11ed80*/  IMAD.X R25, R21, 0x1, R20, P1 ;  /* 0x0000000115197824 */ /* 0x000fc600008e0614 */
[----:B------:R1:W-:Y:S01]  /*11ed90*/  STL [R1+0x224], R19 ;  /* 0x0002241301007387 */ /* 0x0003e20000100800 */
[----:B0-----:R-:W-:-:S05]  /*11eda0*/  F2FP.SATFINITE.E4M3.F32.PACK_AB_MERGE_C R23, R45, R40, RZ ;  /* 0x000000282d17723e */ /* 0x001fca00048070ff */
[----:B------:R0:W-:Y:S04]  /*11edb0*/  STL [R1+0x68b4], R23 ;  /* 0x0068b41701007387 */ /* 0x0001e80000100800 */
[----:B------:R-:W4:Y:S04]  /*11edc0*/  LDL.LU R27, [R1+0x2000] ;  /* 0x00200000011b7983 */ /* 0x000f280000300800 */
[----:B------:R-:W4:Y:S01]  /*11edd0*/  LDL.LU R39, [R1+0x2004] ;  /* 0x0020040001277983 */ /* 0x000f220000300800 */
[----:B-1----:R-:W-:-:S03]  /*11ede0*/  F2FP.SATFINITE.E4M3.F32.PACK_AB_MERGE_C R19, R52, R50, RZ ;  /* 0x000000323413723e */ /* 0x002fc600048070ff */
[----:B------:R-:W4:Y:S04]  /*11edf0*/  LDL.LU R40, [R1+0x2008] ;  /* 0x0020080001287983 */ /* 0x000f280000300800 */
[----:B------:R-:W-:Y:S01]  /*11ee00*/  STL.64 [R1+0x27e0], R24 ;  /* 0x0027e01801007387 */ /* 0x000fe20000100a00 */
[----:B------:R-:W-:-:S03]  /*11ee10*/  IADD3 R22, P1, R16, R59, RZ ;  /* 0x0000003b10167210 */ /* 0x000fc60007f3e0ff */
[----:B------:R-:W4:Y:S04]  /*11ee20*/  LDL.LU R45, [R1+0x200c] ;  /* 0x00200c00012d7983 */ /* 0x000f280000300800 */
[----:B------:R-:W4:Y:S04]  /*11ee30*/  LDL.LU R50, [R1+0x1fe0] ;  /* 0x001fe00001327983 */ /* 0x000f280000300800 */
[----:B------:R-:W4:Y:S04]  /*11ee40*/  LDL.LU R52, [R1+0x1fe4] ;  /* 0x001fe40001347983 */ /* 0x000f280000300800 */
[----:B------:R1:W-:Y:S01]  /*11ee50*/  STL [R1+0x5504], R19 ;  /* 0x0055041301007387 */ /* 0x0003e20000100800 */
[----:B0-----:R-:W-:Y:S01]  /*11ee60*/  IMAD.X R23, R21, 0x1, R51, P1 ;  /* 0x0000000115177824 */ /* 0x001fe200008e0633 */
[----:B-1----:R-:W-:-:S05]  /*11ee70*/  F2FP.SATFINITE.E4M3.F32.PACK_AB_MERGE_C R19, R33, R30, RZ ;  /* 0x0000001e2113723e */ /* 0x002fca00048070ff */
[----:B------:R3:W-:Y:S02]  /*11ee80*/  STL [R1+0x5400], R19 ;  /* 0x0054001301007387 */ /* 0x0007e40000100800 */
[----:B---3--:R-:W-:Y:S02]  /*11ee90*/  F2FP.SATFINITE.E4M3.F32.PACK_AB_MERGE_C R19, R60, R47, RZ ;  /* 0x0000002f3c13723e */ /* 0x008fe400048070ff */
        /* <DEDUP_REMOVED lines=8> */
[----:B------:R1:W-:Y:S04]  /*11ef20*/  STL.64 [R1+0x27d0], R22 ;  /* 0x0027d01601007387 */ /* 0x0003e80000100a00 */
[----:B------:R-:W3:Y:S01]  /*11ef30*/  LDL.LU R30, [R1+0x1fc0] ;  /* 0x001fc000011e7983 */ /* 0x000ee20000300800 */
[----:B0-----:R-:W-:-:S02]  /*11ef40*/  F2FP.SATFINITE.E4M3.F32.PACK_AB_MERGE_C R19, R55, R53, RZ ;  /* 0x000000353713723e */ /* 0x001fc400048070ff */
[----:B-1----:R-:W-:-:S05]  /*11ef50*/  F2FP.SATFINITE.E4M3.F32.PACK_AB_MERGE_C R22, R49, R48, RZ ;  /* 0x000000303116723e */ /* 0x002fca00048070ff */
[----:B------:R0:W-:Y:S04]  /*11ef60*/  STL [R1+0x5374], R22 ;  /* 0x0053741601007387 */ /* 0x0001e80000100800 */
[----:B------:R-:W3:Y:S04]  /*11ef70*/  LDL.LU R33, [R1+0x1fc4] ;  /* 0x001fc40001217983 */ /* 0x000ee80000300800 */
[----:B------:R-:W-:Y:S01]  /*11ef80*/  STL [R1+0x52a4], R19 ;  /* 0x0052a41301007387 */ /* 0x000fe20000100800 */
[----:B0-----:R-:W-:-:S03]  /*11ef90*/  IADD3 R22, P1, R16, R11, RZ ;  /* 0x0000000b10167210 */ /* 0x001fc60007f3e0ff */
[----:B------:R-:W3:Y:S04]  /*11efa0*/  LDL.LU R37, [R1+0x1fc8] ;  /* 0x001fc80001257983 */ /* 0x000ee80000300800 */
[----:B------:R-:W3:Y:S01]  /*11efb0*/  LDL.LU R38, [R1+0x1fcc] ;  /* 0x001fcc0001267983 */ /* 0x000ee20000300800 */
[----:B------:R-:W-:-:S03]  /*11efc0*/  IMAD.X R23, R21, 0x1, R13, P1 ;  /* 0x0000000115177824 */ /* 0x000fc600008e060d */
[----:B------:R-:W3:Y:S04]  /*11efd0*/  LDL.LU R48, [R1+0x1fa0] ;  /* 0x001fa00001307983 */ /* 0x000ee80000300800 */
[----:B------:R-:W3:Y:S04]  /*11efe0*/  LDL.LU R49, [R1+0x1fa4] ;  /* 0x001fa40001317983 */ /* 0x000ee80000300800 */
[----:B------:R0:W-:Y:S02]  /*11eff0*/  STL.64 [R1+0x27c8], R22 ;  /* 0x0027c81601007387 */ /* 0x0001e40000100a00 */
[----:B0-----:R-:W-:-:S05]  /*11f000*/  IADD3 R22, P1, R16, R12, RZ ;  /* 0x0000000c10167210 */ /* 0x001fca0007f3e0ff */
[----:B------:R-:W-:Y:S01]  /*11f010*/  IMAD.X R23, R21, 0x1, R14, P1 ;  /* 0x0000000115177824 */ /* 0x000fe200008e060e */
[----:B--2---:R-:W-:-:S05]  /*11f020*/  F2FP.SATFINITE.E4M3.F32.PACK_AB_MERGE_C R19, R61, R57, RZ ;  /* 0x000000393d13723e */ /* 0x004fca00048070ff */
[----:B------:R0:W-:Y:S04]  /*11f030*/  STL [R1+0x555c], R19 ;  /* 0x00555c1301007387 */ /* 0x0001e80000100800 */
[----:B------:R-:W2:Y:S04]  /*11f040*/  LDL.LU R53, [R1+0x1fa8] ;  /* 0x001fa80001357983 */ /* 0x000ea80000300800 */
[----:B------:R-:W2:Y:S04]  /*11f050*/  LDL.LU R55, [R1+0x1fac] ;  /* 0x001fac0001377983 */ /* 0x000ea80000300800 */
[----:B------:R-:W2:Y:S04]  /*11f060*/  LDL.LU R57, [R1+0x1f80] ;  /* 0x001f800001397983 */ /* 0x000ea80000300800 */
[----:B------:R1:W-:Y:S04]  /*11f070*/  STL.64 [R1+0x27c0], R22 ;  /* 0x0027c01601007387 */ /* 0x0003e80000100a00 */
[----:B------:R-:W2:Y:S01]  /*11f080*/  LDL.LU R61, [R1+0x1f84] ;  /* 0x001f8400013d7983 */ /* 0x000ea20000300800 */
[----:B------:R-:W-:Y:S01]  /*11f090*/  VIADD R16, R16, UR6 ;  /* 0x0000000610107c36 */ /* 0x000fe20008000000 */
[----:B------:R-:W-:Y:S01]  /*11f0a0*/  ULDC UR6, c[0x0][0x248] ;  /* 0x0000920000067ab9 */ /* 0x000fe20000000800 */
[----:B----4-:R-:W-:-:S05]  /*11f0b0*/  F2FP.SATFINITE.E4M3.F32.PACK_AB_MERGE_C R21, R39, R27, RZ ;  /* 0x0000001b2715723e */ /* 0x010fca00048070ff */
[----:B------:R-:W-:Y:S01]  /*11f0c0*/  STL [R1+0x51d0], R21 ;  /* 0x0051d01501007387 */ /* 0x000fe20000100800 */
[----:B0-----:R-:W-:-:S05]  /*11f0d0*/  F2FP.SATFINITE.E4M3.F32.PACK_AB_MERGE_C R19, R45, R40, RZ ;  /* 0x000000282d13723e */ /* 0x001fca00048070ff */
[----:B------:R0:W-:Y:S01]  /*11f0e0*/  STL [R1+0x51d4], R19 ;  /* 0x0051d41301007387 */ /* 0x0001e20000100800 */
[----:B-1----:R-:W-:Y:S02]  /*11f0f0*/  IADD3 R22, P1, R16, R8, RZ ;  /* 0x0000000810167210 */ /* 0x002fe40007f3e0ff */
[----:B0-----:R-:W-:Y:S02]  /*11f100*/  F2FP.SATFINITE.E4M3.F32.PACK_AB_MERGE_C R19, R52, R50, RZ ;  /* 0x000000323413723e */ /* 0x001fe400048070ff */
[----:B------:R-:W4:Y:S04]  /*11f110*/  LDL.LU R50, [R1+0x1f88] ;  /* 0x001f880001327983 */ /* 0x000f280000300800 */
[----:B------:R-:W4:Y:S04]  /*11f120*/  LDL.LU R52, [R1+0x1f8c] ;  /* 0x001f8c0001347983 */ /* 0x000f280000300800 */
[----:B------:R0:W-:Y:S04]  /*11f130*/  STL [R1+0x5150], R19 ;  /* 0x0051501301007387 */ /* 0x0001e80000100800 */
[----:B------:R-:W4:Y:S04]  /*11f140*/  LDL.LU R27, [R1+0x1f60] ;  /* 0x001f6000011b7983 */ /* 0x000f280000300800 */
[----:B------:R-:W4:Y:S01]  /*11f150*/  LDL.LU R39, [R1+0x1f64] ;  /* 0x001f640001277983 */ /* 0x000f220000300800 */
[----:B0-----:R-:W-:-:S05]  /*11f160*/  SHF.R.S32.HI R19, RZ, 0x1f, R16 ;  /* 0x0000001fff137819 */ /* 0x001fca0000011410 */
[----:B------:R-:W-:-:S05]  /*11f170*/  IMAD.X R23, R19, 0x1, R17, P1 ;  /* 0x0000000113177824 */ /* 0x000fca00008e0611 */
[----:B------:R0:W-:Y:S02]  /*11f180*/  STL.64 [R1+0x27b8], R22 ;  /* 0x0027b81601007387 */ /* 0x0001e40000100a00 */
[----:B0-----:R-:W-:-:S05]  /*11f190*/  IADD3 R22, P1, R16, R10, RZ ;  /* 0x0000000a10167210 */ /* 0x001fca0007f3e0ff */
[----:B------:R-:W-:Y:S01]  /*11f1a0*/  IMAD.X R23, R19, 0x1, R9, P1 ;  /* 0x0000000113177824 */ /* 0x000fe200008e0609 */
[----:B---3--:R-:W-:-:S05]  /*11f1b0*/  F2FP.SATFINITE.E4M3.F32.PACK_AB_MERGE_C R21, R60, R47, RZ ;  /* 0x0000002f3c15723e */ /* 0x008fca00048070ff */
[----:B------:R-:W-:Y:S04]  /*11f1c0*/  STL [R1+0x557c], R21 ;  /* 0x00557c1501007387 */ /* 0x000fe80000100800 */
[----:B------:R-:W3:Y:S04]  /*11f1d0*/  LDL.LU R40, [R1+0x1f68] ;  /* 0x001f680001287983 */ /* 0x000ee80000300800 */
[----:B------:R-:W3:Y:S04]  /*11f1e0*/  LDL.LU R60, [R1+0x1f6c] ;  /* 0x001f6c00013c7983 */ /* 0x000ee80000300800 */
[----:B------:R-:W3:Y:S04]  /*11f1f0*/  LDL.LU R45, [R1+0x1f40] ;  /* 0x001f4000012d7983 */ /* 0x000ee80000300800 */
[----:B------:R-:W3:Y:S01]  /*11f200*/  LDL.LU R47, [R1+0x1f44] ;  /* 0x001f4400012f7983 */ /* 0x000ee20000300800 */
[----:B------:R-:W-:-:S05]  /*11f210*/  F2FP.SATFINITE.E4M3.F32.PACK_AB_MERGE_C R26, R33, R30, RZ ;  /* 0x0000001e211a723e */ /* 0x000fca00048070ff */
[----:B------:R-:W-:Y:S04]  /*11f220*/  STL [R1+0x6934], R26 ;  /* 0x0069341a01007387 */ /* 0x000fe80000100800 */
[----:B------:R0:W-:Y:S04]  /*11f230*/  STL.64 [R1+0x27b0], R22 ;  /* 0x0027b01601007387 */ /* 0x0001e80000100a00 */
[----:B------:R-:W3:Y:S01]  /*11f240*/  LDL.LU R30, [R1+0x1f48] ;  /* 0x001f4800011e7983 */ /* 0x000ee20000300800 */
[----:B0-----:R-:W-:Y:S02]  /*11f250*/  F2FP.SATFINITE.E4M3.F32.PACK_AB_MERGE_C R22, R38, R37, RZ ;  /* 0x000000252616723e */ /* 0x001fe400048070ff */
[----:B------:R-:W-:-:S03]  /*11f260*/  F2FP.SATFINITE.E4M3.F32.PACK_AB_MERGE_C R21, R49, R48, RZ ;  /* 0x000000303115723e */ /* 0x000fc600048070ff */
[----:B------:R0:W-:Y:S04]  /*11f270*/  STL [R1+0x55ac], R22 ;  /* 0x0055ac1601007387 */ /* 0x0001e80000100800 */
[----:B------:R-:W3:Y:S01]  /*11f280*/  LDL.LU R33, [R1+0x1f4c] ;  /* 0x001f4c0001217983 */ /* 0x000ee20000300800 */
[----:B0-----:R-:W-:-:S03]  /*11f290*/  IADD3 R22, P1, R16, R7, RZ ;  /* 0x0000000710167210 */ /* 0x001fc60007f3e0ff */
[----:B------:R-:W-:Y:S04]  /*11f2a0*/  STL [R1+0x7cc], R21 ;  /* 0x0007cc1501007387 */ /* 0x000fe80000100800 */
[----:B------:R-:W3:Y:S01]  /*11f2b0*/  LDL.LU R37, [R1+0x1f20] ;  /* 0x001f200001257983 */ /* 0x000ee20000300800 */
[----:B------:R-:W-:-:S03]  /*11f2c0*/  IMAD.X R23, R19, 0x1, R54, P1 ;  /* 0x0000000113177824 */ /* 0x000fc600008e0636 */
[----:B------:R-:W3:Y:S04]  /*11f2d0*/  LDL.LU R38, [R1+0x1f24] ;  /* 0x001f240001267983 */ /* 0x000ee80000300800 */
[----:B------:R2:W-:Y:S02]  /*11f2e0*/  STL.64 [R1+0x27a8], R22 ;  /* 0x0027a81601007387 */ /* 0x0005e40000100a00 */
[----:B--2---:R-:W-:Y:S02]  /*11f2f0*/  F2FP.SATFINITE.E4M3.F32.PACK_AB_MERGE_C R22, R55, R53, RZ ;  /* 0x000000353716723e */ /* 0x004fe400048070ff */
[----:B------:R-:W2:Y:S04]  /*11f300*/  LDL.LU R53, [R1+0x1f28] ;  /* 0x001f280001357983 */ /* 0x000ea80000300800 */
[----:B------:R0:W-:Y:S04]  /*11f310*/  STL [R1+0x55b4], R22 ;  /* 0x0055b41601007387 */ /* 0x0001e80000100800 */
[----:B------:R-:W2:Y:S01]  /*11f320*/  LDL.LU R55, [R1+0x1f2c] ;  /* 0x001f2c0001377983 */ /* 0x000ea20000300800 */
[----:B------:R-:W-:-:S05]  /*11f330*/  F2FP.SATFINITE.E4M3.F32.PACK_AB_MERGE_C R21, R61, R57, RZ ;  /* 0x000000393d15723e */ /* 0x000fca00048070ff */
[----:B------:R-:W-:Y:S04]  /*11f340*/  STL [R1+0x66c], R21 ;  /* 0x00066c1501007387 */ /* 0x000fe80000100800 */
[----:B------:R-:W2:Y:S04]  /*11f350*/  LDL.LU R57, [R1+0x1f10] ;  /* 0x001f100001397983 */ /* 0x000ea80000300800 */
[----:B------:R-:W2:Y:S01]  /*11f360*/  LDL.LU R61, [R1+0x1f14] ;  /* 0x001f1400013d7983 */ /* 0x000ea20000300800 */
[----:B0-----:R-:W-:-:S03]  /*11f370*/  IADD3 R22, P1, R16, R6, RZ ;  /* 0x0000000610167210 */ /* 0x001fc60007f3e0ff */
[----:B------:R-:W2:Y:S02]  /*11f380*/  LDL.LU R48, [R1+0x1f18] ;  /* 0x001f180001307983 */ /* 0x000ea40000300800 */
[----:B------:R-:W-:Y:S02]  /*11f390*/  IMAD.X R23, R19, 0x1, R5, P1 ;  /* 0x0000000113177824 */ /* 0x000fe400008e0605 */
[----:B------:R-:W2:Y:S04]  /*11f3a0*/  LDL.LU R49, [R1+0x1f1c] ;  /* 0x001f1c0001317983 */ /* 0x000ea80000300800 */
[----:B------:R0:W-:Y:S01]  /*11f3b0*/  STL.64 [R1+0x27a0], R22 ;  /* 0x0027a01601007387 */ /* 0x0001e20000100a00 */
[----:B----4-:R-:W-:-:S03]  /*11f3c0*/  F2FP.SATFINITE.E4M3.F32.PACK_AB_MERGE_C R34, R52, R50, RZ ;  /* 0x000000323422723e */ /* 0x010fc600048070ff */
[----:B------:R-:W4:Y:S04]  /*11f3d0*/  LDL.LU R50, [R1+0x1ef0] ;  /* 0x001ef00001327983 */ /* 0x000f280000300800 */
[----:B------:R-:W4:Y:S01]  /*11f3e0*/  LDL.LU R52, [R1+0x1ef4] ;  /* 0x001ef40001347983 */ /* 0x000f220000300800 */
[----:B0-----:R-:W-:Y:S02]  /*11f3f0*/  IADD3 R22, P1, R16, R4, RZ ;  /* 0x0000000410167210 */ /* 0x001fe40007f3e0ff */
[----:B------:R-:W-:-:S03]  /*11f400*/  F2FP.SATFINITE.E4M3.F32.PACK_AB_MERGE_C R21, R39, R27, RZ ;  /* 0x0000001b2715723e */ /* 0x000fc600048070ff */
[----:B------:R-:W-:Y:S01]  /*11f410*/  IMAD.X R23, R19, 0x1, R3, P1 ;  /* 0x0000000113177824 */ /* 0x000fe200008e0603 */
[----:B------:R-:W-:Y:S04]  /*11f420*/  STL [R1+0x6864], R34 ;  /* 0x0068642201007387 */ /* 0x000fe80000100800 */
[----:B------:R0:W-:Y:S01]  /*11f430*/  STL [R1+0x64c], R21 ;  /* 0x00064c1501007387 */ /* 0x0001e20000100800 */
[----:B---3--:R-:W-:-:S05]  /*11f440*/  F2FP.SATFINITE.E4M3.F32.PACK_AB_MERGE_C R60, R60, R40, RZ ;  /* 0x000000283c3c723e */ /* 0x008fca00048070ff */
[----:B------:R1:W-:Y:S01]  /*11f450*/  STL [R1+0x69cc], R60 ;  /* 0x0069cc3c01007387 */ /* 0x0003e20000100800 */
[----:B0-----:R-:W-:-:S03]  /*11f460*/  F2FP.SATFINITE.E4M3.F32.PACK_AB_MERGE_C R21, R47, R45, RZ ;  /* 0x0000002d2f15723e */ /* 0x001fc600048070ff */
[----:B-1----:R-:W3:Y:S04]  /*11f470*/  LDL R60, [R1+0x18] ;  /* 0x00001800013c7983 */ /* 0x002ee80000100800 */
[----:B------:R0:W-:Y:S04]  /*11f480*/  STL.64 [R1+0x2788], R22 ;  /* 0x0027881601007387 */ /* 0x0001e80000100a00 */
[----:B------:R-:W3:Y:S04]  /*11f490*/  LDL.LU R39, [R1+0x1ef8] ;  /* 0x001ef80001277983 */ /* 0x000ee80000300800 */
[----:B------:R-:W3:Y:S01]  /*11f4a0*/  LDL.LU R40, [R1+0x1efc] ;  /* 0x001efc0001287983 */ /* 0x000ee20000300800 */
[----:B0-----:R-:W-:-:S03]  /*11f4b0*/  IADD3 R22, P1, R16, R2, RZ ;  /* 0x0000000210167210 */ /* 0x001fc60007f3e0ff */
[----:B------:R-:W-:Y:S04]  /*11f4c0*/  STL [R1+0x60c], R21 ;  /* 0x00060c1501007387 */ /* 0x000fe80000100800 */
[----:B------:R-:W3:Y:S01]  /*11f4d0*/  LDL.LU R45, [R1+0x1ed0] ;  /* 0x001ed000012d7983 */ /* 0x000ee20000300800 */
[----:B------:R-:W-:-:S03]  /*11f4e0*/  IMAD.X R23, R19, 0x1, R0, P1 ;  /* 0x0000000113177824 */ /* 0x000fc600008e0600 */
[----:B------:R-:W3:Y:S04]  /*11f4f0*/  LDL.LU R47, [R1+0x1ed4] ;  /* 0x001ed400012f7983 */ /* 0x000ee80000300800 */
[----:B------:R0:W-:Y:S04]  /*11f500*/  STL.64 [R1+0x2780], R22 ;  /* 0x0027801601007387 */ /* 0x0001e80000100a00 */
[----:B------:R-:W3:Y:S01]  /*11f510*/  LDL.LU R24, [R1+0x1ed8] ;  /* 0x001ed80001187983 */ /* 0x000ee20000300800 */
[----:B0-----:R-:W-:-:S05]  /*11f520*/  F2FP.SATFINITE.E4M3.F32.PACK_AB_MERGE_C R22, R33, R30, RZ ;  /* 0x0000001e2116723e */ /* 0x001fca00048070ff */
[----:B------:R0:W-:Y:S04]  /*11f530*/  STL [R1+0x55e4], R22 ;  /* 0x0055e41601007387 */ /* 0x0001e80000100800 */
[----:B------:R-:W3:Y:S01]  /*11f540*/  LDL.LU R42, [R1+0x1edc] ;  /* 0x001edc00012a7983 */ /* 0x000ee20000300800 */
[----:B------:R-:W-:Y:S02]  /*11f550*/  F2FP.SATFINITE.E4M3.F32.PACK_AB_MERGE_C R21, R38, R37, RZ ;  /* 0x000000252615723e */ /* 0x000fe400048070ff */
[----:B0-----:R-:W-:-:S03]  /*11f560*/  IADD3 R22, P1, R16, R35, RZ ;  /* 0x0000002310167210 */ /* 0x001fc60007f3e0ff */
[----:B------:R-:W-:Y:S02]  /*11f570*/  STL [R1+0x5bc], R21 ;  /* 0x0005bc1501007387 */ /* 0x000fe40000100800 */
[----:B------:R-:W-:Y:S02]  /*11f580*/  IMAD.X R23, R19, 0x1, R44, P1 ;  /* 0x0000000113177824 */ /* 0x000fe400008e062c */
[----:B------:R-:W3:Y:S04]  /*11f590*/  LDL.LU R30, [R1+0x1460] ;  /* 0x00146000011e7983 */ /* 0x000ee80000300800 */
[----:B------:R-:W3:Y:S04]  /*11f5a0*/  LDL.LU R33, [R1+0x1464] ;  /* 0x0014640001217983 */ /* 0x000ee80000300800 */
[----:B------:R2:W-:Y:S02]  /*11f5b0*/  STL.64 [R1+0x2768], R22 ;  /* 0x0027681601007387 */ /* 0x0005e40000100a00 */
[----:B--2---:R-:W-:-:S02]  /*11f5c0*/  F2FP.SATFINITE.E4M3.F32.PACK_AB_MERGE_C R22, R55, R53, RZ ;  /* 0x000000353716723e */ /* 0x004fc400048070ff */
[----:B------:R-:W2:Y:S04]  /*11f5d0*/  LDL.LU R53, [R1+0x1468] ;  /* 0x0014680001357983 */ /* 0x000ea80000300800 */
[----:B------:R0:W-:Y:S04]  /*11f5e0*/  STL [R1+0x5b8], R22 ;  /* 0x0005b81601007387 */ /* 0x0001e80000100800 */
[----:B------:R-:W2:Y:S01]  /*11f5f0*/  LDL.LU R55, [R1+0x146c] ;  /* 0x00146c0001377983 */ /* 0x000ea20000300800 */
[----:B------:R-:W-:-:S05]  /*11f600*/  F2FP.SATFINITE.E4M3.F32.PACK_AB_MERGE_C R21, R61, R57, RZ ;  /* 0x000000393d15723e */ /* 0x000fca00048070ff */
[----:B------:R-:W-:Y:S04]  /*11f610*/  STL [R1+0x598], R21 ;  /* 0x0005981501007387 */ /* 0x000fe80000100800 */
[----:B------:R-:W2:Y:S04]  /*11f620*/  LDL.LU R57, [R1+0x1eb0] ;  /* 0x001eb00001397983 */ /* 0x000ea80000300800 */
[----:B------:R-:W2:Y:S01]  /*11f630*/  LDL.LU R61, [R1+0x1eb4] ;  /* 0x001eb400013d7983 */ /* 0x000ea20000300800 */
[----:B0-----:R-:W-:-:S05]  /*11f640*/  IADD3 R22, P1, R16, R58, RZ ;  /* 0x0000003a10167210 */ /* 0x001fca0007f3e0ff */
[----:B------:R-:W-:-:S05]  /*11f650*/  IMAD.X R23, R19, 0x1, R36, P1 ;  /* 0x0000000113177824 */ /* 0x000fca00008e0624 */
[----:B------:R0:W-:Y:S02]  /*11f660*/  STL.64 [R1+0x2760], R22 ;  /* 0x0027601601007387 */ /* 0x0001e40000100a00 */
[----:B0-----:R-:W-:Y:S02]  /*11f670*/  F2FP.SATFINITE.E4M3.F32.PACK_AB_MERGE_C R22, R49, R48, RZ ;  /* 0x000000303116723e */ /* 0x001fe400048070ff */
[----:B------:R-:W2:Y:S04]  /*11f680*/  LDL.LU R48, [R1+0x1eb8] ;  /* 0x001eb80001307983 */ /* 0x000ea80000300800 */
[----:B------:R0:W-:Y:S01]  /*11f690*/  STL [R1+0x55ec], R22 ;  /* 0x0055ec1601007387 */ /* 0x0001e20000100800 */
[----:B----4-:R-:W-:-:S03]  /*11f6a0*/  F2FP.SATFINITE.E4M3.F32.PACK_AB_MERGE_C R21, R52, R50, RZ ;  /* 0x000000323415723e */ /* 0x010fc600048070ff */
[----:B------:R-:W4:Y:S04]  /*11f6b0*/  LDL.LU R49, [R1+0x1ebc] ;  /* 0x001ebc0001317983 */ /* 0x000f280000300800 */
[----:B------:R1:W-:Y:S01]  /*11f6c0*/  STL [R1+0x56c], R21 ;  /* 0x00056c1501007387 */ /* 0x0003e20000100800 */
[----:B0-----:R-:W-:-:S03]  /*11f6d0*/  IADD3 R22, P1, R16, R15, RZ ;  /* 0x0000000f10167210 */ /* 0x001fc60007f3e0ff */
[----:B-1----:R-:W4:Y:S04]  /*11f6e0*/  LDL.LU R21, [R1+0x1e90] ;  /* 0x001e900001157983 */ /* 0x002f280000300800 */
[----:B------:R-:W4:Y:S04]  /*11f6f0*/  LDL.LU R27, [R1+0x1e94] ;  /* 0x001e9400011b7983 */ /* 0x000f280000300800 */
[----:B------:R-:W4:Y:S04]  /*11f700*/  LDL.LU R37, [R1+0x1e98] ;  /* 0x001e980001257983 */ /* 0x000f280000300800 */
[----:B------:R-:W4:Y:S04]  /*11f710*/  LDL.LU R38, [R1+0x1e9c] ;  /* 0x001e9c0001267983 */ /* 0x000f280000300800 */
[----:B------:R-:W4:Y:S01]  /*11f720*/  LDL.LU R50, [R1+0x1e70] ;  /* 0x001e700001327983 */ /* 0x000f220000300800 */
[----:B------:R-:W-:-:S03]  /*11f730*/  IMAD.X R23, R19, 0x1, R32, P1 ;  /* 0x0000000113177824 */ /* 0x000fc600008e0620 */
[----:B------:R-:W4:Y:S04]  /*11f740*/  LDL.LU R52, [R1+0x1e74] ;  /* 0x001e740001347983 */ /* 0x000f280000300800 */
[----:B------:R3:W-:Y:S02]  /*11f750*/  STL.64 [R1+0x2758], R22 ;  /* 0x0027581601007387 */ /* 0x0007e40000100a00 */
[----:B---3--:R-:W-:Y:S02]  /*11f760*/  F2FP.SATFINITE.E4M3.F32.PACK_AB_MERGE_C R23, R40, R39, RZ ;  /* 0x000000272817723e */ /* 0x008fe400048070ff */
[----:B------:R-:W3:Y:S04]  /*11f770*/  LDL.LU R39, [R1+0x1e78] ;  /* 0x001e780001277983 */ /* 0x000ee80000300800 */
[----:B------:R-:W-:Y:S04]  /*11f780*/  STL [R1+0x55f0], R23 ;  /* 0x0055f01701007387 */ /* 0x000fe80000100800 */
[----:B------:R-:W3:Y:S01]  /*11f790*/  LDL.LU R40, [R1+0x1e7c] ;  /* 0x001e7c0001287983 */ /* 0x000ee20000300800 */
[----:B------:R-:W-:-:S05]  /*11f7a0*/  F2FP.SATFINITE.E4M3.F32.PACK_AB_MERGE_C R22, R47, R45, RZ ;  /* 0x0000002d2f16723e */ /* 0x000fca00048070ff */
[----:B------:R0:W-:Y:S04]  /*11f7b0*/  STL [R1+0x52c], R22 ;  /* 0x00052c1601007387 */ /* 0x0001e80000100800 */
[----:B------:R-:W3:Y:S04]  /*11f7c0*/  LDL.LU R45, [R1+0x1e50] ;  /* 0x001e5000012d7983 */ /* 0x000ee80000300800 */
[----:B------:R-:W3:Y:S01]  /*11f7d0*/  LDL.LU R47, [R1+0x1e54] ;  /* 0x001e5400012f7983 */ /* 0x000ee20000300800 */
[----:B0-----:R-:W-:-:S05]  /*11f7e0*/  IADD3 R22, P1, R16, R56, RZ ;  /* 0x0000003810167210 */ /* 0x001fca0007f3e0ff */
[----:B------:R-:W-:-:S05]  /*11f7f0*/  IMAD.X R23, R19, 0x1, R31, P1 ;  /* 0x0000000113177824 */ /* 0x000fca00008e061f */
[----:B------:R0:W-:Y:S01]  /*11f800*/  STL.64 [R1+0x2750], R22 ;  /* 0x0027501601007387 */ /* 0x0001e20000100a00 */
[----:B------:R-:W-:Y:S02]  /*11f810*/  F2FP.SATFINITE.E4M3.F32.PACK_AB_MERGE_C R25, R42, R24, RZ ;  /* 0x000000182a19723e */ /* 0x000fe400048070ff */
[----:B0-----:R-:W-:-:S03]  /*11f820*/  IADD3 R22, P1, R16, R43, RZ ;  /* 0x0000002b10167210 */ /* 0x001fc60007f3e0ff */
[----:B------:R-:W-:Y:S02]  /*11f830*/  STL [R1+0x55cc], R25 ;  /* 0x0055cc1901007387 */ /* 0x000fe40000100800 */
[----:B------:R-:W-:Y:S01]  /*11f840*/  IMAD.X R23, R19, 0x1, R60, P1 ;  /* 0x0000000113177824 */ /* 0x000fe200008e063c */
[----:B------:R-:W-:-:S05]  /*11f850*/  F2FP.SATFINITE.E4M3.F32.PACK_AB_MERGE_C R24, R33, R30, RZ ;  /* 0x0000001e2118723e */ /* 0x000fca00048070ff */
[----:B------:R-:W-:Y:S04]  /*11f860*/  STL [R1+0x220], R24 ;  /* 0x0002201801007387 */ /* 0x000fe80000100800 */
[----:B------:R-:W3:Y:S04]  /*11f870*/  LDL.LU R30, [R1+0x1e58] ;  /* 0x001e5800011e7983 */ /* 0x000ee80000300800 */
[----:B------:R-:W3:Y:S04]  /*11f880*/  LDL.LU R33, [R1+0x1e5c] ;  /* 0x001e5c0001217983 */ /* 0x000ee80000300800 */
[----:B------:R2:W-:Y:S02]  /*11f890*/  STL.64 [R1+0x2748], R22 ;  /* 0x0027481601007387 */ /* 0x0005e40000100a00 */
[----:B--2---:R-:W-:-:S02]  /*11f8a0*/  F2FP.SATFINITE.E4M3.F32.PACK_AB_MERGE_C R22, R55, R53, RZ ;  /* 0x000000353716723e */ /* 0x004fc400048070ff */
[----:B------:R-:W2:Y:S04]  /*11f8b0*/  LDL.LU R53, [R1+0x1e30] ;  /* 0x001e300001357983 */ /* 0x000ea80000300800 */
[----:B------:R-:W2:Y:S04]  /*11f8c0*/  LDL.LU R55, [R1+0x1e34] ;  /* 0x001e340001377983 */ /* 0x000ea80000300800 */
[----:B------:R0:W-:Y:S02]  /*11f8d0*/  STL [R1+0x55e8], R22 ;  /* 0x0055e81601007387 */ /* 0x0001e40000100800 */
[----:B0-----:R-:W-:-:S02]  /*11f8e0*/  F2FP.SATFINITE.E4M3.F32.PACK_AB_MERGE_C R22, R61, R57, RZ ;  /* 0x000000393d16723e */ /* 0x001fc400048070ff */
[----:B------:R-:W2:Y:S04]  /*11f8f0*/  LDL.LU R57, [R1+0x1e38] ;  /* 0x001e380001397983 */ /* 0x000ea80000300800 */
[----:B------:R-:W2:Y:S04]  /*11f900*/  LDL.LU R61, [R1+0x1e3c] ;  /* 0x001e3c00013d7983 */ /* 0x000ea80000300800 */
[----:B------:R0:W-:Y:S02]  /*11f910*/  STL [R1+0x5458], R22 ;  /* 0x0054581601007387 */ /* 0x0001e40000100800 */
[----:B0-----:R-:W-:-:S05]  /*11f920*/  IADD3 R22, P1, R16, R28, RZ ;  /* 0x0000001c10167210 */ /* 0x001fca0007f3e0ff */
[----:B------:R-:W-:-:S05]  /*11f930*/  IMAD.X R23, R19, 0x1, R20, P1 ;  /* 0x0000000113177824 */ /* 0x000fca00008e0614 */
[----:B------:R4:W-:Y:S02]  /*11f940*/  STL.64 [R1+0x2740], R22 ;  /* 0x0027401601007387 */ /* 0x0009e40000100a00 */
[----:B----4-:R-:W-:Y:S02]  /*11f950*/  F2FP.SATFINITE.E4M3.F32.PACK_AB_MERGE_C R22, R49, R48, RZ ;  /* 0x000000303116723e */ /* 0x010fe400048070ff */
[----:B------:R-:W4:Y:S04]  /*11f960*/  LDL.LU R48, [R1+0x1e10] ;  /* 0x001e100001307983 */ /* 0x000f280000300800 */
[----:B------:R-:W4:Y:S04]  /*11f970*/  LDL.LU R49, [R1+0x1e14] ;  /* 0x001e140001317983 */ /* 0x000f280000300800 */
[----:B------:R0:W-:Y:S01]  /*11f980*/  STL [R1+0x5478], R22 ;  /* 0x0054781601007387 */ /* 0x0001e20000100800 */
[----:B------:R-:W-:-:S02]  /*11f990*/  F2FP.SATFINITE.E4M3.F32.PACK_AB_MERGE_C R21, R27, R21, RZ ;  /* 0x000000151b15723e */ /* 0x000fc400048070ff */
[----:B0-----:R-:W-:-:S03]  /*11f9a0*/  IADD3 R22, P1, R16, R59, RZ ;  /* 0x0000003b10167210 */ /* 0x001fc60007f3e0ff */
[----:B------:R0:W-:Y:S02]  /*11f9b0*/  STL [R1+0x539c], R21 ;  /* 0x00539c1501007387 */ /* 0x0001e40000100800 */
[----:B------:R-:W-:-:S05]  /*11f9c0*/  IMAD.X R23, R19, 0x1, R51, P1 ;  /* 0x0000000113177824 */ /* 0x000fca00008e0633 */
[----:B------:R1:W-:Y:S01]  /*11f9d0*/  STL.64 [R1+0x2738], R22 ;  /* 0x0027381601007387 */ /* 0x0003e20000100a00 */
[----:B0-----:R-:W-:Y:S02]  /*11f9e0*/  F2FP.SATFINITE.E4M3.F32.PACK_AB_MERGE_C R21, R52, R50, RZ ;  /* 0x000000323415723e */ /* 0x001fe400048070ff */
[----:B-1----:R-:W-:Y:S02]  /*11f9f0*/  F2FP.SATFINITE.E4M3.F32.PACK_AB_MERGE_C R22, R38, R37, RZ ;  /* 0x000000252616723e */ /* 0x002fe400048070ff */
[----:B------:R-:W4:Y:S04]  /*11fa00*/  LDL.LU R37, [R1+0x1e18] ;  /* 0x001e180001257983 */ /* 0x000f280000300800 */
[----:B------:R0:W-:Y:S04]  /*11fa10*/  STL [R1+0x53bc], R22 ;  /* 0x0053bc1601007387 */ /* 0x0001e80000100800 */
[----:B------:R-:W4:Y:S04]  /*11fa20*/  LDL.LU R38, [R1+0x1e1c] ;  /* 0x001e1c0001267983 */ /* 0x000f280000300800 */
[----:B------:R-:W-:Y:S01]  /*11fa30*/  STL [R1+0x5300], R21 ;  /* 0x0053001501007387 */ /* 0x000fe20000100800 */
[----:B0-----:R-:W-:-:S03]  /*11fa40*/  IADD3 R22, P1, R16, R29, RZ ;  /* 0x0000001d10167210 */ /* 0x001fc60007f3e0ff */
[----:B------:R-:W4:Y:S04]  /*11fa50*/  LDL.LU R50, [R1+0x1df0] ;  /* 0x001df00001327983 */ /* 0x000f280000300800 */
[----:B------:R-:W4:Y:S01]  /*11fa60*/  LDL.LU R52, [R1+0x1df4] ;  /* 0x001df40001347983 */ /* 0x000f220000300800 */
[----:B------:R-:W-:-:S05]  /*11fa70*/  IMAD.X R23, R19, 0x1, R18, P1 ;  /* 0x0000000113177824 */ /* 0x000fca00008e0612 */
[----:B------:R3:W-:Y:S02]  /*11fa80*/  STL.64 [R1+0x2730], R22 ;  /* 0x0027301601007387 */ /* 0x0007e40000100a00 */
[----:B---3--:R-:W-:Y:S02]  /*11fa90*/  F2FP.SATFINITE.E4M3.F32.PACK_AB_MERGE_C R22, R40, R39, RZ ;  /* 0x000000272816723e */ /* 0x008fe400048070ff */
[----:B------:R-:W3:Y:S04]  /*11faa0*/  LDL.LU R39, [R1+0x1df8] ;  /* 0x001df80001277983 */ /* 0x000ee80000300800 */
[----:B------:R0:W-:Y:S04]  /*11fab0*/  STL [R1+0x531c], R22 ;  /* 0x00531c1601007387 */ /* 0x0001e80000100800 */
[----:B------:R-:W3:Y:S01]  /*11fac0*/  LDL.LU R40, [R1+0x1dfc] ;  /* 0x001dfc0001287983 */ /* 0x000ee20000300800 */
[----:B------:R-:W-:-:S02]  /*11fad0*/  F2FP.SATFINITE.E4M3.F32.PACK_AB_MERGE_C R21, R47, R45, RZ ;  /* 0x0000002d2f15723e */ /* 0x000fc400048070ff */
[----:B0-----:R-:W-:-:S03]  /*11fae0*/  IADD3 R22, P1, R16, R11, RZ ;  /* 0x0000000b10167210 */ /* 0x001fc60007f3e0ff */
[----:B------:R-:W-:Y:S02]  /*11faf0*/  STL [R1+0x5278], R21 ;  /* 0x0052781501007387 */ /* 0x000fe40000100800 */
[----:B------:R-:W-:Y:S02]  /*11fb00*/  IMAD.X R23, R19, 0x1, R13, P1 ;  /* 0x0000000113177824 */ /* 0x000fe400008e060d */
[----:B------:R-:W3:Y:S04]  /*11fb10*/  LDL.LU R45, [R1+0x1dd0] ;  /* 0x001dd000012d7983 */ /* 0x000ee80000300800 */
[----:B------:R-:W3:Y:S04]  /*11fb20*/  LDL.LU R47, [R1+0x1dd4] ;  /* 0x001dd400012f7983 */ /* 0x000ee80000300800 */
[----:B------:R0:W-:Y:S02]  /*11fb30*/  STL.64 [R1+0x2728], R22 ;  /* 0x0027281601007387 */ /* 0x0001e40000100a00 */
[----:B0-----:R-:W-:-:S05]  /*11fb40*/  IADD3 R22, P1, R16, R12, RZ ;  /* 0x0000000c10167210 */ /* 0x001fca0007f3e0ff */
[----:B------:R-:W-:Y:S01]  /*11fb50*/  IMAD.X R23, R19, 0x1, R14, P1 ;  /* 0x0000000113177824 */ /* 0x000fe200008e060e */
[----:B------:R-:W-:-:S05]  /*11fb60*/  F2FP.SATFINITE.E4M3.F32.PACK_AB_MERGE_C R21, R33, R30, RZ ;  /* 0x0000001e2115723e */ /* 0x000fca00048070ff */
        /* <DEDUP_REMOVED lines=10> */
[----:B------:R-:W-:Y:S01]  /*11fc10*/  VIADD R16, R16, UR6 ;  /* 0x0000000610107c36 */ /* 0x000fe20008000000 */
[----:B------:R-:W-:-:S04]  /*11fc20*/  ULDC UR6, c[0x0][0x248] ;  /* 0x0000920000067ab9 */ /* 0x000fc80000000800 */
[----:B0-----:R-:W-:Y:S02]  /*11fc30*/  SHF.R.S32.HI R19, RZ, 0x1f, R16 ;  /* 0x0000001fff137819 */ /* 0x001fe40000011410 */
[----:B------:R-:W-:-:S05]  /*11fc40*/  IADD3 R22, P1, R16, R8, RZ ;  /* 0x0000000810167210 */ /* 0x000fca0007f3e0ff */
[----:B------:R-:W-:Y:S01]  /*11fc50*/  IMAD.X R23, R19, 0x1, R17, P1 ;  /* 0x0000000113177824 */ /* 0x000fe200008e0611 */
[----:B----4-:R-:W-:-:S05]  /*11fc60*/  F2FP.SATFINITE.E4M3.F32.PACK_AB_MERGE_C R21, R49, R48, RZ ;  /* 0x000000303115723e */ /* 0x010fca00048070ff */
[----:B------:R-:W-:Y:S04]  /*11fc70*/  STL [R1+0x5114], R21 ;  /* 0x0051141501007387 */ /* 0x000fe80000100800 */
[----:B------:R-:W4:Y:S04]  /*11fc80*/  LDL.LU R24, [R1+0x1db8] ;  /* 0x001db80001187983 */ /* 0x000f280000300800 */
[----:B------:R-:W4:Y:S04]  /*11fc90*/  LDL.LU R42, [R1+0x1dbc] ;  /* 0x001dbc00012a7983 */ /* 0x000f280000300800 */
[----:B------:R-:W4:Y:S04]  /*11fca0*/  LDL.LU R48, [R1+0x1d90] ;  /* 0x001d900001307983 */ /* 0x000f280000300800 */
[----:B------:R0:W-:Y:S04]  /*11fcb0*/  STL.64 [R1+0x2718], R22 ;  /* 0x0027181601007387 */ /* 0x0001e80000100a00 */
[----:B------:R-:W4:Y:S04]  /*11fcc0*/  LDL.LU R49, [R1+0x1d94] ;  /* 0x001d940001317983 */ /* 0x000f280000300800 */
[----:B------:R-:W4:Y:S01]  /*11fcd0*/  LDL.LU R30, [R1+0x1d98] ;  /* 0x001d9800011e7983 */ /* 0x000f220000300800 */
[----:B0-----:R-:W-:-:S05]  /*11fce0*/  F2FP.SATFINITE.E4M3.F32.PACK_AB_MERGE_C R22, R38, R37, RZ ;  /* 0x000000252616723e */ /* 0x001fca00048070ff */
[----:B------:R0:W-:Y:S04]  /*11fcf0*/  STL [R1+0x5130], R22 ;  /* 0x0051301601007387 */ /* 0x0001e80000100800 */
[----:B------:R-:W4:Y:S01]  /*11fd00*/  LDL.LU R33, [R1+0x1d9c] ;  /* 0x001d9c0001217983 */ /* 0x000f220000300800 */
[----:B------:R-:W-:-:S05]  /*11fd10*/  F2FP.SATFINITE.E4M3.F32.PACK_AB_MERGE_C R21, R52, R50, RZ ;  /* 0x000000323415723e */ /* 0x000fca00048070ff */
[----:B------:R1:W-:Y:S04]  /*11fd20*/  STL [R1+0x818], R21 ;  /* 0x0008181501007387 */ /* 0x0003e80000100800 */
[----:B------:R-:W4:Y:S04]  /*11fd30*/  LDL.LU R50, [R1+0x1d70] ;  /* 0x001d700001327983 */ /* 0x000f280000300800 */
[----:B------:R-:W4:Y:S01]  /*11fd40*/  LDL.LU R52, [R1+0x1d74] ;  /* 0x001d740001347983 */ /* 0x000f220000300800 */
[----:B0-----:R-:W-:-:S05]  /*11fd50*/  IADD3 R22, P1, R16, R10, RZ ;  /* 0x0000000a10167210 */ /* 0x001fca0007f3e0ff */
[----:B------:R-:W-:Y:S01]  /*11fd60*/  IMAD.X R23, R19, 0x1, R9, P1 ;  /* 0x0000000113177824 */ /* 0x000fe200008e0609 */
[----:B---3--:R-:W-:-:S05]  /*11fd70*/  F2FP.SATFINITE.E4M3.F32.PACK_AB_MERGE_C R26, R40, R39, RZ ;  /* 0x00000027281a723e */ /* 0x008fca00048070ff */
[----:B------:R-:W-:Y:S04]  /*11fd80*/  STL [R1+0x6940], R26 ;  /* 0x0069401a01007387 */ /* 0x000fe80000100800 */
[----:B------:R0:W-:Y:S04]  /*11fd90*/  STL.64 [R1+0x2710], R22 ;  /* 0x0027101601007387 */ /* 0x0001e80000100a00 */
[----:B------:R-:W3:Y:S04]  /*11fda0*/  LDL.LU R37, [R1+0x1d78] ;  /* 0x001d780001257983 */ /* 0x000ee80000300800 */
[----:B------:R-:W3:Y:S01]  /*11fdb0*/  LDL.LU R38, [R1+0x1d7c] ;  /* 0x001d7c0001267983 */ /* 0x000ee20000300800 */
[----:B-1----:R-:W-:-:S02]  /*11fdc0*/  F2FP.SATFINITE.E4M3.F32.PACK_AB_MERGE_C R21, R47, R45, RZ ;  /* 0x0000002d2f15723e */ /* 0x002fc400048070ff */
[----:B0-----:R-:W-:-:S03]  /*11fdd0*/  IADD3 R22, P1, R16, R7, RZ ;  /* 0x0000000710167210 */ /* 0x001fc60007f3e0ff */
[----:B------:R0:W-:Y:S02]  /*11fde0*/  STL [R1+0x77c], R21 ;  /* 0x00077c1501007387 */ /* 0x0001e40000100800 */
[----:B------:R-:W-:Y:S02]  /*11fdf0*/  IMAD.X R23, R19, 0x1, R54, P1 ;  /* 0x0000000113177824 */ /* 0x000fe400008e0636 */
[----:B------:R-:W3:Y:S04]  /*11fe00*/  LDL.LU R45, [R1+0x1d50] ;  /* 0x001d5000012d7983 */ /* 0x000ee80000300800 */
[----:B------:R-:W3:Y:S04]  /*11fe10*/  LDL.LU R47, [R1+0x1d54] ;  /* 0x001d5400012f7983 */ /* 0x000ee80000300800 */
[----:B------:R2:W-:Y:S04]  /*11fe20*/  STL.64 [R1+0x2708], R22 ;  /* 0x0027081601007387 */ /* 0x0005e80000100a00 */
[----:B0-----:R-:W3:Y:S04]  /*11fe30*/  LDL.LU R21, [R1+0x1d58] ;  /* 0x001d580001157983 */ /* 0x001ee80000300800 */
[----:B------:R-:W3:Y:S01]  /*11fe40*/  LDL.LU R27, [R1+0x1d5c] ;  /* 0x001d5c00011b7983 */ /* 0x000ee20000300800 */
[----:B--2---:R-:W-:-:S05]  /*11fe50*/  F2FP.SATFINITE.E4M3.F32.PACK_AB_MERGE_C R22, R55, R53, RZ ;  /* 0x000000353716723e */ /* 0x004fca00048070ff */
[----:B------:R0:W-:Y:S04]  /*11fe60*/  STL [R1+0x7a4], R22 ;  /* 0x0007a41601007387 */ /* 0x0001e80000100800 */
[----:B------:R-:W2:Y:S04]  /*11fe70*/  LDL.LU R39, [R1+0x1d30] ;  /* 0x001d300001277983 */ /* 0x000ea80000300800 */
[----:B------:R-:W2:Y:S04]  /*11fe80*/  LDL.LU R40, [R1+0x1d34] ;  /* 0x001d340001287983 */ /* 0x000ea80000300800 */
[----:B------:R-:W2:Y:S01]  /*11fe90*/  LDL.LU R55, [R1+0x1d38] ;  /* 0x001d380001377983 */ /* 0x000ea20000300800 */
[----:B0-----:R-:W-:-:S03]  /*11fea0*/  F2FP.SATFINITE.E4M3.F32.PACK_AB_MERGE_C R22, R61, R57, RZ ;  /* 0x000000393d16723e */ /* 0x001fc600048070ff */
[----:B------:R-:W2:Y:S04]  /*11feb0*/  LDL.LU R57, [R1+0x1d3c] ;  /* 0x001d3c0001397983 */ /* 0x000ea80000300800 */
[----:B------:R0:W-:Y:S04]  /*11fec0*/  STL [R1+0x630], R22 ;  /* 0x0006301601007387 */ /* 0x0001e80000100800 */
[----:B------:R-:W2:Y:S04]  /*11fed0*/  LDL.LU R53, [R1+0x1d10] ;  /* 0x001d100001357983 */ /* 0x000ea80000300800 */
[----:B------:R-:W2:Y:S01]  /*11fee0*/  LDL.LU R61, [R1+0x1d14] ;  /* 0x001d1400013d7983 */ /* 0x000ea20000300800 */
[----:B0-----:R-:W-:-:S05]  /*11fef0*/  IADD3 R22, P1, R16, R6, RZ ;  /* 0x0000000610167210 */ /* 0x001fca0007f3e0ff */
[----:B------:R-:W-:-:S05]  /*11ff00*/  IMAD.X R23, R19, 0x1, R5, P1 ;  /* 0x0000000113177824 */ /* 0x000fca00008e0605 */
[----:B------:R0:W-:Y:S02]  /*11ff10*/  STL.64 [R1+0x2700], R22 ;  /* 0x0027001601007387 */ /* 0x0001e40000100a00 */
[----:B0-----:R-:W-:Y:S02]  /*11ff20*/  IADD3 R22, P1, R16, R4, RZ ;  /* 0x0000000410167210 */ /* 0x001fe40007f3e0ff */
[----:B----4-:R-:W-:-:S03]  /*11ff30*/  F2FP.SATFINITE.E4M3.F32.PACK_AB_MERGE_C R25, R42, R24, RZ ;  /* 0x000000182a19723e */ /* 0x010fc600048070ff */
[----:B------:R-:W-:Y:S02]  /*11ff40*/  IMAD.X R23, R19, 0x1, R3, P1 ;  /* 0x0000000113177824 */ /* 0x000fe400008e0603 */
[----:B------:R-:W-:Y:S01]  /*11ff50*/  STL [R1+0x63c], R25 ;  /* 0x00063c1901007387 */ /* 0x000fe20000100800 */
[----:B------:R-:W-:-:S05]  /*11ff60*/  F2FP.SATFINITE.E4M3.F32.PACK_AB_MERGE_C R24, R49, R48, RZ ;  /* 0x000000303118723e */ /* 0x000fca00048070ff */
[----:B------:R-:W-:Y:S04]  /*11ff70*/  STL [R1+0x610], R24 ;  /* 0x0006101801007387 */ /* 0x000fe80000100800 */
[----:B------:R-:W4:Y:S04]  /*11ff80*/  LDL.LU R48, [R1+0x1d18] ;  /* 0x001d180001307983 */ /* 0x000f280000300800 */
[----:B------:R-:W4:Y:S04]  /*11ff90*/  LDL.LU R49, [R1+0x1d1c] ;  /* 0x001d1c0001317983 */ /* 0x000f280000300800 */
[----:B------:R0:W-:Y:S02]  /*11ffa0*/  STL.64 [R1+0x26f8], R22 ;  /* 0x0026f81601007387 */ /* 0x0001e40000100a00 */
[----:B0-----:R-:W-:-:S02]  /*11ffb0*/  F2FP.SATFINITE.E4M3.F32.PACK_AB_MERGE_C R23, R33, R30, RZ ;  /* 0x0000001e2117723e */ /* 0x001fc400048070ff */
[----:B------:R-:W4:Y:S04]  /*11ffc0*/  LDL.LU R30, [R1+0x1d00] ;  /* 0x001d0000011e7983 */ /* 0x000f280000300800 */
[----:B------:R-:W-:Y:S04]  /*11ffd0*/  STL [R1+0x618], R23 ;  /* 0x0006181701007387 */ /* 0x000fe80000100800 */
[----:B------:R-:W4:Y:S01]  /*11ffe0*/  LDL.LU R33, [R1+0x1d04] ;  /* 0x001d040001217983 */ /* 0x000f220000300800 */
[----:B------:R-:W-:-:S05]  /*11fff0*/  F2FP.SATFINITE.E4M3.F32.PACK_AB_MERGE_C R22, R52, R50, RZ ;  /* 0x000000323416723e */ /* 0x000fca00048070ff */
[----:B------:R0:W-:Y:S04]  /*120000*/  STL [R1+0x5a8], R22 ;  /* 0x0005a81601007387 */ /* 0x0001e80000100800 */
[----:B------:R-:W4:Y:S04]  /*120010*/  LDL.LU R50, [R1+0x1d08] ;  /* 0x001d080001327983 */ /* 0x000f280000300800 */
[----:B------:R-:W4:Y:S01]  /*120020*/  LDL.LU R52, [R1+0x1d0c] ;  /* 0x001d0c0001347983 */ /* 0x000f220000300800 */
[----:B0-----:R-:W-:-:S05]  /*120030*/  IADD3 R22, P1, R16, R2, RZ ;  /* 0x0000000210167210 */ /* 0x001fca0007f3e0ff */
[----:B------:R-:W-:-:S05]  /*120040*/  IMAD.X R23, R19, 0x1, R0, P1 ;  /* 0x0000000113177824 */ /* 0x000fca00008e0600 */
[----:B------:R3:W-:Y:S02]  /*120050*/  STL.64 [R1+0x26f0], R22 ;  /* 0x0026f01601007387 */ /* 0x0007e40000100a00 */
[----:B---3--:R-:W-:Y:S02]  /*120060*/  F2FP.SATFINITE.E4M3.F32.PACK_AB_MERGE_C R22, R38, R37, RZ ;  /* 0x000000252616723e */ /* 0x008fe400048070ff */
[----:B------:R-:W3:Y:S04]  /*120070*/  LDL.LU R37, [R1+0x1440] ;  /* 0x0014400001257983 */ /* 0x000ee80000300800 */
[----:B------:R-:W3:Y:S04]  /*120080*/  LDL.LU R38, [R1+0x1444] ;  /* 0x0014440001267983 */ /* 0x000ee80000300800 */
[----:B------:R0:W-:Y:S01]  /*120090*/  STL [R1+0x5ac], R22 ;  /* 0x0005ac1601007387 */ /* 0x0001e20000100800 */
[----:B------:R-:W-:-:S02]  /*1200a0*/  F2FP.SATFINITE.E4M3.F32.PACK_AB_MERGE_C R24, R47, R45, RZ ;  /* 0x0000002d2f18723e */ /* 0x000fc400048070ff */
[----:B0-----:R-:W-:-:S03]  /*1200b0*/  IADD3 R22, P1, R16, R35, RZ ;  /* 0x0000002310167210 */ /* 0x001fc60007f3e0ff */
[----:B------:R0:W-:Y:S04]  /*1200c0*/  STL [R1+0x590], R24 ;  /* 0x0005901801007387 */ /* 0x0001e80000100800 */
[----:B------:R-:W3:Y:S01]  /*1200d0*/  LDL.LU R45, [R1+0x1448] ;  /* 0x00144800012d7983 */ /* 0x000ee20000300800 */
[----:B------:R-:W-:-:S03]  /*1200e0*/  IMAD.X R23, R19, 0x1, R44, P1 ;  /* 0x0000000113177824 */ /* 0x000fc600008e062c */
[----:B------:R-:W3:Y:S01]  /*1200f0*/  LDL.LU R47, [R1+0x144c] ;  /* 0x00144c00012f7983 */ /* 0x000ee20000300800 */
[----:B0-----:R-:W-:-:S03]  /*120100*/  F2FP.SATFINITE.E4M3.F32.PACK_AB_MERGE_C R24, R27, R21, RZ ;  /* 0x000000151b18723e */ /* 0x001fc600048070ff */
[----:B------:R0:W-:Y:S04]  /*120110*/  STL.64 [R1+0x26e8], R22 ;  /* 0x0026e81601007387 */ /* 0x0001e80000100a00 */
[----:B------:R-:W-:Y:S01]  /*120120*/  STL [R1+0x584], R24 ;  /* 0x0005841801007387 */ /* 0x000fe20000100800 */
[----:B0-----:R-:W-:-:S05]  /*120130*/  IADD3 R22, P1, R16, R58, RZ ;  /* 0x0000003a10167210 */ /* 0x001fca0007f3e0ff */
[----:B------:R-:W-:Y:S01]  /*120140*/  IMAD.X R23, R19, 0x1, R36, P1 ;  /* 0x0000000113177824 */ /* 0x000fe200008e0624 */
[----:B--2---:R-:W-:-:S05]  /*120150*/  F2FP.SATFINITE.E4M3.F32.PACK_AB_MERGE_C R21, R40, R39, RZ ;  /* 0x000000272815723e */ /* 0x004fca00048070ff */
[----:B------:R0:W-:Y:S02]  /*120160*/  STL [R1+0x55c], R21 ;  /* 0x00055c1501007387 */ /* 0x0001e40000100800 */
[----:B0-----:R-:W-:Y:S02]  /*120170*/  F2FP.SATFINITE.E4M3.F32.PACK_AB_MERGE_C R21, R57, R55, RZ ;  /* 0x000000373915723e */ /* 0x001fe400048070ff */
[----:B------:R-:W2:Y:S04]  /*120180*/  LDL.LU R55, [R1+0x1ce0] ;  /* 0x001ce00001377983 */ /* 0x000ea80000300800 */
[----:B------:R-:W2:Y:S04]  /*120190*/  LDL.LU R57, [R1+0x1ce4] ;  /* 0x001ce40001397983 */ /* 0x000ea80000300800 */
[----:B------:R0:W-:Y:S04]  /*1201a0*/  STL.64 [R1+0x26e0], R22 ;  /* 0x0026e01601007387 */ /* 0x0001e80000100a00 */
[----:B------:R1:W-:Y:S04]  /*1201b0*/  STL [R1+0x568], R21 ;  /* 0x0005681501007387 */ /* 0x0003e80000100800 */
[----:B------:R-:W2:Y:S01]  /*1201c0*/  LDL.LU R42, [R1+0x1ce8] ;  /* 0x001ce800012a7983 */ /* 0x000ea20000300800 */
[----:B0-----:R-:W-:-:S03]  /*1201d0*/  F2FP.SATFINITE.E4M3.F32.PACK_AB_MERGE_C R22, R61, R53, RZ ;  /* 0x000000353d16723e */ /* 0x001fc600048070ff */
[----:B-1----:R-:W2:Y:S04]  /*1201e0*/  LDL.LU R21, [R1+0x1cec] ;  /* 0x001cec0001157983 */ /* 0x002ea80000300800 */
[----:B------:R0:W-:Y:S04]  /*1201f0*/  STL [R1+0x524], R22 ;  /* 0x0005241601007387 */ /* 0x0001e80000100800 */
[----:B------:R-:W2:Y:S04]  /*120200*/  LDL.LU R53, [R1+0x1cd0] ;  /* 0x001cd00001357983 */ /* 0x000ea80000300800 */
[----:B------:R-:W2:Y:S01]  /*120210*/  LDL.LU R61, [R1+0x1cd4] ;  /* 0x001cd400013d7983 */ /* 0x000ea20000300800 */
[----:B0-----:R-:W-:-:S05]  /*120220*/  IADD3 R22, P1, R16, R15, RZ ;  /* 0x0000000f10167210 */ /* 0x001fca0007f3e0ff */
[----:B------:R-:W-:-:S05]  /*120230*/  IMAD.X R23, R19, 0x1, R32, P1 ;  /* 0x0000000113177824 */ /* 0x000fca00008e0620 */
[----:B------:R4:W-:Y:S04]  /*120240*/  STL.64 [R1+0x26d8], R22 ;  /* 0x0026d81601007387 */ /* 0x0009e80000100a00 */
[----:B------:R-:W2:Y:S04]  /*120250*/  LDL.LU R39, [R1+0x1cd8] ;  /* 0x001cd80001277983 */ /* 0x000ea80000300800 */
[----:B------:R-:W2:Y:S01]  /*120260*/  LDL.LU R40, [R1+0x1cdc] ;  /* 0x001cdc0001287983 */ /* 0x000ea20000300800 */
[----:B----4-:R-:W-:-:S05]  /*120270*/  F2FP.SATFINITE.E4M3.F32.PACK_AB_MERGE_C R22, R49, R48, RZ ;  /* 0x000000303116723e */ /* 0x010fca00048070ff */
[----:B------:R0:W-:Y:S04]  /*120280*/  STL [R1+0x528], R22 ;  /* 0x0005281601007387 */ /* 0x0001e80000100800 */
[----:B------:R-:W4:Y:S04]  /*120290*/  LDL.LU R48, [R1+0x1cc0] ;  /* 0x001cc00001307983 */ /* 0x000f280000300800 */
[----:B------:R-:W4:Y:S01]  /*1202a0*/  LDL.LU R49, [R1+0x1cc4] ;  /* 0x001cc40001317983 */ /* 0x000f220000300800 */
[----:B0-----:R-:W-:-:S05]  /*1202b0*/  IADD3 R22, P1, R16, R56, RZ ;  /* 0x0000003810167210 */ /* 0x001fca0007f3e0ff */
[----:B------:R-:W-:Y:S01]  /*1202c0*/  IMAD.X R23, R19, 0x1, R31, P1 ;  /* 0x0000000113177824 */ /* 0x000fe200008e061f */
[----:B------:R-:W-:-:S05]  /*1202d0*/  F2FP.SATFINITE.E4M3.F32.PACK_AB_MERGE_C R24, R33, R30, RZ ;  /* 0x0000001e2118723e */ /* 0x000fca00048070ff */
[----:B------:R-:W-:Y:S04]  /*1202e0*/  STL [R1+0x218], R24 ;  /* 0x0002181801007387 */ /* 0x000fe80000100800 */
[----:B------:R0:W-:Y:S02]  /*1202f0*/  STL.64 [R1+0x26d0], R22 ;  /* 0x0026d01601007387 */ /* 0x0001e40000100a00 */
[----:B0-----:R-:W-:Y:S02]  /*120300*/  F2FP.SATFINITE.E4M3.F32.PACK_AB_MERGE_C R22, R52, R50, RZ ;  /* 0x000000323416723e */ /* 0x001fe400048070ff */
[----:B------:R-:W4:Y:S04]  /*120310*/  LDL.LU R50, [R1+0x1cc8] ;  /* 0x001cc80001327983 */ /* 0x000f280000300800 */
[----:B------:R-:W4:Y:S04]  /*120320*/  LDL.LU R52, [R1+0x1ccc] ;  /* 0x001ccc0001347983 */ /* 0x000f280000300800 */
[----:B------:R0:W-:Y:S02]  /*120330*/  STL [R1+0x21c], R22 ;  /* 0x00021c1601007387 */ /* 0x0001e40000100800 */
[----:B0-----:R-:W-:-:S05]  /*120340*/  IADD3 R22, P1, R16, R43, RZ ;  /* 0x0000002b10167210 */ /* 0x001fca0007f3e0ff */
[----:B------:R-:W-:Y:S01]  /*120350*/  IMAD.X R23, R19, 0x1, R60, P1 ;  /* 0x0000000113177824 */ /* 0x000fe200008e063c */
[----:B---3--:R-:W-:-:S05]  /*120360*/  F2FP.SATFINITE.E4M3.F32.PACK_AB_MERGE_C R24, R38, R37, RZ ;  /* 0x000000252618723e */ /* 0x008fca00048070ff */
[----:B------:R-:W-:Y:S04]  /*120370*/  STL [R1+0x214], R24 ;  /* 0x0002141801007387 */ /* 0x000fe80000100800 */
[----:B------:R-:W3:Y:S04]  /*120380*/  LDL.LU R27, [R1+0x1cb0] ;  /* 0x001cb000011b7983 */ /* 0x000ee80000300800 */
[----:B------:R-:W3:Y:S04]  /*120390*/  LDL.LU R30, [R1+0x1cb4] ;  /* 0x001cb400011e7983 */ /* 0x000ee80000300800 */
[----:B------:R0:W-:Y:S04]  /*1203a0*/  STL.64 [R1+0x26c8], R22 ;  /* 0x0026c81601007387 */ /* 0x0001e80000100a00 */
[----:B------:R-:W3:Y:S04]  /*1203b0*/  LDL.LU R33, [R1+0x1cb8] ;  /* 0x001cb80001217983 */ /* 0x000ee80000300800 */
[----:B------:R-:W3:Y:S01]  /*1203c0*/  LDL.LU R37, [R1+0x1cbc] ;  /* 0x001cbc0001257983 */ /* 0x000ee20000300800 */
[----:B0-----:R-:W-:-:S05]  /*1203d0*/  F2FP.SATFINITE.E4M3.F32.PACK_AB_MERGE_C R22, R47, R45, RZ ;  /* 0x0000002d2f16723e */ /* 0x001fca00048070ff */
[----:B------:R2:W-:Y:S04]  /*1203e0*/  STL [R1+0x20c], R22 ;  /* 0x00020c1601007387 */ /* 0x0005e80000100800 */
[----:B------:R-:W3:Y:S04]  /*1203f0*/  LDL.LU R38, [R1+0x1ca0] ;  /* 0x001ca00001267983 */ /* 0x000ee80000300800 */
[----:B------:R-:W3:Y:S04]  /*120400*/  LDL.LU R43, [R1+0x1ca4] ;  /* 0x001ca400012b7983 */ /* 0x000ee80000300800 */
[----:B------:R-:W3:Y:S04]  /*120410*/  LDL.LU R45, [R1+0x1ca8] ;  /* 0x001ca800012d7983 */ /* 0x000ee80000300800 */
[----:B------:R-:W3:Y:S01]  /*120420*/  LDL.LU R47, [R1+0x1cac] ;  /* 0x001cac00012f7983 */ /* 0x000ee20000300800 */
[----:B--2---:R-:W-:-:S03]  /*120430*/  F2FP.SATFINITE.E4M3.F32.PACK_AB_MERGE_C R22, R57, R55, RZ ;  /* 0x000000373916723e */ /* 0x004fc600048070ff */
[----:B------:R-:W2:Y:S04]  /*120440*/  LDL.LU R55, [R1+0x1c90] ;  /* 0x001c900001377983 */ /* 0x000ea80000300800 */
[----:B------:R-:W2:Y:S04]  /*120450*/  LDL.LU R57, [R1+0x1c94] ;  /* 0x001c940001397983 */ /* 0x000ea80000300800 */
[----:B------:R0:W-:Y:S02]  /*120460*/  STL [R1+0x5454], R22 ;  /* 0x0054541601007387 */ /* 0x0001e40000100800 */
[----:B0-----:R-:W-:-:S02]  /*120470*/  IADD3 R22, P1, R16, R28, RZ ;  /* 0x0000001c10167210 */ /* 0x001fc40007f3e0ff */
[----:B------:R-:W-:-:S03]  /*120480*/  F2FP.SATFINITE.E4M3.F32.PACK_AB_MERGE_C R24, R21, R42, RZ ;  /* 0x0000002a1518723e */ /* 0x000fc600048070ff */
[----:B------:R-:W-:Y:S01]  /*120490*/  IMAD.X R23, R19, 0x1, R20, P1 ;  /* 0x0000000113177824 */ /* 0x000fe200008e0614 */
[----:B------:R-:W-:-:S04]  /*1204a0*/  F2FP.SATFINITE.E4M3.F32.PACK_AB_MERGE_C R21, R61, R53, RZ ;  /* 0x000000353d15723e */ /* 0x000fc800048070ff */
[----:B------:R0:W-:Y:S04]  /*1204b0*/  STL.64 [R1+0x26c0], R22 ;  /* 0x0026c01601007387 */ /* 0x0001e80000100a00 */
[----:B------:R1:W-:Y:S04]  /*1204c0*/  STL [R1+0x549c], R24 ;  /* 0x00549c1801007387 */ /* 0x0003e80000100800 */
[----:B------:R4:W-:Y:S04]  /*1204d0*/  STL [R1+0x53a0], R21 ;  /* 0x0053a01501007387 */ /* 0x0009e80000100800 */
[----:B------:R-:W2:Y:S04]  /*1204e0*/  LDL.LU R53, [R1+0x1c98] ;  /* 0x001c980001357983 */ /* 0x000ea80000300800 */
[----:B------:R-:W2:Y:S01]  /*1204f0*/  LDL.LU R61, [R1+0x1c9c] ;  /* 0x001c9c00013d7983 */ /* 0x000ea20000300800 */
[----:B0-----:R-:W-:-:S05]  /*120500*/  IADD3 R22, P1, R16, R59, RZ ;  /* 0x0000003b10167210 */ /* 0x001fca0007f3e0ff */
[----:B------:R-:W-:Y:S01]  /*120510*/  IMAD.X R23, R19, 0x1, R51, P1 ;  /* 0x0000000113177824 */ /* 0x000fe200008e0633 */
[----:B-1----:R-:W-:-:S04]  /*120520*/  F2FP.SATFINITE.E4M3.F32.PACK_AB_MERGE_C R24, R40, R39, RZ ;  /* 0x000000272818723e */ /* 0x002fc800048070ff */
[----:B------:R0:W-:Y:S04]  /*120530*/  STL.64 [R1+0x26b8], R22 ;  /* 0x0026b81601007387 */ /* 0x0001e80000100a00 */
[----:B------:R-:W-:Y:S01]  /*120540*/  STL [R1+0x54b4], R24 ;  /* 0x0054b41801007387 */ /* 0x000fe20000100800 */
[----:B----4-:R-:W-:Y:S02]  /*120550*/  F2FP.SATFINITE.E4M3.F32.PACK_AB_MERGE_C R21, R49, R48, RZ ;  /* 0x000000303115723e */ /* 0x010fe400048070ff */
[C---:B0-----:R-:W-:Y:S01]  /*120560*/  IADD3 R22, P1, R16.reuse, R29, RZ ;  /* 0x0000001d10167210 */ /* 0x041fe20007f3e0ff */
[----:B------:R-:W-:Y:S04]  /*120570*/  STL.64 [R1+0x6ba8], R28 ;  /* 0x006ba81c01007387 */ /* 0x000fe80000100a00 */
[----:B------:R-:W-:Y:S01]  /*120580*/  IMAD.X R23, R19, 0x1, R18, P1 ;  /* 0x0000000113177824 */ /* 0x000fe200008e0612 */
[----:B------:R-:W-:Y:S04]  /*120590*/  STL [R1+0x52fc], R21 ;  /* 0x0052fc1501007387 */ /* 0x000fe80000100800 */
[----:B------:R-:W4:Y:S04]  /*1205a0*/  LDL.LU R39, [R1+0x1c80] ;  /* 0x001c800001277983 */ /* 0x000f280000300800 */
[----:B------:R-:W4:Y:S04]  /*1205b0*/  LDL.LU R40, [R1+0x1c84] ;  /* 0x001c840001287983 */ /* 0x000f280000300800 */
[----:B------:R0:W-:Y:S04]  /*1205c0*/  STL.64 [R1+0x26b0], R22 ;  /* 0x0026b01601007387 */ /* 0x0001e80000100a00 */
        /* <DEDUP_REMOVED lines=8> */
[----:B---3--:R-:W-:-:S05]  /*120650*/  F2FP.SATFINITE.E4M3.F32.PACK_AB_MERGE_C R21, R30, R27, RZ ;  /* 0x0000001b1e15723e */ /* 0x008fca00048070ff */
[----:B------:R0:W-:Y:S04]  /*120660*/  STL [R1+0x5260], R21 ;  /* 0x0052601501007387 */ /* 0x0001e80000100800 */
[----:B------:R1:W-:Y:S01]  /*120670*/  STL.64 [R1+0x26a8], R22 ;  /* 0x0026a81601007387 */ /* 0x0003e20000100a00 */
[----:B0-----:R-:W-:Y:S02]  /*120680*/  F2FP.SATFINITE.E4M3.F32.PACK_AB_MERGE_C R21, R37, R33, RZ ;  /* 0x000000212515723e */ /* 0x001fe400048070ff */
[----:B-1----:R-:W-:-:S03]  /*120690*/  IADD3 R22, P1, R16, R12, RZ ;  /* 0x0000000c10167210 */ /* 0x002fc60007f3e0ff */
[----:B------:R0:W-:Y:S02]  /*1206a0*/  STL [R1+0x54d0], R21 ;  /* 0x0054d01501007387 */ /* 0x0001e40000100800 */
[----:B------:R-:W-:Y:S01]  /*1206b0*/  IMAD.X R23, R19, 0x1, R14, P1 ;  /* 0x0000000113177824 */ /* 0x000fe200008e060e */
[----:B0-----:R-:W-:-:S04]  /*1206c0*/  F2FP.SATFINITE.E4M3.F32.PACK_AB_MERGE_C R21, R43, R38, RZ ;  /* 0x000000262b15723e */ /* 0x001fc800048070ff */
[----:B------:R0:W-:Y:S01]  /*1206d0*/  STL.64 [R1+0x26a0], R22 ;  /* 0x0026a01601007387 */ /* 0x0001e20000100a00 */
[----:B------:R-:W-:-:S03]  /*1206e0*/  F2FP.SATFINITE.E4M3.F32.PACK_AB_MERGE_C R19, R47, R45, RZ ;  /* 0x0000002d2f13723e */ /* 0x000fc600048070ff */
[----:B------:R-:W-:Y:S01]  /*1206f0*/  STL [R1+0x5184], R21 ;  /* 0x0051841501007387 */ /* 0x000fe20000100800 */
[----:B------:R-:W-:Y:S01]  /*120700*/  VIADD R16, R16, UR6 ;  /* 0x0000000610107c36 */ /* 0x000fe20008000000 */
[----:B------:R-:W-:Y:S02]  /*120710*/  ULDC UR6, c[0x0][0x248] ;  /* 0x0000920000067ab9 */ /* 0x000fe40000000800 */
[----:B------:R2:W-:Y:S02]  /*120720*/  STL [R1+0x5188], R19 ;  /* 0x0051881301007387 */ /* 0x0005e40000100800 */
[----:B0-----:R-:W-:Y:S02]  /*120730*/  IADD3 R22, P1, R16, R8, RZ ;  /* 0x0000000810167210 */ /* 0x001fe40007f3e0ff */
[----:B--2---:R-:W-:Y:S02]  /*120740*/  F2FP.SATFINITE.E4M3.F32.PACK_AB_MERGE_C R19, R57, R55, RZ ;  /* 0x000000373913723e */ /* 0x004fe400048070ff */
[----:B------:R-:W2:Y:S04]  /*120750*/  LDL.LU R55, [R1+0x1c78] ;  /* 0x001c780001377983 */ /* 0x000ea80000300800 */
[----:B------:R-:W2:Y:S04]  /*120760*/  LDL.LU R57, [R1+0x1c7c] ;  /* 0x001c7c0001397983 */ /* 0x000ea80000300800 */
[----:B------:R0:W-:Y:S04]  /*120770*/  STL [R1+0x5110], R19 ;  /* 0x0051101301007387 */ /* 0x0001e80000100800 */
[----:B------:R-:W3:Y:S01]  /*120780*/  LDL.LU R46, [R1+0x1c60] ;  /* 0x001c6000012e7983 */ /* 0x000ee20000300800 */
[----:B0-----:R-:W-:-:S05]  /*120790*/  SHF.R.S32.HI R19, RZ, 0x1f, R16 ;  /* 0x0000001fff137819 */ /* 0x001fca0000011410 */
[----:B------:R-:W-:-:S05]  /*1207a0*/  IMAD.X R23, R19, 0x1, R17, P1 ;  /* 0x0000000113177824 */ /* 0x000fca00008e0611 */
[----:B------:R0:W-:Y:S01]  /*1207b0*/  STL.64 [R1+0x2698], R22 ;  /* 0x0026981601007387 */ /* 0x0001e20000100a00 */
[----:B------:R-:W-:-:S03]  /*1207c0*/  F2FP.SATFINITE.E4M3.F32.PACK_AB_MERGE_C R21, R61, R53, RZ ;  /* 0x000000353d15723e */ /* 0x000fc600048070ff */
[----:B0-----:R-:W3:Y:S04]  /*1207d0*/  LDL.LU R22, [R1+0x1c64] ;  /* 0x001c640001167983 */ /* 0x001ee80000300800 */
[----:B------:R-:W3:Y:S04]  /*1207e0*/  LDL.LU R24, [R1+0x1c68] ;  /* 0x001c680001187983 */ /* 0x000ee80000300800 */
[----:B------:R-:W3:Y:S04]  /*1207f0*/  LDL.LU R43, [R1+0x1c6c] ;  /* 0x001c6c00012b7983 */ /* 0x000ee80000300800 */
[----:B------:R0:W-:Y:S04]  /*120800*/  STL [R1+0x54fc], R21 ;  /* 0x0054fc1501007387 */ /* 0x0001e80000100800 */
[----:B------:R-:W3:Y:S04]  /*120810*/  LDL.LU R45, [R1+0x1c50] ;  /* 0x001c5000012d7983 */ /* 0x000ee80000300800 */
[----:B------:R-:W3:Y:S04]  /*120820*/  LDL.LU R47, [R1+0x1c54] ;  /* 0x001c5400012f7983 */ /* 0x000ee80000300800 */
[----:B------:R-:W3:Y:S04]  /*120830*/  LDL.LU R53, [R1+0x1c58] ;  /* 0x001c580001357983 */ /* 0x000ee80000300800 */
[----:B------:R-:W3:Y:S01]  /*120840*/  LDL.LU R61, [R1+0x1c5c] ;  /* 0x001c5c00013d7983 */ /* 0x000ee20000300800 */
[----:B------:R-:W-:-:S05]  /*120850*/  IADD3 R26, P1, R16, R10, RZ ;  /* 0x0000000a101a7210 */ /* 0x000fca0007f3e0ff */
[----:B------:R-:W-:Y:S01]  /*120860*/  IMAD.X R27, R19, 0x1, R9, P1 ;  /* 0x00000001131b7824 */ /* 0x000fe200008e0609 */
[----:B----4-:R-:W-:-:S05]  /*120870*/  F2FP.SATFINITE.E4M3.F32.PACK_AB_MERGE_C R42, R40, R39, RZ ;  /* 0x00000027282a723e */ /* 0x010fca00048070ff */
[----:B------:R-:W-:Y:S04]  /*120880*/  STL [R1+0x6944], R42 ;  /* 0x0069442a01007387 */ /* 0x000fe80000100800 */
[----:B0-----:R-:W4:Y:S01]  /*120890*/  LDL.LU R21, [R1+0x1c40] ;  /* 0x001c400001157983 */ /* 0x001f220000300800 */
[----:B------:R-:W-:-:S03]  /*1208a0*/  F2FP.SATFINITE.E4M3.F32.PACK_AB_MERGE_C R25, R49, R48, RZ ;  /* 0x000000303119723e */ /* 0x000fc600048070ff */
[----:B------:R0:W-:Y:S04]  /*1208b0*/  STL.64 [R1+0x2690], R26 ;  /* 0x0026901a01007387 */ /* 0x0001e80000100a00 */
[----:B------:R-:W-:Y:S04]  /*1208c0*/  STL [R1+0x5518], R25 ;  /* 0x0055181901007387 */ /* 0x000fe80000100800 */
[----:B0-----:R-:W4:Y:S01]  /*1208d0*/  LDL.LU R27, [R1+0x1c44] ;  /* 0x001c4400011b7983 */ /* 0x001f220000300800 */
[----:B------:R-:W-:Y:S02]  /*1208e0*/  IADD3 R28, P1, R16, R7, RZ ;  /* 0x00000007101c7210 */ /* 0x000fe40007f3e0ff */
[----:B------:R-:W-:-:S05]  /*1208f0*/  F2FP.SATFINITE.E4M3.F32.PACK_AB_MERGE_C R23, R52, R50, RZ ;  /* 0x000000323417723e */ /* 0x000fca00048070ff */
[----:B------:R-:W-:Y:S04]  /*120900*/  STL [R1+0x650], R23 ;  /* 0x0006501701007387 */ /* 0x000fe80000100800 */
[----:B------:R-:W4:Y:S04]  /*120910*/  LDL.LU R30, [R1+0x1c48] ;  /* 0x001c4800011e7983 */ /* 0x000f280000300800 */
[----:B------:R-:W4:Y:S04]  /*120920*/  LDL.LU R33, [R1+0x1c4c] ;  /* 0x001c4c0001217983 */ /* 0x000f280000300800 */
[----:B------:R-:W4:Y:S04]  /*120930*/  LDL.LU R37, [R1+0x1c30] ;  /* 0x001c300001257983 */ /* 0x000f280000300800 */
[----:B------:R-:W4:Y:S04]  /*120940*/  LDL.LU R38, [R1+0x1c34] ;  /* 0x001c340001267983 */ /* 0x000f280000300800 */
[----:B------:R-:W4:Y:S01]  /*120950*/  LDL.LU R39, [R1+0x1c38] ;  /* 0x001c380001277983 */ /* 0x000f220000300800 */
[----:B------:R-:W-:-:S03]  /*120960*/  IMAD.X R29, R19, 0x1, R54, P1 ;  /* 0x00000001131d7824 */ /* 0x000fc600008e0636 */
[----:B------:R-:W4:Y:S04]  /*120970*/  LDL.LU R40, [R1+0x1c3c] ;  /* 0x001c3c0001287983 */ /* 0x000f280000300800 */
[----:B------:R-:W4:Y:S04]  /*120980*/  LDL.LU R48, [R1+0x1c20] ;  /* 0x001c200001307983 */ /* 0x000f280000300800 */
[----:B------:R-:W4:Y:S04]  /*120990*/  LDL.LU R49, [R1+0x1c24] ;  /* 0x001c240001317983 */ /* 0x000f280000300800 */
[----:B------:R-:W4:Y:S04]  /*1209a0*/  LDL.LU R50, [R1+0x1c28] ;  /* 0x001c280001327983 */ /* 0x000f280000300800 */
[----:B------:R-:W4:Y:S04]  /*1209b0*/  LDL.LU R52, [R1+0x1c2c] ;  /* 0x001c2c0001347983 */ /* 0x000f280000300800 */
[----:B------:R0:W-:Y:S02]  /*1209c0*/  STL.64 [R1+0x2678], R28 ;  /* 0x0026781c01007387 */ /* 0x0001e40000100a00 */
[----:B0-----:R-:W-:-:S05]  /*1209d0*/  IADD3 R28, P1, R16, R6, RZ ;  /* 0x00000006101c7210 */ /* 0x001fca0007f3e0ff */
[----:B------:R-:W-:Y:S01]  /*1209e0*/  IMAD.X R29, R19, 0x1, R5, P1 ;  /* 0x00000001131d7824 */ /* 0x000fe200008e0605 */
[----:B--2---:R-:W-:Y:S02]  /*1209f0*/  F2FP.SATFINITE.E4M3.F32.PACK_AB_MERGE_C R23, R57, R55, RZ ;  /* 0x000000373917723e */ /* 0x004fe400048070ff */
[----:B------:R-:W2:Y:S04]  /*120a00*/  LDL.LU R55, [R1+0x1c10] ;  /* 0x001c100001377983 */ /* 0x000ea80000300800 */
[----:B------:R-:W2:Y:S04]  /*120a10*/  LDL.LU R57, [R1+0x1c14] ;  /* 0x001c140001397983 */ /* 0x000ea80000300800 */
[----:B------:R-:W-:Y:S01]  /*120a20*/  STL [R1+0x5524], R23 ;  /* 0x0055241701007387 */ /* 0x000fe20000100800 */
[----:B---3--:R-:W-:-:S05]  /*120a30*/  F2FP.SATFINITE.E4M3.F32.PACK_AB_MERGE_C R22, R22, R46, RZ ;  /* 0x0000002e1616723e */ /* 0x008fca00048070ff */
[----:B------:R0:W-:Y:S01]  /*120a40*/  STL [R1+0x69a0], R22 ;  /* 0x0069a01601007387 */ /* 0x0001e20000100800 */
[----:B------:R-:W-:-:S03]  /*120a50*/  F2FP.SATFINITE.E4M3.F32.PACK_AB_MERGE_C R25, R43, R24, RZ ;  /* 0x000000182b19723e */ /* 0x000fc600048070ff */
[----:B------:R-:W-:Y:S01]  /*120a60*/  STL.64 [R1+0x2670], R28 ;  /* 0x0026701c01007387 */ /* 0x000fe20000100a00 */
[----:B0-----:R-:W-:-:S03]  /*120a70*/  IADD3 R22, P1, R16, R4, RZ ;  /* 0x0000000410167210 */ /* 0x001fc60007f3e0ff */
[----:B------:R-:W-:Y:S01]  /*120a80*/  STL [R1+0x5544], R25 ;  /* 0x0055441901007387 */ /* 0x000fe20000100800 */
[----:B------:R-:W-:Y:S01]  /*120a90*/  F2FP.SATFINITE.E4M3.F32.PACK_AB_MERGE_C R24, R47, R45, RZ ;  /* 0x0000002d2f18723e */ /* 0x000fe200048070ff */
[----:B------:R-:W-:-:S04]  /*120aa0*/  IMAD.X R23, R19, 0x1, R3, P1 ;  /* 0x0000000113177824 */ /* 0x000fc800008e0603 */
[----:B------:R-:W-:Y:S04]  /*120ab0*/  STL [R1+0x5f4], R24 ;  /* 0x0005f41801007387 */ /* 0x000fe80000100800 */
[----:B------:R-:W3:Y:S01]  /*120ac0*/  LDL.LU R43, [R1+0x1c18] ;  /* 0x001c1800012b7983 */ /* 0x000ee20000300800 */
[----:B------:R-:W-:-:S03]  /*120ad0*/  F2FP.SATFINITE.E4M3.F32.PACK_AB_MERGE_C R61, R61, R53, RZ ;  /* 0x000000353d3d723e */ /* 0x000fc600048070ff */
[----:B------:R-:W3:Y:S04]  /*120ae0*/  LDL.LU R45, [R1+0x1c1c] ;  /* 0x001c1c00012d7983 */ /* 0x000ee80000300800 */
[----:B------:R0:W-:Y:S04]  /*120af0*/  STL.64 [R1+0x2658], R22 ;  /* 0x0026581601007387 */ /* 0x0001e80000100a00 */
[----:B------:R-:W3:Y:S04]  /*120b00*/  LDL.LU R47, [R1+0x1c00] ;  /* 0x001c0000012f7983 */ /* 0x000ee80000300800 */
[----:B------:R-:W3:Y:S01]  /*120b10*/  LDL.LU R53, [R1+0x1c04] ;  /* 0x001c040001357983 */ /* 0x000ee20000300800 */
[----:B0-----:R-:W-:-:S03]  /*120b20*/  IADD3 R22, P1, R16, R2, RZ ;  /* 0x0000000210167210 */ /* 0x001fc60007f3e0ff */
[----:B------:R0:W-:Y:S02]  /*120b30*/  STL [R1+0x69d0], R61 ;  /* 0x0069d03d01007387 */ /* 0x0001e40000100800 */
[----:B------:R-:W-:Y:S02]  /*120b40*/  IMAD.X R23, R19, 0x1, R0, P1 ;  /* 0x0000000113177824 */ /* 0x000fe400008e0600 */
[----:B0-----:R-:W3:Y:S01]  /*120b50*/  LDL R61, [R1+0x1c] ;  /* 0x00001c00013d7983 */ /* 0x001ee20000100800 */
[----:B----4-:R-:W-:-:S05]  /*120b60*/  F2FP.SATFINITE.E4M3.F32.PACK_AB_MERGE_C R21, R27, R21, RZ ;  /* 0x000000151b15723e */ /* 0x010fca00048070ff */
[----:B------:R-:W-:Y:S04]  /*120b70*/  STL [R1+0x58c], R21 ;  /* 0x00058c1501007387 */ /* 0x000fe80000100800 */
[----:B------:R0:W-:Y:S02]  /*120b80*/  STL.64 [R1+0x2650], R22 ;  /* 0x0026501601007387 */ /* 0x0001e40000100a00 */
[----:B0-----:R-:W-:Y:S02]  /*120b90*/  IADD3 R22, P1, R16, R35, RZ ;  /* 0x0000002310167210 */ /* 0x001fe40007f3e0ff */
[----:B------:R-:W-:-:S03]  /*120ba0*/  F2FP.SATFINITE.E4M3.F32.PACK_AB_MERGE_C R24, R33, R30, RZ ;  /* 0x0000001e2118723e */ /* 0x000fc600048070ff */
[----:B------:R-:W-:Y:S01]  /*120bb0*/  IMAD.X R23, R19, 0x1, R44, P1 ;  /* 0x0000000113177824 */ /* 0x000fe200008e062c */
[----:B------:R-:W-:Y:S01]  /*120bc0*/  F2FP.SATFINITE.E4M3.F32.PACK_AB_MERGE_C R21, R38, R37, RZ ;  /* 0x000000252615723e */ /* 0x000fe200048070ff */
[----:B------:R0:W-:Y:S04]  /*120bd0*/  STL [R1+0x5564], R24 ;  /* 0x0055641801007387 */ /* 0x0001e80000100800 */
[----:B------:R1:W-:Y:S04]  /*120be0*/  STL [R1+0x564], R21 ;  /* 0x0005641501007387 */ /* 0x0003e80000100800 */
[----:B------:R4:W-:Y:S01]  /*120bf0*/  STL.64 [R1+0x2648], R22 ;  /* 0x0026481601007387 */ /* 0x0009e20000100a00 */
[----:B0-----:R-:W-:-:S02]  /*120c00*/  IADD3 R24, P1, R16, R58, RZ ;  /* 0x0000003a10187210 */ /* 0x001fc40007f3e0ff */
[----:B-1----:R-:W-:Y:S02]  /*120c10*/  F2FP.SATFINITE.E4M3.F32.PACK_AB_MERGE_C R21, R40, R39, RZ ;  /* 0x000000272815723e */ /* 0x002fe400048070ff */
[----:B----4-:R-:W-:Y:S01]  /*120c20*/  F2FP.SATFINITE.E4M3.F32.PACK_AB_MERGE_C R23, R49, R48, RZ ;  /* 0x000000303117723e */ /* 0x010fe200048070ff */
[----:B------:R-:W-:-:S04]  /*120c30*/  IMAD.X R25, R19, 0x1, R36, P1 ;  /* 0x0000000113197824 */ /* 0x000fc800008e0624 */
[----:B------:R-:W-:Y:S04]  /*120c40*/  STL [R1+0x6a8c], R23 ;  /* 0x006a8c1701007387 */ /* 0x000fe80000100800 */
[----:B------:R0:W-:Y:S04]  /*120c50*/  STL [R1+0x560], R21 ;  /* 0x0005601501007387 */ /* 0x0001e80000100800 */
[----:B------:R-:W4:Y:S04]  /*120c60*/  LDL.LU R22, [R1+0x1c08] ;  /* 0x001c080001167983 */ /* 0x000f280000300800 */
[----:B------:R-:W4:Y:S01]  /*120c70*/  LDL.LU R42, [R1+0x1c0c] ;  /* 0x001c0c00012a7983 */ /* 0x000f220000300800 */
[----:B0-----:R-:W-:-:S03]  /*120c80*/  F2FP.SATFINITE.E4M3.F32.PACK_AB_MERGE_C R21, R52, R50, RZ ;  /* 0x000000323415723e */ /* 0x001fc600048070ff */
[----:B------:R-:W-:Y:S04]  /*120c90*/  STL.64 [R1+0x2640], R24 ;  /* 0x0026401801007387 */ /* 0x000fe80000100a00 */
[----:B------:R2:W-:Y:S01]  /*120ca0*/  STL [R1+0x556c], R21 ;  /* 0x00556c1501007387 */ /* 0x0005e20000100800 */
[----:B------:R-:W-:-:S03]  /*120cb0*/  IADD3 R28, P1, R16, R15, RZ ;  /* 0x0000000f101c7210 */ /* 0x000fc60007f3e0ff */
[----:B------:R-:W4:Y:S04]  /*120cc0*/  LDL.LU R26, [R1+0x1420] ;  /* 0x00142000011a7983 */ /* 0x000f280000300800 */
[----:B------:R-:W4:Y:S04]  /*120cd0*/  LDL.LU R34, [R1+0x1424] ;  /* 0x0014240001227983 */ /* 0x000f280000300800 */
[----:B------:R-:W4:Y:S04]  /*120ce0*/  LDL.LU R48, [R1+0x1428] ;  /* 0x0014280001307983 */ /* 0x000f280000300800 */
[----:B------:R-:W4:Y:S01]  /*120cf0*/  LDL.LU R49, [R1+0x142c] ;  /* 0x00142c0001317983 */ /* 0x000f220000300800 */
[----:B------:R-:W-:Y:S01]  /*120d00*/  IMAD.X R29, R19, 0x1, R32, P1 ;  /* 0x00000001131d7824 */ /* 0x000fe200008e0620 */
[----:B--2---:R-:W-:-:S05]  /*120d10*/  F2FP.SATFINITE.E4M3.F32.PACK_AB_MERGE_C R21, R57, R55, RZ ;  /* 0x000000373915723e */ /* 0x004fca00048070ff */
[----:B------:R-:W-:Y:S04]  /*120d20*/  STL [R1+0x4d4], R21 ;  /* 0x0004d41501007387 */ /* 0x000fe80000100800 */
[----:B------:R-:W2:Y:S04]  /*120d30*/  LDL.LU R41, [R1+0x1bf0] ;  /* 0x001bf00001297983 */ /* 0x000ea80000300800 */
[----:B------:R-:W2:Y:S04]  /*120d40*/  LDL.LU R25, [R1+0x1bf4] ;  /* 0x001bf40001197983 */ /* 0x000ea80000300800 */
[----:B------:R-:W2:Y:S04]  /*120d50*/  LDL.LU R50, [R1+0x1bf8] ;  /* 0x001bf80001327983 */ /* 0x000ea80000300800 */
        /* <DEDUP_REMOVED lines=8> */
[----:B------:R-:W-:Y:S04]  /*120de0*/  STL [R1+0x5570], R23 ;  /* 0x0055701701007387 */ /* 0x000fe80000100800 */
[----:B------:R-:W3:Y:S01]  /*120df0*/  LDL.LU R24, [R1+0x1bec] ;  /* 0x001bec0001187983 */ /* 0x000ee20000300800 */
[----:B------:R-:W-:-:S05]  /*120e00*/  F2FP.SATFINITE.E4M3.F32.PACK_AB_MERGE_C R21, R53, R47, RZ ;  /* 0x0000002f3515723e */ /* 0x000fca00048070ff */
[----:B------:R0:W-:Y:S04]  /*120e10*/  STL [R1+0x210], R21 ;  /* 0x0002101501007387 */ /* 0x0001e80000100800 */
[----:B0-----:R-:W3:Y:S04]  /*120e20*/  LDL.LU R21, [R1+0x1bd0] ;  /* 0x001bd00001157983 */ /* 0x001ee80000300800 */
[----:B------:R-:W3:Y:S04]  /*120e30*/  LDL.LU R27, [R1+0x1bd4] ;  /* 0x001bd400011b7983 */ /* 0x000ee80000300800 */
[----:B------:R-:W3:Y:S04]  /*120e40*/  LDL.LU R30, [R1+0x1bd8] ;  /* 0x001bd800011e7983 */ /* 0x000ee80000300800 */
[----:B------:R-:W3:Y:S04]  /*120e50*/  LDL.LU R33, [R1+0x1bdc] ;  /* 0x001bdc0001217983 */ /* 0x000ee80000300800 */
[----:B------:R-:W3:Y:S04]  /*120e60*/  LDL.LU R37, [R1+0x1bc0] ;  /* 0x001bc00001257983 */ /* 0x000ee80000300800 */
[----:B------:R-:W3:Y:S04]  /*120e70*/  LDL.LU R38, [R1+0x1bc4] ;  /* 0x001bc40001267983 */ /* 0x000ee80000300800 */
[----:B------:R0:W-:Y:S04]  /*120e80*/  STL.64 [R1+0x2630], R28 ;  /* 0x0026301c01007387 */ /* 0x0001e80000100a00 */
[----:B0-----:R-:W3:Y:S04]  /*120e90*/  LDL.LU.64 R28, [R1+0x6ba8] ;  /* 0x006ba800011c7983 */ /* 0x001ee80000300a00 */
[----:B------:R-:W3:Y:S04]  /*120ea0*/  LDL.LU R39, [R1+0x1bc8] ;  /* 0x001bc80001277983 */ /* 0x000ee80000300800 */
[----:B------:R-:W3:Y:S04]  /*120eb0*/  LDL.LU R40, [R1+0x1bcc] ;  /* 0x001bcc0001287983 */ /* 0x000ee80000300800 */
[----:B------:R-:W3:Y:S04]  /*120ec0*/  LDL.LU R43, [R1+0x1bb0] ;  /* 0x001bb000012b7983 */ /* 0x000ee80000300800 */
[----:B------:R-:W3:Y:S04]  /*120ed0*/  LDL.LU R45, [R1+0x1bb4] ;  /* 0x001bb400012d7983 */ /* 0x000ee80000300800 */
[----:B------:R-:W3:Y:S04]  /*120ee0*/  LDL.LU R47, [R1+0x1bb8] ;  /* 0x001bb800012f7983 */ /* 0x000ee80000300800 */
[----:B------:R-:W3:Y:S01]  /*120ef0*/  LDL.LU R53, [R1+0x1bbc] ;  /* 0x001bbc0001357983 */ /* 0x000ee20000300800 */
[----:B----4-:R-:W-:-:S02]  /*120f00*/  F2FP.SATFINITE.E4M3.F32.PACK_AB_MERGE_C R42, R42, R22, RZ ;  /* 0x000000162a2a723e */ /* 0x010fc400048070ff */
[----:B------:R-:W-:-:S05]  /*120f10*/  IADD3 R22, P1, R16, R61, RZ ;  /* 0x0000003d10167210 */ /* 0x000fca0007f3e0ff */
[----:B------:R-:W-:Y:S01]  /*120f20*/  IMAD.X R23, R19, 0x1, R60, P1 ;  /* 0x0000000113177824 */ /* 0x000fe200008e063c */
[----:B------:R-:W-:Y:S01]  /*120f30*/  STL [R1+0x5548], R42 ;  /* 0x0055482a01007387 */ /* 0x000fe20000100800 */
[----:B------:R-:W-:-:S05]  /*120f40*/  F2FP.SATFINITE.E4M3.F32.PACK_AB_MERGE_C R26, R34, R26, RZ ;  /* 0x0000001a221a723e */ /* 0x000fca00048070ff */
[----:B------:R-:W-:Y:S04]  /*120f50*/  STL [R1+0x208], R26 ;  /* 0x0002081a01007387 */ /* 0x000fe80000100800 */
[----:B------:R0:W-:Y:S02]  /*120f60*/  STL.64 [R1+0x2628], R22 ;  /* 0x0026281601007387 */ /* 0x0001e40000100a00 */
[----:B0-----:R-:W-:Y:S02]  /*120f70*/  F2FP.SATFINITE.E4M3.F32.PACK_AB_MERGE_C R22, R49, R48, RZ ;  /* 0x000000303116723e */ /* 0x001fe400048070ff */
[----:B------:R-:W4:Y:S04]  /*120f80*/  LDL.LU R48, [R1+0x1ba0] ;  /* 0x001ba00001307983 */ /* 0x000f280000300800 */
[----:B------:R-:W4:Y:S04]  /*120f90*/  LDL.LU R49, [R1+0x1ba4] ;  /* 0x001ba40001317983 */ /* 0x000f280000300800 */
[----:B------:R3:W-:Y:S01]  /*120fa0*/  STL [R1+0x5568], R22 ;  /* 0x0055681601007387 */ /* 0x0007e20000100800 */
[----:B--2---:R-:W-:-:S05]  /*120fb0*/  F2FP.SATFINITE.E4M3.F32.PACK_AB_MERGE_C R25, R25, R41, RZ ;  /* 0x000000291919723e */ /* 0x004fca00048070ff */
[----:B------:R-:W-:Y:S01]  /*120fc0*/  STL [R1+0x5678], R25 ;  /* 0x0056781901007387 */ /* 0x000fe20000100800 */
[----:B---3--:R-:W-:-:S05]  /*120fd0*/  IADD3 R22, P1, R16, R28, RZ ;  /* 0x0000001c10167210 */ /* 0x008fca0007f3e0ff */
[----:B------:R-:W-:-:S05]  /*120fe0*/  IMAD.X R23, R19, 0x1, R20, P1 ;  /* 0x0000000113177824 */ /* 0x000fca00008e0614 */
[----:B------:R0:W-:Y:S02]  /*120ff0*/  STL.64 [R1+0x2620], R22 ;  /* 0x0026201601007387 */ /* 0x0001e40000100a00 */
[----:B0-----:R-:W-:Y:S02]  /*121000*/  F2FP.SATFINITE.E4M3.F32.PACK_AB_MERGE_C R23, R52, R50, RZ ;  /* 0x000000323417723e */ /* 0x001fe400048070ff */
[----:B------:R-:W-:Y:S01]  /*121010*/  F2FP.SATFINITE.E4M3.F32.PACK_AB_MERGE_C R22, R57, R55, RZ ;  /* 0x000000373916723e */ /* 0x000fe200048070ff */
[----:B------:R-:W2:Y:S04]  /*121020*/  LDL.LU R50, [R1+0x1ba8] ;  /* 0x001ba80001327983 */ /* 0x000ea80000300800 */
[----:B------:R-:W-:Y:S04]  /*121030*/  STL [R1+0x5674], R23 ;  /* 0x0056741701007387 */ /* 0x000fe80000100800 */
[----:B------:R-:W2:Y:S04]  /*121040*/  LDL.LU R52, [R1+0x1bac] ;  /* 0x001bac0001347983 */ /* 0x000ea80000300800 */
[----:B------:R0:W-:Y:S04]  /*121050*/  STL [R1+0x56b0], R22 ;  /* 0x0056b01601007387 */ /* 0x0001e80000100800 */
[----:B------:R-:W3:Y:S04]  /*121060*/  LDL.LU R55, [R1+0x1b90] ;  /* 0x001b900001377983 */ /* 0x000ee80000300800 */
[----:B------:R-:W3:Y:S01]  /*121070*/  LDL.LU R57, [R1+0x1b94] ;  /* 0x001b940001397983 */ /* 0x000ee20000300800 */
[----:B0-----:R-:W-:-:S05]  /*121080*/  IADD3 R22, P1, R16, R59, RZ ;  /* 0x0000003b10167210 */ /* 0x001fca0007f3e0ff */
[----:B------:R-:W-:Y:S01]  /*121090*/  IMAD.X R23, R19, 0x1, R51, P1 ;  /* 0x0000000113177824 */ /* 0x000fe200008e0633 */
[----:B------:R-:W-:-:S04]  /*1210a0*/  F2FP.SATFINITE.E4M3.F32.PACK_AB_MERGE_C R24, R24, R46, RZ ;  /* 0x0000002e1818723e */ /* 0x000fc800048070ff */
[----:B------:R0:W-:Y:S01]  /*1210b0*/  STL.64 [R1+0x2618], R22 ;  /* 0x0026181601007387 */ /* 0x0001e20000100a00 */
[----:B------:R-:W-:-:S03]  /*1210c0*/  F2FP.SATFINITE.E4M3.F32.PACK_AB_MERGE_C R21, R27, R21, RZ ;  /* 0x000000151b15723e */ /* 0x000fc600048070ff */
[----:B------:R1:W-:Y:S01]  /*1210d0*/  STL [R1+0x56ac], R24 ;  /* 0x0056ac1801007387 */ /* 0x0003e20000100800 */
[----:B0-----:R-:W-:-:S03]  /*1210e0*/  IADD3 R22, P1, R16, R29, RZ ;  /* 0x0000001d10167210 */ /* 0x001fc60007f3e0ff */
[----:B------:R0:W-:Y:S02]  /*1210f0*/  STL [R1+0x56d0], R21 ;  /* 0x0056d01501007387 */ /* 0x0001e40000100800 */
[----:B------:R-:W-:Y:S01]  /*121100*/  IMAD.X R23, R19, 0x1, R18, P1 ;  /* 0x0000000113177824 */ /* 0x000fe200008e0612 */
[----:B-1----:R-:W-:-:S04]  /*121110*/  F2FP.SATFINITE.E4M3.F32.PACK_AB_MERGE_C R24, R33, R30, RZ ;  /* 0x0000001e2118723e */ /* 0x002fc800048070ff */
[----:B------:R1:W-:Y:S01]  /*121120*/  STL.64 [R1+0x2610], R22 ;  /* 0x0026101601007387 */ /* 0x0003e20000100a00 */
[----:B0-----:R-:W-:-:S03]  /*121130*/  F2FP.SATFINITE.E4M3.F32.PACK_AB_MERGE_C R21, R38, R37, RZ ;  /* 0x000000252615723e */ /* 0x001fc600048070ff */
[----:B------:R-:W-:Y:S01]  /*121140*/  STL [R1+0x56cc], R24 ;  /* 0x0056cc1801007387 */ /* 0x000fe20000100800 */
[----:B-1----:R-:W-:-:S03]  /*121150*/  IADD3 R22, P1, R16, R11, RZ ;  /* 0x0000000b10167210 */ /* 0x002fc60007f3e0ff */
[----:B------:R0:W-:Y:S02]  /*121160*/  STL [R1+0x56ec], R21 ;  /* 0x0056ec1501007387 */ /* 0x0001e40000100800 */
[----:B------:R-:W-:-:S05]  /*121170*/  IMAD.X R23, R19, 0x1, R13, P1 ;  /* 0x0000000113177824 */ /* 0x000fca00008e060d */
[----:B------:R1:W-:Y:S01]  /*121180*/  STL.64 [R1+0x2568], R22 ;  /* 0x0025681601007387 */ /* 0x0003e20000100a00 */
[----:B0-----:R-:W-:-:S05]  /*121190*/  F2FP.SATFINITE.E4M3.F32.PACK_AB_MERGE_C R21, R40, R39, RZ ;  /* 0x000000272815723e */ /* 0x001fca00048070ff */
[----:B------:R0:W-:Y:S04]  /*1211a0*/  STL [R1+0x56e8], R21 ;  /* 0x0056e81501007387 */ /* 0x0001e80000100800 */
[----:B------:R-:W3:Y:S01]  /*1211b0*/  LDL.LU R26, [R1+0x1b98] ;  /* 0x001b9800011a7983 */ /* 0x000ee20000300800 */
[----:B-1----:R-:W-:Y:S02]  /*1211c0*/  IADD3 R22, P1, R16, R12, RZ ;  /* 0x0000000c10167210 */ /* 0x002fe40007f3e0ff */
[----:B0-----:R-:W-:-:S03]  /*1211d0*/  F2FP.SATFINITE.E4M3.F32.PACK_AB_MERGE_C R21, R45, R43, RZ ;  /* 0x0000002b2d15723e */ /* 0x001fc600048070ff */
[----:B------:R-:W-:Y:S01]  /*1211e0*/  IMAD.X R23, R19, 0x1, R14, P1 ;  /* 0x0000000113177824 */ /* 0x000fe200008e060e */
[----:B------:R-:W-:-:S04]  /*1211f0*/  F2FP.SATFINITE.E4M3.F32.PACK_AB_MERGE_C R19, R53, R47, RZ ;  /* 0x0000002f3513723e */ /* 0x000fc800048070ff */
[----:B------:R-:W-:Y:S04]  /*121200*/  STL.64 [R1+0x2560], R22 ;  /* 0x0025601601007387 */ /* 0x000fe80000100a00 */
[----:B------:R-:W-:Y:S04]  /*121210*/  STL [R1+0x5714], R21 ;  /* 0x0057141501007387 */ /* 0x000fe80000100800 */
[----:B------:R-:W3:Y:S04]  /*121220*/  LDL.LU R40, [R1+0x1b9c] ;  /* 0x001b9c0001287983 */ /* 0x000ee80000300800 */
[----:B------:R4:W-:Y:S04]  /*121230*/  STL [R1+0x5710], R19 ;  /* 0x0057101301007387 */ /* 0x0009e80000100800 */
[----:B------:R-:W3:Y:S04]  /*121240*/  LDL.LU R43, [R1+0x1b80] ;  /* 0x001b8000012b7983 */ /* 0x000ee80000300800 */
[----:B------:R-:W3:Y:S01]  /*121250*/  LDL.LU R53, [R1+0x1b84] ;  /* 0x001b840001357983 */ /* 0x000ee20000300800 */
[----:B------:R-:W-:Y:S01]  /*121260*/  VIADD R16, R16, UR6 ;  /* 0x0000000610107c36 */ /* 0x000fe20008000000 */
[----:B----4-:R-:W-:Y:S01]  /*121270*/  F2FP.SATFINITE.E4M3.F32.PACK_AB_MERGE_C R19, R49, R48, RZ ;  /* 0x000000303113723e */ /* 0x010fe200048070ff */
[----:B------:R-:W-:Y:S01]  /*121280*/  ULDC UR6, c[0x0][0x248] ;  /* 0x0000920000067ab9 */ /* 0x000fe20000000800 */
[----:B------:R-:W4:Y:S02]  /*121290*/  LDL.LU R45, [R1+0x1b88] ;  /* 0x001b8800012d7983 */ /* 0x000f240000300800 */
[----:B------:R-:W-:-:S02]  /*1212a0*/  IADD3 R22, P1, R16, R8, RZ ;  /* 0x0000000810167210 */ /* 0x000fc40007f3e0ff */
        /* <DEDUP_REMOVED lines=9> */
[----:B--2---:R-:W-:-:S05]  /*121340*/  F2FP.SATFINITE.E4M3.F32.PACK_AB_MERGE_C R24, R52, R50, RZ ;  /* 0x000000323418723e */ /* 0x004fca00048070ff */
[----:B------:R0:W-:Y:S01]  /*121350*/  STL [R1+0x5738], R24 ;  /* 0x0057381801007387 */ /* 0x0001e20000100800 */
[----:B---3--:R-:W-:-:S05]  /*121360*/  F2FP.SATFINITE.E4M3.F32.PACK_AB_MERGE_C R21, R57, R55, RZ ;  /* 0x000000373915723e */ /* 0x008fca00048070ff */
[----:B------:R1:W-:Y:S04]  /*121370*/  STL [R1+0x55c4], R21 ;  /* 0x0055c41501007387 */ /* 0x0003e80000100800 */
[----:B------:R-:W2:Y:S04]  /*121380*/  LDL.LU R34, [R1+0x1b78] ;  /* 0x001b780001227983 */ /* 0x000ea80000300800 */
[----:B------:R-:W2:Y:S04]  /*121390*/  LDL.LU R30, [R1+0x1b7c] ;  /* 0x001b7c00011e7983 */ /* 0x000ea80000300800 */
[----:B------:R-:W3:Y:S04]  /*1213a0*/  LDL.LU R41, [R1+0x1b60] ;  /* 0x001b600001297983 */ /* 0x000ee80000300800 */
[----:B------:R1:W-:Y:S04]  /*1213b0*/  STL.64 [R1+0x2440], R22 ;  /* 0x0024401601007387 */ /* 0x0003e80000100a00 */
[----:B------:R-:W3:Y:S04]  /*1213c0*/  LDL.LU R25, [R1+0x1b64] ;  /* 0x001b640001197983 */ /* 0x000ee80000300800 */
[----:B------:R-:W3:Y:S04]  /*1213d0*/  LDL.LU R46, [R1+0x1b68] ;  /* 0x001b6800012e7983 */ /* 0x000ee80000300800 */
        /* <DEDUP_REMOVED lines=11> */
[----:B------:R-:W-:-:S05]  /*121490*/  IADD3 R22, P1, R16, R7, RZ ;  /* 0x0000000710167210 */ /* 0x000fca0007f3e0ff */
[----:B------:R-:W-:Y:S01]  /*1214a0*/  IMAD.X R23, R19, 0x1, R54, P1 ;  /* 0x0000000113177824 */ /* 0x000fe200008e0636 */
[----:B------:R-:W-:-:S05]  /*1214b0*/  F2FP.SATFINITE.E4M3.F32.PACK_AB_MERGE_C R40, R40, R26, RZ ;  /* 0x0000001a2828723e */ /* 0x000fca00048070ff */
[----:B------:R0:W-:Y:S01]  /*1214c0*/  STL [R1+0x55c0], R40 ;  /* 0x0055c02801007387 */ /* 0x0001e20000100800 */
[----:B------:R-:W-:-:S05]  /*1214d0*/  F2FP.SATFINITE.E4M3.F32.PACK_AB_MERGE_C R26, R53, R43, RZ ;  /* 0x0000002b351a723e */ /* 0x000fca00048070ff */
[----:B------:R1:W-:Y:S04]  /*1214e0*/  STL [R1+0x5578], R26 ;  /* 0x0055781a01007387 */ /* 0x0003e80000100800 */
[----:B0-----:R-:W3:Y:S04]  /*1214f0*/  LDL.LU R40, [R1+0x1b38] ;  /* 0x001b380001287983 */ /* 0x001ee80000300800 */
[----:B------:R-:W3:Y:S04]  /*121500*/  LDL.LU R43, [R1+0x1b3c] ;  /* 0x001b3c00012b7983 */ /* 0x000ee80000300800 */
[----:B------:R-:W3:Y:S04]  /*121510*/  LDL.LU R53, [R1+0x1b20] ;  /* 0x001b200001357983 */ /* 0x000ee80000300800 */
[----:B------:R0:W-:Y:S04]  /*121520*/  STL.64 [R1+0x2428], R22 ;  /* 0x0024281601007387 */ /* 0x0001e80000100a00 */
[----:B------:R-:W3:Y:S01]  /*121530*/  LDL.LU R54, [R1+0x1b24] ;  /* 0x001b240001367983 */ /* 0x000ee20000300800 */
[----:B----4-:R-:W-:-:S02]  /*121540*/  F2FP.SATFINITE.E4M3.F32.PACK_AB_MERGE_C R42, R47, R45, RZ ;  /* 0x0000002d2f2a723e */ /* 0x010fc400048070ff */
[----:B-1----:R-:W-:Y:S02]  /*121550*/  F2FP.SATFINITE.E4M3.F32.PACK_AB_MERGE_C R26, R49, R48, RZ ;  /* 0x00000030311a723e */ /* 0x002fe400048070ff */
[C---:B0-----:R-:W-:Y:S01]  /*121560*/  IADD3 R22, P1, R16.reuse, R6, RZ ;  /* 0x0000000610167210 */ /* 0x041fe20007f3e0ff */
[----:B------:R-:W-:Y:S04]  /*121570*/  STL [R1+0x5574], R42 ;  /* 0x0055742a01007387 */ /* 0x000fe80000100800 */
[----:B------:R-:W-:Y:S01]  /*121580*/  IMAD.X R23, R19, 0x1, R5, P1 ;  /* 0x0000000113177824 */ /* 0x000fe200008e0605 */
[----:B------:R-:W-:Y:S04]  /*121590*/  STL [R1+0x54d8], R26 ;  /* 0x0054d81a01007387 */ /* 0x000fe80000100800 */
[----:B------:R-:W4:Y:S04]  /*1215a0*/  LDL.LU R45, [R1+0x1b28] ;  /* 0x001b2800012d7983 */ /* 0x000f280000300800 */
[----:B------:R-:W4:Y:S04]  /*1215b0*/  LDL.LU R47, [R1+0x1b2c] ;  /* 0x001b2c00012f7983 */ /* 0x000f280000300800 */
[----:B------:R-:W4:Y:S04]  /*1215c0*/  LDL.LU R48, [R1+0x1b10] ;  /* 0x001b100001307983 */ /* 0x000f280000300800 */
[----:B------:R0:W-:Y:S04]  /*1215d0*/  STL.64 [R1+0x2420], R22 ;  /* 0x0024201601007387 */ /* 0x0001e80000100a00 */
[----:B------:R-:W4:Y:S01]  /*1215e0*/  LDL.LU R49, [R1+0x1b14] ;  /* 0x001b140001317983 */ /* 0x000f220000300800 */
[----:B0-----:R-:W-:-:S05]  /*1215f0*/  IADD3 R22, P1, R16, R4, RZ ;  /* 0x0000000410167210 */ /* 0x001fca0007f3e0ff */
[----:B------:R-:W-:Y:S01]  /*121600*/  IMAD.X R23, R19, 0x1, R3, P1 ;  /* 0x0000000113177824 */ /* 0x000fe200008e0603 */
[----:B--2---:R-:W-:-:S05]  /*121610*/  F2FP.SATFINITE.E4M3.F32.PACK_AB_MERGE_C R30, R30, R34, RZ ;  /* 0x000000221e1e723e */ /* 0x004fca00048070ff */
[----:B------:R-:W-:Y:S01]  /*121620*/  STL [R1+0x6868], R30 ;  /* 0x0068681e01007387 */ /* 0x000fe20000100800 */
[----:B---3--:R-:W-:-:S05]  /*121630*/  F2FP.SATFINITE.E4M3.F32.PACK_AB_MERGE_C R25, R25, R41, RZ ;  /* 0x000000291919723e */ /* 0x008fca00048070ff */
[----:B------:R-:W-:Y:S04]  /*121640*/  STL [R1+0x54ac], R25 ;  /* 0x0054ac1901007387 */ /* 0x000fe80000100800 */
[----:B------:R0:W-:Y:S01]  /*121650*/  STL.64 [R1+0x2418], R22 ;  /* 0x0024181601007387 */ /* 0x0001e20000100a00 */
[----:B------:R-:W-:Y:S02]  /*121660*/  F2FP.SATFINITE.E4M3.F32.PACK_AB_MERGE_C R24, R24, R46, RZ ;  /* 0x0000002e1818723e */ /* 0x000fe400048070ff */
[----:B------:R-:W-:Y:S02]  /*121670*/  F2FP.SATFINITE.E4M3.F32.PACK_AB_MERGE_C R21, R27, R21, RZ ;  /* 0x000000151b15723e */ /* 0x000fe400048070ff */
[----:B0-----:R-:W-:Y:S01]  /*121680*/  IADD3 R22, P1, R16, R2, RZ ;  /* 0x0000000210167210 */ /* 0x001fe20007f3e0ff */
[----:B------:R0:W-:Y:S04]  /*121690*/  STL [R1+0x54a8], R24 ;  /* 0x0054a81801007387 */ /* 0x0001e80000100800 */
[----:B------:R-:W-:Y:S01]  /*1216a0*/  IMAD.X R23, R19, 0x1, R0, P1 ;  /* 0x0000000113177824 */ /* 0x000fe200008e0600 */
[----:B------:R1:W-:Y:S04]  /*1216b0*/  STL [R1+0x5470], R21 ;  /* 0x0054701501007387 */ /* 0x0003e80000100800 */
[----:B------:R2:W-:Y:S01]  /*1216c0*/  STL.64 [R1+0x2410], R22 ;  /* 0x0024101601007387 */ /* 0x0005e20000100a00 */
[----:B0-----:R-:W-:-:S02]  /*1216d0*/  F2FP.SATFINITE.E4M3.F32.PACK_AB_MERGE_C R24, R37, R33, RZ ;  /* 0x000000212518723e */ /* 0x001fc400048070ff */
[----:B-1----:R-:W-:Y:S02]  /*1216e0*/  F2FP.SATFINITE.E4M3.F32.PACK_AB_MERGE_C R21, R39, R38, RZ ;  /* 0x000000262715723e */ /* 0x002fe400048070ff */
[----:B--2---:R-:W-:Y:S01]  /*1216f0*/  IADD3 R22, P1, R16, R35, RZ ;  /* 0x0000002310167210 */ /* 0x004fe20007f3e0ff */
[----:B------:R-:W-:Y:S04]  /*121700*/  STL [R1+0x546c], R24 ;  /* 0x00546c1801007387 */ /* 0x000fe80000100800 */
[----:B------:R-:W-:Y:S01]  /*121710*/  IMAD.X R23, R19, 0x1, R44, P1 ;  /* 0x0000000113177824 */ /* 0x000fe200008e062c */
[----:B------:R0:W-:Y:S04]  /*121720*/  STL [R1+0x542c], R21 ;  /* 0x00542c1501007387 */ /* 0x0001e80000100800 */
[----:B------:R1:W-:Y:S01]  /*121730*/  STL.64 [R1+0x2408], R22 ;  /* 0x0024081601007387 */ /* 0x0003e20000100a00 */
[----:B0-----:R-:W-:-:S03]  /*121740*/  F2FP.SATFINITE.E4M3.F32.PACK_AB_MERGE_C R21, R57, R55, RZ ;  /* 0x000000373915723e */ /* 0x001fc600048070ff */
[----:B------:R-:W2:Y:S01]  /*121750*/  LDL.LU R55, [R1+0x1b18] ;  /* 0x001b180001377983 */ /* 0x000ea20000300800 */
[----:B-1----:R-:W-:-:S05]  /*121760*/  F2FP.SATFINITE.E4M3.F32.PACK_AB_MERGE_C R22, R52, R50, RZ ;  /* 0x000000323416723e */ /* 0x002fca00048070ff */
[----:B------:R0:W-:Y:S04]  /*121770*/  STL [R1+0x5430], R22 ;  /* 0x0054301601007387 */ /* 0x0001e80000100800 */
        /* <DEDUP_REMOVED lines=8> */
[----:B-1----:R-:W-:-:S03]  /*121800*/  F2FP.SATFINITE.E4M3.F32.PACK_AB_MERGE_C R21, R54, R53, RZ ;  /* 0x000000353615723e */ /* 0x002fc600048070ff */
[----:B------:R-:W-:Y:S01]  /*121810*/  STL [R1+0x53fc], R24 ;  /* 0x0053fc1801007387 */ /* 0x000fe20000100800 */
[----:B0-----:R-:W-:-:S03]  /*121820*/  IADD3 R22, P1, R16, R15, RZ ;  /* 0x0000000f10167210 */ /* 0x001fc60007f3e0ff */
[----:B------:R4:W-:Y:S02]  /*121830*/  STL [R1+0x53b0], R21 ;  /* 0x0053b01501007387 */ /* 0x0009e40000100800 */
[----:B------:R-:W-:Y:S02]  /*121840*/  IMAD.X R23, R19, 0x1, R32, P1 ;  /* 0x0000000113177824 */ /* 0x000fe400008e0620 */
[----:B------:R-:W3:Y:S04]  /*121850*/  LDL.LU R26, [R1+0x1408] ;  /* 0x00140800011a7983 */ /* 0x000ee80000300800 */
[----:B------:R-:W3:Y:S04]  /*121860*/  LDL.LU R34, [R1+0x140c] ;  /* 0x00140c0001227983 */ /* 0x000ee80000300800 */
[----:B------:R-:W3:Y:S04]  /*121870*/  LDL.LU R53, [R1+0x1b00] ;  /* 0x001b000001357983 */ /* 0x000ee80000300800 */
[----:B------:R0:W-:Y:S04]  /*121880*/  STL.64 [R1+0x23f8], R22 ;  /* 0x0023f81601007387 */ /* 0x0001e80000100a00 */
[----:B------:R-:W3:Y:S01]  /*121890*/  LDL.LU R54, [R1+0x1b04] ;  /* 0x001b040001367983 */ /* 0x000ee20000300800 */
[----:B----4-:R-:W-:-:S03]  /*1218a0*/  F2FP.SATFINITE.E4M3.F32.PACK_AB_MERGE_C R21, R49, R48, RZ ;  /* 0x000000303115723e */ /* 0x010fc600048070ff */
[----:B------:R-:W4:Y:S01]  /*1218b0*/  LDL.LU R41, [R1+0x1b08] ;  /* 0x001b080001297983 */ /* 0x000f220000300800 */
[----:B0-----:R-:W-:-:S05]  /*1218c0*/  F2FP.SATFINITE.E4M3.F32.PACK_AB_MERGE_C R22, R47, R45, RZ ;  /* 0x0000002d2f16723e */ /* 0x001fca00048070ff */
[----:B------:R-:W-:Y:S04]  /*1218d0*/  STL [R1+0x53ac], R22 ;  /* 0x0053ac1601007387 */ /* 0x000fe80000100800 */
[----:B------:R-:W4:Y:S04]  /*1218e0*/  LDL.LU R25, [R1+0x1b0c] ;  /* 0x001b0c0001197983 */ /* 0x000f280000300800 */
[----:B------:R0:W-:Y:S04]  /*1218f0*/  STL [R1+0x57b4], R21 ;  /* 0x0057b41501007387 */ /* 0x0001e80000100800 */
        /* <DEDUP_REMOVED lines=8> */
[----:B------:R-:W4:Y:S01]  /*121980*/  LDL.LU R40, [R1+0x1ad0] ;  /* 0x001ad00001287983 */ /* 0x000f220000300800 */
[----:B------:R-:W-:-:S03]  /*121990*/  IADD3 R22, P1, R16, R56, RZ ;  /* 0x0000003810167210 */ /* 0x000fc60007f3e0ff */
[----:B------:R-:W4:Y:S04]  /*1219a0*/  LDL.LU R43, [R1+0x1ad4] ;  /* 0x001ad400012b7983 */ /* 0x000f280000300800 */
[----:B------:R-:W4:Y:S01]  /*1219b0*/  LDL.LU R47, [R1+0x1ad8] ;  /* 0x001ad800012f7983 */ /* 0x000f220000300800 */
[----:B------:R-:W-:-:S03]  /*1219c0*/  IMAD.X R23, R19, 0x1, R31, P1 ;  /* 0x0000000113177824 */ /* 0x000fc600008e061f */
[----:B------:R-:W4:Y:S04]  /*1219d0*/  LDL.LU R48, [R1+0x1adc] ;  /* 0x001adc0001307983 */ /* 0x000f280000300800 */
[----:B------:R-:W-:Y:S04]  /*1219e0*/  STL [R1+0x6ba0], R31 ;  /* 0x006ba01f01007387 */ /* 0x000fe80000100800 */
[----:B------:R2:W-:Y:S02]  /*1219f0*/  STL.64 [R1+0x23f0], R22 ;  /* 0x0023f01601007387 */ /* 0x0005e40000100a00 */
[----:B--2---:R-:W-:-:S02]  /*121a00*/  F2FP.SATFINITE.E4M3.F32.PACK_AB_MERGE_C R22, R57, R55, RZ ;  /* 0x000000373916723e */ /* 0x004fc400048070ff */
[----:B------:R-:W2:Y:S04]  /*121a10*/  LDL.LU R55, [R1+0x1ac0] ;  /* 0x001ac00001377983 */ /* 0x000ea80000300800 */
[----:B------:R-:W2:Y:S04]  /*121a20*/  LDL.LU R57, [R1+0x1ac4] ;  /* 0x001ac40001397983 */ /* 0x000ea80000300800 */
[----:B------:R3:W-:Y:S04]  /*121a30*/  STL [R1+0x57b0], R22 ;  /* 0x0057b01601007387 */ /* 0x0007e80000100800 */
        /* <DEDUP_REMOVED lines=8> */
[----:B------:R0:W-:Y:S02]  /*121ac0*/  STL.64 [R1+0x23e8], R22 ;  /* 0x0023e81601007387 */ /* 0x0001e40000100a00 */
[----:B0-----:R-:W-:Y:S02]  /*121ad0*/  F2FP.SATFINITE.E4M3.F32.PACK_AB_MERGE_C R23, R34, R26, RZ ;  /* 0x0000001a2217723e */ /* 0x001fe400048070ff */
[----:B------:R-:W-:Y:S02]  /*121ae0*/  F2FP.SATFINITE.E4M3.F32.PACK_AB_MERGE_C R22, R54, R53, RZ ;  /* 0x000000353616723e */ /* 0x000fe400048070ff */
[----:B------:R-:W3:Y:S04]  /*121af0*/  LDL.LU R53, [R1+0x1ab8] ;  /* 0x001ab80001357983 */ /* 0x000ee80000300800 */
[----:B------:R-:W-:Y:S04]  /*121b00*/  STL [R1+0x57d0], R23 ;  /* 0x0057d01701007387 */ /* 0x000fe80000100800 */
[----:B------:R-:W3:Y:S04]  /*121b10*/  LDL.LU R54, [R1+0x1abc] ;  /* 0x001abc0001367983 */ /* 0x000ee80000300800 */
[----:B------:R0:W-:Y:S02]  /*121b20*/  STL [R1+0x564c], R22 ;  /* 0x00564c1601007387 */ /* 0x0001e40000100800 */
[----:B0-----:R-:W-:-:S05]  /*121b30*/  IADD3 R22, P1, R16, R28, RZ ;  /* 0x0000001c10167210 */ /* 0x001fca0007f3e0ff */
[----:B------:R-:W-:Y:S01]  /*121b40*/  IMAD.X R23, R19, 0x1, R20, P1 ;  /* 0x0000000113177824 */ /* 0x000fe200008e0614 */
[----:B----4-:R-:W-:-:S04]  /*121b50*/  F2FP.SATFINITE.E4M3.F32.PACK_AB_MERGE_C R25, R25, R41, RZ ;  /* 0x000000291919723e */ /* 0x010fc800048070ff */
[----:B------:R0:W-:Y:S01]  /*121b60*/  STL.64 [R1+0x23e0], R22 ;  /* 0x0023e01601007387 */ /* 0x0001e20000100a00 */
[----:B------:R-:W-:-:S03]  /*121b70*/  F2FP.SATFINITE.E4M3.F32.PACK_AB_MERGE_C R24, R24, R46, RZ ;  /* 0x0000002e1818723e */ /* 0x000fc600048070ff */
[----:B------:R-:W-:Y:S01]  /*121b80*/  STL [R1+0x5648], R25 ;  /* 0x0056481901007387 */ /* 0x000fe20000100800 */
[----:B0-----:R-:W-:-:S03]  /*121b90*/  IADD3 R22, P1, R16, R59, RZ ;  /* 0x0000003b10167210 */ /* 0x001fc60007f3e0ff */
[----:B------:R0:W-:Y:S02]  /*121ba0*/  STL [R1+0x568c], R24 ;  /* 0x00568c1801007387 */ /* 0x0001e40000100800 */
[----:B------:R-:W-:-:S05]  /*121bb0*/  IMAD.X R23, R19, 0x1, R51, P1 ;  /* 0x0000000113177824 */ /* 0x000fca00008e0633 */
[----:B------:R1:W-:Y:S01]  /*121bc0*/  STL.64 [R1+0x23d8], R22 ;  /* 0x0023d81601007387 */ /* 0x0003e20000100a00 */
[----:B0-----:R-:W-:Y:S02]  /*121bd0*/  F2FP.SATFINITE.E4M3.F32.PACK_AB_MERGE_C R24, R27, R21, RZ ;  /* 0x000000151b18723e */ /* 0x001fe400048070ff */
[----:B------:R-:W-:Y:S02]  /*121be0*/  F2FP.SATFINITE.E4M3.F32.PACK_AB_MERGE_C R21, R37, R33, RZ ;  /* 0x000000212515723e */ /* 0x000fe400048070ff */
[----:B-1----:R-:W-:Y:S01]  /*121bf0*/  IADD3 R22, P1, R16, R29, RZ ;  /* 0x0000001d10167210 */ /* 0x002fe20007f3e0ff */
[----:B------:R0:W-:Y:S04]  /*121c00*/  STL [R1+0x5688], R24 ;  /* 0x0056881801007387 */ /* 0x0001e80000100800 */
[----:B------:R-:W-:Y:S01]  /*121c10*/  IMAD.X R23, R19, 0x1, R18, P1 ;  /* 0x0000000113177824 */ /* 0x000fe200008e0612 */
[----:B------:R1:W-:Y:S04]  /*121c20*/  STL [R1+0x56bc], R21 ;  /* 0x0056bc1501007387 */ /* 0x0003e80000100800 */
[----:B------:R4:W-:Y:S01]  /*121c30*/  STL.64 [R1+0x23d0], R22 ;  /* 0x0023d01601007387 */ /* 0x0009e20000100a00 */
[----:B0-----:R-:W-:-:S02]  /*121c40*/  F2FP.SATFINITE.E4M3.F32.PACK_AB_MERGE_C R24, R39, R38, RZ ;  /* 0x000000262718723e */ /* 0x001fc400048070ff */
[----:B-1----:R-:W-:-:S03]  /*121c50*/  F2FP.SATFINITE.E4M3.F32.PACK_AB_MERGE_C R21, R43, R40, RZ ;  /* 0x000000282b15723e */ /* 0x002fc600048070ff */
[----:B------:R-:W-:Y:S01]  /*121c60*/  STL [R1+0x56b8], R24 ;  /* 0x0056b81801007387 */ /* 0x000fe20000100800 */
[----:B----4-:R-:W-:-:S03]  /*121c70*/  IADD3 R22, P1, R16, R11, RZ ;  /* 0x0000000b10167210 */ /* 0x010fc60007f3e0ff */
[----:B------:R0:W-:Y:S02]  /*121c80*/  STL [R1+0x56d8], R21 ;  /* 0x0056d81501007387 */ /* 0x0001e40000100800 */
[----:B------:R-:W-:Y:S01]  /*121c90*/  IMAD.X R23, R19, 0x1, R13, P1 ;  /* 0x0000000113177824 */ /* 0x000fe200008e060d */
[----:B0-----:R-:W-:Y:S02]  /*121ca0*/  F2FP.SATFINITE.E4M3.F32.PACK_AB_MERGE_C R21, R48, R47, RZ ;  /* 0x0000002f3015723e */ /* 0x001fe400048070ff */
[----:B------:R-:W4:Y:S04]  /*121cb0*/  LDL.LU R47, [R1+0x1aa0] ;  /* 0x001aa000012f7983 */ /* 0x000f280000300800 */
[----:B------:R-:W4:Y:S04]  /*121cc0*/  LDL.LU R48, [R1+0x1aa4] ;  /* 0x001aa40001307983 */ /* 0x000f280000300800 */
[----:B------:R0:W-:Y:S04]  /*121cd0*/  STL.64 [R1+0x23c0], R22 ;  /* 0x0023c01601007387 */ /* 0x0001e80000100a00 */
[----:B------:R-:W-:Y:S01]  /*121ce0*/  STL [R1+0x56d4], R21 ;  /* 0x0056d41501007387 */ /* 0x000fe20000100800 */
[----:B0-----:R-:W-:-:S05]  /*121cf0*/  IADD3 R22, P1, R16, R12, RZ ;  /* 0x0000000c10167210 */ /* 0x001fca0007f3e0ff */
[----:B------:R-:W-:Y:S02]  /*121d00*/  IMAD.X R23, R19, 0x1, R14, P1 ;  /* 0x0000000113177824 */ /* 0x000fe400008e060e */
[----:B------:R-:W-:Y:S01]  /*121d10*/  VIADD R16, R16, UR6 ;  /* 0x0000000610107c36 */ /* 0x000fe20008000000 */
[----:B------:R-:W-:Y:S01]  /*121d20*/  ULDC UR6, c[0x0][0x248] ;  /* 0x0000920000067ab9 */ /* 0x000fe20000000800 */
[----:B--2---:R-:W-:Y:S02]  /*121d30*/  F2FP.SATFINITE.E4M3.F32.PACK_AB_MERGE_C R19, R57, R55, RZ ;  /* 0x000000373913723e */ /* 0x004fe400048070ff */
[----:B------:R-:W2:Y:S04]  /*121d40*/  LDL.LU R55, [R1+0x1aa8] ;  /* 0x001aa80001377983 */ /* 0x000ea80000300800 */
[----:B------:R-:W2:Y:S04]  /*121d50*/  LDL.LU R57, [R1+0x1aac] ;  /* 0x001aac0001397983 */ /* 0x000ea80000300800 */
[----:B------:R-:W-:Y:S04]  /*121d60*/  STL.64 [R1+0x23c8], R22 ;  /* 0x0023c81601007387 */ /* 0x000fe80000100a00 */
[----:B------:R0:W-:Y:S02]  /*121d70*/  STL [R1+0x56fc], R19 ;  /* 0x0056fc1301007387 */ /* 0x0001e40000100800 */
[----:B0-----:R-:W-:-:S02]  /*121d80*/  F2FP.SATFINITE.E4M3.F32.PACK_AB_MERGE_C R19, R49, R45, RZ ;  /* 0x0000002d3113723e */ /* 0x001fc400048070ff */
[----:B------:R-:W-:-:S03]  /*121d90*/  IADD3 R22, P1, R16, R8, RZ ;  /* 0x0000000810167210 */ /* 0x000fc60007f3e0ff */
[----:B------:R0:W-:Y:S01]  /*121da0*/  STL [R1+0x56f8], R19 ;  /* 0x0056f81301007387 */ /* 0x0001e20000100800 */
[----:B---3--:R-:W-:Y:S02]  /*121db0*/  F2FP.SATFINITE.E4M3.F32.PACK_AB_MERGE_C R21, R52, R50, RZ ;  /* 0x000000323415723e */ /* 0x008fe400048070ff */
[----:B0-----:R-:W-:-:S03]  /*121dc0*/  SHF.R.S32.HI R19, RZ, 0x1f, R16 ;  /* 0x0000001fff137819 */ /* 0x001fc60000011410 */
[----:B------:R-:W-:Y:S02]  /*121dd0*/  STL [R1+0x571c], R21 ;  /* 0x00571c1501007387 */ /* 0x000fe40000100800 */
[----:B------:R-:W-:-:S05]  /*121de0*/  IMAD.X R23, R19, 0x1, R17, P1 ;  /* 0x0000000113177824 */ /* 0x000fca00008e0611 */
[----:B------:R0:W-:Y:S04]  /*121df0*/  STL.64 [R1+0x23b8], R22 ;  /* 0x0023b81601007387 */ /* 0x0001e80000100a00 */
[----:B0-----:R-:W3:Y:S04]  /*121e00*/  LDL.LU R23, [R1+0x1a90] ;  /* 0x001a900001177983 */ /* 0x001ee80000300800 */
[----:B------:R-:W3:Y:S01]  /*121e10*/  LDL.LU R49, [R1+0x1a94] ;  /* 0x001a940001317983 */ /* 0x000ee20000300800 */
[----:B------:R-:W-:-:S03]  /*121e20*/  F2FP.SATFINITE.E4M3.F32.PACK_AB_MERGE_C R21, R54, R53, RZ ;  /* 0x000000353615723e */ /* 0x000fc600048070ff */
[----:B------:R-:W3:Y:S04]  /*121e30*/  LDL.LU R22, [R1+0x1a98] ;  /* 0x001a980001167983 */ /* 0x000ee80000300800 */
        /* <DEDUP_REMOVED lines=8> */
[----:B------:R-:W-:-:S03]  /*121ec0*/  IADD3 R30, P1, R16, R10, RZ ;  /* 0x0000000a101e7210 */ /* 0x000fc60007f3e0ff */
[----:B0-----:R-:W3:Y:S04]  /*121ed0*/  LDL.LU R21, [R1+0x1a78] ;  /* 0x001a780001157983 */ /* 0x001ee80000300800 */
[----:B------:R-:W3:Y:S04]  /*121ee0*/  LDL.LU R33, [R1+0x1a7c] ;  /* 0x001a7c0001217983 */ /* 0x000ee80000300800 */
[----:B------:R-:W3:Y:S04]  /*121ef0*/  LDL.LU R37, [R1+0x1a60] ;  /* 0x001a600001257983 */ /* 0x000ee80000300800 */
[----:B------:R-:W3:Y:S04]  /*121f00*/  LDL.LU R38, [R1+0x1a64] ;  /* 0x001a640001267983 */ /* 0x000ee80000300800 */
[----:B------:R-:W3:Y:S01]  /*121f10*/  LDL.LU R50, [R1+0x1a68] ;  /* 0x001a680001327983 */ /* 0x000ee20000300800 */
[----:B------:R-:W-:-:S03]  /*121f20*/  IMAD.X R31, R19, 0x1, R9, P1 ;  /* 0x00000001131f7824 */ /* 0x000fc600008e0609 */
[----:B------:R-:W3:Y:S04]  /*121f30*/  LDL.LU R52, [R1+0x1a6c] ;  /* 0x001a6c0001347983 */ /* 0x000ee80000300800 */
[----:B------:R-:W3:Y:S04]  /*121f40*/  LDL.LU R53, [R1+0x1a50] ;  /* 0x001a500001357983 */ /* 0x000ee80000300800 */
[----:B------:R-:W3:Y:S01]  /*121f50*/  LDL.LU R54, [R1+0x1a54] ;  /* 0x001a540001367983 */ /* 0x000ee20000300800 */
[----:B----4-:R-:W-:-:S05]  /*121f60*/  F2FP.SATFINITE.E4M3.F32.PACK_AB_MERGE_C R27, R48, R47, RZ ;  /* 0x0000002f301b723e */ /* 0x010fca00048070ff */
[----:B------:R2:W-:Y:S04]  /*121f70*/  STL [R1+0x67f8], R27 ;  /* 0x0067f81b01007387 */ /* 0x0005e80000100800 */
[----:B------:R-:W4:Y:S04]  /*121f80*/  LDL.LU R39, [R1+0x1a58] ;  /* 0x001a580001277983 */ /* 0x000f280000300800 */
[----:B------:R-:W4:Y:S04]  /*121f90*/  LDL.LU R40, [R1+0x1a5c] ;  /* 0x001a5c0001287983 */ /* 0x000f280000300800 */
[----:B------:R-:W-:Y:S01]  /*121fa0*/  STL.64 [R1+0x23b0], R30 ;  /* 0x0023b01e01007387 */ /* 0x000fe20000100a00 */
[----:B--2---:R-:W-:-:S05]  /*121fb0*/  F2FP.SATFINITE.E4M3.F32.PACK_AB_MERGE_C R27, R57, R55, RZ ;  /* 0x00000037391b723e */ /* 0x004fca00048070ff */
[----:B------:R-:W-:Y:S04]  /*121fc0*/  STL [R1+0x5734], R27 ;  /* 0x0057341b01007387 */ /* 0x000fe80000100800 */
[----:B------:R-:W2:Y:S04]  /*121fd0*/  LDL.LU R43, [R1+0x1a40] ;  /* 0x001a4000012b7983 */ /* 0x000ea80000300800 */
[----:B------:R-:W2:Y:S04]  /*121fe0*/  LDL.LU R45, [R1+0x1a44] ;  /* 0x001a4400012d7983 */ /* 0x000ea80000300800 */
[----:B------:R-:W2:Y:S04]  /*121ff0*/  LDL.LU R47, [R1+0x1a48] ;  /* 0x001a4800012f7983 */ /* 0x000ea80000300800 */
[----:B------:R-:W2:Y:S04]  /*122000*/  LDL.LU R48, [R1+0x1a4c] ;  /* 0x001a4c0001307983 */ /* 0x000ea80000300800 */
[----:B------:R-:W2:Y:S04]  /*122010*/  LDL.LU R55, [R1+0x1a30] ;  /* 0x001a300001377983 */ /* 0x000ea80000300800 */
[----:B------:R-:W2:Y:S01]  /*122020*/  LDL.LU R57, [R1+0x1a34] ;  /* 0x001a340001397983 */ /* 0x000ea20000300800 */
[----:B---3--:R-:W-:-:S05]  /*122030*/  F2FP.SATFINITE.E4M3.F32.PACK_AB_MERGE_C R49, R49, R23, RZ ;  /* 0x000000173131723e */ /* 0x008fca00048070ff */
[----:B------:R0:W-:Y:S04]  /*122040*/  STL [R1+0x6824], R49 ;  /* 0x0068243101007387 */ /* 0x0001e80000100800 */
[----:B0-----:R-:W3:Y:S01]  /*122050*/  LDL R49, [R1+0x40] ;  /* 0x0000400001317983 */ /* 0x001ee20000100800 */
[----:B------:R-:W-:Y:S02]  /*122060*/  IADD3 R30, P1, R16, R7, RZ ;  /* 0x00000007101e7210 */ /* 0x000fe40007f3e0ff */
[----:B------:R-:W-:Y:S02]  /*122070*/  F2FP.SATFINITE.E4M3.F32.PACK_AB_MERGE_C R27, R42, R22, RZ ;  /* 0x000000162a1b723e */ /* 0x000fe400048070ff */
[----:B------:R-:W-:Y:S02]  /*122080*/  F2FP.SATFINITE.E4M3.F32.PACK_AB_MERGE_C R26, R34, R26, RZ ;  /* 0x0000001a221a723e */ /* 0x000fe400048070ff */
[----:B------:R-:W-:-:S02]  /*122090*/  F2FP.SATFINITE.E4M3.F32.PACK_AB_MERGE_C R25, R25, R41, RZ ;  /* 0x000000291919723e */ /* 0x000fc400048070ff */
[----:B------:R-:W-:Y:S01]  /*1220a0*/  F2FP.SATFINITE.E4M3.F32.PACK_AB_MERGE_C R24, R24, R46, RZ ;  /* 0x0000002e1818723e */ /* 0x000fe200048070ff */
[----:B---3--:R-:W-:Y:S01]  /*1220b0*/  IMAD.X R31, R19, 0x1, R49, P1 ;  /* 0x00000001131f7824 */ /* 0x008fe200008e0631 */
[----:B------:R-:W-:-:S05]  /*1220c0*/  IADD3 R22, P1, R16, R6, RZ ;  /* 0x0000000610167210 */ /* 0x000fca0007f3e0ff */
[----:B------:R-:W-:Y:S01]  /*1220d0*/  IMAD.X R23, R19, 0x1, R5, P1 ;  /* 0x0000000113177824 */ /* 0x000fe200008e0605 */
[----:B------:R-:W-:Y:S04]  /*1220e0*/  STL.64 [R1+0x23a8], R30 ;  /* 0x0023a81e01007387 */ /* 0x000fe80000100a00 */
[----:B------:R-:W-:Y:S04]  /*1220f0*/  STL [R1+0x5748], R27 ;  /* 0x0057481b01007387 */ /* 0x000fe80000100800 */
[----:B------:R-:W-:Y:S04]  /*122100*/  STL [R1+0x54cc], R26 ;  /* 0x0054cc1a01007387 */ /* 0x000fe80000100800 */
[----:B------:R0:W-:Y:S04]  /*122110*/  STL.64 [R1+0x23a0], R22 ;  /* 0x0023a01601007387 */ /* 0x0001e80000100a00 */
[----:B------:R-:W-:Y:S01]  /*122120*/  STL [R1+0x574c], R25 ;  /* 0x00574c1901007387 */ /* 0x000fe20000100800 */
[----:B0-----:R-:W-:-:S03]  /*122130*/  IADD3 R22, P1, R16, R4, RZ ;  /* 0x0000000410167210 */ /* 0x001fc60007f3e0ff */
[----:B------:R0:W-:Y:S02]  /*122140*/  STL [R1+0x5484], R24 ;  /* 0x0054841801007387 */ /* 0x0001e40000100800 */
[----:B------:R-:W-:-:S05]  /*122150*/  IMAD.X R23, R19, 0x1, R3, P1 ;  /* 0x0000000113177824 */ /* 0x000fca00008e0603 */
[----:B------:R1:W-:Y:S01]  /*122160*/  STL.64 [R1+0x2398], R22 ;  /* 0x0023981601007387 */ /* 0x0003e20000100a00 */
[----:B0-----:R-:W-:Y:S02]  /*122170*/  F2FP.SATFINITE.E4M3.F32.PACK_AB_MERGE_C R24, R33, R21, RZ ;  /* 0x000000152118723e */ /* 0x001fe400048070ff */
[----:B------:R-:W-:Y:S02]  /*122180*/  F2FP.SATFINITE.E4M3.F32.PACK_AB_MERGE_C R21, R38, R37, RZ ;  /* 0x000000252615723e */ /* 0x000fe400048070ff */
[C---:B-1----:R-:W-:Y:S01]  /*122190*/  IADD3 R22, P1, R16.reuse, R2, RZ ;  /* 0x0000000210167210 */ /* 0x042fe20007f3e0ff */
[----:B------:R0:W-:Y:S04]  /*1221a0*/  STL [R1+0x5758], R24 ;  /* 0x0057581801007387 */ /* 0x0001e80000100800 */
[----:B------:R-:W-:Y:S01]  /*1221b0*/  IMAD.X R23, R19, 0x1, R0, P1 ;  /* 0x0000000113177824 */ /* 0x000fe200008e0600 */
[----:B------:R1:W-:Y:S04]  /*1221c0*/  STL [R1+0x5450], R21 ;  /* 0x0054501501007387 */ /* 0x0003e80000100800 */
[----:B------:R3:W-:Y:S01]  /*1221d0*/  STL.64 [R1+0x2390], R22 ;  /* 0x0023901601007387 */ /* 0x0007e20000100a00 */
[----:B0-----:R-:W-:-:S02]  /*1221e0*/  IADD3 R24, P1, R16, R35, RZ ;  /* 0x0000002310187210 */ /* 0x001fc40007f3e0ff */
[----:B-1----:R-:W-:Y:S02]  /*1221f0*/  F2FP.SATFINITE.E4M3.F32.PACK_AB_MERGE_C R21, R54, R53, RZ ;  /* 0x000000353615723e */ /* 0x002fe400048070ff */
[----:B---3--:R-:W-:Y:S01]  /*122200*/  F2FP.SATFINITE.E4M3.F32.PACK_AB_MERGE_C R23, R52, R50, RZ ;  /* 0x000000323417723e */ /* 0x008fe200048070ff */
[----:B------:R-:W3:Y:S04]  /*122210*/  LDL.LU R22, [R1+0x1a38] ;  /* 0x001a380001167983 */ /* 0x000ee80000300800 */
[----:B------:R4:W-:Y:S01]  /*122220*/  STL [R1+0x5768], R23 ;  /* 0x0057681701007387 */ /* 0x0009e20000100800 */
[----:B------:R-:W-:-:S03]  /*122230*/  IMAD.X R25, R19, 0x1, R44, P1 ;  /* 0x0000000113197824 */ /* 0x000fc600008e062c */
[----:B------:R-:W3:Y:S04]  /*122240*/  LDL.LU R42, [R1+0x1a3c] ;  /* 0x001a3c00012a7983 */ /* 0x000ee80000300800 */
[----:B------:R2:W-:Y:S04]  /*122250*/  STL [R1+0x541c], R21 ;  /* 0x00541c1501007387 */ /* 0x0005e80000100800 */
[----:B------:R-:W3:Y:S04]  /*122260*/  LDL.LU R37, [R1+0x1a20] ;  /* 0x001a200001257983 */ /* 0x000ee80000300800 */
[----:B------:R-:W3:Y:S04]  /*122270*/  LDL.LU R38, [R1+0x1a24] ;  /* 0x001a240001267983 */ /* 0x000ee80000300800 */
[----:B------:R-:W3:Y:S04]  /*122280*/  LDL.LU R50, [R1+0x1a28] ;  /* 0x001a280001327983 */ /* 0x000ee80000300800 */
[----:B------:R-:W3:Y:S01]  /*122290*/  LDL.LU R52, [R1+0x1a2c] ;  /* 0x001a2c0001347983 */ /* 0x000ee20000300800 */
[----:B----4-:R-:W-:-:S03]  /*1222a0*/  F2FP.SATFINITE.E4M3.F32.PACK_AB_MERGE_C R23, R40, R39, RZ ;  /* 0x000000272817723e */ /* 0x010fc600048070ff */
[----:B------:R-:W4:Y:S04]  /*1222b0*/  LDL.LU R53, [R1+0x13e0] ;  /* 0x0013e00001357983 */ /* 0x000f280000300800 */
[----:B------:R-:W4:Y:S01]  /*1222c0*/  LDL.LU R54, [R1+0x13e4] ;  /* 0x0013e40001367983 */ /* 0x000f220000300800 */
[----:B--2---:R-:W-:-:S03]  /*1222d0*/  F2FP.SATFINITE.E4M3.F32.PACK_AB_MERGE_C R21, R45, R43, RZ ;  /* 0x0000002b2d15723e */ /* 0x004fc600048070ff */
[----:B------:R0:W-:Y:S04]  /*1222e0*/  STL.64 [R1+0x2388], R24 ;  /* 0x0023881801007387 */ /* 0x0001e80000100a00 */
[----:B------:R1:W-:Y:S01]  /*1222f0*/  STL [R1+0x5414], R23 ;  /* 0x0054141701007387 */ /* 0x0003e20000100800 */
[----:B0-----:R-:W-:-:S03]  /*122300*/  IADD3 R24, P1, R16, R58, RZ ;  /* 0x0000003a10187210 */ /* 0x001fc60007f3e0ff */
[----:B------:R0:W-:Y:S01]  /*122310*/  STL [R1+0x53d0], R21 ;  /* 0x0053d01501007387 */ /* 0x0001e20000100800 */
[----:B-1----:R-:W-:Y:S01]  /*122320*/  F2FP.SATFINITE.E4M3.F32.PACK_AB_MERGE_C R23, R48, R47, RZ ;  /* 0x0000002f3017723e */ /* 0x002fe200048070ff */
[----:B------:R-:W-:Y:S01]  /*122330*/  IMAD.X R25, R19, 0x1, R36, P1 ;  /* 0x0000000113197824 */ /* 0x000fe200008e0624 */
[----:B0-----:R-:W-:Y:S02]  /*122340*/  F2FP.SATFINITE.E4M3.F32.PACK_AB_MERGE_C R21, R57, R55, RZ ;  /* 0x000000373915723e */ /* 0x001fe400048070ff */
[----:B------:R-:W2:Y:S04]  /*122350*/  LDL.LU R55, [R1+0x13e8] ;  /* 0x0013e80001377983 */ /* 0x000ea80000300800 */
[----:B------:R0:W-:Y:S04]  /*122360*/  STL.64 [R1+0x2380], R24 ;  /* 0x0023801801007387 */ /* 0x0001e80000100a00 */
[----:B------:R-:W-:Y:S04]  /*122370*/  STL [R1+0x5778], R23 ;  /* 0x0057781701007387 */ /* 0x000fe80000100800 */
[----:B------:R-:W2:Y:S04]  /*122380*/  LDL.LU R57, [R1+0x13ec] ;  /* 0x0013ec0001397983 */ /* 0x000ea80000300800 */
[----:B------:R1:W-:Y:S04]  /*122390*/  STL [R1+0x5380], R21 ;  /* 0x0053801501007387 */ /* 0x0003e80000100800 */
[----:B------:R-:W2:Y:S01]  /*1223a0*/  LDL.LU R26, [R1+0x1a10] ;  /* 0x001a1000011a7983 */ /* 0x000ea20000300800 */
[----:B------:R-:W-:-:S03]  /*1223b0*/  IADD3 R30, P1, R16, R15, RZ ;  /* 0x0000000f101e7210 */ /* 0x000fc60007f3e0ff */
[----:B------:R-:W2:Y:S04]  /*1223c0*/  LDL.LU R34, [R1+0x1a14] ;  /* 0x001a140001227983 */ /* 0x000ea80000300800 */
[----:B------:R-:W2:Y:S04]  /*1223d0*/  LDL.LU R41, [R1+0x1a18] ;  /* 0x001a180001297983 */ /* 0x000ea80000300800 */
[----:B0-----:R-:W2:Y:S04]  /*1223e0*/  LDL.LU R25, [R1+0x1a1c] ;  /* 0x001a1c0001197983 */ /* 0x001ea80000300800 */
[----:B------:R-:W2:Y:S04]  /*1223f0*/  LDL.LU R46, [R1+0x1a00] ;  /* 0x001a0000012e7983 */ /* 0x000ea80000300800 */
[----:B------:R-:W2:Y:S01]  /*122400*/  LDL.LU R24, [R1+0x1a04] ;  /* 0x001a040001187983 */ /* 0x000ea20000300800 */
[----:B------:R-:W-:-:S03]  /*122410*/  IMAD.X R31, R19, 0x1, R32, P1 ;  /* 0x00000001131f7824 */ /* 0x000fc600008e0620 */
        /* <DEDUP_REMOVED lines=9> */
[----:B0-----:R-:W4:Y:S01]  /*1224b0*/  LDL.LU R31, [R1+0x6ba0] ;  /* 0x006ba000011f7983 */ /* 0x001f220000300800 */
[----:B---3--:R-:W-:-:S02]  /*1224c0*/  F2FP.SATFINITE.E4M3.F32.PACK_AB_MERGE_C R30, R42, R22, RZ ;  /* 0x000000162a1e723e */ /* 0x008fc400048070ff */
[----:B------:R-:W-:-:S03]  /*1224d0*/  IADD3 R22, P1, R16, R56, RZ ;  /* 0x0000003810167210 */ /* 0x000fc60007f3e0ff */
[----:B------:R-:W-:Y:S01]  /*1224e0*/  STL [R1+0x5784], R30 ;  /* 0x0057841e01007387 */ /* 0x000fe20000100800 */
[----:B------:R-:W-:-:S05]  /*1224f0*/  F2FP.SATFINITE.E4M3.F32.PACK_AB_MERGE_C R27, R38, R37, RZ ;  /* 0x00000025261b723e */ /* 0x000fca00048070ff */
[----:B------:R-:W-:Y:S01]  /*122500*/  STL [R1+0x579c], R27 ;  /* 0x00579c1b01007387 */ /* 0x000fe20000100800 */
[----:B----4-:R-:W-:-:S05]  /*122510*/  IMAD.X R23, R19, 0x1, R31, P1 ;  /* 0x0000000113177824 */ /* 0x010fca00008e061f */
[----:B------:R0:W-:Y:S02]  /*122520*/  STL.64 [R1+0x2370], R22 ;  /* 0x0023701601007387 */ /* 0x0001e40000100a00 */
[----:B0-----:R-:W-:Y:S02]  /*122530*/  F2FP.SATFINITE.E4M3.F32.PACK_AB_MERGE_C R23, R52, R50, RZ ;  /* 0x000000323417723e */ /* 0x001fe400048070ff */
[----:B------:R-:W3:Y:S01]  /*122540*/  LDL.LU R50, [R1+0x19e8] ;  /* 0x0019e80001327983 */ /* 0x000ee20000300800 */
[----:B------:R-:W-:-:S03]  /*122550*/  F2FP.SATFINITE.E4M3.F32.PACK_AB_MERGE_C R22, R54, R53, RZ ;  /* 0x000000353616723e */ /* 0x000fc600048070ff */
[----:B------:R-:W-:Y:S04]  /*122560*/  STL [R1+0x5798], R23 ;  /* 0x0057981701007387 */ /* 0x000fe80000100800 */
[----:B------:R-:W3:Y:S04]  /*122570*/  LDL.LU R52, [R1+0x19ec] ;  /* 0x0019ec0001347983 */ /* 0x000ee80000300800 */
        /* <DEDUP_REMOVED lines=8> */
[----:B--2---:R-:W-:-:S03]  /*122600*/  F2FP.SATFINITE.E4M3.F32.PACK_AB_MERGE_C R22, R57, R55, RZ ;  /* 0x000000373916723e */ /* 0x004fc600048070ff */
[----:B------:R-:W2:Y:S04]  /*122610*/  LDL.LU R55, [R1+0x19c0] ;  /* 0x0019c00001377983 */ /* 0x000ea80000300800 */
[----:B------:R-:W2:Y:S04]  /*122620*/  LDL.LU R57, [R1+0x19c4] ;  /* 0x0019c40001397983 */ /* 0x000ea80000300800 */
[----:B------:R0:W-:Y:S01]  /*122630*/  STL [R1+0x57b8], R22 ;  /* 0x0057b81601007387 */ /* 0x0001e20000100800 */
[----:B------:R-:W-:Y:S02]  /*122640*/  F2FP.SATFINITE.E4M3.F32.PACK_AB_MERGE_C R26, R34, R26, RZ ;  /* 0x0000001a221a723e */ /* 0x000fe400048070ff */
[----:B0-----:R-:W-:-:S03]  /*122650*/  IADD3 R22, P1, R16, R28, RZ ;  /* 0x0000001c10167210 */ /* 0x001fc60007f3e0ff */
[----:B------:R-:W-:Y:S02]  /*122660*/  STL [R1+0x537c], R26 ;  /* 0x00537c1a01007387 */ /* 0x000fe40000100800 */
[----:B------:R-:W-:Y:S01]  /*122670*/  IMAD.X R23, R19, 0x1, R20, P1 ;  /* 0x0000000113177824 */ /* 0x000fe200008e0614 */
[----:B------:R-:W-:-:S04]  /*122680*/  F2FP.SATFINITE.E4M3.F32.PACK_AB_MERGE_C R25, R25, R41, RZ ;  /* 0x000000291919723e */ /* 0x000fc800048070ff */
        /* <DEDUP_REMOVED lines=10> */
[----:B------:R-:W-:Y:S04]  /*122730*/  STL [R1+0x52e4], R24 ;  /* 0x0052e41801007387 */ /* 0x000fe80000100800 */
[----:B------:R-:W-:Y:S01]  /*122740*/  IMAD.X R23, R19, 0x1, R18, P1 ;  /* 0x0000000113177824 */ /* 0x000fe200008e0612 */
[----:B------:R0:W-:Y:S04]  /*122750*/  STL [R1+0x5240], R21 ;  /* 0x0052401501007387 */ /* 0x0001e80000100800 */
[----:B------:R1:W-:Y:S04]  /*122760*/  STL.64 [R1+0x2350], R22 ;  /* 0x0023501601007387 */ /* 0x0003e80000100a00 */
[----:B------:R-:W2:Y:S01]  /*122770*/  LDL.LU R39, [R1+0x19c8] ;  /* 0x0019c80001277983 */ /* 0x000ea20000300800 */
[----:B0-----:R-:W-:-:S02]  /*122780*/  F2FP.SATFINITE.E4M3.F32.PACK_AB_MERGE_C R21, R48, R47, RZ ;  /* 0x0000002f3015723e */ /* 0x001fc400048070ff */
[----:B-1----:R-:W-:-:S05]  /*122790*/  F2FP.SATFINITE.E4M3.F32.PACK_AB_MERGE_C R22, R45, R43, RZ ;  /* 0x0000002b2d16723e */ /* 0x002fca00048070ff */
[----:B------:R0:W-:Y:S04]  /*1227a0*/  STL [R1+0x5244], R22 ;  /* 0x0052441601007387 */ /* 0x0001e80000100800 */
[----:B------:R-:W2:Y:S04]  /*1227b0*/  LDL.LU R40, [R1+0x19cc] ;  /* 0x0019cc0001287983 */ /* 0x000ea80000300800 */
[----:B------:R-:W-:Y:S04]  /*1227c0*/  STL [R1+0x517c], R21 ;  /* 0x00517c1501007387 */ /* 0x000fe80000100800 */
[----:B------:R-:W2:Y:S04]  /*1227d0*/  LDL.LU R43, [R1+0x19b0] ;  /* 0x0019b000012b7983 */ /* 0x000ea80000300800 */
[----:B------:R-:W2:Y:S01]  /*1227e0*/  LDL.LU R45, [R1+0x19b4] ;  /* 0x0019b400012d7983 */ /* 0x000ea20000300800 */
[----:B0-----:R-:W-:-:S03]  /*1227f0*/  IADD3 R22, P1, R16, R11, RZ ;  /* 0x0000000b10167210 */ /* 0x001fc60007f3e0ff */
[----:B------:R-:W2:Y:S04]  /*122800*/  LDL.LU R47, [R1+0x19b8] ;  /* 0x0019b800012f7983 */ /* 0x000ea80000300800 */
[----:B------:R-:W2:Y:S01]  /*122810*/  LDL.LU R48, [R1+0x19bc] ;  /* 0x0019bc0001307983 */ /* 0x000ea20000300800 */
[----:B------:R-:W-:-:S05]  /*122820*/  IMAD.X R23, R19, 0x1, R13, P1 ;  /* 0x0000000113177824 */ /* 0x000fca00008e060d */
[----:B------:R0:W-:Y:S02]  /*122830*/  STL.64 [R1+0x2348], R22 ;  /* 0x0023481601007387 */ /* 0x0001e40000100a00 */
[----:B0-----:R-:W-:-:S05]  /*122840*/  IADD3 R22, P1, R16, R12, RZ ;  /* 0x0000000c10167210 */ /* 0x001fca0007f3e0ff */
[----:B------:R-:W-:Y:S01]  /*122850*/  IMAD.X R23, R19, 0x1, R14, P1 ;  /* 0x0000000113177824 */ /* 0x000fe200008e060e */
[----:B---3--:R-:W-:-:S05]  /*122860*/  F2FP.SATFINITE.E4M3.F32.PACK_AB_MERGE_C R21, R52, R50, RZ ;  /* 0x000000323415723e */ /* 0x008fca00048070ff */
[----:B------:R4:W-:Y:S04]  /*122870*/  STL [R1+0x518c], R21 ;  /* 0x00518c1501007387 */ /* 0x0009e80000100800 */
[----:B------:R-:W3:Y:S04]  /*122880*/  LDL.LU R50, [R1+0x19a0] ;  /* 0x0019a00001327983 */ /* 0x000ee80000300800 */
[----:B------:R-:W3:Y:S01]  /*122890*/  LDL.LU R52, [R1+0x19a4] ;  /* 0x0019a40001347983 */ /* 0x000ee20000300800 */
[----:B----4-:R-:W-:-:S03]  /*1228a0*/  F2FP.SATFINITE.E4M3.F32.PACK_AB_MERGE_C R21, R38, R37, RZ ;  /* 0x000000252615723e */ /* 0x010fc600048070ff */
[----:B------:R-:W-:Y:S04]  /*1228b0*/  STL.64 [R1+0x2340], R22 ;  /* 0x0023401601007387 */ /* 0x000fe80000100a00 */
[----:B------:R-:W-:Y:S01]  /*1228c0*/  STL [R1+0x870], R21 ;  /* 0x0008701501007387 */ /* 0x000fe20000100800 */
[----:B------:R-:W-:-:S05]  /*1228d0*/  F2FP.SATFINITE.E4M3.F32.PACK_AB_MERGE_C R19, R54, R53, RZ ;  /* 0x000000353613723e */ /* 0x000fca00048070ff */
[----:B------:R2:W-:Y:S04]  /*1228e0*/  STL [R1+0x88c], R19 ;  /* 0x00088c1301007387 */ /* 0x0005e80000100800 */
[----:B------:R-:W4:Y:S04]  /*1228f0*/  LDL.LU R26, [R1+0x19a8] ;  /* 0x0019a800011a7983 */ /* 0x000f280000300800 */
[----:B------:R-:W4:Y:S01]  /*122900*/  LDL.LU R34, [R1+0x19ac] ;  /* 0x0019ac0001227983 */ /* 0x000f220000300800 */
[----:B--2---:R-:W-:-:S05]  /*122910*/  F2FP.SATFINITE.E4M3.F32.PACK_AB_MERGE_C R19, R57, R55, RZ ;  /* 0x000000373913723e */ /* 0x004fca00048070ff */
[----:B------:R0:W-:Y:S04]  /*122920*/  STL [R1+0x7e0], R19 ;  /* 0x0007e01301007387 */ /* 0x0001e80000100800 */
[----:B------:R-:W2:Y:S04]  /*122930*/  LDL.LU R53, [R1+0x1990] ;  /* 0x0019900001357983 */ /* 0x000ea80000300800 */
[----:B------:R-:W2:Y:S01]  /*122940*/  LDL.LU R54, [R1+0x1994] ;  /* 0x0019940001367983 */ /* 0x000ea20000300800 */
[----:B------:R-:W-:Y:S01]  /*122950*/  VIADD R16, R16, UR6 ;  /* 0x0000000610107c36 */ /* 0x000fe20008000000 */
[----:B------:R-:W-:-:S02]  /*122960*/  ULDC UR6, c[0x0][0x248] ;  /* 0x0000920000067ab9 */ /* 0x000fc40000000800 */
[----:B------:R-:W2:Y:S02]  /*122970*/  LDL.LU R41, [R1+0x1998] ;  /* 0x0019980001297983 */ /* 0x000ea40000300800 */
[----:B0-----:R-:W-:Y:S02]  /*122980*/  SHF.R.S32.HI R19, RZ, 0x1f, R16 ;  /* 0x0000001fff137819 */ /* 0x001fe40000011410 */
[C---:B------:R-:W-:Y:S01]  /*122990*/  IADD3 R22, P1, R16.reuse, R8, RZ ;  /* 0x0000000810167210 */ /* 0x040fe20007f3e0ff */
[----:B------:R-:W2:Y:S04]  /*1229a0*/  LDL.LU R25, [R1+0x199c] ;  /* 0x00199c0001197983 */ /* 0x000ea80000300800 */
[----:B------:R-:W-:Y:S01]  /*1229b0*/  IMAD.X R23, R19, 0x1, R17, P1 ;  /* 0x0000000113177824 */ /* 0x000fe200008e0611 */
[----:B------:R-:W2:Y:S04]  /*1229c0*/  LDL.LU R21, [R1+0x1980] ;  /* 0x0019800001157983 */ /* 0x000ea80000300800 */
[----:B------:R0:W-:Y:S04]  /*1229d0*/  STL.64 [R1+0x2338], R22 ;  /* 0x0023381601007387 */ /* 0x0001e80000100a00 */
[----:B------:R-:W2:Y:S04]  /*1229e0*/  LDL.LU R33, [R1+0x1984] ;  /* 0x0019840001217983 */ /* 0x000ea80000300800 */
[----:B------:R-:W2:Y:S04]  /*1229f0*/  LDL.LU R37, [R1+0x1988] ;  /* 0x0019880001257983 */ /* 0x000ea80000300800 */
[----:B------:R-:W2:Y:S04]  /*122a00*/  LDL.LU R38, [R1+0x198c] ;  /* 0x00198c0001267983 */ /* 0x000ea80000300800 */
[----:B------:R-:W2:Y:S04]  /*122a10*/  LDL.LU R55, [R1+0x1970] ;  /* 0x0019700001377983 */ /* 0x000ea80000300800 */
[----:B------:R-:W2:Y:S01]  /*122a20*/  LDL.LU R57, [R1+0x1974] ;  /* 0x0019740001397983 */ /* 0x000ea20000300800 */
[----:B0-----:R-:W-:-:S05]  /*122a30*/  IADD3 R22, P1, R16, R10, RZ ;  /* 0x0000000a10167210 */ /* 0x001fca0007f3e0ff */
[----:B------:R-:W-:Y:S01]  /*122a40*/  IMAD.X R23, R19, 0x1, R9, P1 ;  /* 0x0000000113177824 */ /* 0x000fe200008e0609 */
[----:B------:R-:W-:-:S05]  /*122a50*/  F2FP.SATFINITE.E4M3.F32.PACK_AB_MERGE_C R27, R40, R39, RZ ;  /* 0x00000027281b723e */ /* 0x000fca00048070ff */
[----:B------:R0:W-:Y:S01]  /*122a60*/  STL [R1+0x7e8], R27 ;  /* 0x0007e81b01007387 */ /* 0x0001e20000100800 */
[----:B------:R-:W-:-:S05]  /*122a70*/  F2FP.SATFINITE.E4M3.F32.PACK_AB_MERGE_C R24, R45, R43, RZ ;  /* 0x0000002b2d18723e */ /* 0x000fca00048070ff */
[----:B------:R1:W-:Y:S04]  /*122a80*/  STL [R1+0x5a4], R24 ;  /* 0x0005a41801007387 */ /* 0x0003e80000100800 */
[----:B------:R-:W2:Y:S01]  /*122a90*/  LDL.LU R46, [R1+0x1978] ;  /* 0x00197800012e7983 */ /* 0x000ea20000300800 */
[----:B0-----:R-:W-:-:S03]  /*122aa0*/  F2FP.SATFINITE.E4M3.F32.PACK_AB_MERGE_C R27, R48, R47, RZ ;  /* 0x0000002f301b723e */ /* 0x001fc600048070ff */
[----:B-1----:R-:W2:Y:S04]  /*122ab0*/  LDL.LU R24, [R1+0x197c] ;  /* 0x00197c0001187983 */ /* 0x002ea80000300800 */
        /* <DEDUP_REMOVED lines=10> */
[----:B0-----:R-:W-:-:S03]  /*122b60*/  IADD3 R22, P1, R16, R7, RZ ;  /* 0x0000000710167210 */ /* 0x001fc60007f3e0ff */
[----:B------:R-:W3:Y:S02]  /*122b70*/  LDL.LU R50, [R1+0x1958] ;  /* 0x0019580001327983 */ /* 0x000ee40000300800 */
[----:B------:R-:W-:Y:S02]  /*122b80*/  IMAD.X R23, R19, 0x1, R49, P1 ;  /* 0x0000000113177824 */ /* 0x000fe400008e0631 */
[----:B------:R-:W3:Y:S04]  /*122b90*/  LDL.LU R52, [R1+0x195c] ;  /* 0x00195c0001347983 */ /* 0x000ee80000300800 */
[----:B------:R4:W-:Y:S02]  /*122ba0*/  STL.64 [R1+0x2328], R22 ;  /* 0x0023281601007387 */ /* 0x0009e40000100a00 */
[----:B----4-:R-:W-:-:S02]  /*122bb0*/  F2FP.SATFINITE.E4M3.F32.PACK_AB_MERGE_C R23, R34, R26, RZ ;  /* 0x0000001a2217723e */ /* 0x010fc400048070ff */
[----:B--2---:R-:W-:Y:S02]  /*122bc0*/  F2FP.SATFINITE.E4M3.F32.PACK_AB_MERGE_C R22, R54, R53, RZ ;  /* 0x000000353616723e */ /* 0x004fe400048070ff */
[----:B------:R-:W2:Y:S04]  /*122bd0*/  LDL.LU R53, [R1+0x1940] ;  /* 0x0019400001357983 */ /* 0x000ea80000300800 */
[----:B------:R-:W-:Y:S04]  /*122be0*/  STL [R1+0x580], R23 ;  /* 0x0005801701007387 */ /* 0x000fe80000100800 */
[----:B------:R-:W2:Y:S04]  /*122bf0*/  LDL.LU R54, [R1+0x1944] ;  /* 0x0019440001367983 */ /* 0x000ea80000300800 */
        /* <DEDUP_REMOVED lines=10> */
[----:B------:R1:W-:Y:S04]  /*122ca0*/  STL.64 [R1+0x2308], R22 ;  /* 0x0023081601007387 */ /* 0x0003e80000100a00 */
[----:B0-----:R-:W4:Y:S01]  /*122cb0*/  LDL.LU R21, [R1+0x1948] ;  /* 0x0019480001157983 */ /* 0x001f220000300800 */
[----:B-1----:R-:W-:Y:S02]  /*122cc0*/  F2FP.SATFINITE.E4M3.F32.PACK_AB_MERGE_C R23, R38, R37, RZ ;  /* 0x000000252617723e */ /* 0x002fe400048070ff */
        /* <DEDUP_REMOVED lines=8> */
[----:B------:R-:W-:Y:S02]  /*122d50*/  IMAD.X R23, R19, 0x1, R0, P1 ;  /* 0x0000000113177824 */ /* 0x000fe400008e0600 */
[----:B------:R-:W4:Y:S04]  /*122d60*/  LDL.LU R57, [R1+0x193c] ;  /* 0x00193c0001397983 */ /* 0x000f280000300800 */
[----:B------:R0:W-:Y:S02]  /*122d70*/  STL.64 [R1+0x2300], R22 ;  /* 0x0023001601007387 */ /* 0x0001e40000100a00 */
[----:B0-----:R-:W-:-:S02]  /*122d80*/  F2FP.SATFINITE.E4M3.F32.PACK_AB_MERGE_C R23, R24, R46, RZ ;  /* 0x0000002e1817723e */ /* 0x001fc400048070ff */
[----:B------:R-:W-:Y:S02]  /*122d90*/  F2FP.SATFINITE.E4M3.F32.PACK_AB_MERGE_C R22, R47, R39, RZ ;  /* 0x000000272f16723e */ /* 0x000fe400048070ff */
[----:B------:R-:W4:Y:S04]  /*122da0*/  LDL.LU R39, [R1+0x14a0] ;  /* 0x0014a00001277983 */ /* 0x000f280000300800 */
[----:B------:R-:W-:Y:S04]  /*122db0*/  STL [R1+0x49c], R23 ;  /* 0x00049c1701007387 */ /* 0x000fe80000100800 */
[----:B------:R-:W4:Y:S04]  /*122dc0*/  LDL.LU R47, [R1+0x14a4] ;  /* 0x0014a400012f7983 */ /* 0x000f280000300800 */
[----:B------:R0:W-:Y:S02]  /*122dd0*/  STL [R1+0x460], R22 ;  /* 0x0004601601007387 */ /* 0x0001e40000100800 */
[----:B0-----:R-:W-:-:S05]  /*122de0*/  IADD3 R22, P1, R16, R35, RZ ;  /* 0x0000002310167210 */ /* 0x001fca0007f3e0ff */
[----:B------:R-:W-:Y:S01]  /*122df0*/  IMAD.X R23, R19, 0x1, R44, P1 ;  /* 0x0000000113177824 */ /* 0x000fe200008e062c */
[----:B------:R-:W-:-:S04]  /*122e00*/  F2FP.SATFINITE.E4M3.F32.PACK_AB_MERGE_C R25, R43, R40, RZ ;  /* 0x000000282b19723e */ /* 0x000fc800048070ff */
[----:B------:R0:W-:Y:S04]  /*122e10*/  STL.64 [R1+0x22f8], R22 ;  /* 0x0022f81601007387 */ /* 0x0001e80000100a00 */
[----:B------:R-:W-:Y:S01]  /*122e20*/  STL [R1+0x46c], R25 ;  /* 0x00046c1901007387 */ /* 0x000fe20000100800 */
[----:B0-----:R-:W-:-:S05]  /*122e30*/  IADD3 R22, P1, R16, R58, RZ ;  /* 0x0000003a10167210 */ /* 0x001fca0007f3e0ff */
[----:B------:R-:W-:Y:S01]  /*122e40*/  IMAD.X R23, R19, 0x1, R36, P1 ;  /* 0x0000000113177824 */ /* 0x000fe200008e0624 */
[----:B---3--:R-:W-:-:S05]  /*122e50*/  F2FP.SATFINITE.E4M3.F32.PACK_AB_MERGE_C R24, R48, R45, RZ ;  /* 0x0000002d3018723e */ /* 0x008fca00048070ff */
[----:B------:R-:W-:Y:S04]  /*122e60*/  STL [R1+0x42c], R24 ;  /* 0x00042c1801007387 */ /* 0x000fe80000100800 */
[----:B------:R0:W-:Y:S04]  /*122e70*/  STL.64 [R1+0x22f0], R22 ;  /* 0x0022f01601007387 */ /* 0x0001e80000100a00 */
[----:B------:R-:W3:Y:S04]  /*122e80*/  LDL.LU R26, [R1+0x14a8] ;  /* 0x0014a800011a7983 */ /* 0x000ee80000300800 */
[----:B------:R-:W3:Y:S01]  /*122e90*/  LDL.LU R34, [R1+0x14ac] ;  /* 0x0014ac0001227983 */ /* 0x000ee20000300800 */
[----:B0-----:R-:W-:-:S05]  /*122ea0*/  F2FP.SATFINITE.E4M3.F32.PACK_AB_MERGE_C R22, R52, R50, RZ ;  /* 0x000000323416723e */ /* 0x001fca00048070ff */
[----:B------:R2:W-:Y:S04]  /*122eb0*/  STL [R1+0x444], R22 ;  /* 0x0004441601007387 */ /* 0x0005e80000100800 */
[----:B------:R-:W3:Y:S04]  /*122ec0*/  LDL.LU R41, [R1+0x1490] ;  /* 0x0014900001297983 */ /* 0x000ee80000300800 */
[----:B------:R-:W3:Y:S04]  /*122ed0*/  LDL.LU R25, [R1+0x1494] ;  /* 0x0014940001197983 */ /* 0x000ee80000300800 */
[----:B------:R-:W3:Y:S01]  /*122ee0*/  LDL.LU R48, [R1+0x1498] ;  /* 0x0014980001307983 */ /* 0x000ee20000300800 */
[----:B--2---:R-:W-:-:S03]  /*122ef0*/  F2FP.SATFINITE.E4M3.F32.PACK_AB_MERGE_C R22, R54, R53, RZ ;  /* 0x000000353616723e */ /* 0x004fc600048070ff */
[----:B------:R-:W2:Y:S04]  /*122f00*/  LDL.LU R54, [R1+0x149c] ;  /* 0x00149c0001367983 */ /* 0x000ea80000300800 */
[----:B------:R0:W-:Y:S04]  /*122f10*/  STL [R1+0x3fc], R22 ;  /* 0x0003fc1601007387 */ /* 0x0001e80000100800 */
[----:B------:R-:W2:Y:S04]  /*122f20*/  LDL.LU R40, [R1+0x1920] ;  /* 0x0019200001287983 */ /* 0x000ea80000300800 */
[----:B------:R-:W2:Y:S04]  /*122f30*/  LDL.LU R43, [R1+0x1924] ;  /* 0x00192400012b7983 */ /* 0x000ea80000300800 */
[----:B------:R-:W2:Y:S04]  /*122f40*/  LDL.LU R45, [R1+0x1928] ;  /* 0x00192800012d7983 */ /* 0x000ea80000300800 */
[----:B------:R-:W2:Y:S04]  /*122f50*/  LDL.LU R50, [R1+0x192c] ;  /* 0x00192c0001327983 */ /* 0x000ea80000300800 */
[----:B------:R-:W2:Y:S04]  /*122f60*/  LDL.LU R52, [R1+0x14b0] ;  /* 0x0014b00001347983 */ /* 0x000ea80000300800 */
[----:B------:R-:W2:Y:S01]  /*122f70*/  LDL.LU R53, [R1+0x14b4] ;  /* 0x0014b40001357983 */ /* 0x000ea20000300800 */
[----:B0-----:R-:W-:-:S05]  /*122f80*/  IADD3 R22, P1, R16, R15, RZ ;  /* 0x0000000f10167210 */ /* 0x001fca0007f3e0ff */
[----:B------:R-:W-:-:S05]  /*122f90*/  IMAD.X R23, R19, 0x1, R32, P1 ;  /* 0x0000000113177824 */ /* 0x000fca00008e0620 */
[----:B------:R0:W-:Y:S02]  /*122fa0*/  STL.64 [R1+0x22d8], R22 ;  /* 0x0022d81601007387 */ /* 0x0001e40000100a00 */
[----:B0-----:R-:W-:-:S05]  /*122fb0*/  IADD3 R22, P1, R16, R56, RZ ;  /* 0x0000003810167210 */ /* 0x001fca0007f3e0ff */
[----:B------:R-:W-:Y:S01]  /*122fc0*/  IMAD.X R23, R19, 0x1, R31, P1 ;  /* 0x0000000113177824 */ /* 0x000fe200008e061f */
[----:B----4-:R-:W-:-:S05]  /*122fd0*/  F2FP.SATFINITE.E4M3.F32.PACK_AB_MERGE_C R24, R33, R21, RZ ;  /* 0x000000152118723e */ /* 0x010fca00048070ff */
[----:B------:R0:W-:Y:S01]  /*122fe0*/  STL [R1+0x404], R24 ;  /* 0x0004041801007387 */ /* 0x0001e20000100800 */
[----:B------:R-:W-:-:S05]  /*122ff0*/  F2FP.SATFINITE.E4M3.F32.PACK_AB_MERGE_C R21, R38, R37, RZ ;  /* 0x000000252615723e */ /* 0x000fca00048070ff */
[----:B------:R1:W-:Y:S04]  /*123000*/  STL [R1+0x1fc], R21 ;  /* 0x0001fc1501007387 */ /* 0x0003e80000100800 */
[----:B------:R-:W4:Y:S04]  /*123010*/  LDL.LU R46, [R1+0x14b8] ;  /* 0x0014b800012e7983 */ /* 0x000f280000300800 */
[----:B0-----:R-:W4:Y:S01]  /*123020*/  LDL.LU R24, [R1+0x14bc] ;  /* 0x0014bc0001187983 */ /* 0x001f220000300800 */
[----:B-1----:R-:W-:-:S03]  /*123030*/  F2FP.SATFINITE.E4M3.F32.PACK_AB_MERGE_C R21, R57, R55, RZ ;  /* 0x000000373915723e */ /* 0x002fc600048070ff */
[----:B------:R0:W-:Y:S04]  /*123040*/  STL.64 [R1+0x22d0], R22 ;  /* 0x0022d01601007387 */ /* 0x0001e80000100a00 */
[----:B------:R1:W-:Y:S04]  /*123050*/  STL [R1+0x204], R21 ;  /* 0x0002041501007387 */ /* 0x0003e80000100800 */
[----:B------:R-:W4:Y:S04]  /*123060*/  LDL.LU R55, [R1+0x1880] ;  /* 0x0018800001377983 */ /* 0x000f280000300800 */
[----:B------:R-:W4:Y:S01]  /*123070*/  LDL.LU R57, [R1+0x1884] ;  /* 0x0018840001397983 */ /* 0x000f220000300800 */
[----:B0-----:R-:W-:-:S02]  /*123080*/  IADD3 R22, P1, R16, R61, RZ ;  /* 0x0000003d10167210 */ /* 0x001fc40007f3e0ff */
[----:B-1----:R-:W-:-:S03]  /*123090*/  F2FP.SATFINITE.E4M3.F32.PACK_AB_MERGE_C R21, R47, R39, RZ ;  /* 0x000000272f15723e */ /* 0x002fc600048070ff */
[----:B------:R-:W-:Y:S02]  /*1230a0*/  IMAD.X R23, R19, 0x1, R60, P1 ;  /* 0x0000000113177824 */ /* 0x000fe400008e063c */
[----:B------:R0:W-:Y:S04]  /*1230b0*/  STL [R1+0x1ec], R21 ;  /* 0x0001ec1501007387 */ /* 0x0001e80000100800 */
[----:B0-----:R-:W4:Y:S04]  /*1230c0*/  LDL.LU R21, [R1+0x1888] ;  /* 0x0018880001157983 */ /* 0x001f280000300800 */
[----:B------:R-:W4:Y:S04]  /*1230d0*/  LDL.LU R33, [R1+0x188c] ;  /* 0x00188c0001217983 */ /* 0x000f280000300800 */
[----:B------:R-:W4:Y:S04]  /*1230e0*/  LDL.LU R37, [R1+0x1780] ;  /* 0x0017800001257983 */ /* 0x000f280000300800 */
[----:B------:R0:W-:Y:S04]  /*1230f0*/  STL.64 [R1+0x22b8], R22 ;  /* 0x0022b81601007387 */ /* 0x0001e80000100a00 */
[----:B------:R-:W4:Y:S04]  /*123100*/  LDL.LU R38, [R1+0x1784] ;  /* 0x0017840001267983 */ /* 0x000f280000300800 */
[----:B------:R-:W4:Y:S04]  /*123110*/  LDL.LU R39, [R1+0x1788] ;  /* 0x0017880001277983 */ /* 0x000f280000300800 */
[----:B------:R-:W4:Y:S01]  /*123120*/  LDL.LU R47, [R1+0x178c] ;  /* 0x00178c00012f7983 */ /* 0x000f220000300800 */
[----:B0-----:R-:W-:-:S05]  /*123130*/  IADD3 R22, P1, R16, R28, RZ ;  /* 0x0000001c10167210 */ /* 0x001fca0007f3e0ff */
[----:B------:R-:W-:Y:S01]  /*123140*/  IMAD.X R23, R19, 0x1, R20, P1 ;  /* 0x0000000113177824 */ /* 0x000fe200008e0614 */
[----:B---3--:R-:W-:-:S05]  /*123150*/  F2FP.SATFINITE.E4M3.F32.PACK_AB_MERGE_C R26, R34, R26, RZ ;  /* 0x0000001a221a723e */ /* 0x008fca00048070ff */
[----:B------:R-:W-:Y:S01]  /*123160*/  STL [R1+0x1f8], R26 ;  /* 0x0001f81a01007387 */ /* 0x000fe20000100800 */
[----:B------:R-:W-:-:S05]  /*123170*/  F2FP.SATFINITE.E4M3.F32.PACK_AB_MERGE_C R25, R25, R41, RZ ;  /* 0x000000291919723e */ /* 0x000fca00048070ff */
[----:B------:R-:W-:Y:S04]  /*123180*/  STL [R1+0x5378], R25 ;  /* 0x0053781901007387 */ /* 0x000fe80000100800 */
        /* <DEDUP_REMOVED lines=10> */
[----:B------:R-:W3:Y:S01]  /*123230*/  LDL.LU R40, [R1+0x14e8] ;  /* 0x0014e80001287983 */ /* 0x000ee20000300800 */
[----:B0-----:R-:W-:Y:S02]  /*123240*/  F2FP.SATFINITE.E4M3.F32.PACK_AB_MERGE_C R23, R50, R45, RZ ;  /* 0x0000002d3217723e */ /* 0x001fe400048070ff */
[----:B------:R-:W-:-:S03]  /*123250*/  F2FP.SATFINITE.E4M3.F32.PACK_AB_MERGE_C R22, R53, R52, RZ ;  /* 0x000000343516723e */ /* 0x000fc600048070ff */
[----:B------:R-:W-:Y:S04]  /*123260*/  STL [R1+0x52e0], R23 ;  /* 0x0052e01701007387 */ /* 0x000fe80000100800 */
[----:B------:R-:W3:Y:S04]  /*123270*/  LDL.LU R43, [R1+0x14ec] ;  /* 0x0014ec00012b7983 */ /* 0x000ee80000300800 */
[----:B------:R0:W-:Y:S04]  /*123280*/  STL [R1+0x5214], R22 ;  /* 0x0052141601007387 */ /* 0x0001e80000100800 */
[----:B------:R-:W3:Y:S04]  /*123290*/  LDL.LU R45, [R1+0x14f0] ;  /* 0x0014f000012d7983 */ /* 0x000ee80000300800 */
[----:B------:R-:W3:Y:S04]  /*1232a0*/  LDL.LU R50, [R1+0x14f4] ;  /* 0x0014f40001327983 */ /* 0x000ee80000300800 */
[----:B------:R-:W3:Y:S04]  /*1232b0*/  LDL.LU R52, [R1+0x14f8] ;  /* 0x0014f80001347983 */ /* 0x000ee80000300800 */
[----:B------:R-:W3:Y:S01]  /*1232c0*/  LDL.LU R53, [R1+0x14fc] ;  /* 0x0014fc0001357983 */ /* 0x000ee20000300800 */
[----:B0-----:R-:W-:-:S05]  /*1232d0*/  IADD3 R22, P1, R16, R29, RZ ;  /* 0x0000001d10167210 */ /* 0x001fca0007f3e0ff */
[----:B------:R-:W-:-:S05]  /*1232e0*/  IMAD.X R23, R19, 0x1, R18, P1 ;  /* 0x0000000113177824 */ /* 0x000fca00008e0612 */
[----:B------:R4:W-:Y:S02]  /*1232f0*/  STL.64 [R1+0x2290], R22 ;  /* 0x0022901601007387 */ /* 0x0009e40000100a00 */
[----:B----4-:R-:W-:Y:S02]  /*123300*/  F2FP.SATFINITE.E4M3.F32.PACK_AB_MERGE_C R23, R24, R46, RZ ;  /* 0x0000002e1817723e */ /* 0x010fe400048070ff */
        /* <DEDUP_REMOVED lines=9> */
[----:B------:R1:W-:Y:S01]  /*1233a0*/  STL [R1+0x5194], R21 ;  /* 0x0051941501007387 */ /* 0x0003e20000100800 */
[----:B0-----:R-:W-:Y:S02]  /*1233b0*/  IADD3 R22, P1, R16, R12, RZ ;  /* 0x0000000c10167210 */ /* 0x001fe40007f3e0ff */
[----:B-1----:R-:W-:-:S03]  /*1233c0*/  F2FP.SATFINITE.E4M3.F32.PACK_AB_MERGE_C R21, R38, R37, RZ ;  /* 0x000000252615723e */ /* 0x002fc600048070ff */
[----:B------:R-:W-:Y:S01]  /*1233d0*/  IMAD.X R23, R19, 0x1, R14, P1 ;  /* 0x0000000113177824 */ /* 0x000fe200008e060e */
[----:B------:R-:W-:-:S04]  /*1233e0*/  F2FP.SATFINITE.E4M3.F32.PACK_AB_MERGE_C R19, R47, R39, RZ ;  /* 0x000000272f13723e */ /* 0x000fc800048070ff */
[----:B------:R-:W-:Y:S04]  /*1233f0*/  STL.64 [R1+0x2270], R22 ;  /* 0x0022701601007387 */ /* 0x000fe80000100a00 */
[----:B------:R0:W-:Y:S04]  /*123400*/  STL [R1+0x85c], R21 ;  /* 0x00085c1501007387 */ /* 0x0001e80000100800 */
[----:B------:R2:W-:Y:S04]  /*123410*/  STL [R1+0x5438], R19 ;  /* 0x0054381301007387 */ /* 0x0005e80000100800 */
[----:B------:R-:W4:Y:S04]  /*123420*/  LDL.LU R24, [R1+0x1508] ;  /* 0x0015080001187983 */ /* 0x000f280000300800 */
[----:B0-----:R-:W4:Y:S04]  /*123430*/  LDL.LU R21, [R1+0x150c] ;  /* 0x00150c0001157983 */ /* 0x001f280000300800 */
[----:B------:R-:W4:Y:S04]  /*123440*/  LDL.LU R33, [R1+0x1510] ;  /* 0x0015100001217983 */ /* 0x000f280000300800 */
[----:B------:R-:W4:Y:S04]  /*123450*/  LDL.LU R37, [R1+0x1514] ;  /* 0x0015140001257983 */ /* 0x000f280000300800 */
[----:B------:R-:W4:Y:S01]  /*123460*/  LDL.LU R47, [R1+0x1518] ;  /* 0x00151800012f7983 */ /* 0x000f220000300800 */
[----:B------:R-:W-:Y:S01]  /*123470*/  VIADD R16, R16, UR6 ;  /* 0x0000000610107c36 */ /* 0x000fe20008000000 */
[----:B------:R-:W-:-:S04]  /*123480*/  ULDC UR6, c[0x0][0x248] ;  /* 0x0000920000067ab9 */ /* 0x000fc80000000800 */
[----:B------:R-:W-:Y:S02]  /*123490*/  IADD3 R22, P1, R16, R8, RZ ;  /* 0x0000000810167210 */ /* 0x000fe40007f3e0ff */
[----:B--2---:R-:W-:Y:S02]  /*1234a0*/  F2FP.SATFINITE.E4M3.F32.PACK_AB_MERGE_C R19, R54, R48, RZ ;  /* 0x000000303613723e */ /* 0x004fe400048070ff */
[----:B------:R-:W2:Y:S04]  /*1234b0*/  LDL.LU R48, [R1+0x151c] ;  /* 0x00151c0001307983 */ /* 0x000ea80000300800 */
[----:B------:R0:W-:Y:S04]  /*1234c0*/  STL [R1+0x7c0], R19 ;  /* 0x0007c01301007387 */ /* 0x0001e80000100800 */
[----:B------:R-:W2:Y:S04]  /*1234d0*/  LDL.LU R38, [R1+0x1520] ;  /* 0x0015200001267983 */ /* 0x000ea80000300800 */
[----:B------:R-:W2:Y:S01]  /*1234e0*/  LDL.LU R54, [R1+0x1524] ;  /* 0x0015240001367983 */ /* 0x000ea20000300800 */
[----:B0-----:R-:W-:-:S05]  /*1234f0*/  SHF.R.S32.HI R19, RZ, 0x1f, R16 ;  /* 0x0000001fff137819 */ /* 0x001fca0000011410 */
[----:B------:R-:W-:-:S05]  /*123500*/  IMAD.X R23, R19, 0x1, R17, P1 ;  /* 0x0000000113177824 */ /* 0x000fca00008e0611 */
[----:B------:R0:W-:Y:S02]  /*123510*/  STL.64 [R1+0x2258], R22 ;  /* 0x0022581601007387 */ /* 0x0001e40000100a00 */
[----:B0-----:R-:W-:Y:S02]  /*123520*/  IADD3 R22, P1, R16, R10, RZ ;  /* 0x0000000a10167210 */ /* 0x001fe40007f3e0ff */
[----:B---3--:R-:W-:-:S03]  /*123530*/  F2FP.SATFINITE.E4M3.F32.PACK_AB_MERGE_C R26, R43, R40, RZ ;  /* 0x000000282b1a723e */ /* 0x008fc600048070ff */
[----:B------:R-:W-:Y:S02]  /*123540*/  IMAD.X R23, R19, 0x1, R9, P1 ;  /* 0x0000000113177824 */ /* 0x000fe400008e0609 */
[----:B------:R0:W-:Y:S01]  /*123550*/  STL [R1+0x7d4], R26 ;  /* 0x0007d41a01007387 */ /* 0x0001e20000100800 */
[----:B------:R-:W-:-:S05]  /*123560*/  F2FP.SATFINITE.E4M3.F32.PACK_AB_MERGE_C R25, R50, R45, RZ ;  /* 0x0000002d3219723e */ /* 0x000fca00048070ff */
[----:B------:R-:W-:Y:S04]  /*123570*/  STL [R1+0x57c], R25 ;  /* 0x00057c1901007387 */ /* 0x000fe80000100800 */
[----:B------:R-:W3:Y:S01]  /*123580*/  LDL.LU R39, [R1+0x1528] ;  /* 0x0015280001277983 */ /* 0x000ee20000300800 */
[----:B0-----:R-:W-:-:S03]  /*123590*/  F2FP.SATFINITE.E4M3.F32.PACK_AB_MERGE_C R26, R53, R52, RZ ;  /* 0x00000034351a723e */ /* 0x001fc600048070ff */
[----:B------:R-:W3:Y:S04]  /*1235a0*/  LDL.LU R45, [R1+0x152c] ;  /* 0x00152c00012d7983 */ /* 0x000ee80000300800 */
[----:B------:R0:W-:Y:S04]  /*1235b0*/  STL.64 [R1+0x2250], R22 ;  /* 0x0022501601007387 */ /* 0x0001e80000100a00 */
[----:B------:R-:W3:Y:S04]  /*1235c0*/  LDL.LU R50, [R1+0x1530] ;  /* 0x0015300001327983 */ /* 0x000ee80000300800 */
[----:B------:R-:W3:Y:S01]  /*1235d0*/  LDL.LU R53, [R1+0x1534] ;  /* 0x0015340001357983 */ /* 0x000ee20000300800 */
[----:B0-----:R-:W-:-:S03]  /*1235e0*/  IADD3 R22, P1, R16, R7, RZ ;  /* 0x0000000710167210 */ /* 0x001fc60007f3e0ff */
[----:B------:R-:W-:Y:S02]  /*1235f0*/  STL [R1+0x694c], R26 ;  /* 0x00694c1a01007387 */ /* 0x000fe40000100800 */
[----:B------:R-:W-:Y:S01]  /*123600*/  IMAD.X R23, R19, 0x1, R49, P1 ;  /* 0x0000000113177824 */ /* 0x000fe200008e0631 */
[----:B----4-:R-:W-:-:S05]  /*123610*/  F2FP.SATFINITE.E4M3.F32.PACK_AB_MERGE_C R25, R57, R55, RZ ;  /* 0x000000373919723e */ /* 0x010fca00048070ff */
[----:B------:R0:W-:Y:S04]  /*123620*/  STL [R1+0x554], R25 ;  /* 0x0005541901007387 */ /* 0x0001e80000100800 */
[----:B------:R-:W4:Y:S04]  /*123630*/  LDL.LU R41, [R1+0x1538] ;  /* 0x0015380001297983 */ /* 0x000f280000300800 */
[----:B0-----:R-:W4:Y:S04]  /*123640*/  LDL.LU R25, [R1+0x153c] ;  /* 0x00153c0001197983 */ /* 0x001f280000300800 */
[----:B------:R-:W4:Y:S04]  /*123650*/  LDL.LU R46, [R1+0x1540] ;  /* 0x00154000012e7983 */ /* 0x000f280000300800 */
[----:B------:R0:W-:Y:S04]  /*123660*/  STL.64 [R1+0x2238], R22 ;  /* 0x0022381601007387 */ /* 0x0001e80000100a00 */
[----:B------:R-:W4:Y:S04]  /*123670*/  LDL.LU R40, [R1+0x1544] ;  /* 0x0015440001287983 */ /* 0x000f280000300800 */
[----:B------:R-:W4:Y:S04]  /*123680*/  LDL.LU R43, [R1+0x1548] ;  /* 0x00154800012b7983 */ /* 0x000f280000300800 */
[----:B------:R-:W4:Y:S04]  /*123690*/  LDL.LU R52, [R1+0x154c] ;  /* 0x00154c0001347983 */ /* 0x000f280000300800 */
[----:B------:R-:W4:Y:S04]  /*1236a0*/  LDL.LU R55, [R1+0x1550] ;  /* 0x0015500001377983 */ /* 0x000f280000300800 */
[----:B------:R-:W4:Y:S01]  /*1236b0*/  LDL.LU R57, [R1+0x1554] ;  /* 0x0015540001397983 */ /* 0x000f220000300800 */
[----:B0-----:R-:W-:-:S05]  /*1236c0*/  IADD3 R22, P1, R16, R6, RZ ;  /* 0x0000000610167210 */ /* 0x001fca0007f3e0ff */
[----:B------:R-:W-:Y:S01]  /*1236d0*/  IMAD.X R23, R19, 0x1, R5, P1 ;  /* 0x0000000113177824 */ /* 0x000fe200008e0605 */
[----:B------:R-:W-:Y:S02]  /*1236e0*/  F2FP.SATFINITE.E4M3.F32.PACK_AB_MERGE_C R24, R21, R24, RZ ;  /* 0x000000181518723e */ /* 0x000fe400048070ff */
[----:B------:R-:W-:-:S03]  /*1236f0*/  F2FP.SATFINITE.E4M3.F32.PACK_AB_MERGE_C R21, R37, R33, RZ ;  /* 0x000000212515723e */ /* 0x000fc600048070ff */
[----:B------:R-:W-:Y:S04]  /*123700*/  STL [R1+0x558], R24 ;  /* 0x0005581801007387 */ /* 0x000fe80000100800 */
[----:B------:R-:W-:Y:S04]  /*123710*/  STL [R1+0x508], R21 ;  /* 0x0005081501007387 */ /* 0x000fe80000100800 */
[----:B------:R2:W-:Y:S02]  /*123720*/  STL.64 [R1+0x2230], R22 ;  /* 0x0022301601007387 */ /* 0x0005e40000100a00 */
[----:B--2---:R-:W-:-:S02]  /*123730*/  F2FP.SATFINITE.E4M3.F32.PACK_AB_MERGE_C R22, R48, R47, RZ ;  /* 0x0000002f3016723e */ /* 0x004fc400048070ff */
[----:B------:R-:W2:Y:S04]  /*123740*/  LDL.LU R47, [R1+0x1558] ;  /* 0x00155800012f7983 */ /* 0x000ea80000300800 */
[----:B------:R-:W2:Y:S04]  /*123750*/  LDL.LU R48, [R1+0x155c] ;  /* 0x00155c0001307983 */ /* 0x000ea80000300800 */
[----:B------:R0:W-:Y:S01]  /*123760*/  STL [R1+0x69a4], R22 ;  /* 0x0069a41601007387 */ /* 0x0001e20000100800 */
[----:B------:R-:W-:-:S05]  /*123770*/  F2FP.SATFINITE.E4M3.F32.PACK_AB_MERGE_C R21, R54, R38, RZ ;  /* 0x000000263615723e */ /* 0x000fca00048070ff */
[----:B------:R1:W-:Y:S01]  /*123780*/  STL [R1+0x4c8], R21 ;  /* 0x0004c81501007387 */ /* 0x0003e20000100800 */
[----:B0-----:R-:W-:-:S03]  /*123790*/  IADD3 R22, P1, R16, R4, RZ ;  /* 0x0000000410167210 */ /* 0x001fc60007f3e0ff */
[----:B------:R-:W2:Y:S02]  /*1237a0*/  LDL.LU R24, [R1+0x1560] ;  /* 0x0015600001187983 */ /* 0x000ea40000300800 */
[----:B------:R-:W-:Y:S02]  /*1237b0*/  IMAD.X R23, R19, 0x1, R3, P1 ;  /* 0x0000000113177824 */ /* 0x000fe400008e0603 */
[----:B-1----:R-:W2:Y:S04]  /*1237c0*/  LDL.LU R21, [R1+0x1564] ;  /* 0x0015640001157983 */ /* 0x002ea80000300800 */
[----:B------:R-:W2:Y:S04]  /*1237d0*/  LDL.LU R33, [R1+0x1568] ;  /* 0x0015680001217983 */ /* 0x000ea80000300800 */
[----:B------:R0:W-:Y:S04]  /*1237e0*/  STL.64 [R1+0x2218], R22 ;  /* 0x0022181601007387 */ /* 0x0001e80000100a00 */
[----:B------:R-:W2:Y:S04]  /*1237f0*/  LDL.LU R37, [R1+0x156c] ;  /* 0x00156c0001257983 */ /* 0x000ea80000300800 */
[----:B------:R-:W2:Y:S04]  /*123800*/  LDL.LU R38, [R1+0x1580] ;  /* 0x0015800001267983 */ /* 0x000ea80000300800 */
[----:B------:R-:W2:Y:S01]  /*123810*/  LDL.LU R54, [R1+0x1584] ;  /* 0x0015840001367983 */ /* 0x000ea20000300800 */
[----:B0-----:R-:W-:-:S05]  /*123820*/  IADD3 R22, P1, R16, R2, RZ ;  /* 0x0000000210167210 */ /* 0x001fca0007f3e0ff */
[----:B------:R-:W-:Y:S01]  /*123830*/  IMAD.X R23, R19, 0x1, R0, P1 ;  /* 0x0000000113177824 */ /* 0x000fe200008e0600 */
[----:B---3--:R-:W-:-:S05]  /*123840*/  F2FP.SATFINITE.E4M3.F32.PACK_AB_MERGE_C R27, R45, R39, RZ ;  /* 0x000000272d1b723e */ /* 0x008fca00048070ff */
[----:B------:R-:W-:Y:S01]  /*123850*/  STL [R1+0x4d0], R27 ;  /* 0x0004d01b01007387 */ /* 0x000fe20000100800 */
[----:B------:R-:W-:-:S05]  /*123860*/  F2FP.SATFINITE.E4M3.F32.PACK_AB_MERGE_C R26, R53, R50, RZ ;  /* 0x00000032351a723e */ /* 0x000fca00048070ff */
[----:B------:R4:W-:Y:S04]  /*123870*/  STL [R1+0x468], R26 ;  /* 0x0004681a01007387 */ /* 0x0009e80000100800 */
[----:B------:R-:W3:Y:S04]  /*123880*/  LDL.LU R39, [R1+0x1588] ;  /* 0x0015880001277983 */ /* 0x000ee80000300800 */
[----:B------:R-:W3:Y:S04]  /*123890*/  LDL.LU R45, [R1+0x158c] ;  /* 0x00158c00012d7983 */ /* 0x000ee80000300800 */
[----:B------:R-:W3:Y:S04]  /*1238a0*/  LDL.LU R50, [R1+0x1570] ;  /* 0x0015700001327983 */ /* 0x000ee80000300800 */
[----:B------:R0:W-:Y:S04]  /*1238b0*/  STL.64 [R1+0x2210], R22 ;  /* 0x0022101601007387 */ /* 0x0001e80000100a00 */
[----:B------:R-:W3:Y:S01]  /*1238c0*/  LDL.LU R53, [R1+0x1574] ;  /* 0x0015740001357983 */ /* 0x000ee20000300800 */
[----:B----4-:R-:W-:-:S02]  /*1238d0*/  F2FP.SATFINITE.E4M3.F32.PACK_AB_MERGE_C R26, R25, R41, RZ ;  /* 0x00000029191a723e */ /* 0x010fc400048070ff */
[----:B0-----:R-:W-:-:S03]  /*1238e0*/  IADD3 R22, P1, R16, R35, RZ ;  /* 0x0000002310167210 */ /* 0x001fc60007f3e0ff */
[----:B------:R0:W-:Y:S02]  /*1238f0*/  STL [R1+0x47c], R26 ;  /* 0x00047c1a01007387 */ /* 0x0001e40000100800 */
[----:B------:R-:W-:Y:S01]  /*123900*/  IMAD.X R23, R19, 0x1, R44, P1 ;  /* 0x0000000113177824 */ /* 0x000fe200008e062c */
[----:B------:R-:W-:-:S05]  /*123910*/  F2FP.SATFINITE.E4M3.F32.PACK_AB_MERGE_C R25, R40, R46, RZ ;  /* 0x0000002e2819723e */ /* 0x000fca00048070ff */
[----:B------:R1:W-:Y:S01]  /*123920*/  STL [R1+0x434], R25 ;  /* 0x0004341901007387 */ /* 0x0003e20000100800 */
[----:B0-----:R-:W-:-:S03]  /*123930*/  F2FP.SATFINITE.E4M3.F32.PACK_AB_MERGE_C R26, R52, R43, RZ ;  /* 0x0000002b341a723e */ /* 0x001fc600048070ff */
[----:B------:R0:W-:Y:S04]  /*123940*/  STL.64 [R1+0x21f8], R22 ;  /* 0x0021f81601007387 */ /* 0x0001e80000100a00 */
[----:B------:R-:W-:Y:S01]  /*123950*/  STL [R1+0x5488], R26 ;  /* 0x0054881a01007387 */ /* 0x000fe20000100800 */
[----:B-1----:R-:W-:-:S03]  /*123960*/  F2FP.SATFINITE.E4M3.F32.PACK_AB_MERGE_C R25, R57, R55, RZ ;  /* 0x000000373919723e */ /* 0x002fc600048070ff */
[----:B------:R-:W4:Y:S04]  /*123970*/  LDL.LU R52, [R1+0x1578] ;  /* 0x0015780001347983 */ /* 0x000f280000300800 */
[----:B------:R-:W-:Y:S04]  /*123980*/  STL [R1+0x408], R25 ;  /* 0x0004081901007387 */ /* 0x000fe80000100800 */
[----:B------:R-:W4:Y:S01]  /*123990*/  LDL.LU R57, [R1+0x157c] ;  /* 0x00157c0001397983 */ /* 0x000f220000300800 */
[----:B0-----:R-:W-:-:S03]  /*1239a0*/  IADD3 R22, P1, R16, R58, RZ ;  /* 0x0000003a10167210 */ /* 0x001fc60007f3e0ff */
[----:B------:R-:W4:Y:S04]  /*1239b0*/  LDL.LU R55, [R1+0x1590] ;  /* 0x0015900001377983 */ /* 0x000f280000300800 */
[----:B------:R-:W4:Y:S01]  /*1239c0*/  LDL.LU R58, [R1+0x1594] ;  /* 0x00159400013a7983 */ /* 0x000f220000300800 */
[----:B------:R-:W-:-:S05]  /*1239d0*/  IMAD.X R23, R19, 0x1, R36, P1 ;  /* 0x0000000113177824 */ /* 0x000fca00008e0624 */
[----:B------:R0:W-:Y:S04]  /*1239e0*/  STL.64 [R1+0x21f0], R22 ;  /* 0x0021f01601007387 */ /* 0x0001e80000100a00 */
[----:B------:R-:W4:Y:S04]  /*1239f0*/  LDL.LU R40, [R1+0x1598] ;  /* 0x0015980001287983 */ /* 0x000f280000300800 */
[----:B------:R-:W4:Y:S01]  /*123a00*/  LDL.LU R43, [R1+0x159c] ;  /* 0x00159c00012b7983 */ /* 0x000f220000300800 */
[----:B0-----:R-:W-:Y:S02]  /*123a10*/  IADD3 R22, P1, R16, R15, RZ ;  /* 0x0000000f10167210 */ /* 0x001fe40007f3e0ff */
[----:B--2---:R-:W-:-:S02]  /*123a20*/  F2FP.SATFINITE.E4M3.F32.PACK_AB_MERGE_C R23, R48, R47, RZ ;  /* 0x0000002f3017723e */ /* 0x004fc400048070ff */
[----:B------:R-:W2:Y:S04]  /*123a30*/  LDL.LU R47, [R1+0x15a0] ;  /* 0x0015a000012f7983 */ /* 0x000ea80000300800 */
[----:B------:R-:W2:Y:S04]  /*123a40*/  LDL.LU R48, [R1+0x15a4] ;  /* 0x0015a40001307983 */ /* 0x000ea80000300800 */
[----:B------:R0:W-:Y:S02]  /*123a50*/  STL [R1+0x6a90], R23 ;  /* 0x006a901701007387 */ /* 0x0001e40000100800 */
[----:B0-----:R-:W-:Y:S01]  /*123a60*/  IMAD.X R23, R19, 0x1, R32, P1 ;  /* 0x0000000113177824 */ /* 0x001fe200008e0620 */
[----:B------:R-:W-:-:S05]  /*123a70*/  F2FP.SATFINITE.E4M3.F32.PACK_AB_MERGE_C R21, R21, R24, RZ ;  /* 0x000000181515723e */ /* 0x000fca00048070ff */
[----:B------:R0:W-:Y:S04]  /*123a80*/  STL [R1+0x3c0], R21 ;  /* 0x0003c01501007387 */ /* 0x0001e80000100800 */
[----:B------:R1:W-:Y:S01]  /*123a90*/  STL.64 [R1+0x21d8], R22 ;  /* 0x0021d81601007387 */ /* 0x0003e20000100a00 */
[----:B------:R-:W-:-:S05]  /*123aa0*/  F2FP.SATFINITE.E4M3.F32.PACK_AB_MERGE_C R24, R37, R33, RZ ;  /* 0x000000212518723e */ /* 0x000fca00048070ff */
[----:B------:R1:W-:Y:S01]  /*123ab0*/  STL [R1+0x3c4], R24 ;  /* 0x0003c41801007387 */ /* 0x0003e20000100800 */
[----:B0-----:R-:W-:Y:S02]  /*123ac0*/  F2FP.SATFINITE.E4M3.F32.PACK_AB_MERGE_C R21, R54, R38, RZ ;  /* 0x000000263615723e */ /* 0x001fe400048070ff */
[----:B-1----:R-:W-:Y:S01]  /*123ad0*/  IADD3 R22, P1, R16, R56, RZ ;  /* 0x0000003810167210 */ /* 0x002fe20007f3e0ff */
[----:B------:R-:W2:Y:S04]  /*123ae0*/  LDL.LU R24, [R1+0x15a8] ;  /* 0x0015a80001187983 */ /* 0x000ea80000300800 */
[----:B------:R-:W-:Y:S01]  /*123af0*/  IMAD.X R23, R19, 0x1, R31, P1 ;  /* 0x0000000113177824 */ /* 0x000fe200008e061f */
[----:B------:R0:W-:Y:S04]  /*123b00*/  STL [R1+0x1e8], R21 ;  /* 0x0001e81501007387 */ /* 0x0001e80000100800 */
[----:B0-----:R-:W2:Y:S04]  /*123b10*/  LDL.LU R21, [R1+0x15ac] ;  /* 0x0015ac0001157983 */ /* 0x001ea80000300800 */
[----:B------:R-:W2:Y:S04]  /*123b20*/  LDL.LU R54, [R1+0x15b0] ;  /* 0x0015b00001367983 */ /* 0x000ea80000300800 */
[----:B------:R-:W2:Y:S04]  /*123b30*/  LDL.LU R56, [R1+0x15b4] ;  /* 0x0015b40001387983 */ /* 0x000ea80000300800 */
[----:B------:R3:W-:Y:S02]  /*123b40*/  STL.64 [R1+0x21d0], R22 ;  /* 0x0021d01601007387 */ /* 0x0007e40000100a00 */
[----:B---3--:R-:W-:-:S02]  /*123b50*/  F2FP.SATFINITE.E4M3.F32.PACK_AB_MERGE_C R23, R45, R39, RZ ;  /* 0x000000272d17723e */ /* 0x008fc400048070ff */
[----:B------:R-:W-:Y:S02]  /*123b60*/  F2FP.SATFINITE.E4M3.F32.PACK_AB_MERGE_C R22, R53, R50, RZ ;  /* 0x000000323516723e */ /* 0x000fe400048070ff */
[----:B------:R-:W3:Y:S04]  /*123b70*/  LDL.LU R50, [R1+0x15b8] ;  /* 0x0015b80001327983 */ /* 0x000ee80000300800 */
[----:B------:R-:W-:Y:S04]  /*123b80*/  STL [R1+0x1f0], R23 ;  /* 0x0001f01701007387 */ /* 0x000fe80000100800 */
[----:B------:R-:W3:Y:S04]  /*123b90*/  LDL.LU R53, [R1+0x15bc] ;  /* 0x0015bc0001357983 */ /* 0x000ee80000300800 */
        /* <DEDUP_REMOVED lines=9> */
[----:B------:R-:W4:Y:S04]  /*123c30*/  LDL.LU R52, [R1+0x15d0] ;  /* 0x0015d00001347983 */ /* 0x000f280000300800 */
[----:B------:R-:W4:Y:S01]  /*123c40*/  LDL.LU R57, [R1+0x15d4] ;  /* 0x0015d40001397983 */ /* 0x000f220000300800 */
[----:B------:R-:W-:-:S03]  /*123c50*/  F2FP.SATFINITE.E4M3.F32.PACK_AB_MERGE_C R25, R58, R55, RZ ;  /* 0x000000373a19723e */ /* 0x000fc600048070ff */
[----:B------:R0:W-:Y:S04]  /*123c60*/  STL [R1+0x1dc], R22 ;  /* 0x0001dc1601007387 */ /* 0x0001e80000100800 */
[----:B------:R-:W-:Y:S04]  /*123c70*/  STL [R1+0x5340], R25 ;  /* 0x0053401901007387 */ /* 0x000fe80000100800 */
[----:B------:R-:W4:Y:S01]  /*123c80*/  LDL.LU R55, [R1+0x15d8] ;  /* 0x0015d80001377983 */ /* 0x000f220000300800 */
[----:B0-----:R-:W-:-:S03]  /*123c90*/  IADD3 R22, P1, R16, R28, RZ ;  /* 0x0000001c10167210 */ /* 0x001fc60007f3e0ff */
[----:B------:R-:W4:Y:S02]  /*123ca0*/  LDL.LU R58, [R1+0x15dc] ;  /* 0x0015dc00013a7983 */ /* 0x000f240000300800 */
[----:B------:R-:W-:-:S05]  /*123cb0*/  IMAD.X R23, R19, 0x1, R20, P1 ;  /* 0x0000000113177824 */ /* 0x000fca00008e0614 */
[----:B------:R0:W-:Y:S04]  /*123cc0*/  STL.64 [R1+0x21b0], R22 ;  /* 0x0021b01601007387 */ /* 0x0001e80000100a00 */
[----:B------:R-:W4:Y:S01]  /*123cd0*/  LDL.LU R38, [R1+0x15e0] ;  /* 0x0015e00001267983 */ /* 0x000f220000300800 */
[----:B0-----:R-:W-:-:S05]  /*123ce0*/  F2FP.SATFINITE.E4M3.F32.PACK_AB_MERGE_C R23, R43, R40, RZ ;  /* 0x000000282b17723e */ /* 0x001fca00048070ff */
[----:B------:R-:W-:Y:S04]  /*123cf0*/  STL [R1+0x534c], R23 ;  /* 0x00534c1701007387 */ /* 0x000fe80000100800 */
[----:B------:R-:W4:Y:S01]  /*123d00*/  LDL.LU R39, [R1+0x15e4] ;  /* 0x0015e40001277983 */ /* 0x000f220000300800 */
[----:B--2---:R-:W-:-:S05]  /*123d10*/  F2FP.SATFINITE.E4M3.F32.PACK_AB_MERGE_C R22, R48, R47, RZ ;  /* 0x0000002f3016723e */ /* 0x004fca00048070ff */
[----:B------:R0:W-:Y:S04]  /*123d20*/  STL [R1+0x5284], R22 ;  /* 0x0052841601007387 */ /* 0x0001e80000100800 */
[----:B------:R-:W2:Y:S04]  /*123d30*/  LDL.LU R40, [R1+0x15e8] ;  /* 0x0015e80001287983 */ /* 0x000ea80000300800 */
[----:B------:R-:W2:Y:S01]  /*123d40*/  LDL.LU R43, [R1+0x15ec] ;  /* 0x0015ec00012b7983 */ /* 0x000ea20000300800 */
[----:B0-----:R-:W-:-:S03]  /*123d50*/  IADD3 R22, P1, R16, R59, RZ ;  /* 0x0000003b10167210 */ /* 0x001fc60007f3e0ff */
[----:B------:R-:W2:Y:S02]  /*123d60*/  LDL.LU R47, [R1+0x15f0] ;  /* 0x0015f000012f7983 */ /* 0x000ea40000300800 */
[----:B------:R-:W-:-:S05]  /*123d70*/  IMAD.X R23, R19, 0x1, R51, P1 ;  /* 0x0000000113177824 */ /* 0x000fca00008e0633 */
[----:B------:R0:W-:Y:S04]  /*123d80*/  STL.64 [R1+0x2198], R22 ;  /* 0x0021981601007387 */ /* 0x0001e80000100a00 */
[----:B------:R-:W2:Y:S01]  /*123d90*/  LDL.LU R48, [R1+0x15f4] ;  /* 0x0015f40001307983 */ /* 0x000ea20000300800 */
[----:B0-----:R-:W-:Y:S02]  /*123da0*/  F2FP.SATFINITE.E4M3.F32.PACK_AB_MERGE_C R22, R21, R24, RZ ;  /* 0x000000181516723e */ /* 0x001fe400048070ff */
[----:B------:R-:W-:Y:S02]  /*123db0*/  F2FP.SATFINITE.E4M3.F32.PACK_AB_MERGE_C R21, R56, R54, RZ ;  /* 0x000000363815723e */ /* 0x000fe400048070ff */
[----:B------:R-:W2:Y:S04]  /*123dc0*/  LDL.LU R54, [R1+0x15f8] ;  /* 0x0015f80001367983 */ /* 0x000ea80000300800 */
[----:B------:R-:W-:Y:S04]  /*123dd0*/  STL [R1+0x5298], R22 ;  /* 0x0052981601007387 */ /* 0x000fe80000100800 */
[----:B------:R-:W2:Y:S04]  /*123de0*/  LDL.LU R56, [R1+0x15fc] ;  /* 0x0015fc0001387983 */ /* 0x000ea80000300800 */
[----:B------:R3:W-:Y:S02]  /*123df0*/  STL [R1+0x51e0], R21 ;  /* 0x0051e01501007387 */ /* 0x0007e40000100800 */
[----:B---3--:R-:W-:-:S02]  /*123e00*/  F2FP.SATFINITE.E4M3.F32.PACK_AB_MERGE_C R21, R53, R50, RZ ;  /* 0x000000323515723e */ /* 0x008fc400048070ff */
[----:B------:R-:W3:Y:S04]  /*123e10*/  LDL.LU R50, [R1+0x1600] ;  /* 0x0016000001327983 */ /* 0x000ee80000300800 */
[----:B------:R-:W3:Y:S01]  /*123e20*/  LDL.LU R53, [R1+0x1604] ;  /* 0x0016040001357983 */ /* 0x000ee20000300800 */
        /* <DEDUP_REMOVED lines=8> */
[----:B------:R1:W-:Y:S01]  /*123eb0*/  STL.64 [R1+0x2178], R22 ;  /* 0x0021781601007387 */ /* 0x0003e20000100a00 */
[----:B0-----:R-:W-:Y:S02]  /*123ec0*/  F2FP.SATFINITE.E4M3.F32.PACK_AB_MERGE_C R21, R45, R37, RZ ;  /* 0x000000252d15723e */ /* 0x001fe400048070ff */
[----:B-1----:R-:W-:-:S03]  /*123ed0*/  IADD3 R22, P1, R16, R12, RZ ;  /* 0x0000000c10167210 */ /* 0x002fc60007f3e0ff */
[----:B------:R-:W-:Y:S02]  /*123ee0*/  STL [R1+0x5144], R21 ;  /* 0x0051441501007387 */ /* 0x000fe40000100800 */
[----:B------:R-:W-:Y:S01]  /*123ef0*/  IMAD.X R23, R19, 0x1, R14, P1 ;  /* 0x0000000113177824 */ /* 0x000fe200008e060e */
[----:B----4-:R-:W-:Y:S01]  /*123f00*/  F2FP.SATFINITE.E4M3.F32.PACK_AB_MERGE_C R19, R57, R52, RZ ;  /* 0x000000343913723e */ /* 0x010fe200048070ff */
[----:B------:R-:W4:Y:S04]  /*123f10*/  LDL.LU R33, [R1+0x1608] ;  /* 0x0016080001217983 */ /* 0x000f280000300800 */
[----:B------:R-:W4:Y:S01]  /*123f20*/  LDL.LU R57, [R1+0x160c] ;  /* 0x00160c0001397983 */ /* 0x000f220000300800 */
[----:B------:R-:W-:Y:S01]  /*123f30*/  VIADD R16, R16, UR6 ;  /* 0x0000000610107c36 */ /* 0x000fe20008000000 */
[----:B------:R-:W-:-:S02]  /*123f40*/  ULDC UR6, c[0x0][0x248] ;  /* 0x0000920000067ab9 */ /* 0x000fc40000000800 */
[----:B------:R-:W-:Y:S04]  /*123f50*/  STL.64 [R1+0x2170], R22 ;  /* 0x0021701601007387 */ /* 0x000fe80000100a00 */
[----:B------:R0:W-:Y:S04]  /*123f60*/  STL [R1+0x80c], R19 ;  /* 0x00080c1301007387 */ /* 0x0001e80000100800 */
[----:B------:R-:W4:Y:S04]  /*123f70*/  LDL.LU R45, [R1+0x1610] ;  /* 0x00161000012d7983 */ /* 0x000f280000300800 */
[----:B------:R-:W4:Y:S01]  /*123f80*/  LDL.LU R52, [R1+0x1614] ;  /* 0x0016140001347983 */ /* 0x000f220000300800 */
[----:B0-----:R-:W-:-:S03]  /*123f90*/  F2FP.SATFINITE.E4M3.F32.PACK_AB_MERGE_C R19, R58, R55, RZ ;  /* 0x000000373a13723e */ /* 0x001fc600048070ff */
[----:B------:R-:W4:Y:S01]  /*123fa0*/  LDL.LU R55, [R1+0x1618] ;  /* 0x0016180001377983 */ /* 0x000f220000300800 */
[----:B------:R-:W-:-:S03]  /*123fb0*/  IADD3 R22, P1, R16, R8, RZ ;  /* 0x0000000810167210 */ /* 0x000fc60007f3e0ff */
[----:B------:R-:W4:Y:S04]  /*123fc0*/  LDL.LU R58, [R1+0x161c] ;  /* 0x00161c00013a7983 */ /* 0x000f280000300800 */
[----:B------:R0:W-:Y:S01]  /*123fd0*/  STL [R1+0x814], R19 ;  /* 0x0008141301007387 */ /* 0x0001e20000100800 */
[----:B------:R-:W-:Y:S02]  /*123fe0*/  F2FP.SATFINITE.E4M3.F32.PACK_AB_MERGE_C R21, R39, R38, RZ ;  /* 0x000000262715723e */ /* 0x000fe400048070ff */
[----:B0-----:R-:W-:-:S03]  /*123ff0*/  SHF.R.S32.HI R19, RZ, 0x1f, R16 ;  /* 0x0000001fff137819 */ /* 0x001fc60000011410 */
[----:B------:R-:W-:Y:S02]  /*124000*/  STL [R1+0x780], R21 ;  /* 0x0007801501007387 */ /* 0x000fe40000100800 */
[----:B------:R-:W-:-:S05]  /*124010*/  IMAD.X R23, R19, 0x1, R17, P1 ;  /* 0x0000000113177824 */ /* 0x000fca00008e0611 */
[----:B------:R2:W-:Y:S04]  /*124020*/  STL.64 [R1+0x2158], R22 ;  /* 0x0021581601007387 */ /* 0x0005e80000100a00 */
[----:B------:R-:W4:Y:S01]  /*124030*/  LDL.LU R37, [R1+0x1620] ;  /* 0x0016200001257983 */ /* 0x000f220000300800 */
[----:B--2---:R-:W-:-:S05]  /*124040*/  F2FP.SATFINITE.E4M3.F32.PACK_AB_MERGE_C R22, R43, R40, RZ ;  /* 0x000000282b16723e */ /* 0x004fca00048070ff */
[----:B------:R0:W-:Y:S01]  /*124050*/  STL [R1+0x788], R22 ;  /* 0x0007881601007387 */ /* 0x0001e20000100800 */
[----:B------:R-:W-:-:S03]  /*124060*/  F2FP.SATFINITE.E4M3.F32.PACK_AB_MERGE_C R21, R48, R47, RZ ;  /* 0x0000002f3015723e */ /* 0x000fc600048070ff */
[----:B------:R-:W2:Y:S01]  /*124070*/  LDL.LU R47, [R1+0x1624] ;  /* 0x00162400012f7983 */ /* 0x000ea20000300800 */
[----:B0-----:R-:W-:-:S03]  /*124080*/  IADD3 R22, P1, R16, R10, RZ ;  /* 0x0000000a10167210 */ /* 0x001fc60007f3e0ff */
[----:B------:R3:W-:Y:S02]  /*124090*/  STL [R1+0x530], R21 ;  /* 0x0005301501007387 */ /* 0x0007e40000100800 */
[----:B------:R-:W-:Y:S01]  /*1240a0*/  IMAD.X R23, R19, 0x1, R9, P1 ;  /* 0x0000000113177824 */ /* 0x000fe200008e0609 */
[----:B------:R-:W-:Y:S02]  /*1240b0*/  F2FP.SATFINITE.E4M3.F32.PACK_AB_MERGE_C R40, R56, R54, RZ ;  /* 0x000000363828723e */ /* 0x000fe400048070ff */
[----:B------:R-:W2:Y:S04]  /*1240c0*/  LDL.LU R54, [R1+0x1628] ;  /* 0x0016280001367983 */ /* 0x000ea80000300800 */
[----:B------:R-:W2:Y:S04]  /*1240d0*/  LDL.LU R56, [R1+0x162c] ;  /* 0x00162c0001387983 */ /* 0x000ea80000300800 */
[----:B------:R0:W-:Y:S04]  /*1240e0*/  STL.64 [R1+0x2150], R22 ;  /* 0x0021501601007387 */ /* 0x0001e80000100a00 */
[----:B------:R-:W-:Y:S04]  /*1240f0*/  STL [R1+0x6950], R40 ;  /* 0x0069502801007387 */ /* 0x000fe80000100800 */
[----:B------:R-:W2:Y:S01]  /*124100*/  LDL.LU R38, [R1+0x1630] ;  /* 0x0016300001267983 */ /* 0x000ea20000300800 */
[----:B---3--:R-:W-:-:S03]  /*124110*/  F2FP.SATFINITE.E4M3.F32.PACK_AB_MERGE_C R21, R53, R50, RZ ;  /* 0x000000323515723e */ /* 0x008fc600048070ff */
[----:B------:R-:W3:Y:S01]  /*124120*/  LDL.LU R50, [R1+0x1634] ;  /* 0x0016340001327983 */ /* 0x000ee20000300800 */
[----:B0-----:R-:W-:-:S03]  /*124130*/  IADD3 R22, P1, R16, R7, RZ ;  /* 0x0000000710167210 */ /* 0x001fc60007f3e0ff */
[----:B------:R-:W-:Y:S02]  /*124140*/  STL [R1+0x4f4], R21 ;  /* 0x0004f41501007387 */ /* 0x000fe40000100800 */
[----:B------:R-:W-:Y:S02]  /*124150*/  IMAD.X R23, R19, 0x1, R49, P1 ;  /* 0x0000000113177824 */ /* 0x000fe400008e0631 */
[----:B------:R-:W3:Y:S04]  /*124160*/  LDL.LU R39, [R1+0x1638] ;  /* 0x0016380001277983 */ /* 0x000ee80000300800 */
[----:B------:R-:W3:Y:S04]  /*124170*/  LDL.LU R43, [R1+0x163c] ;  /* 0x00163c00012b7983 */ /* 0x000ee80000300800 */
[----:B------:R-:W3:Y:S04]  /*124180*/  LDL.LU R48, [R1+0x1640] ;  /* 0x0016400001307983 */ /* 0x000ee80000300800 */
[----:B------:R0:W-:Y:S04]  /*124190*/  STL.64 [R1+0x2138], R22 ;  /* 0x0021381601007387 */ /* 0x0001e80000100a00 */
[----:B------:R-:W3:Y:S01]  /*1241a0*/  LDL.LU R53, [R1+0x1644] ;  /* 0x0016440001357983 */ /* 0x000ee20000300800 */
[----:B0-----:R-:W-:-:S05]  /*1241b0*/  IADD3 R22, P1, R16, R6, RZ ;  /* 0x0000000610167210 */ /* 0x001fca0007f3e0ff */
[----:B------:R-:W-:Y:S01]  /*1241c0*/  IMAD.X R23, R19, 0x1, R5, P1 ;  /* 0x0000000113177824 */ /* 0x000fe200008e0605 */
[----:B----4-:R-:W-:-:S05]  /*1241d0*/  F2FP.SATFINITE.E4M3.F32.PACK_AB_MERGE_C R57, R57, R33, RZ ;  /* 0x000000213939723e */ /* 0x010fca00048070ff */
[----:B------:R-:W-:Y:S01]  /*1241e0*/  STL [R1+0x697c], R57 ;  /* 0x00697c3901007387 */ /* 0x000fe20000100800 */
[----:B------:R-:W-:-:S05]  /*1241f0*/  F2FP.SATFINITE.E4M3.F32.PACK_AB_MERGE_C R21, R52, R45, RZ ;  /* 0x0000002d3415723e */ /* 0x000fca00048070ff */
[----:B------:R0:W-:Y:S04]  /*124200*/  STL [R1+0x4ac], R21 ;  /* 0x0004ac1501007387 */ /* 0x0001e80000100800 */
[----:B------:R-:W4:Y:S01]  /*124210*/  LDL.LU R24, [R1+0x1648] ;  /* 0x0016480001187983 */ /* 0x000f220000300800 */
[----:B------:R-:W-:-:S03]  /*124220*/  F2FP.SATFINITE.E4M3.F32.PACK_AB_MERGE_C R34, R58, R55, RZ ;  /* 0x000000373a22723e */ /* 0x000fc600048070ff */
[----:B0-----:R-:W4:Y:S04]  /*124230*/  LDL.LU R21, [R1+0x164c] ;  /* 0x00164c0001157983 */ /* 0x001f280000300800 */
[----:B------:R-:W-:Y:S04]  /*124240*/  STL.64 [R1+0x2130], R22 ;  /* 0x0021301601007387 */ /* 0x000fe80000100a00 */
[----:B------:R-:W4:Y:S04]  /*124250*/  LDL.LU R32, [R1+0x1650] ;  /* 0x0016500001207983 */ /* 0x000f280000300800 */
[----:B------:R-:W4:Y:S04]  /*124260*/  LDL.LU R33, [R1+0x1654] ;  /* 0x0016540001217983 */ /* 0x000f280000300800 */
[----:B------:R-:W4:Y:S04]  /*124270*/  LDL.LU R45, [R1+0x1658] ;  /* 0x00165800012d7983 */ /* 0x000f280000300800 */
[----:B------:R-:W4:Y:S04]  /*124280*/  LDL.LU R55, [R1+0x165c] ;  /* 0x00165c0001377983 */ /* 0x000f280000300800 */
[----:B------:R-:W4:Y:S04]  /*124290*/  LDL.LU R52, [R1+0x1660] ;  /* 0x0016600001347983 */ /* 0x000f280000300800 */
[----:B------:R-:W4:Y:S04]  /*1242a0*/  LDL.LU R58, [R1+0x1664] ;  /* 0x00166400013a7983 */ /* 0x000f280000300800 */
[----:B------:R0:W-:Y:S04]  /*1242b0*/  STL [R1+0x69b4], R34 ;  /* 0x0069b42201007387 */ /* 0x0001e80000100800 */
[----:B0-----:R-:W4:Y:S01]  /*1242c0*/  LDL R34, [R1+0x24] ;  /* 0x0000240001227983 */ /* 0x001f220000100800 */
[----:B------:R-:W-:-:S05]  /*1242d0*/  IADD3 R22, P1, R16, R4, RZ ;  /* 0x0000000410167210 */ /* 0x000fca0007f3e0ff */
[----:B------:R-:W-:Y:S01]  /*1242e0*/  IMAD.X R23, R19, 0x1, R3, P1 ;  /* 0x0000000113177824 */ /* 0x000fe200008e0603 */
[----:B--2---:R-:W-:-:S05]  /*1242f0*/  F2FP.SATFINITE.E4M3.F32.PACK_AB_MERGE_C R47, R47, R37, RZ ;  /* 0x000000252f2f723e */ /* 0x004fca00048070ff */
[----:B------:R0:W-:Y:S04]  /*124300*/  STL [R1+0x6a20], R47 ;  /* 0x006a202f01007387 */ /* 0x0001e80000100800 */
[----:B0-----:R-:W2:Y:S04]  /*124310*/  LDL R47, [R1+0x34] ;  /* 0x00003400012f7983 */ /* 0x001ea80000100800 */
[----:B------:R0:W-:Y:S02]  /*124320*/  STL.64 [R1+0x2128], R22 ;  /* 0x0021281601007387 */ /* 0x0001e40000100a00 */
[----:B0-----:R-:W-:-:S02]  /*124330*/  F2FP.SATFINITE.E4M3.F32.PACK_AB_MERGE_C R22, R56, R54, RZ ;  /* 0x000000363816723e */ /* 0x001fc400048070ff */
[----:B------:R-:W2:Y:S04]  /*124340*/  LDL.LU R54, [R1+0x1668] ;  /* 0x0016680001367983 */ /* 0x000ea80000300800 */
[----:B------:R-:W2:Y:S04]  /*124350*/  LDL.LU R56, [R1+0x166c] ;  /* 0x00166c0001387983 */ /* 0x000ea80000300800 */
[----:B------:R-:W-:Y:S01]  /*124360*/  STL [R1+0x474], R22 ;  /* 0x0004741601007387 */ /* 0x000fe20000100800 */
[----:B---3--:R-:W-:-:S05]  /*124370*/  F2FP.SATFINITE.E4M3.F32.PACK_AB_MERGE_C R50, R50, R38, RZ ;  /* 0x000000263232723e */ /* 0x008fca00048070ff */
[----:B------:R0:W-:Y:S04]  /*124380*/  STL [R1+0x6b74], R50 ;  /* 0x006b743201007387 */ /* 0x0001e80000100800 */
[----:B0-----:R-:W3:Y:S01]  /*124390*/  LDL R50, [R1+0x28] ;  /* 0x0000280001327983 */ /* 0x001ee20000100800 */
[----:B------:R-:W-:-:S05]  /*1243a0*/  IADD3 R22, P1, R16, R2, RZ ;  /* 0x0000000210167210 */ /* 0x000fca0007f3e0ff */
        /* <DEDUP_REMOVED lines=14> */
[----:B------:R-:W-:Y:S01]  /*124490*/  STL.64 [R1+0x2108], R22 ;  /* 0x0021081601007387 */ /* 0x000fe20000100a00 */
[----:B----4-:R-:W-:-:S05]  /*1244a0*/  F2FP.SATFINITE.E4M3.F32.PACK_AB_MERGE_C R24, R21, R24, RZ ;  /* 0x000000181518723e */ /* 0x010fca00048070ff */
[----:B------:R-:W-:Y:S01]  /*1244b0*/  STL [R1+0x3ec], R24 ;  /* 0x0003ec1801007387 */ /* 0x000fe20000100800 */
[----:B------:R-:W-:-:S05]  /*1244c0*/  F2FP.SATFINITE.E4M3.F32.PACK_AB_MERGE_C R21, R33, R32, RZ ;  /* 0x000000202115723e */ /* 0x000fca00048070ff */
[----:B------:R0:W-:Y:S04]  /*1244d0*/  STL [R1+0x388], R21 ;  /* 0x0003881501007387 */ /* 0x0001e80000100800 */
[----:B------:R-:W4:Y:S04]  /*1244e0*/  LDL.LU R27, [R1+0x1678] ;  /* 0x00167800011b7983 */ /* 0x000f280000300800 */
[----:B------:R-:W4:Y:S01]  /*1244f0*/  LDL.LU R30, [R1+0x167c] ;  /* 0x00167c00011e7983 */ /* 0x000f220000300800 */
[----:B0-----:R-:W-:Y:S02]  /*124500*/  F2FP.SATFINITE.E4M3.F32.PACK_AB_MERGE_C R21, R55, R45, RZ ;  /* 0x0000002d3715723e */ /* 0x001fe400048070ff */
[----:B--2---:R-:W-:-:S05]  /*124510*/  IADD3 R22, P1, R16, R47, RZ ;  /* 0x0000002f10167210 */ /* 0x004fca0007f3e0ff */
[----:B------:R-:W-:-:S05]  /*124520*/  IMAD.X R23, R19, 0x1, R36, P1 ;  /* 0x0000000113177824 */ /* 0x000fca00008e0624 */
[----:B------:R-:W-:Y:S04]  /*124530*/  STL.64 [R1+0x2100], R22 ;  /* 0x0021001601007387 */ /* 0x000fe80000100a00 */
[----:B------:R0:W-:Y:S04]  /*124540*/  STL [R1+0x3b8], R21 ;  /* 0x0003b81501007387 */ /* 0x0001e80000100800 */
[----:B------:R-:W2:Y:S04]  /*124550*/  LDL.LU R45, [R1+0x1690] ;  /* 0x00169000012d7983 */ /* 0x000ea80000300800 */
[----:B------:R-:W2:Y:S01]  /*124560*/  LDL.LU R55, [R1+0x1694] ;  /* 0x0016940001377983 */ /* 0x000ea20000300800 */
[----:B0-----:R-:W-:-:S03]  /*124570*/  F2FP.SATFINITE.E4M3.F32.PACK_AB_MERGE_C R21, R58, R52, RZ ;  /* 0x000000343a15723e */ /* 0x001fc600048070ff */
[----:B------:R-:W2:Y:S04]  /*124580*/  LDL.LU R42, [R1+0x1698] ;  /* 0x00169800012a7983 */ /* 0x000ea80000300800 */
[----:B------:R-:W2:Y:S04]  /*124590*/  LDL.LU R41, [R1+0x169c] ;  /* 0x00169c0001297983 */ /* 0x000ea80000300800 */
[----:B------:R0:W-:Y:S04]  /*1245a0*/  STL [R1+0x1e0], R21 ;  /* 0x0001e01501007387 */ /* 0x0001e80000100800 */
[----:B------:R-:W2:Y:S04]  /*1245b0*/  LDL.LU R25, [R1+0x16a0] ;  /* 0x0016a00001197983 */ /* 0x000ea80000300800 */
[----:B------:R-:W2:Y:S01]  /*1245c0*/  LDL.LU R46, [R1+0x16a4] ;  /* 0x0016a400012e7983 */ /* 0x000ea20000300800 */
[----:B------:R-:W-:-:S03]  /*1245d0*/  IADD3 R22, P1, R16, R15, RZ ;  /* 0x0000000f10167210 */ /* 0x000fc60007f3e0ff */
[----:B------:R-:W2:Y:S04]  /*1245e0*/  LDL.LU R52, [R1+0x16a8] ;  /* 0x0016a80001347983 */ /* 0x000ea80000300800 */
[----:B------:R-:W2:Y:S01]  /*1245f0*/  LDL.LU R58, [R1+0x16ac] ;  /* 0x0016ac00013a7983 */ /* 0x000ea20000300800 */
[----:B---3--:R-:W-:-:S05]  /*124600*/  IMAD.X R23, R19, 0x1, R50, P1 ;  /* 0x0000000113177824 */ /* 0x008fca00008e0632 */
[----:B------:R1:W-:Y:S04]  /*124610*/  STL.64 [R1+0x20e8], R22 ;  /* 0x0020e81601007387 */ /* 0x0003e80000100a00 */
[----:B------:R-:W3:Y:S04]  /*124620*/  LDL.LU R24, [R1+0x16b0] ;  /* 0x0016b00001187983 */ /* 0x000ee80000300800 */
[----:B0-----:R-:W3:Y:S01]  /*124630*/  LDL.LU R21, [R1+0x16b4] ;  /* 0x0016b40001157983 */ /* 0x001ee20000300800 */
[----:B-1----:R-:W-:-:S05]  /*124640*/  F2FP.SATFINITE.E4M3.F32.PACK_AB_MERGE_C R22, R56, R54, RZ ;  /* 0x000000363816723e */ /* 0x002fca00048070ff */
[----:B------:R0:W-:Y:S04]  /*124650*/  STL [R1+0x1e4], R22 ;  /* 0x0001e41601007387 */ /* 0x0001e80000100800 */
[----:B------:R-:W3:Y:S04]  /*124660*/  LDL.LU R32, [R1+0x16b8] ;  /* 0x0016b80001207983 */ /* 0x000ee80000300800 */
[----:B------:R-:W3:Y:S04]  /*124670*/  LDL.LU R33, [R1+0x16bc] ;  /* 0x0016bc0001217983 */ /* 0x000ee80000300800 */
[----:B------:R-:W3:Y:S04]  /*124680*/  LDL.LU R54, [R1+0x16c0] ;  /* 0x0016c00001367983 */ /* 0x000ee80000300800 */
[----:B------:R-:W3:Y:S01]  /*124690*/  LDL.LU R56, [R1+0x16c4] ;  /* 0x0016c40001387983 */ /* 0x000ee20000300800 */
[----:B0-----:R-:W-:-:S02]  /*1246a0*/  IADD3 R22, P1, R16, R34, RZ ;  /* 0x0000002210167210 */ /* 0x001fc40007f3e0ff */
[----:B------:R-:W-:-:S03]  /*1246b0*/  F2FP.SATFINITE.E4M3.F32.PACK_AB_MERGE_C R26, R38, R37, RZ ;  /* 0x00000025261a723e */ /* 0x000fc600048070ff */
[----:B------:R-:W-:Y:S02]  /*1246c0*/  IMAD.X R23, R19, 0x1, R31, P1 ;  /* 0x0000000113177824 */ /* 0x000fe400008e061f */
[----:B------:R-:W-:Y:S04]  /*1246d0*/  STL [R1+0x1c8], R26 ;  /* 0x0001c81a01007387 */ /* 0x000fe80000100800 */
[----:B------:R0:W-:Y:S04]  /*1246e0*/  STL.64 [R1+0x20e0], R22 ;  /* 0x0020e01601007387 */ /* 0x0001e80000100a00 */
[----:B------:R-:W3:Y:S01]  /*1246f0*/  LDL.LU R37, [R1+0x16c8] ;  /* 0x0016c80001257983 */ /* 0x000ee20000300800 */
[----:B0-----:R-:W-:-:S02]  /*124700*/  F2FP.SATFINITE.E4M3.F32.PACK_AB_MERGE_C R23, R43, R39, RZ ;  /* 0x000000272b17723e */ /* 0x001fc400048070ff */
        /* <DEDUP_REMOVED lines=8> */
[----:B------:R-:W-:-:S05]  /*124790*/  IMAD.X R23, R19, 0x1, R60, P1 ;  /* 0x0000000113177824 */ /* 0x000fca00008e063c */
[----:B------:R4:W-:Y:S04]  /*1247a0*/  STL.64 [R1+0x20c8], R22 ;  /* 0x0020c81601007387 */ /* 0x0009e80000100a00 */
[----:B------:R-:W3:Y:S01]  /*1247b0*/  LDL.LU R53, [R1+0x16dc] ;  /* 0x0016dc0001357983 */ /* 0x000ee20000300800 */
[----:B----4-:R-:W-:Y:S02]  /*1247c0*/  F2FP.SATFINITE.E4M3.F32.PACK_AB_MERGE_C R23, R30, R27, RZ ;  /* 0x0000001b1e17723e */ /* 0x010fe400048070ff */
        /* <DEDUP_REMOVED lines=14> */
[----:B------:R0:W-:Y:S02]  /*1248b0*/  STL.64 [R1+0x20a8], R22 ;  /* 0x0020a81601007387 */ /* 0x0001e40000100a00 */
[----:B0-----:R-:W-:Y:S02]  /*1248c0*/  F2FP.SATFINITE.E4M3.F32.PACK_AB_MERGE_C R22, R58, R52, RZ ;  /* 0x000000343a16723e */ /* 0x001fe400048070ff */
[----:B------:R-:W4:Y:S04]  /*1248d0*/  LDL.LU R52, [R1+0x16e8] ;  /* 0x0016e80001347983 */ /* 0x000f280000300800 */
[----:B------:R-:W4:Y:S04]  /*1248e0*/  LDL.LU R58, [R1+0x16ec] ;  /* 0x0016ec00013a7983 */ /* 0x000f280000300800 */
[----:B------:R0:W-:Y:S01]  /*1248f0*/  STL [R1+0x5294], R22 ;  /* 0x0052941601007387 */ /* 0x0001e20000100800 */
[----:B---3--:R-:W-:-:S02]  /*124900*/  F2FP.SATFINITE.E4M3.F32.PACK_AB_MERGE_C R21, R21, R24, RZ ;  /* 0x000000181515723e */ /* 0x008fc400048070ff */
[----:B0-----:R-:W-:-:S03]  /*124910*/  IADD3 R22, P1, R16, R29, RZ ;  /* 0x0000001d10167210 */ /* 0x001fc60007f3e0ff */
[----:B------:R0:W-:Y:S02]  /*124920*/  STL [R1+0x51cc], R21 ;  /* 0x0051cc1501007387 */ /* 0x0001e40000100800 */
[----:B------:R-:W-:-:S05]  /*124930*/  IMAD.X R23, R19, 0x1, R18, P1 ;  /* 0x0000000113177824 */ /* 0x000fca00008e0612 */
[----:B------:R1:W-:Y:S04]  /*124940*/  STL.64 [R1+0x20a0], R22 ;  /* 0x0020a01601007387 */ /* 0x0003e80000100a00 */
[----:B0-----:R-:W3:Y:S01]  /*124950*/  LDL.LU R21, [R1+0x16f0] ;  /* 0x0016f00001157983 */ /* 0x001ee20000300800 */
[----:B-1----:R-:W-:Y:S02]  /*124960*/  F2FP.SATFINITE.E4M3.F32.PACK_AB_MERGE_C R23, R33, R32, RZ ;  /* 0x000000202117723e */ /* 0x002fe400048070ff */
[----:B------:R-:W-:-:S03]  /*124970*/  F2FP.SATFINITE.E4M3.F32.PACK_AB_MERGE_C R22, R56, R54, RZ ;  /* 0x000000363816723e */ /* 0x000fc600048070ff */
[----:B------:R-:W-:Y:S04]  /*124980*/  STL [R1+0x51ec], R23 ;  /* 0x0051ec1701007387 */ /* 0x000fe80000100800 */
[----:B------:R-:W3:Y:S04]  /*124990*/  LDL.LU R29, [R1+0x16f4] ;  /* 0x0016f400011d7983 */ /* 0x000ee80000300800 */
        /* <DEDUP_REMOVED lines=8> */
[----:B0-----:R-:W-:-:S05]  /*124a20*/  F2FP.SATFINITE.E4M3.F32.PACK_AB_MERGE_C R22, R38, R37, RZ ;  /* 0x000000252616723e */ /* 0x001fca00048070ff */
[----:B------:R0:W-:Y:S02]  /*124a30*/  STL [R1+0x514c], R22 ;  /* 0x00514c1601007387 */ /* 0x0001e40000100800 */
[----:B0-----:R-:W-:-:S05]  /*124a40*/  IADD3 R22, P1, R16, R12, RZ ;  /* 0x0000000c10167210 */ /* 0x001fca0007f3e0ff */
[----:B------:R-:W-:Y:S01]  /*124a50*/  IMAD.X R23, R19, 0x1, R14, P1 ;  /* 0x0000000113177824 */ /* 0x000fe200008e060e */
[----:B------:R-:W-:-:S04]  /*124a60*/  F2FP.SATFINITE.E4M3.F32.PACK_AB_MERGE_C R19, R53, R48, RZ ;  /* 0x000000303513723e */ /* 0x000fc800048070ff */
[----:B------:R0:W-:Y:S04]  /*124a70*/  STL.64 [R1+0x2080], R22 ;  /* 0x0020801601007387 */ /* 0x0001e80000100a00 */
[----:B------:R-:W3:Y:S01]  /*124a80*/  LDL.LU R48, [R1+0x1708] ;  /* 0x0017080001307983 */ /* 0x000ee20000300800 */
[----:B0-----:R-:W-:-:S05]  /*124a90*/  F2FP.SATFINITE.E4M3.F32.PACK_AB_MERGE_C R22, R43, R39, RZ ;  /* 0x000000272b16723e */ /* 0x001fca00048070ff */
[----:B------:R0:W-:Y:S04]  /*124aa0*/  STL [R1+0x804], R22 ;  /* 0x0008041601007387 */ /* 0x0001e80000100800 */
[----:B------:R-:W3:Y:S04]  /*124ab0*/  LDL.LU R53, [R1+0x170c] ;  /* 0x00170c0001357983 */ /* 0x000ee80000300800 */
[----:B------:R2:W-:Y:S04]  /*124ac0*/  STL [R1+0x53f0], R19 ;  /* 0x0053f01301007387 */ /* 0x0005e80000100800 */
[----:B------:R-:W3:Y:S04]  /*124ad0*/  LDL.LU R37, [R1+0x1710] ;  /* 0x0017100001257983 */ /* 0x000ee80000300800 */
[----:B------:R-:W3:Y:S01]  /*124ae0*/  LDL.LU R38, [R1+0x1714] ;  /* 0x0017140001267983 */ /* 0x000ee20000300800 */
        /* <DEDUP_REMOVED lines=10> */
[----:B------:R-:W2:Y:S04]  /*124b90*/  LDL.LU R46, [R1+0x1724] ;  /* 0x00172400012e7983 */ /* 0x000ea80000300800 */
[----:B------:R0:W-:Y:S02]  /*124ba0*/  STL.64 [R1+0x2068], R22 ;  /* 0x0020681601007387 */ /* 0x0001e40000100a00 */
[----:B0-----:R-:W-:-:S05]  /*124bb0*/  IADD3 R22, P1, R16, R10, RZ ;  /* 0x0000000a10167210 */ /* 0x001fca0007f3e0ff */
[----:B------:R-:W-:Y:S01]  /*124bc0*/  IMAD.X R23, R26, 0x1, R9, P1 ;  /* 0x000000011a177824 */ /* 0x000fe200008e0609 */
[----:B----4-:R-:W-:-:S05]  /*124bd0*/  F2FP.SATFINITE.E4M3.F32.PACK_AB_MERGE_C R19, R58, R52, RZ ;  /* 0x000000343a13723e */ /* 0x010fca00048070ff */
[----:B------:R0:W-:Y:S04]  /*124be0*/  STL [R1+0x778], R19 ;  /* 0x0007781301007387 */ /* 0x0001e80000100800 */
[----:B------:R-:W4:Y:S04]  /*124bf0*/  LDL.LU R39, [R1+0x1728] ;  /* 0x0017280001277983 */ /* 0x000f280000300800 */
[----:B------:R-:W4:Y:S04]  /*124c00*/  LDL.LU R58, [R1+0x172c] ;  /* 0x00172c00013a7983 */ /* 0x000f280000300800 */
[----:B------:R-:W4:Y:S04]  /*124c10*/  LDL.LU R43, [R1+0x1730] ;  /* 0x00173000012b7983 */ /* 0x000f280000300800 */
[----:B------:R-:W4:Y:S01]  /*124c20*/  LDL.LU R52, [R1+0x1734] ;  /* 0x0017340001347983 */ /* 0x000f220000300800 */
[----:B---3--:R-:W-:-:S05]  /*124c30*/  F2FP.SATFINITE.E4M3.F32.PACK_AB_MERGE_C R27, R29, R21, RZ ;  /* 0x000000151d1b723e */ /* 0x008fca00048070ff */
[----:B------:R-:W-:Y:S01]  /*124c40*/  STL [R1+0x6958], R27 ;  /* 0x0069581b01007387 */ /* 0x000fe20000100800 */
[----:B------:R-:W-:-:S03]  /*124c50*/  F2FP.SATFINITE.E4M3.F32.PACK_AB_MERGE_C R25, R56, R54, RZ ;  /* 0x000000363819723e */ /* 0x000fc600048070ff */
[----:B------:R-:W3:Y:S04]  /*124c60*/  LDL.LU R54, [R1+0x1738] ;  /* 0x0017380001367983 */ /* 0x000ee80000300800 */
[----:B------:R-:W3:Y:S04]  /*124c70*/  LDL.LU R56, [R1+0x173c] ;  /* 0x00173c0001387983 */ /* 0x000ee80000300800 */
[----:B------:R1:W-:Y:S04]  /*124c80*/  STL.64 [R1+0x2060], R22 ;  /* 0x0020601601007387 */ /* 0x0003e80000100a00 */
[----:B------:R1:W-:Y:S04]  /*124c90*/  STL [R1+0x6954], R25 ;  /* 0x0069541901007387 */ /* 0x0003e80000100800 */
[----:B------:R-:W3:Y:S01]  /*124ca0*/  LDL.LU R21, [R1+0x1740] ;  /* 0x0017400001157983 */ /* 0x000ee20000300800 */
[----:B0-----:R-:W-:-:S03]  /*124cb0*/  F2FP.SATFINITE.E4M3.F32.PACK_AB_MERGE_C R19, R33, R32, RZ ;  /* 0x000000202113723e */ /* 0x001fc600048070ff */
[----:B------:R-:W3:Y:S01]  /*124cc0*/  LDL.LU R33, [R1+0x1744] ;  /* 0x0017440001217983 */ /* 0x000ee20000300800 */
[----:B-1----:R-:W-:-:S03]  /*124cd0*/  IADD3 R22, P1, R16, R7, RZ ;  /* 0x0000000710167210 */ /* 0x002fc60007f3e0ff */
[----:B------:R0:W-:Y:S02]  /*124ce0*/  STL [R1+0x4c4], R19 ;  /* 0x0004c41301007387 */ /* 0x0001e40000100800 */
[----:B------:R-:W-:Y:S01]  /*124cf0*/  IMAD.X R23, R26, 0x1, R49, P1 ;  /* 0x000000011a177824 */ /* 0x000fe200008e0631 */
[----:B------:R-:W-:-:S05]  /*124d00*/  IADD3 R24, P1, R16, R6, RZ ;  /* 0x0000000610187210 */ /* 0x000fca0007f3e0ff */
[----:B------:R-:W-:Y:S01]  /*124d10*/  IMAD.X R25, R26, 0x1, R5, P1 ;  /* 0x000000011a197824 */ /* 0x000fe200008e0605 */
[----:B0-----:R-:W-:Y:S02]  /*124d20*/  F2FP.SATFINITE.E4M3.F32.PACK_AB_MERGE_C R19, R53, R48, RZ ;  /* 0x000000303513723e */ /* 0x001fe400048070ff */
[----:B------:R-:W3:Y:S04]  /*124d30*/  LDL.LU R48, [R1+0x1748] ;  /* 0x0017480001307983 */ /* 0x000ee80000300800 */
[----:B------:R-:W3:Y:S04]  /*124d40*/  LDL.LU R53, [R1+0x174c] ;  /* 0x00174c0001357983 */ /* 0x000ee80000300800 */
[----:B------:R0:W-:Y:S04]  /*124d50*/  STL.64 [R1+0x2048], R22 ;  /* 0x0020481601007387 */ /* 0x0001e80000100a00 */
[----:B------:R-:W-:Y:S04]  /*124d60*/  STL [R1+0x4cc], R19 ;  /* 0x0004cc1301007387 */ /* 0x000fe80000100800 */
[----:B------:R-:W3:Y:S01]  /*124d70*/  LDL.LU R29, [R1+0x1750] ;  /* 0x00175000011d7983 */ /* 0x000ee20000300800 */
[----:B0-----:R-:W-:-:S03]  /*124d80*/  F2FP.SATFINITE.E4M3.F32.PACK_AB_MERGE_C R22, R38, R37, RZ ;  /* 0x000000252616723e */ /* 0x001fc600048070ff */
[----:B------:R-:W3:Y:S04]  /*124d90*/  LDL.LU R32, [R1+0x1754] ;  /* 0x0017540001207983 */ /* 0x000ee80000300800 */
[----:B------:R0:W-:Y:S04]  /*124da0*/  STL [R1+0x69ac], R22 ;  /* 0x0069ac1601007387 */ /* 0x0001e80000100800 */
[----:B------:R2:W-:Y:S04]  /*124db0*/  STL.64 [R1+0x2040], R24 ;  /* 0x0020401801007387 */ /* 0x0005e80000100a00 */
[----:B------:R-:W3:Y:S01]  /*124dc0*/  LDL.LU R37, [R1+0x1758] ;  /* 0x0017580001257983 */ /* 0x000ee20000300800 */
[----:B0-----:R-:W-:-:S05]  /*124dd0*/  IADD3 R22, P1, R16, R4, RZ ;  /* 0x0000000410167210 */ /* 0x001fca0007f3e0ff */
[----:B------:R-:W-:Y:S01]  /*124de0*/  IMAD.X R23, R26, 0x1, R3, P1 ;  /* 0x000000011a177824 */ /* 0x000fe200008e0603 */
[----:B--2---:R-:W-:Y:S02]  /*124df0*/  F2FP.SATFINITE.E4M3.F32.PACK_AB_MERGE_C R24, R55, R45, RZ ;  /* 0x0000002d3718723e */ /* 0x004fe400048070ff */
[----:B------:R-:W2:Y:S04]  /*124e00*/  LDL.LU R45, [R1+0x175c] ;  /* 0x00175c00012d7983 */ /* 0x000ea80000300800 */
[----:B------:R-:W2:Y:S04]  /*124e10*/  LDL.LU R38, [R1+0x1760] ;  /* 0x0017600001267983 */ /* 0x000ea80000300800 */
[----:B------:R-:W2:Y:S01]  /*124e20*/  LDL.LU R55, [R1+0x1764] ;  /* 0x0017640001377983 */ /* 0x000ea20000300800 */
[----:B------:R-:W-:-:S03]  /*124e30*/  F2FP.SATFINITE.E4M3.F32.PACK_AB_MERGE_C R19, R46, R41, RZ ;  /* 0x000000292e13723e */ /* 0x000fc600048070ff */
[----:B------:R-:W-:Y:S04]  /*124e40*/  STL [R1+0x69a8], R24 ;  /* 0x0069a81801007387 */ /* 0x000fe80000100800 */
[----:B------:R0:W-:Y:S01]  /*124e50*/  STL [R1+0x43c], R19 ;  /* 0x00043c1301007387 */ /* 0x0001e20000100800 */
[----:B----4-:R-:W-:-:S05]  /*124e60*/  F2FP.SATFINITE.E4M3.F32.PACK_AB_MERGE_C R58, R58, R39, RZ ;  /* 0x000000273a3a723e */ /* 0x010fca00048070ff */
[----:B------:R-:W-:Y:S01]  /*124e70*/  STL [R1+0x69e0], R58 ;  /* 0x0069e03a01007387 */ /* 0x000fe20000100800 */
[----:B0-----:R-:W-:-:S03]  /*124e80*/  F2FP.SATFINITE.E4M3.F32.PACK_AB_MERGE_C R19, R52, R43, RZ ;  /* 0x0000002b3413723e */ /* 0x001fc600048070ff */
[----:B------:R0:W-:Y:S04]  /*124e90*/  STL.64 [R1+0x2028], R22 ;  /* 0x0020281601007387 */ /* 0x0001e80000100a00 */
[----:B------:R-:W4:Y:S04]  /*124ea0*/  LDL.LU R39, [R1+0x1768] ;  /* 0x0017680001277983 */ /* 0x000f280000300800 */
[----:B------:R-:W4:Y:S01]  /*124eb0*/  LDL.LU R43, [R1+0x176c] ;  /* 0x00176c00012b7983 */ /* 0x000f220000300800 */
[----:B0-----:R-:W-:-:S03]  /*124ec0*/  IADD3 R22, P1, R16, R2, RZ ;  /* 0x0000000210167210 */ /* 0x001fc60007f3e0ff */
[----:B------:R0:W-:Y:S02]  /*124ed0*/  STL [R1+0x3e8], R19 ;  /* 0x0003e81301007387 */ /* 0x0001e40000100800 */
[----:B------:R-:W-:Y:S01]  /*124ee0*/  IMAD.X R23, R26, 0x1, R0, P1 ;  /* 0x000000011a177824 */ /* 0x000fe200008e0600 */
[----:B---3--:R-:W-:Y:S02]  /*124ef0*/  F2FP.SATFINITE.E4M3.F32.PACK_AB_MERGE_C R52, R56, R54, RZ ;  /* 0x000000363834723e */ /* 0x008fe400048070ff */
[----:B------:R-:W3:Y:S04]  /*124f00*/  LDL.LU R54, [R1+0x1770] ;  /* 0x0017700001367983 */ /* 0x000ee80000300800 */
[----:B------:R-:W3:Y:S04]  /*124f10*/  LDL.LU R56, [R1+0x1774] ;  /* 0x0017740001387983 */ /* 0x000ee80000300800 */
[----:B------:R1:W-:Y:S01]  /*124f20*/  STL.64 [R1+0x2020], R22 ;  /* 0x0020201601007387 */ /* 0x0003e20000100a00 */
[----:B0-----:R-:W-:-:S03]  /*124f30*/  F2FP.SATFINITE.E4M3.F32.PACK_AB_MERGE_C R19, R33, R21, RZ ;  /* 0x000000152113723e */ /* 0x001fc600048070ff */
[----:B------:R-:W-:Y:S01]  /*124f40*/  STL [R1+0x6a30], R52 ;  /* 0x006a303401007387 */ /* 0x000fe20000100800 */
[----:B-1----:R-:W-:-:S03]  /*124f50*/  IADD3 R22, P1, R16, R35, RZ ;  /* 0x0000002310167210 */ /* 0x002fc60007f3e0ff */
[----:B------:R0:W-:Y:S02]  /*124f60*/  STL [R1+0x6a5c], R19 ;  /* 0x006a5c1301007387 */ /* 0x0001e40000100800 */
[----:B------:R-:W-:Y:S02]  /*124f70*/  IMAD.X R23, R26, 0x1, R44, P1 ;  /* 0x000000011a177824 */ /* 0x000fe400008e062c */
[----:B------:R-:W3:Y:S04]  /*124f80*/  LDL.LU R33, [R1+0x1778] ;  /* 0x0017780001217983 */ /* 0x000ee80000300800 */
[----:B------:R-:W3:Y:S04]  /*124f90*/  LDL.LU R44, [R1+0x177c] ;  /* 0x00177c00012c7983 */ /* 0x000ee80000300800 */
[----:B------:R1:W-:Y:S01]  /*124fa0*/  STL.64 [R1+0x2008], R22 ;  /* 0x0020081601007387 */ /* 0x0003e20000100a00 */
[----:B------:R-:W-:-:S05]  /*124fb0*/  IADD3 R24, P1, R16, R47, RZ ;  /* 0x0000002f10187210 */ /* 0x000fca0007f3e0ff */
[----:B------:R-:W-:Y:S01]  /*124fc0*/  IMAD.X R25, R26, 0x1, R36, P1 ;  /* 0x000000011a197824 */ /* 0x000fe200008e0624 */
[----:B0-----:R-:W-:-:S05]  /*124fd0*/  F2FP.SATFINITE.E4M3.F32.PACK_AB_MERGE_C R19, R53, R48, RZ ;  /* 0x000000303513723e */ /* 0x001fca00048070ff */
[----:B------:R-:W-:Y:S04]  /*124fe0*/  STL [R1+0x5434], R19 ;  /* 0x0054341301007387 */ /* 0x000fe80000100800 */
[----:B------:R-:W3:Y:S04]  /*124ff0*/  LDL.LU R48, [R1+0xef0] ;  /* 0x000ef00001307983 */ /* 0x000ee80000300800 */
[----:B------:R-:W3:Y:S01]  /*125000*/  LDL.LU R53, [R1+0xef4] ;  /* 0x000ef40001357983 */ /* 0x000ee20000300800 */
[----:B-1----:R-:W-:-:S05]  /*125010*/  F2FP.SATFINITE.E4M3.F32.PACK_AB_MERGE_C R23, R32, R29, RZ ;  /* 0x0000001d2017723e */ /* 0x002fca00048070ff */
[----:B------:R0:W-:Y:S01]  /*125020*/  STL [R1+0x6a98], R23 ;  /* 0x006a981701007387 */ /* 0x0001e20000100800 */
[----:B------:R-:W-:-:S05]  /*125030*/  IADD3 R22, P1, R16, R15, RZ ;  /* 0x0000000f10167210 */ /* 0x000fca0007f3e0ff */
[----:B0-----:R-:W-:Y:S01]  /*125040*/  IMAD.X R23, R26, 0x1, R50, P1 ;  /* 0x000000011a177824 */ /* 0x001fe200008e0632 */
[----:B--2---:R-:W-:-:S05]  /*125050*/  F2FP.SATFINITE.E4M3.F32.PACK_AB_MERGE_C R45, R45, R37, RZ ;  /* 0x000000252d2d723e */ /* 0x004fca00048070ff */
[----:B------:R-:W-:Y:S01]  /*125060*/  STL [R1+0x6a94], R45 ;  /* 0x006a942d01007387 */ /* 0x000fe20000100800 */
[----:B------:R-:W-:-:S03]  /*125070*/  F2FP.SATFINITE.E4M3.F32.PACK_AB_MERGE_C R19, R55, R38, RZ ;  /* 0x000000263713723e */ /* 0x000fc600048070ff */
[----:B------:R0:W-:Y:S04]  /*125080*/  STL.64 [R1+0x2000], R24 ;  /* 0x0020001801007387 */ /* 0x0001e80000100a00 */
[----:B0-----:R-:W2:Y:S04]  /*125090*/  LDL.LU R25, [R1+0xef8] ;  /* 0x000ef80001197983 */ /* 0x001ea80000300800 */
[----:B------:R-:W2:Y:S04]  /*1250a0*/  LDL.LU R27, [R1+0xefc] ;  /* 0x000efc00011b7983 */ /* 0x000ea80000300800 */
[----:B------:R-:W-:Y:S04]  /*1250b0*/  STL [R1+0x1cc], R19 ;  /* 0x0001cc1301007387 */ /* 0x000fe80000100800 */
[----:B------:R-:W2:Y:S04]  /*1250c0*/  LDL.LU R57, [R1+0x1790] ;  /* 0x0017900001397983 */ /* 0x000ea80000300800 */
[----:B------:R-:W2:Y:S04]  /*1250d0*/  LDL.LU R40, [R1+0x1794] ;  /* 0x0017940001287983 */ /* 0x000ea80000300800 */
[----:B------:R-:W2:Y:S04]  /*1250e0*/  LDL.LU R36, [R1+0x1798] ;  /* 0x0017980001247983 */ /* 0x000ea80000300800 */
[----:B------:R-:W2:Y:S04]  /*1250f0*/  LDL.LU R55, [R1+0x179c] ;  /* 0x00179c0001377983 */ /* 0x000ea80000300800 */
[----:B------:R0:W-:Y:S04]  /*125100*/  STL.64 [R1+0x1fe8], R22 ;  /* 0x001fe81601007387 */ /* 0x0001e80000100a00 */
[----:B------:R-:W2:Y:S04]  /*125110*/  LDL.LU R30, [R1+0x17a0] ;  /* 0x0017a000011e7983 */ /* 0x000ea80000300800 */
[----:B------:R-:W2:Y:S04]  /*125120*/  LDL.LU R42, [R1+0x17a4] ;  /* 0x0017a400012a7983 */ /* 0x000ea80000300800 */
[----:B------:R-:W2:Y:S04]  /*125130*/  LDL.LU R32, [R1+0x17a8] ;  /* 0x0017a80001207983 */ /* 0x000ea80000300800 */
[----:B------:R-:W2:Y:S04]  /*125140*/  LDL.LU R37, [R1+0x17ac] ;  /* 0x0017ac0001257983 */ /* 0x000ea80000300800 */
[----:B------:R-:W2:Y:S01]  /*125150*/  LDL.LU R38, [R1+0x17b0] ;  /* 0x0017b00001267983 */ /* 0x000ea20000300800 */
[----:B0-----:R-:W-:-:S02]  /*125160*/  IADD3 R22, P1, R16, R34, RZ ;  /* 0x0000002210167210 */ /* 0x001fc40007f3e0ff */
[----:B----4-:R-:W-:Y:S02]  /*125170*/  F2FP.SATFINITE.E4M3.F32.PACK_AB_MERGE_C R39, R43, R39, RZ ;  /* 0x000000272b27723e */ /* 0x010fe400048070ff */
[----:B------:R-:W4:Y:S04]  /*125180*/  LDL.LU R43, [R1+0x17b4] ;  /* 0x0017b400012b7983 */ /* 0x000f280000300800 */
[----:B------:R0:W-:Y:S01]  /*125190*/  STL [R1+0x6b7c], R39 ;  /* 0x006b7c2701007387 */ /* 0x0001e20000100800 */
[----:B------:R-:W-:-:S03]  /*1251a0*/  IMAD.X R23, R26, 0x1, R31, P1 ;  /* 0x000000011a177824 */ /* 0x000fc600008e061f */
[----:B0-----:R-:W4:Y:S04]  /*1251b0*/  LDL R39, [R1+0x4] ;  /* 0x0000040001277983 */ /* 0x001f280000100800 */
[----:B------:R-:W4:Y:S04]  /*1251c0*/  LDL.LU R41, [R1+0x17b8] ;  /* 0x0017b80001297983 */ /* 0x000f280000300800 */
[----:B------:R-:W4:Y:S01]  /*1251d0*/  LDL.LU R46, [R1+0x17bc] ;  /* 0x0017bc00012e7983 */ /* 0x000f220000300800 */
[----:B---3--:R-:W-:-:S05]  /*1251e0*/  F2FP.SATFINITE.E4M3.F32.PACK_AB_MERGE_C R19, R56, R54, RZ ;  /* 0x000000363813723e */ /* 0x008fca00048070ff */
[----:B------:R-:W-:Y:S04]  /*1251f0*/  STL [R1+0x1b8], R19 ;  /* 0x0001b81301007387 */ /* 0x000fe80000100800 */
[----:B------:R-:W3:Y:S04]  /*125200*/  LDL.LU R54, [R1+0x17c0] ;  /* 0x0017c00001367983 */ /* 0x000ee80000300800 */
[----:B------:R-:W3:Y:S04]  /*125210*/  LDL.LU R56, [R1+0x17c4] ;  /* 0x0017c40001387983 */ /* 0x000ee80000300800 */
[----:B------:R0:W-:Y:S04]  /*125220*/  STL.64 [R1+0x1fe0], R22 ;  /* 0x001fe01601007387 */ /* 0x0001e80000100a00 */
[----:B------:R-:W3:Y:S01]  /*125230*/  LDL.LU R21, [R1+0x17c8] ;  /* 0x0017c80001157983 */ /* 0x000ee20000300800 */
[----:B0-----:R-:W-:-:S05]  /*125240*/  F2FP.SATFINITE.E4M3.F32.PACK_AB_MERGE_C R22, R44, R33, RZ ;  /* 0x000000212c16723e */ /* 0x001fca00048070ff */
[----:B------:R0:W-:Y:S04]  /*125250*/  STL [R1+0x1c0], R22 ;  /* 0x0001c01601007387 */ /* 0x0001e80000100800 */
[----:B------:R-:W3:Y:S01]  /*125260*/  LDL.LU R29, [R1+0x17cc] ;  /* 0x0017cc00011d7983 */ /* 0x000ee20000300800 */
[----:B0-----:R-:W-:-:S05]  /*125270*/  IADD3 R22, P1, R16, R61, RZ ;  /* 0x0000003d10167210 */ /* 0x001fca0007f3e0ff */
[----:B------:R-:W-:Y:S01]  /*125280*/  IMAD.X R23, R26, 0x1, R60, P1 ;  /* 0x000000011a177824 */ /* 0x000fe200008e063c */
[----:B------:R-:W-:-:S05]  /*125290*/  F2FP.SATFINITE.E4M3.F32.PACK_AB_MERGE_C R19, R53, R48, RZ ;  /* 0x000000303513723e */ /* 0x000fca00048070ff */
[----:B------:R-:W-:Y:S04]  /*1252a0*/  STL [R1+0x1a8], R19 ;  /* 0x0001a81301007387 */ /* 0x000fe80000100800 */
[----:B------:R-:W3:Y:S04]  /*1252b0*/  LDL.LU R33, [R1+0x17d0] ;  /* 0x0017d00001217983 */ /* 0x000ee80000300800 */
[----:B------:R-:W3:Y:S04]  /*1252c0*/  LDL.LU R44, [R1+0x17d4] ;  /* 0x0017d400012c7983 */ /* 0x000ee80000300800 */
[----:B------:R-:W3:Y:S04]  /*1252d0*/  LDL.LU R48, [R1+0x17d8] ;  /* 0x0017d80001307983 */ /* 0x000ee80000300800 */
[----:B------:R0:W-:Y:S04]  /*1252e0*/  STL.64 [R1+0x1fc8], R22 ;  /* 0x001fc81601007387 */ /* 0x0001e80000100a00 */
[----:B------:R-:W3:Y:S01]  /*1252f0*/  LDL.LU R53, [R1+0x17dc] ;  /* 0x0017dc0001357983 */ /* 0x000ee20000300800 */
[----:B0-----:R-:W-:-:S05]  /*125300*/  IADD3 R22, P1, R16, R28, RZ ;  /* 0x0000001c10167210 */ /* 0x001fca0007f3e0ff */
[----:B------:R-:W-:Y:S01]  /*125310*/  IMAD.X R23, R26, 0x1, R20, P1 ;  /* 0x000000011a177824 */ /* 0x000fe200008e0614 */
[----:B--2---:R-:W-:-:S05]  /*125320*/  F2FP.SATFINITE.E4M3.F32.PACK_AB_MERGE_C R24, R27, R25, RZ ;  /* 0x000000191b18723e */ /* 0x004fca00048070ff */
[----:B------:R-:W-:Y:S01]  /*125330*/  STL [R1+0x1ac], R24 ;  /* 0x0001ac1801007387 */ /* 0x000fe20000100800 */
[----:B------:R-:W-:-:S05]  /*125340*/  F2FP.SATFINITE.E4M3.F32.PACK_AB_MERGE_C R19, R40, R57, RZ ;  /* 0x000000392813723e */ /* 0x000fca00048070ff */
[----:B------:R0:W-:Y:S02]  /*125350*/  STL [R1+0x52dc], R19 ;  /* 0x0052dc1301007387 */ /* 0x0001e40000100800 */
[----:B0-----:R-:W-:Y:S02]  /*125360*/  F2FP.SATFINITE.E4M3.F32.PACK_AB_MERGE_C R19, R55, R36, RZ ;  /* 0x000000243713723e */ /* 0x001fe400048070ff */
[----:B------:R-:W2:Y:S04]  /*125370*/  LDL.LU R36, [R1+0x17e0] ;  /* 0x0017e00001247983 */ /* 0x000ea80000300800 */
[----:B------:R-:W2:Y:S04]  /*125380*/  LDL.LU R55, [R1+0x17e4] ;  /* 0x0017e40001377983 */ /* 0x000ea80000300800 */
[----:B------:R0:W-:Y:S04]  /*125390*/  STL.64 [R1+0x1fc0], R22 ;  /* 0x001fc01601007387 */ /* 0x0001e80000100a00 */
[----:B------:R1:W-:Y:S01]  /*1253a0*/  STL [R1+0x52ec], R19 ;  /* 0x0052ec1301007387 */ /* 0x0003e20000100800 */
[----:B0-----:R-:W-:-:S02]  /*1253b0*/  IADD3 R22, P1, R16, R59, RZ ;  /* 0x0000003b10167210 */ /* 0x001fc40007f3e0ff */
[----:B-1----:R-:W-:-:S03]  /*1253c0*/  F2FP.SATFINITE.E4M3.F32.PACK_AB_MERGE_C R19, R42, R30, RZ ;  /* 0x0000001e2a13723e */ /* 0x002fc600048070ff */
[----:B------:R-:W-:Y:S02]  /*1253d0*/  IMAD.X R23, R26, 0x1, R51, P1 ;  /* 0x000000011a177824 */ /* 0x000fe400008e0633 */
[----:B------:R4:W-:Y:S04]  /*1253e0*/  STL [R1+0x521c], R19 ;  /* 0x00521c1301007387 */ /* 0x0009e80000100800 */
[----:B------:R0:W-:Y:S01]  /*1253f0*/  STL.64 [R1+0x1fa8], R22 ;  /* 0x001fa81601007387 */ /* 0x0001e20000100a00 */
[----:B----4-:R-:W-:Y:S02]  /*125400*/  F2FP.SATFINITE.E4M3.F32.PACK_AB_MERGE_C R19, R43, R38, RZ ;  /* 0x000000262b13723e */ /* 0x010fe400048070ff */
[----:B0-----:R-:W-:Y:S02]  /*125410*/  F2FP.SATFINITE.E4M3.F32.PACK_AB_MERGE_C R22, R37, R32, RZ ;  /* 0x000000202516723e */ /* 0x001fe400048070ff */
[----:B------:R-:W4:Y:S04]  /*125420*/  LDL.LU R32, [R1+0x17e8] ;  /* 0x0017e80001207983 */ /* 0x000f280000300800 */
[----:B------:R0:W-:Y:S04]  /*125430*/  STL [R1+0x524c], R22 ;  /* 0x00524c1601007387 */ /* 0x0001e80000100800 */
[----:B------:R-:W4:Y:S01]  /*125440*/  LDL.LU R37, [R1+0x17ec] ;  /* 0x0017ec0001257983 */ /* 0x000f220000300800 */
[----:B0-----:R-:W-:-:S03]  /*125450*/  IADD3 R22, P1, R16, R39, RZ ;  /* 0x0000002710167210 */ /* 0x001fc60007f3e0ff */
[----:B------:R3:W-:Y:S04]  /*125460*/  STL [R1+0x5190], R19 ;  /* 0x0051901301007387 */ /* 0x0007e80000100800 */
[----:B------:R-:W4:Y:S01]  /*125470*/  LDL.LU R38, [R1+0x17f0] ;  /* 0x0017f00001267983 */ /* 0x000f220000300800 */
[----:B------:R-:W-:-:S03]  /*125480*/  IMAD.X R23, R26, 0x1, R18, P1 ;  /* 0x000000011a177824 */ /* 0x000fc600008e0612 */
[----:B------:R-:W4:Y:S04]  /*125490*/  LDL.LU R43, [R1+0x17f4] ;  /* 0x0017f400012b7983 */ /* 0x000f280000300800 */
[----:B------:R0:W-:Y:S01]  /*1254a0*/  STL.64 [R1+0x1fa0], R22 ;  /* 0x001fa01601007387 */ /* 0x0001e20000100a00 */
[----:B---3--:R-:W-:-:S03]  /*1254b0*/  F2FP.SATFINITE.E4M3.F32.PACK_AB_MERGE_C R19, R56, R54, RZ ;  /* 0x000000363813723e */ /* 0x008fc600048070ff */
[----:B------:R-:W3:Y:S01]  /*1254c0*/  LDL.LU R54, [R1+0x17f8] ;  /* 0x0017f80001367983 */ /* 0x000ee20000300800 */
[----:B0-----:R-:W-:-:S05]  /*1254d0*/  F2FP.SATFINITE.E4M3.F32.PACK_AB_MERGE_C R22, R46, R41, RZ ;  /* 0x000000292e16723e */ /* 0x001fca00048070ff */
[----:B------:R-:W-:Y:S04]  /*1254e0*/  STL [R1+0x5198], R22 ;  /* 0x0051981601007387 */ /* 0x000fe80000100800 */
[----:B------:R-:W3:Y:S04]  /*1254f0*/  LDL.LU R56, [R1+0x17fc] ;  /* 0x0017fc0001387983 */ /* 0x000ee80000300800 */
[----:B------:R0:W-:Y:S04]  /*125500*/  STL [R1+0x87c], R19 ;  /* 0x00087c1301007387 */ /* 0x0001e80000100800 */
[----:B------:R-:W3:Y:S01]  /*125510*/  LDL.LU R46, [R1+0x1800] ;  /* 0x00180000012e7983 */ /* 0x000ee20000300800 */
[----:B0-----:R-:W-:-:S03]  /*125520*/  F2FP.SATFINITE.E4M3.F32.PACK_AB_MERGE_C R19, R29, R21, RZ ;  /* 0x000000151d13723e */ /* 0x001fc600048070ff */
[----:B------:R-:W3:Y:S01]  /*125530*/  LDL.LU R21, [R1+0x1804] ;  /* 0x0018040001157983 */ /* 0x000ee20000300800 */
[----:B------:R-:W-:-:S05]  /*125540*/  IADD3 R22, P1, R16, R11, RZ ;  /* 0x0000000b10167210 */ /* 0x000fca0007f3e0ff */
[----:B------:R-:W-:-:S05]  /*125550*/  IMAD.X R23, R26, 0x1, R13, P1 ;  /* 0x000000011a177824 */ /* 0x000fca00008e060d */
[----:B------:R0:W-:Y:S02]  /*125560*/  STL.64 [R1+0x1f88], R22 ;  /* 0x001f881601007387 */ /* 0x0001e40000100a00 */
[----:B0-----:R-:W-:Y:S02]  /*125570*/  IADD3 R22, P1, R16, R12, RZ ;  /* 0x0000000c10167210 */ /* 0x001fe40007f3e0ff */
[----:B------:R-:W-:Y:S03]  /*125580*/  STL [R1+0x890], R19 ;  /* 0x0008901301007387 */ /* 0x000fe60000100800 */
[----:B------:R-:W-:-:S05]  /*125590*/  IMAD.X R23, R26, 0x1, R14, P1 ;  /* 0x000000011a177824 */ /* 0x000fca00008e060e */
[----:B------:R0:W-:Y:S04]  /*1255a0*/  STL.64 [R1+0x1f80], R22 ;  /* 0x001f801601007387 */ /* 0x0001e80000100a00 */
[----:B------:R-:W3:Y:S01]  /*1255b0*/  LDL.LU R29, [R1+0x1808] ;  /* 0x00180800011d7983 */ /* 0x000ee20000300800 */
[----:B0-----:R-:W-:-:S05]  /*1255c0*/  F2FP.SATFINITE.E4M3.F32.PACK_AB_MERGE_C R22, R44, R33, RZ ;  /* 0x000000212c16723e */ /* 0x001fca00048070ff */
[----:B------:R-:W-:Y:S04]  /*1255d0*/  STL [R1+0x7ac], R22 ;  /* 0x0007ac1601007387 */ /* 0x000fe80000100800 */
[----:B------:R-:W3:Y:S01]  /*1255e0*/  LDL.LU R44, [R1+0x180c] ;  /* 0x00180c00012c7983 */ /* 0x000ee20000300800 */
[----:B------:R-:W-:-:S05]  /*1255f0*/  F2FP.SATFINITE.E4M3.F32.PACK_AB_MERGE_C R19, R53, R48, RZ ;  /* 0x000000303513723e */ /* 0x000fca00048070ff */
[----:B------:R0:W-:Y:S04]  /*125600*/  STL [R1+0x7c4], R19 ;  /* 0x0007c41301007387 */ /* 0x0001e80000100800 */
[----:B------:R-:W3:Y:S04]  /*125610*/  LDL.LU R48, [R1+0x1810] ;  /* 0x0018100001307983 */ /* 0x000ee80000300800 */
[----:B------:R-:W3:Y:S01]  /*125620*/  LDL.LU R53, [R1+0x1814] ;  /* 0x0018140001357983 */ /* 0x000ee20000300800 */
[----:B0-----:R-:W-:Y:S01]  /*125630*/  VIADD R19, R16, UR6 ;  /* 0x0000000610137c36 */ /* 0x001fe20008000000 */
[----:B------:R-:W-:-:S02]  /*125640*/  ULDC UR6, c[0x0][0x248] ;  /* 0x0000920000067ab9 */ /* 0x000fc40000000800 */
[----:B------:R-:W3:Y:S04]  /*125650*/  LDL.LU R16, [R1+0x1818] ;  /* 0x0018180001107983 */ /* 0x000ee80000300800 */
[----:B------:R-:W3:Y:S01]  /*125660*/  LDL.LU R33, [R1+0x181c] ;  /* 0x00181c0001217983 */ /* 0x000ee20000300800 */
[----:B------:R-:W-:Y:S02]  /*125670*/  SHF.R.S32.HI R24, RZ, 0x1f, R19 ;  /* 0x0000001fff187819 */ /* 0x000fe40000011413 */
[----:B--2---:R-:W-:-:S05]  /*125680*/  F2FP.SATFINITE.E4M3.F32.PACK_AB_MERGE_C R22, R55, R36, RZ ;  /* 0x000000243716723e */ /* 0x004fca00048070ff */
[----:B------:R0:W-:Y:S04]  /*125690*/  STL [R1+0x4dc], R22 ;  /* 0x0004dc1601007387 */ /* 0x0001e80000100800 */
[----:B------:R-:W2:Y:S04]  /*1256a0*/  LDL.LU R36, [R1+0x1820] ;  /* 0x0018200001247983 */ /* 0x000ea80000300800 */
[----:B------:R-:W2:Y:S01]  /*1256b0*/  LDL.LU R55, [R1+0x1824] ;  /* 0x0018240001377983 */ /* 0x000ea20000300800 */
[----:B0-----:R-:W-:-:S05]  /*1256c0*/  IADD3 R22, P1, R19, R8, RZ ;  /* 0x0000000813167210 */ /* 0x001fca0007f3e0ff */
[----:B------:R-:W-:-:S05]  /*1256d0*/  IMAD.X R23, R24, 0x1, R17, P1 ;  /* 0x0000000118177824 */ /* 0x000fca00008e0611 */
[----:B------:R4:W-:Y:S02]  /*1256e0*/  STL.64 [R1+0x1f68], R22 ;  /* 0x001f681601007387 */ /* 0x0009e40000100a00 */
[----:B----4-:R-:W-:Y:S02]  /*1256f0*/  F2FP.SATFINITE.E4M3.F32.PACK_AB_MERGE_C R23, R37, R32, RZ ;  /* 0x000000202517723e */ /* 0x010fe400048070ff */
        /* <DEDUP_REMOVED lines=8> */
[----:B------:R-:W-:Y:S01]  /*125780*/  IMAD.X R23, R24, 0x1, R9, P1 ;  /* 0x0000000118177824 */ /* 0x000fe200008e0609 */
[----:B---3--:R-:W-:Y:S02]  /*125790*/  F2FP.SATFINITE.E4M3.F32.PACK_AB_MERGE_C R42, R56, R54, RZ ;  /* 0x00000036382a723e */ /* 0x008fe400048070ff */
[----:B------:R-:W3:Y:S04]  /*1257a0*/  LDL.LU R54, [R1+0x1838] ;  /* 0x0018380001367983 */ /* 0x000ee80000300800 */
[----:B------:R-:W3:Y:S04]  /*1257b0*/  LDL.LU R56, [R1+0x183c] ;  /* 0x00183c0001387983 */ /* 0x000ee80000300800 */
[----:B------:R-:W-:Y:S01]  /*1257c0*/  STL.64 [R1+0x1f60], R22 ;  /* 0x001f601601007387 */ /* 0x000fe20000100a00 */
[----:B------:R-:W-:-:S03]  /*1257d0*/  F2FP.SATFINITE.E4M3.F32.PACK_AB_MERGE_C R57, R21, R46, RZ ;  /* 0x0000002e1539723e */ /* 0x000fc600048070ff */
[----:B------:R0:W-:Y:S04]  /*1257e0*/  STL [R1+0x695c], R42 ;  /* 0x00695c2a01007387 */ /* 0x0001e80000100800 */
[----:B0-----:R-:W3:Y:S04]  /*1257f0*/  LDL R42, [R1+0x30] ;  /* 0x00003000012a7983 */ /* 0x001ee80000100800 */
[----:B------:R-:W-:Y:S04]  /*125800*/  STL [R1+0x6988], R57 ;  /* 0x0069883901007387 */ /* 0x000fe80000100800 */
[----:B------:R-:W3:Y:S04]  /*125810*/  LDL.LU R30, [R1+0x1840] ;  /* 0x00184000011e7983 */ /* 0x000ee80000300800 */
[----:B------:R-:W3:Y:S01]  /*125820*/  LDL.LU R21, [R1+0x1844] ;  /* 0x0018440001157983 */ /* 0x000ee20000300800 */
[----:B------:R-:W-:-:S05]  /*125830*/  IADD3 R22, P1, R19, R7, RZ ;  /* 0x0000000713167210 */ /* 0x000fca0007f3e0ff */
[----:B------:R-:W-:-:S05]  /*125840*/  IMAD.X R23, R24, 0x1, R49, P1 ;  /* 0x0000000118177824 */ /* 0x000fca00008e0631 */
[----:B------:R0:W-:Y:S02]  /*125850*/  STL.64 [R1+0x1f48], R22 ;  /* 0x001f481601007387 */ /* 0x0001e40000100a00 */
[----:B0-----:R-:W-:Y:S02]  /*125860*/  F2FP.SATFINITE.E4M3.F32.PACK_AB_MERGE_C R23, R44, R29, RZ ;  /* 0x0000001d2c17723e */ /* 0x001fe400048070ff */
        /* <DEDUP_REMOVED lines=9> */
[----:B------:R0:W-:Y:S02]  /*125900*/  STL.64 [R1+0x1f40], R22 ;  /* 0x001f401601007387 */ /* 0x0001e40000100a00 */
[----:B0-----:R-:W-:-:S05]  /*125910*/  F2FP.SATFINITE.E4M3.F32.PACK_AB_MERGE_C R22, R33, R16, RZ ;  /* 0x000000102116723e */ /* 0x001fca00048070ff */
[----:B------:R0:W-:Y:S04]  /*125920*/  STL [R1+0x69b8], R22 ;  /* 0x0069b81601007387 */ /* 0x0001e80000100800 */
[----:B------:R-:W3:Y:S04]  /*125930*/  LDL.LU R41, [R1+0x1858] ;  /* 0x0018580001297983 */ /* 0x000ee80000300800 */
[----:B------:R-:W3:Y:S01]  /*125940*/  LDL.LU R33, [R1+0x185c] ;  /* 0x00185c0001217983 */ /* 0x000ee20000300800 */
[----:B0-----:R-:W-:-:S05]  /*125950*/  IADD3 R22, P1, R19, R4, RZ ;  /* 0x0000000413167210 */ /* 0x001fca0007f3e0ff */
[----:B------:R-:W-:Y:S01]  /*125960*/  IMAD.X R23, R24, 0x1, R3, P1 ;  /* 0x0000000118177824 */ /* 0x000fe200008e0603 */
[----:B--2---:R-:W-:-:S05]  /*125970*/  F2FP.SATFINITE.E4M3.F32.PACK_AB_MERGE_C R16, R55, R36, RZ ;  /* 0x000000243710723e */ /* 0x004fca00048070ff */
[----:B------:R-:W-:Y:S04]  /*125980*/  STL [R1+0x3e0], R16 ;  /* 0x0003e01001007387 */ /* 0x000fe80000100800 */
[----:B------:R-:W2:Y:S04]  /*125990*/  LDL.LU R36, [R1+0x1860] ;  /* 0x0018600001247983 */ /* 0x000ea80000300800 */
[----:B------:R-:W2:Y:S04]  /*1259a0*/  LDL.LU R55, [R1+0x1864] ;  /* 0x0018640001377983 */ /* 0x000ea80000300800 */
[----:B------:R4:W-:Y:S04]  /*1259b0*/  STL.64 [R1+0x1f28], R22 ;  /* 0x001f281601007387 */ /* 0x0009e80000100a00 */
[----:B------:R-:W2:Y:S01]  /*1259c0*/  LDL.LU R46, [R1+0x1868] ;  /* 0x00186800012e7983 */ /* 0x000ea20000300800 */
[----:B----4-:R-:W-:-:S05]  /*1259d0*/  F2FP.SATFINITE.E4M3.F32.PACK_AB_MERGE_C R22, R37, R32, RZ ;  /* 0x000000202516723e */ /* 0x010fca00048070ff */
[----:B------:R0:W-:Y:S04]  /*1259e0*/  STL [R1+0x3f0], R22 ;  /* 0x0003f01601007387 */ /* 0x0001e80000100800 */
[----:B------:R-:W4:Y:S01]  /*1259f0*/  LDL.LU R37, [R1+0x186c] ;  /* 0x00186c0001257983 */ /* 0x000f220000300800 */
[----:B0-----:R-:W-:Y:S02]  /*125a00*/  IADD3 R22, P1, R19, R2, RZ ;  /* 0x0000000213167210 */ /* 0x001fe40007f3e0ff */
[----:B------:R-:W-:-:S03]  /*125a10*/  F2FP.SATFINITE.E4M3.F32.PACK_AB_MERGE_C R16, R43, R38, RZ ;  /* 0x000000262b10723e */ /* 0x000fc600048070ff */
[----:B------:R-:W-:Y:S02]  /*125a20*/  IMAD.X R23, R24, 0x1, R0, P1 ;  /* 0x0000000118177824 */ /* 0x000fe400008e0600 */
[----:B------:R0:W-:Y:S04]  /*125a30*/  STL [R1+0x384], R16 ;  /* 0x0003841001007387 */ /* 0x0001e80000100800 */
[----:B------:R-:W4:Y:S04]  /*125a40*/  LDL.LU R38, [R1+0x1870] ;  /* 0x0018700001267983 */ /* 0x000f280000300800 */
[----:B------:R-:W4:Y:S04]  /*125a50*/  LDL.LU R43, [R1+0x1874] ;  /* 0x00187400012b7983 */ /* 0x000f280000300800 */
[----:B------:R3:W-:Y:S04]  /*125a60*/  STL.64 [R1+0x1f20], R22 ;  /* 0x001f201601007387 */ /* 0x0007e80000100a00 */
[----:B0-----:R-:W4:Y:S04]  /*125a70*/  LDL.LU R16, [R1+0x1878] ;  /* 0x0018780001107983 */ /* 0x001f280000300800 */
[----:B------:R-:W4:Y:S01]  /*125a80*/  LDL.LU R32, [R1+0x187c] ;  /* 0x00187c0001207983 */ /* 0x000f220000300800 */
[----:B---3--:R-:W-:-:S05]  /*125a90*/  F2FP.SATFINITE.E4M3.F32.PACK_AB_MERGE_C R22, R56, R54, RZ ;  /* 0x000000363816723e */ /* 0x008fca00048070ff */
[----:B------:R-:W-:Y:S04]  /*125aa0*/  STL [R1+0x380], R22 ;  /* 0x0003801601007387 */ /* 0x000fe80000100800 */
[----:B------:R-:W3:Y:S04]  /*125ab0*/  LDL.LU R54, [R1+0xdf0] ;  /* 0x000df00001367983 */ /* 0x000ee80000300800 */
[----:B------:R-:W3:Y:S01]  /*125ac0*/  LDL.LU R56, [R1+0xdf4] ;  /* 0x000df40001387983 */ /* 0x000ee20000300800 */
[----:B------:R-:W-:-:S05]  /*125ad0*/  F2FP.SATFINITE.E4M3.F32.PACK_AB_MERGE_C R21, R21, R30, RZ ;  /* 0x0000001e1515723e */ /* 0x000fca00048070ff */
[----:B------:R0:W-:Y:S04]  /*125ae0*/  STL [R1+0x6a64], R21 ;  /* 0x006a641501007387 */ /* 0x0001e80000100800 */
[----:B0-----:R-:W3:Y:S01]  /*125af0*/  LDL R21, [R1+0x38] ;  /* 0x0000380001157983 */ /* 0x001ee20000100800 */
[----:B------:R-:W-:Y:S02]  /*125b00*/  IADD3 R22, P1, R19, R35, RZ ;  /* 0x0000002313167210 */ /* 0x000fe40007f3e0ff */
[----:B--2---:R-:W-:Y:S02]  /*125b10*/  F2FP.SATFINITE.E4M3.F32.PACK_AB_MERGE_C R25, R55, R36, RZ ;  /* 0x000000243719723e */ /* 0x004fe400048070ff */
[----:B----4-:R-:W-:Y:S01]  /*125b20*/  F2FP.SATFINITE.E4M3.F32.PACK_AB_MERGE_C R26, R37, R46, RZ ;  /* 0x0000002e251a723e */ /* 0x010fe200048070ff */
[----:B---3--:R-:W-:-:S05]  /*125b30*/  IMAD.X R23, R24, 0x1, R21, P1 ;  /* 0x0000000118177824 */ /* 0x008fca00008e0615 */
        /* <DEDUP_REMOVED lines=10> */
[----:B------:R-:W-:-:S05]  /*125be0*/  IMAD.X R23, R24, 0x1, R42, P1 ;  /* 0x0000000118177824 */ /* 0x000fca00008e062a */
[----:B------:R0:W-:Y:S02]  /*125bf0*/  STL.64 [R1+0x1f10], R22 ;  /* 0x001f101601007387 */ /* 0x0001e40000100a00 */
[----:B0-----:R-:W-:Y:S02]  /*125c00*/  F2FP.SATFINITE.E4M3.F32.PACK_AB_MERGE_C R23, R33, R41, RZ ;  /* 0x000000292117723e */ /* 0x001fe400048070ff */
[----:B------:R-:W-:-:S03]  /*125c10*/  IADD3 R22, P1, R19, R15, RZ ;  /* 0x0000000f13167210 */ /* 0x000fc60007f3e0ff */
[----:B------:R0:W-:Y:S04]  /*125c20*/  STL [R1+0x6a9c], R23 ;  /* 0x006a9c1701007387 */ /* 0x0001e80000100800 */
[----:B------:R-:W4:Y:S04]  /*125c30*/  LDL.LU R55, [R1+0x1898] ;  /* 0x0018980001377983 */ /* 0x000f280000300800 */
[----:B------:R1:W-:Y:S04]  /*125c40*/  STL [R1+0x1b0], R25 ;  /* 0x0001b01901007387 */ /* 0x0003e80000100800 */
[----:B------:R-:W4:Y:S01]  /*125c50*/  LDL.LU R15, [R1+0x189c] ;  /* 0x00189c00010f7983 */ /* 0x000f220000300800 */
[----:B0-----:R-:W-:-:S03]  /*125c60*/  IMAD.X R23, R24, 0x1, R50, P1 ;  /* 0x0000000118177824 */ /* 0x001fc600008e0632 */
[----:B------:R-:W4:Y:S04]  /*125c70*/  LDL.LU R33, [R1+0x18a0] ;  /* 0x0018a00001217983 */ /* 0x000f280000300800 */
[----:B------:R-:W4:Y:S01]  /*125c80*/  LDL.LU R36, [R1+0x18a4] ;  /* 0x0018a40001247983 */ /* 0x000f220000300800 */
[----:B-1----:R-:W-:-:S03]  /*125c90*/  F2FP.SATFINITE.E4M3.F32.PACK_AB_MERGE_C R25, R43, R38, RZ ;  /* 0x000000262b19723e */ /* 0x002fc600048070ff */
[----:B------:R0:W-:Y:S04]  /*125ca0*/  STL.64 [R1+0x1ef8], R22 ;  /* 0x001ef81601007387 */ /* 0x0001e80000100a00 */
[----:B------:R1:W-:Y:S01]  /*125cb0*/  STL [R1+0x1b4], R26 ;  /* 0x0001b41a01007387 */ /* 0x0003e20000100800 */
[----:B0-----:R-:W-:-:S03]  /*125cc0*/  IADD3 R22, P1, R19, R34, RZ ;  /* 0x0000002213167210 */ /* 0x001fc60007f3e0ff */
[----:B------:R-:W-:Y:S02]  /*125cd0*/  STL [R1+0x19c], R25 ;  /* 0x00019c1901007387 */ /* 0x000fe40000100800 */
[----:B------:R-:W-:Y:S02]  /*125ce0*/  IMAD.X R23, R24, 0x1, R31, P1 ;  /* 0x0000000118177824 */ /* 0x000fe400008e061f */
[----:B------:R-:W4:Y:S04]  /*125cf0*/  LDL.LU R27, [R1+0x18a8] ;  /* 0x0018a800011b7983 */ /* 0x000f280000300800 */
[----:B------:R-:W4:Y:S04]  /*125d00*/  LDL.LU R37, [R1+0x18ac] ;  /* 0x0018ac0001257983 */ /* 0x000f280000300800 */
[----:B------:R-:W4:Y:S04]  /*125d10*/  LDL.LU R38, [R1+0x18b0] ;  /* 0x0018b00001267983 */ /* 0x000f280000300800 */
[----:B------:R0:W-:Y:S04]  /*125d20*/  STL.64 [R1+0x1ef0], R22 ;  /* 0x001ef01601007387 */ /* 0x0001e80000100a00 */
[----:B------:R-:W4:Y:S01]  /*125d30*/  LDL.LU R43, [R1+0x18b4] ;  /* 0x0018b400012b7983 */ /* 0x000f220000300800 */
[----:B------:R-:W-:-:S02]  /*125d40*/  F2FP.SATFINITE.E4M3.F32.PACK_AB_MERGE_C R32, R32, R16, RZ ;  /* 0x000000102020723e */ /* 0x000fc400048070ff */
[----:B------:R-:W-:-:S03]  /*125d50*/  F2FP.SATFINITE.E4M3.F32.PACK_AB_MERGE_C R16, R56, R54, RZ ;  /* 0x000000363810723e */ /* 0x000fc600048070ff */
[----:B------:R-:W-:Y:S04]  /*125d60*/  STL [R1+0x6ad0], R32 ;  /* 0x006ad02001007387 */ /* 0x000fe80000100800 */
[----:B------:R-:W4:Y:S04]  /*125d70*/  LDL.LU R40, [R1+0x18b8] ;  /* 0x0018b80001287983 */ /* 0x000f280000300800 */
[----:B-1----:R-:W4:Y:S04]  /*125d80*/  LDL.LU R26, [R1+0x18bc] ;  /* 0x0018bc00011a7983 */ /* 0x002f280000300800 */
[----:B------:R-:W-:Y:S04]  /*125d90*/  STL [R1+0x194], R16 ;  /* 0x0001941001007387 */ /* 0x000fe80000100800 */
[----:B------:R-:W4:Y:S04]  /*125da0*/  LDL.LU R30, [R1+0x18c0] ;  /* 0x0018c000011e7983 */ /* 0x000f280000300800 */
[----:B------:R-:W4:Y:S04]  /*125db0*/  LDL.LU R41, [R1+0x18c4] ;  /* 0x0018c40001297983 */ /* 0x000f280000300800 */
[----:B------:R-:W4:Y:S04]  /*125dc0*/  LDL.LU R54, [R1+0x18c8] ;  /* 0x0018c80001367983 */ /* 0x000f280000300800 */
[----:B------:R-:W4:Y:S01]  /*125dd0*/  LDL.LU R56, [R1+0x18cc] ;  /* 0x0018cc0001387983 */ /* 0x000f220000300800 */
[----:B0-----:R-:W-:-:S05]  /*125de0*/  IADD3 R22, P1, R19, R61, RZ ;  /* 0x0000003d13167210 */ /* 0x001fca0007f3e0ff */
[----:B------:R-:W-:-:S05]  /*125df0*/  IMAD.X R23, R24, 0x1, R60, P1 ;  /* 0x0000000118177824 */ /* 0x000fca00008e063c */
[----:B------:R2:W-:Y:S02]  /*125e00*/  STL.64 [R1+0x1ed8], R22 ;  /* 0x001ed81601007387 */ /* 0x0005e40000100a00 */
[----:B--2---:R-:W-:Y:S02]  /*125e10*/  F2FP.SATFINITE.E4M3.F32.PACK_AB_MERGE_C R22, R44, R29, RZ ;  /* 0x0000001d2c16723e */ /* 0x004fe400048070ff */
[----:B------:R-:W2:Y:S04]  /*125e20*/  LDL.LU R44, [R1+0x18d0] ;  /* 0x0018d000012c7983 */ /* 0x000ea80000300800 */
[----:B------:R0:W-:Y:S01]  /*125e30*/  STL [R1+0x198], R22 ;  /* 0x0001981601007387 */ /* 0x0001e20000100800 */
[----:B---3--:R-:W-:-:S03]  /*125e40*/  F2FP.SATFINITE.E4M3.F32.PACK_AB_MERGE_C R16, R53, R48, RZ ;  /* 0x000000303510723e */ /* 0x008fc600048070ff */
[----:B------:R-:W2:Y:S01]  /*125e50*/  LDL.LU R48, [R1+0x18d4] ;  /* 0x0018d40001307983 */ /* 0x000ea20000300800 */
[----:B0-----:R-:W-:-:S03]  /*125e60*/  IADD3 R22, P1, R19, R28, RZ ;  /* 0x0000001c13167210 */ /* 0x001fc60007f3e0ff */
[----:B------:R-:W-:Y:S02]  /*125e70*/  STL [R1+0x52d4], R16 ;  /* 0x0052d41001007387 */ /* 0x000fe40000100800 */
[----:B------:R-:W-:Y:S02]  /*125e80*/  IMAD.X R23, R24, 0x1, R20, P1 ;  /* 0x0000000118177824 */ /* 0x000fe400008e0614 */
[----:B------:R-:W3:Y:S04]  /*125e90*/  LDL.LU R46, [R1+0x18d8] ;  /* 0x0018d800012e7983 */ /* 0x000ee80000300800 */
[----:B------:R-:W3:Y:S04]  /*125ea0*/  LDL.LU R53, [R1+0x18dc] ;  /* 0x0018dc0001357983 */ /* 0x000ee80000300800 */
[----:B------:R0:W-:Y:S02]  /*125eb0*/  STL.64 [R1+0x1ed0], R22 ;  /* 0x001ed01601007387 */ /* 0x0001e40000100a00 */
[----:B0-----:R-:W-:-:S02]  /*125ec0*/  IADD3 R22, P1, R19, R59, RZ ;  /* 0x0000003b13167210 */ /* 0x001fc40007f3e0ff */
[----:B----4-:R-:W-:Y:S02]  /*125ed0*/  F2FP.SATFINITE.E4M3.F32.PACK_AB_MERGE_C R16, R15, R55, RZ ;  /* 0x000000370f10723e */ /* 0x010fe400048070ff */
[----:B------:R-:W4:Y:S04]  /*125ee0*/  LDL.LU R55, [R1+0x18e0] ;  /* 0x0018e00001377983 */ /* 0x000f280000300800 */
[----:B------:R-:W4:Y:S04]  /*125ef0*/  LDL.LU R15, [R1+0x18e4] ;  /* 0x0018e400010f7983 */ /* 0x000f280000300800 */
[----:B------:R0:W-:Y:S01]  /*125f00*/  STL [R1+0x52f4], R16 ;  /* 0x0052f41001007387 */ /* 0x0001e20000100800 */
[----:B------:R-:W-:Y:S01]  /*125f10*/  IMAD.X R23, R24, 0x1, R51, P1 ;  /* 0x0000000118177824 */ /* 0x000fe200008e0633 */
[----:B0-----:R-:W-:-:S05]  /*125f20*/  F2FP.SATFINITE.E4M3.F32.PACK_AB_MERGE_C R16, R36, R33, RZ ;  /* 0x000000212410723e */ /* 0x001fca00048070ff */
[----:B------:R0:W-:Y:S04]  /*125f30*/  STL [R1+0x5220], R16 ;  /* 0x0052201001007387 */ /* 0x0001e80000100800 */
[----:B0-----:R-:W4:Y:S04]  /*125f40*/  LDL.LU R16, [R1+0x18e8] ;  /* 0x0018e80001107983 */ /* 0x001f280000300800 */
[----:B------:R-:W4:Y:S04]  /*125f50*/  LDL.LU R29, [R1+0x18ec] ;  /* 0x0018ec00011d7983 */ /* 0x000f280000300800 */
[----:B------:R-:W4:Y:S04]  /*125f60*/  LDL.LU R33, [R1+0x18f0] ;  /* 0x0018f00001217983 */ /* 0x000f280000300800 */
[----:B------:R0:W-:Y:S04]  /*125f70*/  STL.64 [R1+0x1eb8], R22 ;  /* 0x001eb81601007387 */ /* 0x0001e80000100a00 */
[----:B------:R-:W4:Y:S01]  /*125f80*/  LDL.LU R36, [R1+0x18f4] ;  /* 0x0018f40001247983 */ /* 0x000f220000300800 */
[----:B0-----:R-:W-:-:S02]  /*125f90*/  F2FP.SATFINITE.E4M3.F32.PACK_AB_MERGE_C R23, R37, R27, RZ ;  /* 0x0000001b2517723e */ /* 0x001fc400048070ff */
[----:B------:R-:W-:Y:S01]  /*125fa0*/  F2FP.SATFINITE.E4M3.F32.PACK_AB_MERGE_C R22, R43, R38, RZ ;  /* 0x000000262b16723e */ /* 0x000fe200048070ff */
[----:B------:R-:W4:Y:S04]  /*125fb0*/  LDL.LU R37, [R1+0x18f8] ;  /* 0x0018f80001257983 */ /* 0x000f280000300800 */
[----:B------:R-:W-:Y:S04]  /*125fc0*/  STL [R1+0x523c], R23 ;  /* 0x00523c1701007387 */ /* 0x000fe80000100800 */
[----:B------:R-:W4:Y:S04]  /*125fd0*/  LDL.LU R38, [R1+0x18fc] ;  /* 0x0018fc0001267983 */ /* 0x000f280000300800 */
[----:B------:R0:W-:Y:S04]  /*125fe0*/  STL [R1+0x5178], R22 ;  /* 0x0051781601007387 */ /* 0x0001e80000100800 */
[----:B------:R-:W4:Y:S01]  /*125ff0*/  LDL.LU R43, [R1+0x1900] ;  /* 0x00190000012b7983 */ /* 0x000f220000300800 */
[----:B0-----:R-:W-:-:S05]  /*126000*/  IADD3 R22, P1, R19, R39, RZ ;  /* 0x0000002713167210 */ /* 0x001fca0007f3e0ff */
[----:B------:R-:W-:Y:S02]  /*126010*/  IMAD.X R23, R24, 0x1, R18, P1 ;  /* 0x0000000118177824 */ /* 0x000fe400008e0612 */
[----:B------:R-:W4:Y:S04]  /*126020*/  LDL.LU R18, [R1+0x1904] ;  /* 0x0019040001127983 */ /* 0x000f280000300800 */
[----:B------:R0:W-:Y:S01]  /*126030*/  STL.64 [R1+0x1eb0], R22 ;  /* 0x001eb01601007387 */ /* 0x0001e20000100a00 */
[----:B------:R-:W-:Y:S02]  /*126040*/  F2FP.SATFINITE.E4M3.F32.PACK_AB_MERGE_C R26, R26, R40, RZ ;  /* 0x000000281a1a723e */ /* 0x000fe400048070ff */
[----:B------:R-:W-:Y:S02]  /*126050*/  F2FP.SATFINITE.E4M3.F32.PACK_AB_MERGE_C R25, R41, R30, RZ ;  /* 0x0000001e2919723e */ /* 0x000fe400048070ff */
[----:B0-----:R-:W-:Y:S01]  /*126060*/  IADD3 R22, P1, R19, R11, RZ ;  /* 0x0000000b13167210 */ /* 0x001fe20007f3e0ff */
[----:B------:R-:W-:Y:S04]  /*126070*/  STL [R1+0x519c], R26 ;  /* 0x00519c1a01007387 */ /* 0x000fe80000100800 */
[----:B------:R-:W-:Y:S01]  /*126080*/  IMAD.X R23, R24, 0x1, R13, P1 ;  /* 0x0000000118177824 */ /* 0x000fe200008e060d */
[----:B------:R-:W-:Y:S04]  /*126090*/  STL [R1+0x884], R25 ;  /* 0x0008841901007387 */ /* 0x000fe80000100800 */
[----:B------:R0:W-:Y:S02]  /*1260a0*/  STL.64 [R1+0x1e98], R22 ;  /* 0x001e981601007387 */ /* 0x0001e40000100a00 */
[----:B0-----:R-:W-:-:S02]  /*1260b0*/  F2FP.SATFINITE.E4M3.F32.PACK_AB_MERGE_C R22, R56, R54, RZ ;  /* 0x000000363816723e */ /* 0x001fc400048070ff */
[----:B------:R-:W4:Y:S04]  /*1260c0*/  LDL.LU R54, [R1+0x1908] ;  /* 0x0019080001367983 */ /* 0x000f280000300800 */
[----:B------:R-:W4:Y:S04]  /*1260d0*/  LDL.LU R56, [R1+0x190c] ;  /* 0x00190c0001387983 */ /* 0x000f280000300800 */
[----:B------:R0:W-:Y:S02]  /*1260e0*/  STL [R1+0x898], R22 ;  /* 0x0008981601007387 */ /* 0x0001e40000100800 */
[----:B0-----:R-:W-:-:S05]  /*1260f0*/  IADD3 R22, P1, R19, R12, RZ ;  /* 0x0000000c13167210 */ /* 0x001fca0007f3e0ff */
[----:B------:R-:W-:-:S05]  /*126100*/  IMAD.X R23, R24, 0x1, R14, P1 ;  /* 0x0000000118177824 */ /* 0x000fca00008e060e */
[----:B------:R2:W-:Y:S01]  /*126110*/  STL.64 [R1+0x1e90], R22 ;  /* 0x001e901601007387 */ /* 0x0005e20000100a00 */
[----:B------:R-:W-:Y:S01]  /*126120*/  VIADD R19, R19, UR6 ;  /* 0x0000000613137c36 */ /* 0x000fe20008000000 */
[----:B------:R-:W-:Y:S01]  /*126130*/  ULDC UR6, c[0x0][0x248] ;  /* 0x0000920000067ab9 */ /* 0x000fe20000000800 */
[----:B--2---:R-:W-:Y:S02]  /*126140*/  F2FP.SATFINITE.E4M3.F32.PACK_AB_MERGE_C R22, R48, R44, RZ ;  /* 0x0000002c3016723e */ /* 0x004fe400048070ff */
[----:B------:R-:W2:Y:S04]  /*126150*/  LDL.LU R44, [R1+0x1910] ;  /* 0x00191000012c7983 */ /* 0x000ea80000300800 */
[----:B------:R-:W2:Y:S04]  /*126160*/  LDL.LU R48, [R1+0x1914] ;  /* 0x0019140001307983 */ /* 0x000ea80000300800 */
[----:B------:R3:W-:Y:S02]  /*126170*/  STL [R1+0x798], R22 ;  /* 0x0007981601007387 */ /* 0x0007e40000100800 */
[----:B---3--:R-:W-:-:S05]  /*126180*/  F2FP.SATFINITE.E4M3.F32.PACK_AB_MERGE_C R22, R53, R46, RZ ;  /* 0x0000002e3516723e */ /* 0x008fca00048070ff */
[----:B------:R0:W-:Y:S04]  /*126190*/  STL [R1+0x5394], R22 ;  /* 0x0053941601007387 */ /* 0x0001e80000100800 */
[----:B------:R-:W3:Y:S01]  /*1261a0*/  LDL.LU R53, [R1+0x1918] ;  /* 0x0019180001357983 */ /* 0x000ee20000300800 */
[----:B0-----:R-:W-:Y:S02]  /*1261b0*/  IADD3 R22, P1, R19, R8, RZ ;  /* 0x0000000813167210 */ /* 0x001fe40007f3e0ff */
[----:B----4-:R-:W-:Y:S02]  /*1261c0*/  F2FP.SATFINITE.E4M3.F32.PACK_AB_MERGE_C R15, R15, R55, RZ ;  /* 0x000000370f0f723e */ /* 0x010fe400048070ff */
[----:B------:R-:W3:Y:S04]  /*1261d0*/  LDL.LU R55, [R1+0x191c] ;  /* 0x00191c0001377983 */ /* 0x000ee80000300800 */
[----:B------:R0:W-:Y:S02]  /*1261e0*/  STL [R1+0x494], R15 ;  /* 0x0004940f01007387 */ /* 0x0001e40000100800 */
[----:B0-----:R-:W-:-:S05]  /*1261f0*/  SHF.R.S32.HI R15, RZ, 0x1f, R19 ;  /* 0x0000001fff0f7819 */ /* 0x001fca0000011413 */
[----:B------:R-:W-:Y:S01]  /*126200*/  IMAD.X R23, R15, 0x1, R17, P1 ;  /* 0x000000010f177824 */ /* 0x000fe200008e0611 */
[----:B------:R-:W-:Y:S02]  /*126210*/  F2FP.SATFINITE.E4M3.F32.PACK_AB_MERGE_C R16, R29, R16, RZ ;  /* 0x000000101d10723e */ /* 0x000fe400048070ff */
[----:B------:R-:W-:-:S05]  /*126220*/  F2FP.SATFINITE.E4M3.F32.PACK_AB_MERGE_C R26, R36, R33, RZ ;  /* 0x00000021241a723e */ /* 0x000fca00048070ff */
[----:B------:R-:W-:Y:S04]  /*126230*/  STL [R1+0x6960], R26 ;  /* 0x0069601a01007387 */ /* 0x000fe80000100800 */
[----:B------:R-:W-:Y:S04]  /*126240*/  STL.64 [R1+0x1e78], R22 ;  /* 0x001e781601007387 */ /* 0x000fe80000100a00 */
[----:B------:R0:W-:Y:S04]  /*126250*/  STL [R1+0x4a8], R16 ;  /* 0x0004a81001007387 */ /* 0x0001e80000100800 */
[----:B------:R-:W4:Y:S01]  /*126260*/  LDL.LU R45, [R1+0xf80] ;  /* 0x000f8000012d7983 */ /* 0x000f220000300800 */
[----:B------:R-:W-:-:S03]  /*126270*/  F2FP.SATFINITE.E4M3.F32.PACK_AB_MERGE_C R41, R38, R37, RZ ;  /* 0x000000252629723e */ /* 0x000fc600048070ff */
[----:B------:R-:W4:Y:S01]  /*126280*/  LDL.LU R58, [R1+0xf84] ;  /* 0x000f8400013a7983 */ /* 0x000f220000300800 */
[----:B0-----:R-:W-:-:S05]  /*126290*/  IADD3 R16, P1, R19, R10, RZ ;  /* 0x0000000a13107210 */ /* 0x001fca0007f3e0ff */
[----:B------:R-:W-:-:S05]  /*1262a0*/  IMAD.X R17, R15, 0x1, R9, P1 ;  /* 0x000000010f117824 */ /* 0x000fca00008e0609 */
[----:B------:R0:W-:Y:S04]  /*1262b0*/  STL.64 [R1+0x1e70], R16 ;  /* 0x001e701001007387 */ /* 0x0001e80000100a00 */
[----:B------:R-:W-:Y:S04]  /*1262c0*/  STL [R1+0x6964], R41 ;  /* 0x0069642901007387 */ /* 0x000fe80000100800 */
[----:B------:R-:W4:Y:S01]  /*1262d0*/  LDL.LU R52, [R1+0xf88] ;  /* 0x000f880001347983 */ /* 0x000f220000300800 */
[----:B0-----:R-:W-:-:S03]  /*1262e0*/  F2FP.SATFINITE.E4M3.F32.PACK_AB_MERGE_C R16, R18, R43, RZ ;  /* 0x0000002b1210723e */ /* 0x001fc600048070ff */
[----:B------:R-:W4:Y:S04]  /*1262f0*/  LDL.LU R18, [R1+0xf8c] ;  /* 0x000f8c0001127983 */ /* 0x000f280000300800 */
[----:B------:R0:W-:Y:S04]  /*126300*/  STL [R1+0x438], R16 ;  /* 0x0004381001007387 */ /* 0x0001e80000100800 */
[----:B------:R-:W4:Y:S04]  /*126310*/  LDL.LU R25, [R1+0xf70] ;  /* 0x000f700001197983 */ /* 0x000f280000300800 */
[----:B------:R-:W4:Y:S01]  /*126320*/  LDL.LU R33, [R1+0xf74] ;  /* 0x000f740001217983 */ /* 0x000f220000300800 */
[----:B0-----:R-:W-:-:S05]  /*126330*/  IADD3 R16, P1, R19, R7, RZ ;  /* 0x0000000713107210 */ /* 0x001fca0007f3e0ff */
[----:B------:R-:W-:-:S05]  /*126340*/  IMAD.X R17, R15, 0x1, R49, P1 ;  /* 0x000000010f117824 */ /* 0x000fca00008e0631 */
[----:B------:R0:W-:Y:S02]  /*126350*/  STL.64 [R1+0x1e58], R16 ;  /* 0x001e581001007387 */ /* 0x0001e40000100a00 */
[----:B0-----:R-:W-:Y:S02]  /*126360*/  F2FP.SATFINITE.E4M3.F32.PACK_AB_MERGE_C R16, R56, R54, RZ ;  /* 0x000000363810723e */ /* 0x001fe400048070ff */
[----:B------:R-:W4:Y:S04]  /*126370*/  LDL.LU R54, [R1+0xf78] ;  /* 0x000f780001367983 */ /* 0x000f280000300800 */
[----:B------:R-:W4:Y:S01]  /*126380*/  LDL.LU R56, [R1+0xf7c] ;  /* 0x000f7c0001387983 */ /* 0x000f220000300800 */
[----:B------:R-:W-:-:S03]  /*126390*/  IADD3 R22, P1, R19, R6, RZ ;  /* 0x0000000613167210 */ /* 0x000fc60007f3e0ff */
[----:B------:R0:W-:Y:S02]  /*1263a0*/  STL [R1+0x440], R16 ;  /* 0x0004401001007387 */ /* 0x0001e40000100800 */
[----:B------:R-:W-:Y:S02]  /*1263b0*/  IMAD.X R23, R15, 0x1, R5, P1 ;  /* 0x000000010f177824 */ /* 0x000fe400008e0605 */
[----:B------:R-:W4:Y:S04]  /*1263c0*/  LDL.LU R27, [R1+0xf60] ;  /* 0x000f6000011b7983 */ /* 0x000f280000300800 */
[----:B0-----:R-:W4:Y:S01]  /*1263d0*/  LDL.LU R16, [R1+0xf64] ;  /* 0x000f640001107983 */ /* 0x001f220000300800 */
[----:B--2---:R-:W-:-:S05]  /*1263e0*/  F2FP.SATFINITE.E4M3.F32.PACK_AB_MERGE_C R24, R48, R44, RZ ;  /* 0x0000002c3018723e */ /* 0x004fca00048070ff */
[----:B------:R-:W-:Y:S04]  /*1263f0*/  STL [R1+0x69b0], R24 ;  /* 0x0069b01801007387 */ /* 0x000fe80000100800 */
[----:B------:R-:W2:Y:S04]  /*126400*/  LDL.LU R40, [R1+0xf68] ;  /* 0x000f680001287983 */ /* 0x000ea80000300800 */
[----:B------:R-:W2:Y:S04]  /*126410*/  LDL.LU R30, [R1+0xf6c] ;  /* 0x000f6c00011e7983 */ /* 0x000ea80000300800 */
[----:B------:R-:W2:Y:S04]  /*126420*/  LDL.LU R46, [R1+0xf50] ;  /* 0x000f5000012e7983 */ /* 0x000ea80000300800 */
[----:B------:R0:W-:Y:S04]  /*126430*/  STL.64 [R1+0x1e50], R22 ;  /* 0x001e501601007387 */ /* 0x0001e80000100a00 */
[----:B------:R-:W2:Y:S04]  /*126440*/  LDL.LU R29, [R1+0xf54] ;  /* 0x000f5400011d7983 */ /* 0x000ea80000300800 */
[----:B------:R-:W2:Y:S04]  /*126450*/  LDL.LU R36, [R1+0xf58] ;  /* 0x000f580001247983 */ /* 0x000ea80000300800 */
[----:B------:R-:W2:Y:S01]  /*126460*/  LDL.LU R38, [R1+0xf5c] ;  /* 0x000f5c0001267983 */ /* 0x000ea20000300800 */
[----:B0-----:R-:W-:-:S03]  /*126470*/  IADD3 R22, P1, R19, R4, RZ ;  /* 0x0000000413167210 */ /* 0x001fc60007f3e0ff */
[----:B------:R-:W2:Y:S01]  /*126480*/  LDL.LU R48, [R1+0xf40] ;  /* 0x000f400001307983 */ /* 0x000ea20000300800 */
[----:B---3--:R-:W-:-:S03]  /*126490*/  F2FP.SATFINITE.E4M3.F32.PACK_AB_MERGE_C R17, R55, R53, RZ ;  /* 0x000000353711723e */ /* 0x008fc600048070ff */
[----:B------:R-:W3:Y:S01]  /*1264a0*/  LDL.LU R55, [R1+0xf44] ;  /* 0x000f440001377983 */ /* 0x000ee20000300800 */
[----:B------:R-:W-:-:S03]  /*1264b0*/  IMAD.X R23, R15, 0x1, R3, P1 ;  /* 0x000000010f177824 */ /* 0x000fc600008e0603 */
[----:B------:R-:W3:Y:S04]  /*1264c0*/  LDL.LU R37, [R1+0xf48] ;  /* 0x000f480001257983 */ /* 0x000ee80000300800 */
[----:B------:R-:W3:Y:S04]  /*1264d0*/  LDL.LU R43, [R1+0xf4c] ;  /* 0x000f4c00012b7983 */ /* 0x000ee80000300800 */
[----:B------:R-:W3:Y:S04]  /*1264e0*/  LDL.LU R44, [R1+0xf30] ;  /* 0x000f3000012c7983 */ /* 0x000ee80000300800 */
[----:B------:R-:W3:Y:S04]  /*1264f0*/  LDL.LU R53, [R1+0xf34] ;  /* 0x000f340001357983 */ /* 0x000ee80000300800 */
[----:B------:R-:W-:Y:S01]  /*126500*/  STL [R1+0x69bc], R17 ;  /* 0x0069bc1101007387 */ /* 0x000fe20000100800 */
[----:B----4-:R-:W-:-:S05]  /*126510*/  F2FP.SATFINITE.E4M3.F32.PACK_AB_MERGE_C R58, R58, R45, RZ ;  /* 0x0000002d3a3a723e */ /* 0x010fca00048070ff */
[----:B------:R-:W-:Y:S01]  /*126520*/  STL [R1+0x69e4], R58 ;  /* 0x0069e43a01007387 */ /* 0x000fe20000100800 */
[----:B------:R-:W-:-:S05]  /*126530*/  F2FP.SATFINITE.E4M3.F32.PACK_AB_MERGE_C R18, R18, R52, RZ ;  /* 0x000000341212723e */ /* 0x000fca00048070ff */
[----:B------:R-:W-:Y:S04]  /*126540*/  STL [R1+0x69e8], R18 ;  /* 0x0069e81201007387 */ /* 0x000fe80000100800 */
[----:B------:R0:W-:Y:S01]  /*126550*/  STL.64 [R1+0x1e38], R22 ;  /* 0x001e381601007387 */ /* 0x0001e20000100a00 */
[----:B------:R-:W-:Y:S02]  /*126560*/  F2FP.SATFINITE.E4M3.F32.PACK_AB_MERGE_C R52, R33, R25, RZ ;  /* 0x000000192134723e */ /* 0x000fe400048070ff */
[----:B0-----:R-:W-:-:S03]  /*126570*/  IADD3 R22, P1, R19, R2, RZ ;  /* 0x0000000213167210 */ /* 0x001fc60007f3e0ff */
[----:B------:R-:W-:Y:S02]  /*126580*/  STL [R1+0x6a34], R52 ;  /* 0x006a343401007387 */ /* 0x000fe40000100800 */
[----:B------:R-:W-:Y:S02]  /*126590*/  IMAD.X R23, R15, 0x1, R0, P1 ;  /* 0x000000010f177824 */ /* 0x000fe400008e0600 */
[----:B------:R-:W4:Y:S01]  /*1265a0*/  LDL.LU R33, [R1+0xf38] ;  /* 0x000f380001217983 */ /* 0x000f220000300800 */
[----:B------:R-:W-:-:S03]  /*1265b0*/  F2FP.SATFINITE.E4M3.F32.PACK_AB_MERGE_C R54, R56, R54, RZ ;  /* 0x000000363836723e */ /* 0x000fc600048070ff */
[----:B------:R-:W4:Y:S04]  /*1265c0*/  LDL.LU R56, [R1+0xf3c] ;  /* 0x000f3c0001387983 */ /* 0x000f280000300800 */
[----:B------:R-:W-:Y:S04]  /*1265d0*/  STL.64 [R1+0x1e30], R22 ;  /* 0x001e301601007387 */ /* 0x000fe80000100a00 */
[----:B------:R0:W-:Y:S04]  /*1265e0*/  STL [R1+0x6b78], R54 ;  /* 0x006b783601007387 */ /* 0x0001e80000100800 */
[----:B0-----:R-:W4:Y:S01]  /*1265f0*/  LDL R54, [R1+0x2c] ;  /* 0x00002c0001367983 */ /* 0x001f220000100800 */
[----:B------:R-:W-:-:S02]  /*126600*/  F2FP.SATFINITE.E4M3.F32.PACK_AB_MERGE_C R16, R16, R27, RZ ;  /* 0x0000001b1010723e */ /* 0x000fc400048070ff */
[----:B------:R-:W-:-:S03]  /*126610*/  IADD3 R22, P1, R19, R35, RZ ;  /* 0x0000002313167210 */ /* 0x000fc60007f3e0ff */
[----:B------:R2:W-:Y:S02]  /*126620*/  STL [R1+0x6a60], R16 ;  /* 0x006a601001007387 */ /* 0x0005e40000100800 */
[----:B------:R-:W-:Y:S01]  /*126630*/  IMAD.X R23, R15, 0x1, R21, P1 ;  /* 0x000000010f177824 */ /* 0x000fe200008e0615 */
[----:B--2---:R-:W-:Y:S02]  /*126640*/  F2FP.SATFINITE.E4M3.F32.PACK_AB_MERGE_C R16, R30, R40, RZ ;  /* 0x000000281e10723e */ /* 0x004fe400048070ff */
[----:B------:R-:W-:-:S05]  /*126650*/  F2FP.SATFINITE.E4M3.F32.PACK_AB_MERGE_C R45, R29, R46, RZ ;  /* 0x0000002e1d2d723e */ /* 0x000fca00048070ff */
[----:B------:R-:W-:Y:S04]  /*126660*/  STL [R1+0x6aa0], R45 ;  /* 0x006aa02d01007387 */ /* 0x000fe80000100800 */
[----:B------:R-:W-:Y:S04]  /*126670*/  STL.64 [R1+0x1e18], R22 ;  /* 0x001e181601007387 */ /* 0x000fe80000100a00 */
[----:B------:R0:W-:Y:S01]  /*126680*/  STL [R1+0x53ec], R16 ;  /* 0x0053ec1001007387 */ /* 0x0001e20000100800 */
[----:B------:R-:W-:Y:S02]  /*126690*/  F2FP.SATFINITE.E4M3.F32.PACK_AB_MERGE_C R38, R38, R36, RZ ;  /* 0x000000242626723e */ /* 0x000fe400048070ff */
[----:B0-----:R-:W-:-:S03]  /*1266a0*/  IADD3 R16, P1, R19, R47, RZ ;  /* 0x0000002f13107210 */ /* 0x001fc60007f3e0ff */
[----:B------:R-:W-:Y:S02]  /*1266b0*/  STL [R1+0x6a08], R38 ;  /* 0x006a082601007387 */ /* 0x000fe40000100800 */
[----:B------:R-:W-:-:S05]  /*1266c0*/  IMAD.X R17, R15, 0x1, R42, P1 ;  /* 0x000000010f117824 */ /* 0x000fca00008e062a */
[----:B------:R0:W-:Y:S01]  /*1266d0*/  STL.64 [R1+0x1e10], R16 ;  /* 0x001e101001007387 */ /* 0x0001e20000100a00 */
[----:B---3--:R-:W-:Y:S02]  /*1266e0*/  F2FP.SATFINITE.E4M3.F32.PACK_AB_MERGE_C R30, R43, R37, RZ ;  /* 0x000000252b1e723e */ /* 0x008fe400048070ff */
[----:B0-----:R-:W-:Y:S02]  /*1266f0*/  F2FP.SATFINITE.E4M3.F32.PACK_AB_MERGE_C R16, R55, R48, RZ ;  /* 0x000000303710723e */ /* 0x001fe400048070ff */
[----:B------:R-:W2:Y:S04]  /*126700*/  LDL.LU R48, [R1+0xda0] ;  /* 0x000da00001307983 */ /* 0x000ea80000300800 */
[----:B------:R-:W2:Y:S04]  /*126710*/  LDL.LU R55, [R1+0xda4] ;  /* 0x000da40001377983 */ /* 0x000ea80000300800 */
[----:B------:R4:W-:Y:S04]  /*126720*/  STL [R1+0x1a0], R16 ;  /* 0x0001a01001007387 */ /* 0x0009e80000100800 */
[----:B------:R-:W-:Y:S01]  /*126730*/  STL [R1+0x6a0c], R30 ;  /* 0x006a0c1e01007387 */ /* 0x000fe20000100800 */
[----:B----4-:R-:W-:-:S05]  /*126740*/  IADD3 R16, P1, R19, R54, RZ ;  /* 0x0000003613107210 */ /* 0x010fca0007f3e0ff */
[----:B------:R-:W-:-:S05]  /*126750*/  IMAD.X R17, R15, 0x1, R50, P1 ;  /* 0x000000010f117824 */ /* 0x000fca00008e0632 */
[----:B------:R0:W-:Y:S04]  /*126760*/  STL.64 [R1+0x1df8], R16 ;  /* 0x001df81001007387 */ /* 0x0001e80000100a00 */
[----:B------:R-:W3:Y:S04]  /*126770*/  LDL.LU R29, [R1+0xda8] ;  /* 0x000da800011d7983 */ /* 0x000ee80000300800 */
[----:B------:R-:W3:Y:S01]  /*126780*/  LDL.LU R36, [R1+0xdac] ;  /* 0x000dac0001247983 */ /* 0x000ee20000300800 */
[----:B0-----:R-:W-:-:S05]  /*126790*/  F2FP.SATFINITE.E4M3.F32.PACK_AB_MERGE_C R16, R53, R44, RZ ;  /* 0x0000002c3510723e */ /* 0x001fca00048070ff */
[----:B------:R-:W-:Y:S04]  /*1267a0*/  STL [R1+0x190], R16 ;  /* 0x0001901001007387 */ /* 0x000fe80000100800 */
[----:B------:R-:W4:Y:S04]  /*1267b0*/  LDL.LU R58, [R1+0xf10] ;  /* 0x000f1000013a7983 */ /* 0x000f280000300800 */
[----:B------:R-:W4:Y:S04]  /*1267c0*/  LDL.LU R17, [R1+0xf14] ;  /* 0x000f140001117983 */ /* 0x000f280000300800 */
[----:B------:R-:W4:Y:S04]  /*1267d0*/  LDL.LU R37, [R1+0xf18] ;  /* 0x000f180001257983 */ /* 0x000f280000300800 */
[----:B------:R-:W4:Y:S04]  /*1267e0*/  LDL.LU R43, [R1+0xf1c] ;  /* 0x000f1c00012b7983 */ /* 0x000f280000300800 */
[----:B------:R-:W4:Y:S04]  /*1267f0*/  LDL.LU R44, [R1+0xf00] ;  /* 0x000f0000012c7983 */ /* 0x000f280000300800 */
[----:B------:R-:W4:Y:S01]  /*126800*/  LDL.LU R53, [R1+0xf04] ;  /* 0x000f040001357983 */ /* 0x000f220000300800 */
[----:B------:R-:W-:-:S03]  /*126810*/  IADD3 R22, P1, R19, R34, RZ ;  /* 0x0000002213167210 */ /* 0x000fc60007f3e0ff */
[----:B------:R-:W-:Y:S02]  /*126820*/  STL.64 [R1+0x6b98], R34 ;  /* 0x006b982201007387 */ /* 0x000fe40000100a00 */
[----:B------:R-:W-:Y:S02]  /*126830*/  IMAD.X R23, R15, 0x1, R31, P1 ;  /* 0x000000010f177824 */ /* 0x000fe400008e061f */
[----:B------:R-:W4:Y:S04]  /*126840*/  LDL.LU R24, [R1+0xf08] ;  /* 0x000f080001187983 */ /* 0x000f280000300800 */
[----:B------:R-:W4:Y:S04]  /*126850*/  LDL.LU R41, [R1+0xf0c] ;  /* 0x000f0c0001297983 */ /* 0x000f280000300800 */
[----:B------:R0:W-:Y:S04]  /*126860*/  STL.64 [R1+0x1df0], R22 ;  /* 0x001df01601007387 */ /* 0x0001e80000100a00 */
[----:B------:R-:W4:Y:S01]  /*126870*/  LDL.LU R26, [R1+0xee0] ;  /* 0x000ee000011a7983 */ /* 0x000f220000300800 */
[----:B------:R-:W-:-:S03]  /*126880*/  F2FP.SATFINITE.E4M3.F32.PACK_AB_MERGE_C R33, R56, R33, RZ ;  /* 0x000000213821723e */ /* 0x000fc600048070ff */
[----:B------:R-:W4:Y:S04]  /*126890*/  LDL.LU R32, [R1+0xee4] ;  /* 0x000ee40001207983 */ /* 0x000f280000300800 */
[----:B0-----:R-:W4:Y:S04]  /*1268a0*/  LDL.LU R23, [R1+0xee8] ;  /* 0x000ee80001177983 */ /* 0x001f280000300800 */
[----:B------:R-:W4:Y:S04]  /*1268b0*/  LDL.LU R22, [R1+0xeec] ;  /* 0x000eec0001167983 */ /* 0x000f280000300800 */
[----:B------:R-:W4:Y:S04]  /*1268c0*/  LDL.LU R57, [R1+0xed0] ;  /* 0x000ed00001397983 */ /* 0x000f280000300800 */
[----:B------:R-:W4:Y:S04]  /*1268d0*/  LDL.LU R25, [R1+0xed4] ;  /* 0x000ed40001197983 */ /* 0x000f280000300800 */
[----:B------:R-:W4:Y:S04]  /*1268e0*/  LDL.LU R27, [R1+0xed8] ;  /* 0x000ed800011b7983 */ /* 0x000f280000300800 */
[----:B------:R-:W4:Y:S04]  /*1268f0*/  LDL.LU R56, [R1+0xedc] ;  /* 0x000edc0001387983 */ /* 0x000f280000300800 */
[----:B------:R-:W4:Y:S04]  /*126900*/  LDL R45, [R1+0x44] ;  /* 0x00004400012d7983 */ /* 0x000f280000100800 */
[----:B------:R0:W-:Y:S04]  /*126910*/  STL [R1+0x68f0], R33 ;  /* 0x0068f02101007387 */ /* 0x0001e80000100800 */
[----:B0-----:R-:W4:Y:S01]  /*126920*/  LDL.LU R33, [R1] ;  /* 0x0000000001217983 */ /* 0x001f220000300800 */
[----:B------:R-:W-:-:S03]  /*126930*/  IADD3 R34, P1, R19, R61, RZ ;  /* 0x0000003d13227210 */ /* 0x000fc60007f3e0ff */
[----:B------:R-:W4:Y:S04]  /*126940*/  LDL.LU R40, [R1+0xec0] ;  /* 0x000ec00001287983 */ /* 0x000f280000300800 */
[----:B------:R-:W4:Y:S01]  /*126950*/  LDL.LU R46, [R1+0xec4] ;  /* 0x000ec400012e7983 */ /* 0x000f220000300800 */
[----:B------:R-:W-:Y:S01]  /*126960*/  IMAD.X R35, R15, 0x1, R60, P1 ;  /* 0x000000010f237824 */ /* 0x000fe200008e063c */
[----:B--2---:R-:W-:-:S05]  /*126970*/  F2FP.SATFINITE.E4M3.F32.PACK_AB_MERGE_C R16, R55, R48, RZ ;  /* 0x000000303710723e */ /* 0x004fca00048070ff */
[----:B------:R3:W-:Y:S04]  /*126980*/  STL [R1+0x184], R16 ;  /* 0x0001841001007387 */ /* 0x0007e80000100800 */
[----:B------:R-:W2:Y:S04]  /*126990*/  LDL.LU R48, [R1+0xec8] ;  /* 0x000ec80001307983 */ /* 0x000ea80000300800 */
[----:B------:R-:W2:Y:S01]  /*1269a0*/  LDL.LU R55, [R1+0xecc] ;  /* 0x000ecc0001377983 */ /* 0x000ea20000300800 */
[----:B---3--:R-:W-:-:S03]  /*1269b0*/  F2FP.SATFINITE.E4M3.F32.PACK_AB_MERGE_C R16, R36, R29, RZ ;  /* 0x0000001d2410723e */ /* 0x008fc600048070ff */
[----:B------:R-:W3:Y:S04]  /*1269c0*/  LDL.LU R29, [R1+0xeb0] ;  /* 0x000eb000011d7983 */ /* 0x000ee80000300800 */
[----:B------:R-:W3:Y:S04]  /*1269d0*/  LDL.LU R36, [R1+0xeb4] ;  /* 0x000eb40001247983 */ /* 0x000ee80000300800 */
[----:B------:R-:W-:Y:S04]  /*1269e0*/  STL.64 [R1+0x1dd8], R34 ;  /* 0x001dd82201007387 */ /* 0x000fe80000100a00 */
[----:B------:R0:W-:Y:S01]  /*1269f0*/  STL [R1+0x84c], R16 ;  /* 0x00084c1001007387 */ /* 0x0001e20000100800 */
[----:B----4-:R-:W-:-:S02]  /*126a00*/  F2FP.SATFINITE.E4M3.F32.PACK_AB_MERGE_C R18, R17, R58, RZ ;  /* 0x0000003a1112723e */ /* 0x010fc400048070ff */
[----:B0-----:R-:W-:-:S03]  /*126a10*/  IADD3 R16, P1, R19, R28, RZ ;  /* 0x0000001c13107210 */ /* 0x001fc60007f3e0ff */
[----:B------:R-:W-:Y:S02]  /*126a20*/  STL [R1+0x54bc], R18 ;  /* 0x0054bc1201007387 */ /* 0x000fe40000100800 */
        /* <DEDUP_REMOVED lines=27> */
[----:B0-----:R-:W-:Y:S02]  /*126be0*/  F2FP.SATFINITE.E4M3.F32.PACK_AB_MERGE_C R18, R56, R27, RZ ;  /* 0x0000001b3812723e */ /* 0x001fe400048070ff */
[----:B-1----:R-:W-:-:S03]  /*126bf0*/  IADD3 R16, P1, R19, R12, RZ ;  /* 0x0000000c13107210 */ /* 0x002fc60007f3e0ff */
[----:B------:R-:W-:Y:S02]  /*126c00*/  STL [R1+0x5590], R18 ;  /* 0x0055901201007387 */ /* 0x000fe40000100800 */
[----:B------:R-:W-:Y:S02]  /*126c10*/  IMAD.X R17, R15, 0x1, R14, P1 ;  /* 0x000000010f117824 */ /* 0x000fe400008e060e */
[----:B------:R-:W4:Y:S04]  /*126c20*/  LDL.LU R56, [R1+0xea8] ;  /* 0x000ea80001387983 */ /* 0x000f280000300800 */
[----:B------:R-:W4:Y:S04]  /*126c30*/  LDL.LU R15, [R1+0xeac] ;  /* 0x000eac00010f7983 */ /* 0x000f280000300800 */
[----:B------:R0:W-:Y:S02]  /*126c40*/  STL.64 [R1+0x1d90], R16 ;  /* 0x001d901001007387 */ /* 0x0001e40000100a00 */
[----:B0-----:R-:W-:-:S05]  /*126c50*/  F2FP.SATFINITE.E4M3.F32.PACK_AB_MERGE_C R16, R46, R40, RZ ;  /* 0x000000282e10723e */ /* 0x001fca00048070ff */
[----:B------:R0:W-:Y:S01]  /*126c60*/  STL [R1+0x55d8], R16 ;  /* 0x0055d81001007387 */ /* 0x0001e20000100800 */
[----:B--2---:R-:W-:Y:S01]  /*126c70*/  F2FP.SATFINITE.E4M3.F32.PACK_AB_MERGE_C R17, R55, R48, RZ ;  /* 0x000000303711723e */ /* 0x004fe200048070ff */
[----:B0-----:R-:W-:Y:S01]  /*126c80*/  VIADD R16, R19, UR6 ;  /* 0x0000000613107c36 */ /* 0x001fe20008000000 */
[----:B------:R-:W-:-:S03]  /*126c90*/  ULDC UR6, c[0x0][0x248] ;  /* 0x0000920000067ab9 */ /* 0x000fc60000000800 */
[----:B------:R0:W-:Y:S01]  /*126ca0*/  STL [R1+0x55d4], R17 ;  /* 0x0055d41101007387 */ /* 0x0001e20000100800 */
[----:B------:R-:W-:-:S03]  /*126cb0*/  IADD3 R18, P1, R16, R8, RZ ;  /* 0x0000000810127210 */ /* 0x000fc60007f3e0ff */
[----:B------:R-:W2:Y:S04]  /*126cc0*/  LDL.LU R48, [R1+0xe90] ;  /* 0x000e900001307983 */ /* 0x000ea80000300800 */
[----:B------:R-:W2:Y:S01]  /*126cd0*/  LDL.LU R55, [R1+0xe94] ;  /* 0x000e940001377983 */ /* 0x000ea20000300800 */
[----:B0-----:R-:W-:-:S05]  /*126ce0*/  SHF.R.S32.HI R17, RZ, 0x1f, R16 ;  /* 0x0000001fff117819 */ /* 0x001fca0000011410 */
[----:B------:R-:W-:Y:S01]  /*126cf0*/  IMAD.X R19, R17, 0x1, R45, P1 ;  /* 0x0000000111137824 */ /* 0x000fe200008e062d */
[----:B---3--:R-:W-:-:S05]  /*126d00*/  F2FP.SATFINITE.E4M3.F32.PACK_AB_MERGE_C R22, R36, R29, RZ ;  /* 0x0000001d2416723e */ /* 0x008fca00048070ff */
[----:B------:R-:W-:Y:S04]  /*126d10*/  STL [R1+0x5610], R22 ;  /* 0x0056101601007387 */ /* 0x000fe80000100800 */
[----:B------:R-:W3:Y:S04]  /*126d20*/  LDL.LU R52, [R1+0xe98] ;  /* 0x000e980001347983 */ /* 0x000ee80000300800 */
[----:B------:R0:W-:Y:S04]  /*126d30*/  STL.64 [R1+0x1d78], R18 ;  /* 0x001d781201007387 */ /* 0x0001e80000100a00 */
[----:B0-----:R-:W3:Y:S04]  /*126d40*/  LDL.LU R18, [R1+0xe9c] ;  /* 0x000e9c0001127983 */ /* 0x001ee80000300800 */
[----:B------:R-:W3:Y:S04]  /*126d50*/  LDL.LU R58, [R1+0xe80] ;  /* 0x000e8000013a7983 */ /* 0x000ee80000300800 */
[----:B------:R-:W3:Y:S01]  /*126d60*/  LDL.LU R24, [R1+0xe84] ;  /* 0x000e840001187983 */ /* 0x000ee20000300800 */
[----:B----4-:R-:W-:-:S03]  /*126d70*/  F2FP.SATFINITE.E4M3.F32.PACK_AB_MERGE_C R19, R44, R37, RZ ;  /* 0x000000252c13723e */ /* 0x010fc600048070ff */
[----:B------:R-:W4:Y:S04]  /*126d80*/  LDL.LU R37, [R1+0xe88] ;  /* 0x000e880001257983 */ /* 0x000f280000300800 */
[----:B------:R-:W4:Y:S04]  /*126d90*/  LDL.LU R44, [R1+0xe8c] ;  /* 0x000e8c00012c7983 */ /* 0x000f280000300800 */
[----:B------:R0:W-:Y:S04]  /*126da0*/  STL [R1+0x560c], R19 ;  /* 0x00560c1301007387 */ /* 0x0001e80000100800 */
[----:B------:R-:W4:Y:S04]  /*126db0*/  LDL.LU R41, [R1+0xe70] ;  /* 0x000e700001297983 */ /* 0x000f280000300800 */
[----:B------:R-:W4:Y:S01]  /*126dc0*/  LDL.LU R26, [R1+0xe74] ;  /* 0x000e7400011a7983 */ /* 0x000f220000300800 */
[----:B0-----:R-:W-:-:S02]  /*126dd0*/  F2FP.SATFINITE.E4M3.F32.PACK_AB_MERGE_C R19, R53, R43, RZ ;  /* 0x0000002b3513723e */ /* 0x001fc400048070ff */
[----:B------:R-:W-:-:S03]  /*126de0*/  IADD3 R34, P1, R16, R10, RZ ;  /* 0x0000000a10227210 */ /* 0x000fc60007f3e0ff */
[----:B------:R0:W-:Y:S04]  /*126df0*/  STL [R1+0x5424], R19 ;  /* 0x0054241301007387 */ /* 0x0001e80000100800 */
[----:B------:R-:W4:Y:S04]  /*126e00*/  LDL.LU R32, [R1+0xe78] ;  /* 0x000e780001207983 */ /* 0x000f280000300800 */
[----:B------:R-:W4:Y:S01]  /*126e10*/  LDL.LU R23, [R1+0xe7c] ;  /* 0x000e7c0001177983 */ /* 0x000f220000300800 */
[----:B------:R-:W-:-:S03]  /*126e20*/  IMAD.X R35, R17, 0x1, R9, P1 ;  /* 0x0000000111237824 */ /* 0x000fc600008e0609 */
        /* <DEDUP_REMOVED lines=11> */
[----:B------:R-:W-:Y:S02]  /*126ee0*/  F2FP.SATFINITE.E4M3.F32.PACK_AB_MERGE_C R43, R15, R56, RZ ;  /* 0x000000380f2b723e */ /* 0x000fe400048070ff */
[----:B------:R-:W4:Y:S04]  /*126ef0*/  LDL.LU R56, [R1+0xe40] ;  /* 0x000e400001387983 */ /* 0x000f280000300800 */
[----:B------:R-:W4:Y:S04]  /*126f00*/  LDL.LU R15, [R1+0xe44] ;  /* 0x000e4400010f7983 */ /* 0x000f280000300800 */
[----:B------:R-:W-:Y:S01]  /*126f10*/  STL [R1+0x6808], R43 ;  /* 0x0068082b01007387 */ /* 0x000fe20000100800 */
[----:B--2---:R-:W-:-:S05]  /*126f20*/  F2FP.SATFINITE.E4M3.F32.PACK_AB_MERGE_C R27, R55, R48, RZ ;  /* 0x00000030371b723e */ /* 0x004fca00048070ff */
[----:B------:R0:W-:Y:S04]  /*126f30*/  STL [R1+0x53e8], R27 ;  /* 0x0053e81b01007387 */ /* 0x0001e80000100800 */
[----:B0-----:R-:W2:Y:S04]  /*126f40*/  LDL.LU R27, [R1+0xe48] ;  /* 0x000e4800011b7983 */ /* 0x001ea80000300800 */
[----:B------:R-:W2:Y:S04]  /*126f50*/  LDL.LU R40, [R1+0xe4c] ;  /* 0x000e4c0001287983 */ /* 0x000ea80000300800 */
[----:B------:R-:W2:Y:S04]  /*126f60*/  LDL.LU R48, [R1+0xe30] ;  /* 0x000e300001307983 */ /* 0x000ea80000300800 */
[----:B------:R0:W-:Y:S04]  /*126f70*/  STL.64 [R1+0x1d58], R34 ;  /* 0x001d582201007387 */ /* 0x0001e80000100a00 */
[----:B------:R-:W2:Y:S01]  /*126f80*/  LDL.LU R55, [R1+0xe34] ;  /* 0x000e340001377983 */ /* 0x000ea20000300800 */
[----:B0-----:R-:W-:-:S05]  /*126f90*/  IADD3 R34, P1, R16, R6, RZ ;  /* 0x0000000610227210 */ /* 0x001fca0007f3e0ff */
[----:B------:R-:W-:Y:S01]  /*126fa0*/  IMAD.X R35, R17, 0x1, R5, P1 ;  /* 0x0000000111237824 */ /* 0x000fe200008e0605 */
[----:B---3--:R-:W-:Y:S02]  /*126fb0*/  F2FP.SATFINITE.E4M3.F32.PACK_AB_MERGE_C R30, R18, R52, RZ ;  /* 0x00000034121e723e */ /* 0x008fe400048070ff */
[----:B------:R-:W-:-:S03]  /*126fc0*/  F2FP.SATFINITE.E4M3.F32.PACK_AB_MERGE_C R18, R24, R58, RZ ;  /* 0x0000003a1812723e */ /* 0x000fc600048070ff */
[----:B------:R-:W-:Y:S04]  /*126fd0*/  STL [R1+0x53e4], R30 ;  /* 0x0053e41e01007387 */ /* 0x000fe80000100800 */
[----:B------:R4:W-:Y:S02]  /*126fe0*/  STL [R1+0x5384], R18 ;  /* 0x0053841201007387 */ /* 0x0009e40000100800 */
[----:B----4-:R-:W-:Y:S02]  /*126ff0*/  F2FP.SATFINITE.E4M3.F32.PACK_AB_MERGE_C R18, R44, R37, RZ ;  /* 0x000000252c12723e */ /* 0x010fe400048070ff */
[----:B------:R-:W3:Y:S04]  /*127000*/  LDL.LU R37, [R1+0xe38] ;  /* 0x000e380001257983 */ /* 0x000ee80000300800 */
[----:B------:R-:W3:Y:S04]  /*127010*/  LDL.LU R44, [R1+0xe3c] ;  /* 0x000e3c00012c7983 */ /* 0x000ee80000300800 */
[----:B------:R0:W-:Y:S04]  /*127020*/  STL.64 [R1+0x1d50], R34 ;  /* 0x001d502201007387 */ /* 0x0001e80000100a00 */
[----:B------:R1:W-:Y:S01]  /*127030*/  STL [R1+0x5388], R18 ;  /* 0x0053881201007387 */ /* 0x0003e20000100800 */
[----:B0-----:R-:W-:-:S02]  /*127040*/  IADD3 R34, P1, R16, R4, RZ ;  /* 0x0000000410227210 */ /* 0x001fc40007f3e0ff */
[----:B-1----:R-:W-:-:S03]  /*127050*/  F2FP.SATFINITE.E4M3.F32.PACK_AB_MERGE_C R18, R26, R41, RZ ;  /* 0x000000291a12723e */ /* 0x002fc600048070ff */
[----:B------:R-:W-:Y:S01]  /*127060*/  IMAD.X R35, R17, 0x1, R3, P1 ;  /* 0x0000000111237824 */ /* 0x000fe200008e0603 */
[----:B------:R-:W-:Y:S04]  /*127070*/  STL.64 [R1+0x6b90], R4 ;  /* 0x006b900401007387 */ /* 0x000fe80000100a00 */
[----:B------:R-:W-:Y:S04]  /*127080*/  STL [R1+0x5358], R18 ;  /* 0x0053581201007387 */ /* 0x000fe80000100800 */
[----:B------:R0:W-:Y:S04]  /*127090*/  STL.64 [R1+0x1d38], R34 ;  /* 0x001d382201007387 */ /* 0x0001e80000100a00 */
[----:B0-----:R-:W4:Y:S01]  /*1270a0*/  LDL.LU.64 R34, [R1+0x6b98] ;  /* 0x006b980001227983 */ /* 0x001f220000300a00 */
[----:B------:R-:W-:-:S02]  /*1270b0*/  IADD3 R4, P1, R16, R2, RZ ;  /* 0x0000000210047210 */ /* 0x000fc40007f3e0ff */
[----:B------:R-:W-:Y:S02]  /*1270c0*/  F2FP.SATFINITE.E4M3.F32.PACK_AB_MERGE_C R23, R23, R32, RZ ;  /* 0x000000201717723e */ /* 0x000fe400048070ff */
[----:B------:R-:W-:Y:S01]  /*1270d0*/  F2FP.SATFINITE.E4M3.F32.PACK_AB_MERGE_C R18, R57, R22, RZ ;  /* 0x000000163912723e */ /* 0x000fe200048070ff */
[----:B------:R-:W-:Y:S02]  /*1270e0*/  IMAD.X R5, R17, 0x1, R0, P1 ;  /* 0x0000000111057824 */ /* 0x000fe400008e0600 */
[----:B------:R-:W-:Y:S04]  /*1270f0*/  STL [R1+0x5368], R23 ;  /* 0x0053681701007387 */ /* 0x000fe80000100800 */
[----:B------:R-:W-:Y:S04]  /*127100*/  STL [R1+0x5320], R18 ;  /* 0x0053201201007387 */ /* 0x000fe80000100800 */
[----:B------:R0:W-:Y:S02]  /*127110*/  STL.64 [R1+0x1d30], R4 ;  /* 0x001d300401007387 */ /* 0x0001e40000100a00 */
[----:B0-----:R-:W-:-:S02]  /*127120*/  F2FP.SATFINITE.E4M3.F32.PACK_AB_MERGE_C R5, R25, R19, RZ ;  /* 0x000000131905723e */ /* 0x001fc400048070ff */
[----:B------:R-:W-:Y:S02]  /*127130*/  F2FP.SATFINITE.E4M3.F32.PACK_AB_MERGE_C R4, R29, R46, RZ ;  /* 0x0000002e1d04723e */ /* 0x000fe400048070ff */
[----:B------:R-:W3:Y:S04]  /*127140*/  LDL.LU R46, [R1+0xe20] ;  /* 0x000e2000012e7983 */ /* 0x000ee80000300800 */
[----:B------:R-:W-:Y:S04]  /*127150*/  STL [R1+0x5328], R5 ;  /* 0x0053280501007387 */ /* 0x000fe80000100800 */
[----:B------:R-:W3:Y:S04]  /*127160*/  LDL.LU R29, [R1+0xe24] ;  /* 0x000e2400011d7983 */ /* 0x000ee80000300800 */
[----:B------:R4:W-:Y:S02]  /*127170*/  STL [R1+0x52c8], R4 ;  /* 0x0052c80401007387 */ /* 0x0009e40000100800 */
[----:B----4-:R-:W-:-:S05]  /*127180*/  IADD3 R4, P1, R16, R35, RZ ;  /* 0x0000002310047210 */ /* 0x010fca0007f3e0ff */
[----:B------:R-:W-:-:S05]  /*127190*/  IMAD.X R5, R17, 0x1, R21, P1 ;  /* 0x0000000111057824 */ /* 0x000fca00008e0615 */
[----:B------:R0:W-:Y:S02]  /*1271a0*/  STL.64 [R1+0x1d18], R4 ;  /* 0x001d180401007387 */ /* 0x0001e40000100a00 */
[----:B0-----:R-:W-:Y:S02]  /*1271b0*/  F2FP.SATFINITE.E4M3.F32.PACK_AB_MERGE_C R5, R53, R36, RZ ;  /* 0x000000243505723e */ /* 0x001fe400048070ff */
[----:B------:R-:W-:Y:S02]  /*1271c0*/  F2FP.SATFINITE.E4M3.F32.PACK_AB_MERGE_C R4, R15, R56, RZ ;  /* 0x000000380f04723e */ /* 0x000fe400048070ff */
[----:B------:R-:W4:Y:S04]  /*1271d0*/  LDL.LU R56, [R1+0xe28] ;  /* 0x000e280001387983 */ /* 0x000f280000300800 */
[----:B------:R-:W-:Y:S04]  /*1271e0*/  STL [R1+0x52d8], R5 ;  /* 0x0052d80501007387 */ /* 0x000fe80000100800 */
[----:B------:R-:W4:Y:S04]  /*1271f0*/  LDL.LU R15, [R1+0xe2c] ;  /* 0x000e2c00010f7983 */ /* 0x000f280000300800 */
[----:B------:R0:W-:Y:S04]  /*127200*/  STL [R1+0x5290], R4 ;  /* 0x0052900401007387 */ /* 0x0001e80000100800 */
[----:B------:R-:W4:Y:S04]  /*127210*/  LDL.LU R36, [R1+0xd90] ;  /* 0x000d900001247983 */ /* 0x000f280000300800 */
[----:B------:R-:W4:Y:S01]  /*127220*/  LDL.LU R53, [R1+0xd94] ;  /* 0x000d940001357983 */ /* 0x000f220000300800 */
[----:B0-----:R-:W-:-:S05]  /*127230*/  IADD3 R4, P1, R16, R47, RZ ;  /* 0x0000002f10047210 */ /* 0x001fca0007f3e0ff */
[----:B------:R-:W-:-:S05]  /*127240*/  IMAD.X R5, R17, 0x1, R42, P1 ;  /* 0x0000000111057824 */ /* 0x000fca00008e062a */
[----:B------:R2:W-:Y:S04]  /*127250*/  STL.64 [R1+0x1d10], R4 ;  /* 0x001d100401007387 */ /* 0x0005e80000100a00 */
[----:B------:R-:W4:Y:S01]  /*127260*/  LDL.LU R52, [R1+0xd98] ;  /* 0x000d980001347983 */ /* 0x000f220000300800 */
[----:B--2---:R-:W-:Y:S02]  /*127270*/  F2FP.SATFINITE.E4M3.F32.PACK_AB_MERGE_C R5, R40, R27, RZ ;  /* 0x0000001b2805723e */ /* 0x004fe400048070ff */
[----:B------:R-:W-:-:S03]  /*127280*/  F2FP.SATFINITE.E4M3.F32.PACK_AB_MERGE_C R4, R55, R48, RZ ;  /* 0x000000303704723e */ /* 0x000fc600048070ff */
[----:B------:R-:W-:Y:S04]  /*127290*/  STL [R1+0x529c], R5 ;  /* 0x00529c0501007387 */ /* 0x000fe80000100800 */
[----:B------:R-:W2:Y:S04]  /*1272a0*/  LDL.LU R18, [R1+0xd9c] ;  /* 0x000d9c0001127983 */ /* 0x000ea80000300800 */
        /* <DEDUP_REMOVED lines=20> */
[----:B0-----:R-:W-:-:S02]  /*1273f0*/  IADD3 R4, P1, R16, R34, RZ ;  /* 0x0000002210047210 */ /* 0x001fc40007f3e0ff */
[----:B------:R-:W-:-:S03]  /*127400*/  F2FP.SATFINITE.E4M3.F32.PACK_AB_MERGE_C R27, R29, R46, RZ ;  /* 0x0000002e1d1b723e */ /* 0x000fc600048070ff */
[----:B------:R-:W-:Y:S02]  /*127410*/  IMAD.X R5, R17, 0x1, R31, P1 ;  /* 0x0000000111057824 */ /* 0x000fe400008e061f */
[----:B------:R0:W-:Y:S04]  /*127420*/  STL [R1+0x5704], R27 ;  /* 0x0057041b01007387 */ /* 0x0001e80000100800 */
[----:B0-----:R-:W3:Y:S04]  /*127430*/  LDL.LU R27, [R1+0xdd8] ;  /* 0x000dd800011b7983 */ /* 0x001ee80000300800 */
[----:B------:R-:W3:Y:S04]  /*127440*/  LDL.LU R40, [R1+0xddc] ;  /* 0x000ddc0001287983 */ /* 0x000ee80000300800 */
[----:B------:R4:W-:Y:S02]  /*127450*/  STL.64 [R1+0x1d00], R4 ;  /* 0x001d000401007387 */ /* 0x0009e40000100a00 */
[----:B----4-:R-:W-:-:S02]  /*127460*/  F2FP.SATFINITE.E4M3.F32.PACK_AB_MERGE_C R4, R15, R56, RZ ;  /* 0x000000380f04723e */ /* 0x010fc400048070ff */
[----:B------:R-:W4:Y:S04]  /*127470*/  LDL.LU R56, [R1+0xdc0] ;  /* 0x000dc00001387983 */ /* 0x000f280000300800 */
[----:B------:R-:W4:Y:S04]  /*127480*/  LDL.LU R15, [R1+0xdc4] ;  /* 0x000dc400010f7983 */ /* 0x000f280000300800 */
[----:B------:R0:W-:Y:S04]  /*127490*/  STL [R1+0x5700], R4 ;  /* 0x0057000401007387 */ /* 0x0001e80000100800 */
        /* <DEDUP_REMOVED lines=8> */
[----:B------:R2:W-:Y:S02]  /*127520*/  STL.64 [R1+0x1ce8], R4 ;  /* 0x001ce80401007387 */ /* 0x0005e40000100a00 */
[----:B--2---:R-:W-:Y:S02]  /*127530*/  F2FP.SATFINITE.E4M3.F32.PACK_AB_MERGE_C R5, R18, R52, RZ ;  /* 0x000000341205723e */ /* 0x004fe400048070ff */
[----:B------:R-:W-:Y:S02]  /*127540*/  F2FP.SATFINITE.E4M3.F32.PACK_AB_MERGE_C R4, R55, R48, RZ ;  /* 0x000000303704723e */ /* 0x000fe400048070ff */
        /* <DEDUP_REMOVED lines=8> */
[----:B---3--:R-:W-:-:S03]  /*1275d0*/  F2FP.SATFINITE.E4M3.F32.PACK_AB_MERGE_C R18, R26, R41, RZ ;  /* 0x000000291a12723e */ /* 0x008fc600048070ff */
        /* <DEDUP_REMOVED lines=21> */
[----:B------:R-:W-:Y:S02]  /*127730*/  F2FP.SATFINITE.E4M3.F32.PACK_AB_MERGE_C R18, R40, R27, RZ ;  /* 0x0000001b2812723e */ /* 0x000fe400048070ff */
[----:B0-----:R-:W-:-:S03]  /*127740*/  IADD3 R4, P1, R16, R12, RZ ;  /* 0x0000000c10047210 */ /* 0x001fc60007f3e0ff */
[----:B------:R-:W-:Y:S02]  /*127750*/  STL [R1+0x5550], R18 ;  /* 0x0055501201007387 */ /* 0x000fe40000100800 */
[----:B------:R-:W-:-:S05]  /*127760*/  IMAD.X R5, R17, 0x1, R14, P1 ;  /* 0x0000000111057824 */ /* 0x000fca00008e060e */
[----:B------:R4:W-:Y:S02]  /*127770*/  STL.64 [R1+0x1cc8], R4 ;  /* 0x001cc80401007387 */ /* 0x0009e40000100a00 */
[----:B----4-:R-:W-:Y:S02]  /*127780*/  F2FP.SATFINITE.E4M3.F32.PACK_AB_MERGE_C R4, R15, R56, RZ ;  /* 0x000000380f04723e */ /* 0x010fe400048070ff */
[----:B------:R-:W4:Y:S04]  /*127790*/  LDL.LU R56, [R1+0x1ea8] ;  /* 0x001ea80001387983 */ /* 0x000f280000300800 */
[----:B------:R-:W4:Y:S04]  /*1277a0*/  LDL.LU R15, [R1+0x1eac] ;  /* 0x001eac00010f7983 */ /* 0x000f280000300800 */
[----:B------:R0:W-:Y:S02]  /*1277b0*/  STL [R1+0x559c], R4 ;  /* 0x00559c0401007387 */ /* 0x0001e40000100800 */
[----:B0-----:R-:W-:-:S02]  /*1277c0*/  F2FP.SATFINITE.E4M3.F32.PACK_AB_MERGE_C R4, R29, R46, RZ ;  /* 0x0000002e1d04723e */ /* 0x001fc400048070ff */
[----:B------:R-:W-:-:S03]  /*1277d0*/  F2FP.SATFINITE.E4M3.F32.PACK_AB_MERGE_C R18, R53, R36, RZ ;  /* 0x000000243512723e */ /* 0x000fc600048070ff */
[----:B------:R0:W-:Y:S04]  /*1277e0*/  STL [R1+0x5598], R4 ;  /* 0x0055980401007387 */ /* 0x0001e80000100800 */
[----:B------:R-:W-:Y:S04]  /*1277f0*/  STL [R1+0x55e0], R18 ;  /* 0x0055e01201007387 */ /* 0x000fe80000100800 */
[----:B------:R-:W4:Y:S04]  /*127800*/  LDL.LU R43, [R1+0x1e80] ;  /* 0x001e8000012b7983 */ /* 0x000f280000300800 */
[----:B------:R-:W4:Y:S01]  /*127810*/  LDL.LU R53, [R1+0x1e84] ;  /* 0x001e840001357983 */ /* 0x000f220000300800 */
[----:B------:R-:W-:Y:S01]  /*127820*/  VIADD R16, R16, UR6 ;  /* 0x0000000610107c36 */ /* 0x000fe20008000000 */
[----:B------:R-:W-:-:S04]  /*127830*/  ULDC UR6, c[0x0][0x248] ;  /* 0x0000920000067ab9 */ /* 0x000fc80000000800 */
[----:B------:R-:W-:Y:S02]  /*127840*/  SHF.R.S32.HI R17, RZ, 0x1f, R16 ;  /* 0x0000001fff117819 */ /* 0x000fe40000011410 */
[----:B0-----:R-:W-:-:S05]  /*127850*/  IADD3 R4, P1, R16, R8, RZ ;  /* 0x0000000810047210 */ /* 0x001fca0007f3e0ff */
[----:B------:R-:W-:-:S05]  /*127860*/  IMAD.X R5, R17, 0x1, R45, P1 ;  /* 0x0000000111057824 */ /* 0x000fca00008e062d */
[----:B------:R2:W-:Y:S04]  /*127870*/  STL.64 [R1+0x1cb8], R4 ;  /* 0x001cb80401007387 */ /* 0x0005e80000100a00 */
[----:B------:R-:W4:Y:S04]  /*127880*/  LDL.LU R30, [R1+0x1e88] ;  /* 0x001e8800011e7983 */ /* 0x000f280000300800 */
[----:B------:R-:W4:Y:S01]  /*127890*/  LDL.LU R38, [R1+0x1e8c] ;  /* 0x001e8c0001267983 */ /* 0x000f220000300800 */
[----:B--2---:R-:W-:-:S05]  /*1278a0*/  F2FP.SATFINITE.E4M3.F32.PACK_AB_MERGE_C R4, R55, R48, RZ ;  /* 0x000000303704723e */ /* 0x004fca00048070ff */
[----:B------:R0:W-:Y:S04]  /*1278b0*/  STL [R1+0x55dc], R4 ;  /* 0x0055dc0401007387 */ /* 0x0001e80000100800 */
[----:B------:R-:W2:Y:S04]  /*1278c0*/  LDL.LU R52, [R1+0x1e60] ;  /* 0x001e600001347983 */ /* 0x000ea80000300800 */
[----:B------:R-:W2:Y:S01]  /*1278d0*/  LDL.LU R18, [R1+0x1e64] ;  /* 0x001e640001127983 */ /* 0x000ea20000300800 */
[----:B0-----:R-:W-:-:S03]  /*1278e0*/  IADD3 R4, P1, R16, R10, RZ ;  /* 0x0000000a10047210 */ /* 0x001fc60007f3e0ff */
[----:B------:R-:W2:Y:S04]  /*1278f0*/  LDL.LU R58, [R1+0x1e68] ;  /* 0x001e6800013a7983 */ /* 0x000ea80000300800 */
[----:B------:R-:W2:Y:S04]  /*127900*/  LDL.LU R24, [R1+0x1e6c] ;  /* 0x001e6c0001187983 */ /* 0x000ea80000300800 */
[----:B------:R-:W2:Y:S04]  /*127910*/  LDL.LU R41, [R1+0x1e40] ;  /* 0x001e400001297983 */ /* 0x000ea80000300800 */
[----:B------:R-:W2:Y:S01]  /*127920*/  LDL.LU R26, [R1+0x1e44] ;  /* 0x001e4400011a7983 */ /* 0x000ea20000300800 */
[----:B------:R-:W-:-:S03]  /*127930*/  IMAD.X R5, R17, 0x1, R9, P1 ;  /* 0x0000000111057824 */ /* 0x000fc600008e0609 */
[----:B------:R-:W2:Y:S04]  /*127940*/  LDL.LU R19, [R1+0x1e48] ;  /* 0x001e480001137983 */ /* 0x000ea80000300800 */
[----:B------:R-:W2:Y:S04]  /*127950*/  LDL.LU R25, [R1+0x1e4c] ;  /* 0x001e4c0001197983 */ /* 0x000ea80000300800 */
[----:B------:R-:W2:Y:S04]  /*127960*/  LDL.LU R48, [R1+0x1e20] ;  /* 0x001e200001307983 */ /* 0x000ea80000300800 */
[----:B------:R-:W2:Y:S01]  /*127970*/  LDL.LU R55, [R1+0x1e24] ;  /* 0x001e240001377983 */ /* 0x000ea20000300800 */
[----:B---3--:R-:W-:-:S05]  /*127980*/  F2FP.SATFINITE.E4M3.F32.PACK_AB_MERGE_C R36, R44, R37, RZ ;  /* 0x000000252c24723e */ /* 0x008fca00048070ff */
[----:B------:R-:W-:Y:S04]  /*127990*/  STL [R1+0x6800], R36 ;  /* 0x0068002401007387 */ /* 0x000fe80000100800 */
[----:B------:R-:W3:Y:S04]  /*1279a0*/  LDL.LU R32, [R1+0x1e28] ;  /* 0x001e280001207983 */ /* 0x000ee80000300800 */
[----:B------:R-:W3:Y:S04]  /*1279b0*/  LDL.LU R23, [R1+0x1e2c] ;  /* 0x001e2c0001177983 */ /* 0x000ee80000300800 */
[----:B------:R-:W3:Y:S04]  /*1279c0*/  LDL.LU R40, [R1+0x1e00] ;  /* 0x001e000001287983 */ /* 0x000ee80000300800 */
[----:B------:R4:W-:Y:S04]  /*1279d0*/  STL.64 [R1+0x1cb0], R4 ;  /* 0x001cb00401007387 */ /* 0x0009e80000100a00 */
[----:B------:R-:W3:Y:S04]  /*1279e0*/  LDL.LU R46, [R1+0x1e04] ;  /* 0x001e0400012e7983 */ /* 0x000ee80000300800 */
[----:B------:R-:W3:Y:S04]  /*1279f0*/  LDL.LU R37, [R1+0x1e08] ;  /* 0x001e080001257983 */ /* 0x000ee80000300800 */
[----:B------:R-:W3:Y:S01]  /*127a00*/  LDL.LU R44, [R1+0x1e0c] ;  /* 0x001e0c00012c7983 */ /* 0x000ee20000300800 */
[----:B----4-:R-:W-:-:S05]  /*127a10*/  F2FP.SATFINITE.E4M3.F32.PACK_AB_MERGE_C R4, R15, R56, RZ ;  /* 0x000000380f04723e */ /* 0x010fca00048070ff */
[----:B------:R0:W-:Y:S04]  /*127a20*/  STL [R1+0x5600], R4 ;  /* 0x0056000401007387 */ /* 0x0001e80000100800 */
[----:B------:R-:W4:Y:S04]  /*127a30*/  LDL.LU R22, [R1+0x1de0] ;  /* 0x001de00001167983 */ /* 0x000f280000300800 */
[----:B------:R-:W4:Y:S01]  /*127a40*/  LDL.LU R57, [R1+0x1de4] ;  /* 0x001de40001397983 */ /* 0x000f220000300800 */
[----:B0-----:R-:W-:-:S03]  /*127a50*/  IADD3 R4, P1, R16, R7, RZ ;  /* 0x0000000710047210 */ /* 0x001fc60007f3e0ff */
[----:B------:R-:W4:Y:S02]  /*127a60*/  LDL.LU R27, [R1+0x1de8] ;  /* 0x001de800011b7983 */ /* 0x000f240000300800 */
[----:B------:R-:W-:Y:S02]  /*127a70*/  IMAD.X R5, R17, 0x1, R49, P1 ;  /* 0x0000000111057824 */ /* 0x000fe400008e0631 */
[----:B------:R-:W4:Y:S04]  /*127a80*/  LDL.LU R29, [R1+0x1dec] ;  /* 0x001dec00011d7983 */ /* 0x000f280000300800 */
[----:B------:R-:W4:Y:S04]  /*127a90*/  LDL.LU R56, [R1+0x1dc0] ;  /* 0x001dc00001387983 */ /* 0x000f280000300800 */
[----:B------:R-:W4:Y:S01]  /*127aa0*/  LDL.LU R15, [R1+0x1dc4] ;  /* 0x001dc400010f7983 */ /* 0x000f220000300800 */
[----:B------:R-:W-:-:S05]  /*127ab0*/  F2FP.SATFINITE.E4M3.F32.PACK_AB_MERGE_C R53, R53, R43, RZ ;  /* 0x0000002b3535723e */ /* 0x000fca00048070ff */
[----:B------:R-:W-:Y:S04]  /*127ac0*/  STL [R1+0x682c], R53 ;  /* 0x00682c3501007387 */ /* 0x000fe80000100800 */
[----:B------:R0:W-:Y:S04]  /*127ad0*/  STL.64 [R1+0x1ca8], R4 ;  /* 0x001ca80401007387 */ /* 0x0001e80000100a00 */
[----:B0-----:R-:W3:Y:S01]  /*127ae0*/  LDL.LU.64 R4, [R1+0x6b90] ;  /* 0x006b900001047983 */ /* 0x001ee20000300a00 */
[----:B------:R-:W-:-:S05]  /*127af0*/  F2FP.SATFINITE.E4M3.F32.PACK_AB_MERGE_C R30, R38, R30, RZ ;  /* 0x0000001e261e723e */ /* 0x000fca00048070ff */
[----:B------:R-:W-:Y:S01]  /*127b00*/  STL [R1+0x561c], R30 ;  /* 0x00561c1e01007387 */ /* 0x000fe20000100800 */
[----:B--2---:R-:W-:Y:S02]  /*127b10*/  F2FP.SATFINITE.E4M3.F32.PACK_AB_MERGE_C R18, R18, R52, RZ ;  /* 0x000000341212723e */ /* 0x004fe400048070ff */
[----:B------:R-:W-:-:S03]  /*127b20*/  IADD3 R52, P1, R16, R6, RZ ;  /* 0x0000000610347210 */ /* 0x000fc60007f3e0ff */
[----:B------:R0:W-:Y:S01]  /*127b30*/  STL [R1+0x5370], R18 ;  /* 0x0053701201007387 */ /* 0x0001e20000100800 */
[----:B------:R-:W-:Y:S02]  /*127b40*/  F2FP.SATFINITE.E4M3.F32.PACK_AB_MERGE_C R24, R24, R58, RZ ;  /* 0x0000003a1818723e */ /* 0x000fe400048070ff */
[----:B0-----:R-:W-:Y:S01]  /*127b50*/  F2FP.SATFINITE.E4M3.F32.PACK_AB_MERGE_C R18, R26, R41, RZ ;  /* 0x000000291a12723e */ /* 0x001fe200048070ff */
[----:B---3--:R-:W-:-:S05]  /*127b60*/  IMAD.X R53, R17, 0x1, R5, P1 ;  /* 0x0000000111357824 */ /* 0x008fca00008e0605 */
[----:B------:R0:W-:Y:S04]  /*127b70*/  STL.64 [R1+0x1ca0], R52 ;  /* 0x001ca03401007387 */ /* 0x0001e80000100a00 */
[----:B------:R1:W-:Y:S01]  /*127b80*/  STL [R1+0x5640], R24 ;  /* 0x0056401801007387 */ /* 0x0003e20000100800 */
[----:B0-----:R-:W-:-:S03]  /*127b90*/  IADD3 R52, P1, R16, R4, RZ ;  /* 0x0000000410347210 */ /* 0x001fc60007f3e0ff */
[----:B------:R0:W-:Y:S01]  /*127ba0*/  STL [R1+0x5338], R18 ;  /* 0x0053381201007387 */ /* 0x0001e20000100800 */
[----:B-1----:R-:W-:Y:S01]  /*127bb0*/  F2FP.SATFINITE.E4M3.F32.PACK_AB_MERGE_C R24, R25, R19, RZ ;  /* 0x000000131918723e */ /* 0x002fe200048070ff */
[----:B------:R-:W-:Y:S02]  /*127bc0*/  IMAD.X R53, R17, 0x1, R3, P1 ;  /* 0x0000000111357824 */ /* 0x000fe400008e0603 */
[----:B------:R-:W2:Y:S01]  /*127bd0*/  LDL.LU R19, [R1+0x1dc8] ;  /* 0x001dc80001137983 */ /* 0x000ea20000300800 */
[----:B0-----:R-:W-:-:S03]  /*127be0*/  F2FP.SATFINITE.E4M3.F32.PACK_AB_MERGE_C R18, R55, R48, RZ ;  /* 0x000000303712723e */ /* 0x001fc600048070ff */
[----:B------:R0:W-:Y:S04]  /*127bf0*/  STL.64 [R1+0x1c98], R52 ;  /* 0x001c983401007387 */ /* 0x0001e80000100a00 */
[----:B------:R-:W-:Y:S04]  /*127c00*/  STL [R1+0x5670], R24 ;  /* 0x0056701801007387 */ /* 0x000fe80000100800 */
[----:B------:R-:W2:Y:S04]  /*127c10*/  LDL.LU R25, [R1+0x1dcc] ;  /* 0x001dcc0001197983 */ /* 0x000ea80000300800 */
[----:B------:R1:W-:Y:S04]  /*127c20*/  STL [R1+0x52f8], R18 ;  /* 0x0052f81201007387 */ /* 0x0003e80000100800 */
[----:B------:R-:W3:Y:S04]  /*127c30*/  LDL.LU R48, [R1+0x1da0] ;  /* 0x001da00001307983 */ /* 0x000ee80000300800 */
[----:B------:R-:W3:Y:S01]  /*127c40*/  LDL.LU R55, [R1+0x1da4] ;  /* 0x001da40001377983 */ /* 0x000ee20000300800 */
[----:B0-----:R-:W-:-:S02]  /*127c50*/  IADD3 R52, P1, R16, R2, RZ ;  /* 0x0000000210347210 */ /* 0x001fc40007f3e0ff */
[----:B-1----:R-:W-:-:S03]  /*127c60*/  F2FP.SATFINITE.E4M3.F32.PACK_AB_MERGE_C R18, R46, R40, RZ ;  /* 0x000000282e12723e */ /* 0x002fc600048070ff */
[----:B------:R-:W-:Y:S01]  /*127c70*/  IMAD.X R53, R17, 0x1, R0, P1 ;  /* 0x0000000111357824 */ /* 0x000fe200008e0600 */
[----:B------:R-:W-:Y:S02]  /*127c80*/  IADD3 R40, P1, R16, R35, RZ ;  /* 0x0000002310287210 */ /* 0x000fe40007f3e0ff */
[----:B------:R-:W-:-:S03]  /*127c90*/  F2FP.SATFINITE.E4M3.F32.PACK_AB_MERGE_C R23, R23, R32, RZ ;  /* 0x000000201717723e */ /* 0x000fc600048070ff */
[----:B------:R-:W-:Y:S01]  /*127ca0*/  IMAD.X R41, R17, 0x1, R21, P1 ;  /* 0x0000000111297824 */ /* 0x000fe200008e0615 */
[----:B------:R-:W-:Y:S04]  /*127cb0*/  STL.64 [R1+0x1c90], R52 ;  /* 0x001c903401007387 */ /* 0x000fe80000100a00 */
[----:B------:R-:W-:Y:S04]  /*127cc0*/  STL [R1+0x5680], R23 ;  /* 0x0056801701007387 */ /* 0x000fe80000100800 */
[----:B------:R0:W-:Y:S04]  /*127cd0*/  STL [R1+0x52ac], R18 ;  /* 0x0052ac1201007387 */ /* 0x0001e80000100800 */
[----:B------:R1:W-:Y:S01]  /*127ce0*/  STL.64 [R1+0x1c88], R40 ;  /* 0x001c882801007387 */ /* 0x0003e20000100a00 */
[----:B0-----:R-:W-:-:S03]  /*127cf0*/  F2FP.SATFINITE.E4M3.F32.PACK_AB_MERGE_C R18, R44, R37, RZ ;  /* 0x000000252c12723e */ /* 0x001fc600048070ff */
[----:B-1----:R-:W3:Y:S04]  /*127d00*/  LDL.LU R40, [R1+0x1da8] ;  /* 0x001da80001287983 */ /* 0x002ee80000300800 */
[----:B------:R-:W3:Y:S04]  /*127d10*/  LDL.LU R46, [R1+0x1dac] ;  /* 0x001dac00012e7983 */ /* 0x000ee80000300800 */
[----:B------:R-:W3:Y:S04]  /*127d20*/  LDL.LU R37, [R1+0xdb0] ;  /* 0x000db00001257983 */ /* 0x000ee80000300800 */
[----:B------:R-:W3:Y:S04]  /*127d30*/  LDL.LU R44, [R1+0xdb4] ;  /* 0x000db400012c7983 */ /* 0x000ee80000300800 */
[----:B------:R4:W-:Y:S02]  /*127d40*/  STL [R1+0x569c], R18 ;  /* 0x00569c1201007387 */ /* 0x0009e40000100800 */
[----:B----4-:R-:W-:-:S02]  /*127d50*/  F2FP.SATFINITE.E4M3.F32.PACK_AB_MERGE_C R18, R57, R22, RZ ;  /* 0x000000163912723e */ /* 0x010fc400048070ff */
[----:B------:R-:W-:-:S05]  /*127d60*/  IADD3 R22, P1, R16, R47, RZ ;  /* 0x0000002f10167210 */ /* 0x000fca0007f3e0ff */
[----:B------:R-:W-:Y:S01]  /*127d70*/  IMAD.X R23, R17, 0x1, R42, P1 ;  /* 0x0000000111177824 */ /* 0x000fe200008e062a */
[----:B------:R0:W-:Y:S01]  /*127d80*/  STL [R1+0x5270], R18 ;  /* 0x0052701201007387 */ /* 0x0001e20000100800 */
[----:B------:R-:W-:-:S03]  /*127d90*/  F2FP.SATFINITE.E4M3.F32.PACK_AB_MERGE_C R15, R15, R56, RZ ;  /* 0x000000380f0f723e */ /* 0x000fc600048070ff */
[----:B------:R1:W-:Y:S04]  /*127da0*/  STL.64 [R1+0x1c80], R22 ;  /* 0x001c801601007387 */ /* 0x0003e80000100a00 */
[----:B0-----:R-:W4:Y:S01]  /*127db0*/  LDL.LU R18, [R1+0xdb8] ;  /* 0x000db80001127983 */ /* 0x001f220000300800 */
[----:B-1----:R-:W-:-:S05]  /*127dc0*/  F2FP.SATFINITE.E4M3.F32.PACK_AB_MERGE_C R22, R29, R27, RZ ;  /* 0x0000001b1d16723e */ /* 0x002fca00048070ff */
[----:B------:R0:W-:Y:S04]  /*127dd0*/  STL [R1+0x56b4], R22 ;  /* 0x0056b41601007387 */ /* 0x0001e80000100800 */
[----:B------:R-:W4:Y:S04]  /*127de0*/  LDL.LU R58, [R1+0xdbc] ;  /* 0x000dbc00013a7983 */ /* 0x000f280000300800 */
[----:B------:R1:W-:Y:S01]  /*127df0*/  STL [R1+0x5218], R15 ;  /* 0x0052180f01007387 */ /* 0x0003e20000100800 */
[----:B0-----:R-:W-:-:S03]  /*127e00*/  IADD3 R22, P1, R16, R54, RZ ;  /* 0x0000003610167210 */ /* 0x001fc60007f3e0ff */
[----:B------:R-:W4:Y:S02]  /*127e10*/  LDL.LU R56, [R1+0x1d80] ;  /* 0x001d800001387983 */ /* 0x000f240000300800 */
[----:B------:R-:W-:Y:S02]  /*127e20*/  IMAD.X R23, R17, 0x1, R50, P1 ;  /* 0x0000000111177824 */ /* 0x000fe400008e0632 */
[----:B-1----:R-:W4:Y:S04]  /*127e30*/  LDL.LU R15, [R1+0x1d84] ;  /* 0x001d8400010f7983 */ /* 0x002f280000300800 */
[----:B------:R-:W4:Y:S04]  /*127e40*/  LDL.LU R24, [R1+0x1d88] ;  /* 0x001d880001187983 */ /* 0x000f280000300800 */
[----:B------:R-:W4:Y:S04]  /*127e50*/  LDL.LU R41, [R1+0x1d8c] ;  /* 0x001d8c0001297983 */ /* 0x000f280000300800 */
[----:B------:R-:W4:Y:S04]  /*127e60*/  LDL.LU R26, [R1+0x1d60] ;  /* 0x001d6000011a7983 */ /* 0x000f280000300800 */
[----:B------:R0:W-:Y:S04]  /*127e70*/  STL.64 [R1+0x1c78], R22 ;  /* 0x001c781601007387 */ /* 0x0001e80000100a00 */
[----:B------:R-:W4:Y:S04]  /*127e80*/  LDL.LU R32, [R1+0x1d64] ;  /* 0x001d640001207983 */ /* 0x000f280000300800 */
[----:B0-----:R-:W4:Y:S04]  /*127e90*/  LDL.LU R23, [R1+0x1d68] ;  /* 0x001d680001177983 */ /* 0x001f280000300800 */
[----:B------:R-:W4:Y:S04]  /*127ea0*/  LDL.LU R22, [R1+0x1d6c] ;  /* 0x001d6c0001167983 */ /* 0x000f280000300800 */
[----:B------:R-:W4:Y:S04]  /*127eb0*/  LDL.LU R27, [R1+0x1d40] ;  /* 0x001d4000011b7983 */ /* 0x000f280000300800 */
[----:B------:R-:W4:Y:S04]  /*127ec0*/  LDL.LU R29, [R1+0x1d44] ;  /* 0x001d4400011d7983 */ /* 0x000f280000300800 */
[----:B------:R-:W4:Y:S01]  /*127ed0*/  LDL.LU R57, [R1+0x1d48] ;  /* 0x001d480001397983 */ /* 0x000f220000300800 */
[----:B--2---:R-:W-:-:S05]  /*127ee0*/  F2FP.SATFINITE.E4M3.F32.PACK_AB_MERGE_C R25, R25, R19, RZ ;  /* 0x000000131919723e */ /* 0x004fca00048070ff */
[----:B------:R-:W-:Y:S04]  /*127ef0*/  STL [R1+0x56c8], R25 ;  /* 0x0056c81901007387 */ /* 0x000fe80000100800 */
[----:B------:R-:W2:Y:S01]  /*127f00*/  LDL.LU R42, [R1+0x1d4c] ;  /* 0x001d4c00012a7983 */ /* 0x000ea20000300800 */
[----:B---3--:R-:W-:-:S05]  /*127f10*/  F2FP.SATFINITE.E4M3.F32.PACK_AB_MERGE_C R19, R55, R48, RZ ;  /* 0x000000303713723e */ /* 0x008fca00048070ff */
[----:B------:R0:W-:Y:S04]  /*127f20*/  STL [R1+0x56e4], R19 ;  /* 0x0056e41301007387 */ /* 0x0001e80000100800 */
[----:B------:R-:W3:Y:S04]  /*127f30*/  LDL.LU R48, [R1+0x1d20] ;  /* 0x001d200001307983 */ /* 0x000ee80000300800 */
[----:B------:R-:W3:Y:S01]  /*127f40*/  LDL.LU R55, [R1+0x1d24] ;  /* 0x001d240001377983 */ /* 0x000ee20000300800 */
[----:B------:R-:W-:-:S05]  /*127f50*/  IADD3 R52, P1, R16, R34, RZ ;  /* 0x0000002210347210 */ /* 0x000fca0007f3e0ff */
[C---:B------:R-:W-:Y:S01]  /*127f60*/  IMAD.X R53, R17.reuse, 0x1, R31, P1 ;  /* 0x0000000111357824 */ /* 0x040fe200008e061f */
[----:B------:R-:W-:Y:S02]  /*127f70*/  IADD3 R36, P1, R16, R61, RZ ;  /* 0x0000003d10247210 */ /* 0x000fe40007f3e0ff */
[----:B0-----:R-:W-:Y:S02]  /*127f80*/  F2FP.SATFINITE.E4M3.F32.PACK_AB_MERGE_C R19, R46, R40, RZ ;  /* 0x000000282e13723e */ /* 0x001fe400048070ff */
[----:B------:R-:W3:Y:S04]  /*127f90*/  LDL.LU R40, [R1+0x1d28] ;  /* 0x001d280001287983 */ /* 0x000ee80000300800 */
[----:B------:R-:W3:Y:S04]  /*127fa0*/  LDL.LU R46, [R1+0x1d2c] ;  /* 0x001d2c00012e7983 */ /* 0x000ee80000300800 */
[----:B------:R-:W-:Y:S04]  /*127fb0*/  STL.64 [R1+0x1c70], R52 ;  /* 0x001c703401007387 */ /* 0x000fe80000100a00 */
[----:B------:R0:W-:Y:S02]  /*127fc0*/  STL [R1+0x56e0], R19 ;  /* 0x0056e01301007387 */ /* 0x0001e40000100800 */
[----:B0-----:R-:W-:Y:S01]  /*127fd0*/  F2FP.SATFINITE.E4M3.F32.PACK_AB_MERGE_C R19, R44, R37, RZ ;  /* 0x000000252c13723e */ /* 0x001fe200048070ff */
[----:B------:R-:W-:Y:S01]  /*127fe0*/  IMAD.X R37, R17, 0x1, R60, P1 ;  /* 0x0000000111257824 */ /* 0x000fe200008e063c */
[----:B------:R-:W-:-:S03]  /*127ff0*/  IADD3 R52, P1, R16, R28, RZ ;  /* 0x0000001c10347210 */ /* 0x000fc60007f3e0ff */
[----:B------:R0:W-:Y:S02]  /*128000*/  STL [R1+0x570c], R19 ;  /* 0x00570c1301007387 */ /* 0x0001e40000100800 */
[----:B------:R-:W-:Y:S02]  /*128010*/  IMAD.X R53, R17, 0x1, R20, P1 ;  /* 0x0000000111357824 */ /* 0x000fe400008e0614 */
[----:B0-----:R-:W3:Y:S04]  /*128020*/  LDL.LU R19, [R1+0x1cf0] ;  /* 0x001cf00001137983 */ /* 0x001ee80000300800 */
[----:B------:R-:W3:Y:S04]  /*128030*/  LDL.LU R25, [R1+0x1cf4] ;  /* 0x001cf40001197983 */ /* 0x000ee80000300800 */
[----:B------:R0:W-:Y:S01]  /*128040*/  STL.64 [R1+0x1c60], R36 ;  /* 0x001c602401007387 */ /* 0x0001e20000100a00 */
[----:B----4-:R-:W-:-:S03]  /*128050*/  F2FP.SATFINITE.E4M3.F32.PACK_AB_MERGE_C R30, R58, R18, RZ ;  /* 0x000000123a1e723e */ /* 0x010fc600048070ff */
[----:B0-----:R-:W4:Y:S04]  /*128060*/  LDL.LU R37, [R1+0x1cf8] ;  /* 0x001cf80001257983 */ /* 0x001f280000300800 */
[----:B------:R-:W4:Y:S04]  /*128070*/  LDL.LU R44, [R1+0x1cfc] ;  /* 0x001cfc00012c7983 */ /* 0x000f280000300800 */
[----:B------:R-:W-:Y:S01]  /*128080*/  STL.64 [R1+0x6b88], R60 ;  /* 0x006b883c01007387 */ /* 0x000fe20000100a00 */
[----:B------:R-:W-:-:S03]  /*128090*/  F2FP.SATFINITE.E4M3.F32.PACK_AB_MERGE_C R18, R15, R56, RZ ;  /* 0x000000380f12723e */ /* 0x000fc600048070ff */
[----:B------:R-:W4:Y:S04]  /*1280a0*/  LDL.LU R56, [R1+0x20d0] ;  /* 0x0020d00001387983 */ /* 0x000f280000300800 */
[----:B------:R-:W-:Y:S04]  /*1280b0*/  STL [R1+0x5708], R30 ;  /* 0x0057081e01007387 */ /* 0x000fe80000100800 */
[----:B------:R-:W4:Y:S01]  /*1280c0*/  LDL.LU R15, [R1+0x20d4] ;  /* 0x0020d400010f7983 */ /* 0x000f220000300800 */
[----:B------:R-:W-:-:S03]  /*1280d0*/  F2FP.SATFINITE.E4M3.F32.PACK_AB_MERGE_C R24, R41, R24, RZ ;  /* 0x000000182918723e */ /* 0x000fc600048070ff */
[----:B------:R0:W-:Y:S04]  /*1280e0*/  STL [R1+0x5204], R18 ;  /* 0x0052041201007387 */ /* 0x0001e80000100800 */
[----:B------:R1:W-:Y:S01]  /*1280f0*/  STL.64 [R1+0x1c68], R52 ;  /* 0x001c683401007387 */ /* 0x0003e20000100a00 */
[----:B0-----:R-:W-:Y:S02]  /*128100*/  F2FP.SATFINITE.E4M3.F32.PACK_AB_MERGE_C R18, R32, R26, RZ ;  /* 0x0000001a2012723e */ /* 0x001fe400048070ff */
[----:B-1----:R-:W-:Y:S01]  /*128110*/  IADD3 R52, P1, R16, R59, RZ ;  /* 0x0000003b10347210 */ /* 0x002fe20007f3e0ff */
[----:B------:R-:W-:Y:S01]  /*128120*/  STL [R1+0x5208], R24 ;  /* 0x0052081801007387 */ /* 0x000fe20000100800 */
[----:B------:R-:W-:-:S03]  /*128130*/  F2FP.SATFINITE.E4M3.F32.PACK_AB_MERGE_C R22, R22, R23, RZ ;  /* 0x000000171616723e */ /* 0x000fc600048070ff */
[----:B------:R-:W-:Y:S01]  /*128140*/  IMAD.X R53, R17, 0x1, R51, P1 ;  /* 0x0000000111357824 */ /* 0x000fe200008e0633 */
[----:B------:R0:W-:Y:S02]  /*128150*/  STL [R1+0x1e48], R18 ;  /* 0x001e481201007387 */ /* 0x0001e40000100800 */
[----:B0-----:R-:W-:Y:S02]  /*128160*/  F2FP.SATFINITE.E4M3.F32.PACK_AB_MERGE_C R18, R29, R27, RZ ;  /* 0x0000001b1d12723e */ /* 0x001fe400048070ff */
[----:B------:R-:W4:Y:S04]  /*128170*/  LDL.LU R27, [R1+0x20d8] ;  /* 0x0020d800011b7983 */ /* 0x000f280000300800 */
[----:B------:R-:W-:Y:S04]  /*128180*/  STL.64 [R1+0x1c58], R52 ;  /* 0x001c583401007387 */ /* 0x000fe80000100a00 */
[----:B------:R0:W-:Y:S04]  /*128190*/  STL [R1+0x5168], R22 ;  /* 0x0051681601007387 */ /* 0x0001e80000100800 */
[----:B------:R-:W4:Y:S01]  /*1281a0*/  LDL.LU R29, [R1+0x20dc] ;  /* 0x0020dc00011d7983 */ /* 0x000f220000300800 */
[----:B0-----:R-:W-:-:S03]  /*1281b0*/  IADD3 R22, P1, R16, R39, RZ ;  /* 0x0000002710167210 */ /* 0x001fc60007f3e0ff */
[----:B------:R-:W-:Y:S02]  /*1281c0*/  STL [R1+0x858], R18 ;  /* 0x0008581201007387 */ /* 0x000fe40000100800 */
[----:B------:R-:W-:-:S05]  /*1281d0*/  IMAD.X R23, R17, 0x1, R33, P1 ;  /* 0x0000000111177824 */ /* 0x000fca00008e0621 */
[----:B------:R2:W-:Y:S02]  /*1281e0*/  STL.64 [R1+0x1c50], R22 ;  /* 0x001c501601007387 */ /* 0x0005e40000100a00 */
[----:B--2---:R-:W-:Y:S02]  /*1281f0*/  F2FP.SATFINITE.E4M3.F32.PACK_AB_MERGE_C R22, R42, R57, RZ ;  /* 0x000000392a16723e */ /* 0x004fe400048070ff */
[----:B---3--:R-:W-:Y:S02]  /*128200*/  F2FP.SATFINITE.E4M3.F32.PACK_AB_MERGE_C R18, R55, R48, RZ ;  /* 0x000000303712723e */ /* 0x008fe400048070ff */
[----:B------:R-:W2:Y:S04]  /*128210*/  LDL.LU R48, [R1+0x20b0] ;  /* 0x0020b00001307983 */ /* 0x000ea80000300800 */
[----:B------:R0:W-:Y:S04]  /*128220*/  STL [R1+0x86c], R22 ;  /* 0x00086c1601007387 */ /* 0x0001e80000100800 */
[----:B------:R-:W2:Y:S01]  /*128230*/  LDL.LU R55, [R1+0x20b4] ;  /* 0x0020b40001377983 */ /* 0x000ea20000300800 */
[----:B0-----:R-:W-:-:S03]  /*128240*/  IADD3 R22, P1, R16, R11, RZ ;  /* 0x0000000b10167210 */ /* 0x001fc60007f3e0ff */
[----:B------:R0:W-:Y:S02]  /*128250*/  STL [R1+0x450], R18 ;  /* 0x0004501201007387 */ /* 0x0001e40000100800 */
[----:B------:R-:W-:Y:S02]  /*128260*/  IMAD.X R23, R17, 0x1, R13, P1 ;  /* 0x0000000111177824 */ /* 0x000fe400008e060d */
[----:B------:R-:W3:Y:S04]  /*128270*/  LDL.LU R24, [R1+0x20b8] ;  /* 0x0020b80001187983 */ /* 0x000ee80000300800 */
[----:B------:R-:W3:Y:S04]  /*128280*/  LDL.LU R57, [R1+0x20bc] ;  /* 0x0020bc0001397983 */ /* 0x000ee80000300800 */
[----:B------:R1:W-:Y:S01]  /*128290*/  STL.64 [R1+0x1c40], R22 ;  /* 0x001c401601007387 */ /* 0x0003e20000100a00 */
[----:B0-----:R-:W-:-:S05]  /*1282a0*/  F2FP.SATFINITE.E4M3.F32.PACK_AB_MERGE_C R18, R46, R40, RZ ;  /* 0x000000282e12723e */ /* 0x001fca00048070ff */
[----:B------:R0:W-:Y:S01]  /*1282b0*/  STL [R1+0x44c], R18 ;  /* 0x00044c1201007387 */ /* 0x0001e20000100800 */
[----:B-1----:R-:W-:-:S03]  /*1282c0*/  IADD3 R22, P1, R16, R12, RZ ;  /* 0x0000000c10167210 */ /* 0x002fc60007f3e0ff */
[----:B------:R-:W3:Y:S04]  /*1282d0*/  LDL.LU R40, [R1+0x2090] ;  /* 0x0020900001287983 */ /* 0x000ee80000300800 */
[----:B------:R-:W3:Y:S01]  /*1282e0*/  LDL.LU R46, [R1+0x2094] ;  /* 0x00209400012e7983 */ /* 0x000ee20000300800 */
[----:B------:R-:W-:Y:S02]  /*1282f0*/  IMAD.X R23, R17, 0x1, R14, P1 ;  /* 0x0000000111177824 */ /* 0x000fe400008e060e */
[----:B------:R-:W-:Y:S01]  /*128300*/  VIADD R16, R16, UR6 ;  /* 0x0000000610107c36 */ /* 0x000fe20008000000 */
[----:B------:R-:W-:Y:S01]  /*128310*/  ULDC UR6, c[0x0][0x248] ;  /* 0x0000920000067ab9 */ /* 0x000fe20000000800 */
[----:B0-----:R-:W-:Y:S02]  /*128320*/  F2FP.SATFINITE.E4M3.F32.PACK_AB_MERGE_C R18, R25, R19, RZ ;  /* 0x000000131912723e */ /* 0x001fe400048070ff */
[----:B----4-:R-:W-:-:S02]  /*128330*/  F2FP.SATFINITE.E4M3.F32.PACK_AB_MERGE_C R17, R44, R37, RZ ;  /* 0x000000252c11723e */ /* 0x010fc400048070ff */
[----:B------:R-:W4:Y:S04]  /*128340*/  LDL.LU R37, [R1+0x2098] ;  /* 0x0020980001257983 */ /* 0x000f280000300800 */
[----:B------:R0:W-:Y:S04]  /*128350*/  STL.64 [R1+0x1c48], R22 ;  /* 0x001c481601007387 */ /* 0x0001e80000100a00 */
[----:B------:R-:W-:Y:S04]  /*128360*/  STL [R1+0x410], R18 ;  /* 0x0004101201007387 */ /* 0x000fe80000100800 */
[----:B------:R-:W4:Y:S04]  /*128370*/  LDL.LU R44, [R1+0x209c] ;  /* 0x00209c00012c7983 */ /* 0x000f280000300800 */
[----:B------:R1:W-:Y:S01]  /*128380*/  STL [R1+0x414], R17 ;  /* 0x0004141101007387 */ /* 0x0003e20000100800 */
[----:B0-----:R-:W-:-:S02]  /*128390*/  IADD3 R22, P1, R16, R8, RZ ;  /* 0x0000000810167210 */ /* 0x001fc40007f3e0ff */
[----:B-1----:R-:W-:Y:S02]  /*1283a0*/  F2FP.SATFINITE.E4M3.F32.PACK_AB_MERGE_C R17, R15, R56, RZ ;  /* 0x000000380f11723e */ /* 0x002fe400048070ff */
[----:B------:R-:W4:Y:S04]  /*1283b0*/  LDL.LU R56, [R1+0x2070] ;  /* 0x0020700001387983 */ /* 0x000f280000300800 */
[----:B------:R-:W4:Y:S04]  /*1283c0*/  LDL.LU R15, [R1+0x2074] ;  /* 0x00207400010f7983 */ /* 0x000f280000300800 */
[----:B------:R0:W-:Y:S04]  /*1283d0*/  STL [R1+0x3d4], R17 ;  /* 0x0003d41101007387 */ /* 0x0001e80000100800 */
[----:B------:R-:W4:Y:S04]  /*1283e0*/  LDL.LU R41, [R1+0x2078] ;  /* 0x0020780001297983 */ /* 0x000f280000300800 */
[----:B------:R-:W4:Y:S01]  /*1283f0*/  LDL.LU R26, [R1+0x207c] ;  /* 0x00207c00011a7983 */ /* 0x000f220000300800 */
[----:B0-----:R-:W-:-:S03]  /*128400*/  SHF.R.S32.HI R17, RZ, 0x1f, R16 ;  /* 0x0000001fff117819 */ /* 0x001fc60000011410 */
[----:B------:R-:W4:Y:S04]  /*128410*/  LDL.LU R19, [R1+0x2050] ;  /* 0x0020500001137983 */ /* 0x000f280000300800 */
[----:B------:R-:W4:Y:S01]  /*128420*/  LDL.LU R25, [R1+0x2054] ;  /* 0x0020540001197983 */ /* 0x000f220000300800 */
[----:B------:R-:W-:-:S03]  /*128430*/  IMAD.X R23, R17, 0x1, R45, P1 ;  /* 0x0000000111177824 */ /* 0x000fc600008e062d */
[----:B------:R-:W4:Y:S04]  /*128440*/  LDL.LU R32, [R1+0x2058] ;  /* 0x0020580001207983 */ /* 0x000f280000300800 */
[----:B------:R0:W-:Y:S01]  /*128450*/  STL.64 [R1+0x1c38], R22 ;  /* 0x001c381601007387 */ /* 0x0001e20000100a00 */
[----:B------:R-:W-:-:S03]  /*128460*/  F2FP.SATFINITE.E4M3.F32.PACK_AB_MERGE_C R18, R29, R27, RZ ;  /* 0x0000001b1d12723e */ /* 0x000fc600048070ff */
[----:B0-----:R-:W4:Y:S04]  /*128470*/  LDL.LU R23, [R1+0x205c] ;  /* 0x00205c0001177983 */ /* 0x001f280000300800 */
[----:B------:R2:W-:Y:S04]  /*128480*/  STL [R1+0x3d0], R18 ;  /* 0x0003d01201007387 */ /* 0x0005e80000100800 */
[----:B------:R-:W4:Y:S04]  /*128490*/  LDL.LU R27, [R1+0x2030] ;  /* 0x00203000011b7983 */ /* 0x000f280000300800 */
[----:B------:R-:W4:Y:S04]  /*1284a0*/  LDL.LU R29, [R1+0x2034] ;  /* 0x00203400011d7983 */ /* 0x000f280000300800 */
[----:B------:R-:W4:Y:S04]  /*1284b0*/  LDL.LU R22, [R1+0x2038] ;  /* 0x0020380001167983 */ /* 0x000f280000300800 */
[----:B------:R-:W4:Y:S01]  /*1284c0*/  LDL.LU R42, [R1+0x203c] ;  /* 0x00203c00012a7983 */ /* 0x000f220000300800 */
[----:B--2---:R-:W-:-:S05]  /*1284d0*/  F2FP.SATFINITE.E4M3.F32.PACK_AB_MERGE_C R18, R55, R48, RZ ;  /* 0x000000303712723e */ /* 0x004fca00048070ff */
[----:B------:R0:W-:Y:S04]  /*1284e0*/  STL [R1+0x368], R18 ;  /* 0x0003681201007387 */ /* 0x0001e80000100800 */
[----:B------:R-:W2:Y:S04]  /*1284f0*/  LDL.LU R48, [R1+0x2010] ;  /* 0x0020100001307983 */ /* 0x000ea80000300800 */
[----:B------:R-:W2:Y:S01]  /*128500*/  LDL.LU R55, [R1+0x2014] ;  /* 0x0020140001377983 */ /* 0x000ea20000300800 */
[----:B------:R-:W-:Y:S02]  /*128510*/  IADD3 R52, P1, R16, R10, RZ ;  /* 0x0000000a10347210 */ /* 0x000fe40007f3e0ff */
[----:B---3--:R-:W-:-:S03]  /*128520*/  F2FP.SATFINITE.E4M3.F32.PACK_AB_MERGE_C R24, R57, R24, RZ ;  /* 0x000000183918723e */ /* 0x008fc600048070ff */
[----:B------:R-:W-:Y:S01]  /*128530*/  IMAD.X R53, R17, 0x1, R9, P1 ;  /* 0x0000000111357824 */ /* 0x000fe200008e0609 */
[----:B0-----:R-:W-:Y:S02]  /*128540*/  F2FP.SATFINITE.E4M3.F32.PACK_AB_MERGE_C R18, R46, R40, RZ ;  /* 0x000000282e12723e */ /* 0x001fe400048070ff */
[----:B------:R-:W3:Y:S04]  /*128550*/  LDL.LU R40, [R1+0x2018] ;  /* 0x0020180001287983 */ /* 0x000ee80000300800 */
[----:B------:R0:W-:Y:S04]  /*128560*/  STL.64 [R1+0x1c30], R52 ;  /* 0x001c303401007387 */ /* 0x0001e80000100a00 */
[----:B------:R-:W-:Y:S04]  /*128570*/  STL [R1+0x370], R24 ;  /* 0x0003701801007387 */ /* 0x000fe80000100800 */
[----:B------:R-:W3:Y:S01]  /*128580*/  LDL.LU R46, [R1+0x201c] ;  /* 0x00201c00012e7983 */ /* 0x000ee20000300800 */
[----:B0-----:R-:W-:-:S03]  /*128590*/  IADD3 R52, P1, R16, R7, RZ ;  /* 0x0000000710347210 */ /* 0x001fc60007f3e0ff */
[----:B------:R0:W-:Y:S02]  /*1285a0*/  STL [R1+0x348], R18 ;  /* 0x0003481201007387 */ /* 0x0001e40000100800 */
[----:B------:R-:W-:Y:S01]  /*1285b0*/  IMAD.X R53, R17, 0x1, R49, P1 ;  /* 0x0000000111357824 */ /* 0x000fe200008e0631 */
[----:B----4-:R-:W-:Y:S02]  /*1285c0*/  F2FP.SATFINITE.E4M3.F32.PACK_AB_MERGE_C R57, R44, R37, RZ ;  /* 0x000000252c39723e */ /* 0x010fe400048070ff */
[----:B------:R-:W4:Y:S04]  /*1285d0*/  LDL.LU R37, [R1+0x1ff0] ;  /* 0x001ff00001257983 */ /* 0x000f280000300800 */
[----:B------:R-:W4:Y:S04]  /*1285e0*/  LDL.LU R44, [R1+0x1ff4] ;  /* 0x001ff400012c7983 */ /* 0x000f280000300800 */
[----:B------:R1:W-:Y:S04]  /*1285f0*/  STL.64 [R1+0x1c28], R52 ;  /* 0x001c283401007387 */ /* 0x0003e80000100a00 */
[----:B------:R1:W-:Y:S01]  /*128600*/  STL [R1+0x6990], R57 ;  /* 0x0069903901007387 */ /* 0x0003e20000100800 */
[----:B0-----:R-:W-:-:S02]  /*128610*/  F2FP.SATFINITE.E4M3.F32.PACK_AB_MERGE_C R18, R15, R56, RZ ;  /* 0x000000380f12723e */ /* 0x001fc400048070ff */
[----:B-1----:R-:W-:Y:S01]  /*128620*/  IADD3 R52, P1, R16, R6, RZ ;  /* 0x0000000610347210 */ /* 0x002fe20007f3e0ff */
[----:B------:R-:W4:Y:S04]  /*128630*/  LDL R57, [R1+0x30] ;  /* 0x0000300001397983 */ /* 0x000f280000100800 */
[----:B------:R-:W-:Y:S01]  /*128640*/  IMAD.X R53, R17, 0x1, R5, P1 ;  /* 0x0000000111357824 */ /* 0x000fe200008e0605 */
[----:B------:R-:W4:Y:S04]  /*128650*/  LDL.LU R56, [R1+0x1ff8] ;  /* 0x001ff80001387983 */ /* 0x000f280000300800 */
[----:B------:R-:W4:Y:S04]  /*128660*/  LDL.LU R15, [R1+0x1ffc] ;  /* 0x001ffc00010f7983 */ /* 0x000f280000300800 */
[----:B------:R0:W-:Y:S01]  /*128670*/  STL [R1+0x310], R18 ;  /* 0x0003101201007387 */ /* 0x0001e20000100800 */
[----:B------:R-:W-:-:S02]  /*128680*/  F2FP.SATFINITE.E4M3.F32.PACK_AB_MERGE_C R24, R26, R41, RZ ;  /* 0x000000291a18723e */ /* 0x000fc400048070ff */
[----:B0-----:R-:W-:Y:S02]  /*128690*/  F2FP.SATFINITE.E4M3.F32.PACK_AB_MERGE_C R18, R25, R19, RZ ;  /* 0x000000131912723e */ /* 0x001fe400048070ff */
[----:B------:R-:W4:Y:S04]  /*1286a0*/  LDL.LU R19, [R1+0x1fd0] ;  /* 0x001fd00001137983 */ /* 0x000f280000300800 */
[----:B------:R0:W-:Y:S04]  /*1286b0*/  STL.64 [R1+0x1c20], R52 ;  /* 0x001c203401007387 */ /* 0x0001e80000100a00 */
[----:B------:R-:W-:Y:S04]  /*1286c0*/  STL [R1+0x314], R24 ;  /* 0x0003141801007387 */ /* 0x000fe80000100800 */
[----:B------:R-:W4:Y:S01]  /*1286d0*/  LDL.LU R25, [R1+0x1fd4] ;  /* 0x001fd40001197983 */ /* 0x000f220000300800 */
[----:B0-----:R-:W-:-:S03]  /*1286e0*/  IADD3 R52, P1, R16, R4, RZ ;  /* 0x0000000410347210 */ /* 0x001fc60007f3e0ff */
[----:B------:R0:W-:Y:S02]  /*1286f0*/  STL [R1+0x2c8], R18 ;  /* 0x0002c81201007387 */ /* 0x0001e40000100800 */
[----:B------:R-:W-:Y:S01]  /*128700*/  IMAD.X R53, R17, 0x1, R3, P1 ;  /* 0x0000000111357824 */ /* 0x000fe200008e0603 */
[----:B------:R-:W-:Y:S02]  /*128710*/  IADD3 R26, P1, R16, R2, RZ ;  /* 0x00000002101a7210 */ /* 0x000fe40007f3e0ff */
[----:B------:R-:W-:Y:S02]  /*128720*/  F2FP.SATFINITE.E4M3.F32.PACK_AB_MERGE_C R23, R23, R32, RZ ;  /* 0x000000201717723e */ /* 0x000fe400048070ff */
[----:B0-----:R-:W-:Y:S01]  /*128730*/  F2FP.SATFINITE.E4M3.F32.PACK_AB_MERGE_C R18, R29, R27, RZ ;  /* 0x0000001b1d12723e */ /* 0x001fe200048070ff */
[----:B------:R-:W-:Y:S01]  /*128740*/  IMAD.X R27, R17, 0x1, R0, P1 ;  /* 0x00000001111b7824 */ /* 0x000fe200008e0600 */
[----:B------:R-:W-:Y:S01]  /*128750*/  STL.64 [R1+0x1c18], R52 ;  /* 0x001c183401007387 */ /* 0x000fe20000100a00 */
[----:B------:R-:W-:-:S03]  /*128760*/  F2FP.SATFINITE.E4M3.F32.PACK_AB_MERGE_C R22, R42, R22, RZ ;  /* 0x000000162a16723e */ /* 0x000fc600048070ff */
[----:B------:R-:W-:Y:S04]  /*128770*/  STL [R1+0x2d0], R23 ;  /* 0x0002d01701007387 */ /* 0x000fe80000100800 */
[----:B------:R-:W-:Y:S04]  /*128780*/  STL [R1+0x2a8], R18 ;  /* 0x0002a81201007387 */ /* 0x000fe80000100800 */
[----:B------:R0:W-:Y:S04]  /*128790*/  STL.64 [R1+0x1c10], R26 ;  /* 0x001c101a01007387 */ /* 0x0001e80000100a00 */
[----:B0-----:R-:W4:Y:S04]  /*1287a0*/  LDL.LU R27, [R1+0x1fd8] ;  /* 0x001fd800011b7983 */ /* 0x001f280000300800 */
[----:B------:R-:W4:Y:S01]  /*1287b0*/  LDL.LU R29, [R1+0x1fdc] ;  /* 0x001fdc00011d7983 */ /* 0x000f220000300800 */
[----:B--2---:R-:W-:-:S03]  /*1287c0*/  F2FP.SATFINITE.E4M3.F32.PACK_AB_MERGE_C R18, R55, R48, RZ ;  /* 0x000000303712723e */ /* 0x004fc600048070ff */
[----:B------:R-:W2:Y:S04]  /*1287d0*/  LDL.LU R48, [R1+0x1fb0] ;  /* 0x001fb00001307983 */ /* 0x000ea80000300800 */
[----:B------:R0:W-:Y:S04]  /*1287e0*/  STL [R1+0x29c], R22 ;  /* 0x00029c1601007387 */ /* 0x0001e80000100800 */
[----:B------:R-:W2:Y:S01]  /*1287f0*/  LDL.LU R55, [R1+0x1fb4] ;  /* 0x001fb40001377983 */ /* 0x000ea20000300800 */
[----:B0-----:R-:W-:-:S03]  /*128800*/  IADD3 R22, P1, R16, R35, RZ ;  /* 0x0000002310167210 */ /* 0x001fc60007f3e0ff */
[----:B------:R0:W-:Y:S02]  /*128810*/  STL [R1+0x188], R18 ;  /* 0x0001881201007387 */ /* 0x0001e40000100800 */
[----:B------:R-:W-:-:S05]  /*128820*/  IMAD.X R23, R17, 0x1, R21, P1 ;  /* 0x0000000111177824 */ /* 0x000fca00008e0615 */
[----:B------:R3:W-:Y:S04]  /*128830*/  STL.64 [R1+0x1c08], R22 ;  /* 0x001c081601007387 */ /* 0x0007e80000100a00 */
[----:B------:R-:W2:Y:S04]  /*128840*/  LDL.LU R52, [R1+0x1fb8] ;  /* 0x001fb80001347983 */ /* 0x000ea80000300800 */
[----:B0-----:R-:W2:Y:S01]  /*128850*/  LDL.LU R18, [R1+0x1fbc] ;  /* 0x001fbc0001127983 */ /* 0x001ea20000300800 */
[----:B---3--:R-:W-:-:S05]  /*128860*/  F2FP.SATFINITE.E4M3.F32.PACK_AB_MERGE_C R22, R46, R40, RZ ;  /* 0x000000282e16723e */ /* 0x008fca00048070ff */
[----:B------:R4:W-:Y:S04]  /*128870*/  STL [R1+0x18c], R22 ;  /* 0x00018c1601007387 */ /* 0x0009e80000100800 */
        /* <DEDUP_REMOVED lines=8> */
[----:B0-----:R-:W-:-:S05]  /*128900*/  IADD3 R22, P1, R16, R47, RZ ;  /* 0x0000002f10167210 */ /* 0x001fca0007f3e0ff */
[----:B------:R-:W-:Y:S01]  /*128910*/  IMAD.X R23, R17, 0x1, R57, P1 ;  /* 0x0000000111177824 */ /* 0x000fe200008e0639 */
[----:B------:R-:W-:-:S04]  /*128920*/  F2FP.SATFINITE.E4M3.F32.PACK_AB_MERGE_C R15, R15, R56, RZ ;  /* 0x000000380f0f723e */ /* 0x000fc800048070ff */
[----:B------:R-:W-:Y:S01]  /*128930*/  STL.64 [R1+0x1c00], R22 ;  /* 0x001c001601007387 */ /* 0x000fe20000100a00 */
[----:B------:R-:W-:-:S03]  /*128940*/  IADD3 R60, P1, R16, R54, RZ ;  /* 0x00000036103c7210 */ /* 0x000fc60007f3e0ff */
[----:B------:R0:W-:Y:S04]  /*128950*/  STL [R1+0x170], R15 ;  /* 0x0001700f01007387 */ /* 0x0001e80000100800 */
[----:B------:R-:W4:Y:S04]  /*128960*/  LDL.LU R41, [R1+0x1f98] ;  /* 0x001f980001297983 */ /* 0x000f280000300800 */
[----:B------:R-:W4:Y:S04]  /*128970*/  LDL.LU R26, [R1+0x1f9c] ;  /* 0x001f9c00011a7983 */ /* 0x000f280000300800 */
[----:B------:R-:W4:Y:S01]  /*128980*/  LDL.LU R56, [R1+0x1f70] ;  /* 0x001f700001387983 */ /* 0x000f220000300800 */
[----:B------:R-:W-:-:S03]  /*128990*/  IMAD.X R61, R17, 0x1, R50, P1 ;  /* 0x00000001113d7824 */ /* 0x000fc600008e0632 */
[----:B0-----:R-:W4:Y:S01]  /*1289a0*/  LDL.LU R15, [R1+0x1f74] ;  /* 0x001f7400010f7983 */ /* 0x001f220000300800 */
[----:B------:R-:W-:-:S03]  /*1289b0*/  F2FP.SATFINITE.E4M3.F32.PACK_AB_MERGE_C R19, R25, R19, RZ ;  /* 0x000000131913723e */ /* 0x000fc600048070ff */
[----:B------:R-:W4:Y:S04]  /*1289c0*/  LDL.LU R32, [R1+0x1f78] ;  /* 0x001f780001207983 */ /* 0x000f280000300800 */
[----:B------:R-:W4:Y:S04]  /*1289d0*/  LDL.LU R23, [R1+0x1f7c] ;  /* 0x001f7c0001177983 */ /* 0x000f280000300800 */
[----:B------:R0:W-:Y:S04]  /*1289e0*/  STL [R1+0x150], R19 ;  /* 0x0001501301007387 */ /* 0x0001e80000100800 */
[----:B------:R-:W4:Y:S04]  /*1289f0*/  LDL.LU R22, [R1+0x1f50] ;  /* 0x001f500001167983 */ /* 0x000f280000300800 */
[----:B------:R-:W4:Y:S04]  /*128a00*/  LDL.LU R42, [R1+0x1f54] ;  /* 0x001f5400012a7983 */ /* 0x000f280000300800 */
[----:B0-----:R-:W4:Y:S04]  /*128a10*/  LDL.LU R19, [R1+0x1f58] ;  /* 0x001f580001137983 */ /* 0x001f280000300800 */
[----:B------:R-:W4:Y:S04]  /*128a20*/  LDL.LU R25, [R1+0x1f5c] ;  /* 0x001f5c0001197983 */ /* 0x000f280000300800 */
[----:B------:R0:W-:Y:S02]  /*128a30*/  STL.64 [R1+0x1bf8], R60 ;  /* 0x001bf83c01007387 */ /* 0x0001e40000100a00 */
[----:B0-----:R-:W-:-:S02]  /*128a40*/  IADD3 R60, P1, R16, R34, RZ ;  /* 0x00000022103c7210 */ /* 0x001fc40007f3e0ff */
[----:B------:R-:W-:-:S03]  /*128a50*/  F2FP.SATFINITE.E4M3.F32.PACK_AB_MERGE_C R27, R29, R27, RZ ;  /* 0x0000001b1d1b723e */ /* 0x000fc600048070ff */
[----:B------:R-:W-:Y:S02]  /*128a60*/  IMAD.X R61, R17, 0x1, R31, P1 ;  /* 0x00000001113d7824 */ /* 0x000fe400008e061f */
[----:B------:R0:W-:Y:S04]  /*128a70*/  STL [R1+0x154], R27 ;  /* 0x0001541b01007387 */ /* 0x0001e80000100800 */
[----:B0-----:R-:W4:Y:S04]  /*128a80*/  LDL.LU R27, [R1+0x1f30] ;  /* 0x001f3000011b7983 */ /* 0x001f280000300800 */
[----:B------:R-:W4:Y:S01]  /*128a90*/  LDL.LU R29, [R1+0x1f34] ;  /* 0x001f3400011d7983 */ /* 0x000f220000300800 */
[----:B--2---:R-:W-:-:S05]  /*128aa0*/  F2FP.SATFINITE.E4M3.F32.PACK_AB_MERGE_C R30, R55, R48, RZ ;  /* 0x00000030371e723e */ /* 0x004fca00048070ff */
[----:B------:R-:W-:Y:S04]  /*128ab0*/  STL [R1+0x12c], R30 ;  /* 0x00012c1e01007387 */ /* 0x000fe80000100800 */
[----:B------:R0:W-:Y:S04]  /*128ac0*/  STL.64 [R1+0x1bf0], R60 ;  /* 0x001bf03c01007387 */ /* 0x0001e80000100a00 */
[----:B0-----:R-:W2:Y:S04]  /*128ad0*/  LDL.LU.64 R60, [R1+0x6b88] ;  /* 0x006b8800013c7983 */ /* 0x001ea80000300a00 */
[----:B------:R-:W2:Y:S04]  /*128ae0*/  LDL.LU R48, [R1+0x1f38] ;  /* 0x001f380001307983 */ /* 0x000ea80000300800 */
[----:B------:R-:W2:Y:S01]  /*128af0*/  LDL.LU R55, [R1+0x1f3c] ;  /* 0x001f3c0001377983 */ /* 0x000ea20000300800 */
[----:B------:R-:W-:-:S05]  /*128b00*/  F2FP.SATFINITE.E4M3.F32.PACK_AB_MERGE_C R30, R18, R52, RZ ;  /* 0x00000034121e723e */ /* 0x000fca00048070ff */
[----:B------:R-:W-:Y:S01]  /*128b10*/  STL [R1+0x128], R30 ;  /* 0x0001281e01007387 */ /* 0x000fe20000100800 */
[----:B---3--:R-:W-:-:S05]  /*128b20*/  F2FP.SATFINITE.E4M3.F32.PACK_AB_MERGE_C R18, R46, R40, RZ ;  /* 0x000000282e12723e */ /* 0x008fca00048070ff */
[----:B------:R4:W-:Y:S04]  /*128b30*/  STL [R1+0x10c], R18 ;  /* 0x00010c1201007387 */ /* 0x0009e80000100800 */
[----:B------:R-:W3:Y:S04]  /*128b40*/  LDL.LU R40, [R1+0x1f00] ;  /* 0x001f000001287983 */ /* 0x000ee80000300800 */
[----:B------:R-:W3:Y:S01]  /*128b50*/  LDL.LU R46, [R1+0x1f04] ;  /* 0x001f0400012e7983 */ /* 0x000ee20000300800 */
[----:B----4-:R-:W-:Y:S02]  /*128b60*/  F2FP.SATFINITE.E4M3.F32.PACK_AB_MERGE_C R18, R44, R37, RZ ;  /* 0x000000252c12723e */ /* 0x010fe400048070ff */
[----:B--2---:R-:W-:-:S05]  /*128b70*/  IADD3 R52, P1, R16, R61, RZ ;  /* 0x0000003d10347210 */ /* 0x004fca0007f3e0ff */
[----:B------:R-:W-:-:S05]  /*128b80*/  IMAD.X R53, R17, 0x1, R60, P1 ;  /* 0x0000000111357824 */ /* 0x000fca00008e063c */
[----:B------:R0:W-:Y:S04]  /*128b90*/  STL.64 [R1+0x1be0], R52 ;  /* 0x001be03401007387 */ /* 0x0001e80000100a00 */
[----:B------:R1:W-:Y:S04]  /*128ba0*/  STL [R1+0x108], R18 ;  /* 0x0001081201007387 */ /* 0x0003e80000100800 */
[----:B------:R-:W2:Y:S04]  /*128bb0*/  LDL.LU R37, [R1+0x1f08] ;  /* 0x001f080001257983 */ /* 0x000ea80000300800 */
[----:B------:R-:W2:Y:S01]  /*128bc0*/  LDL.LU R44, [R1+0x1f0c] ;  /* 0x001f0c00012c7983 */ /* 0x000ea20000300800 */
[----:B0-----:R-:W-:-:S02]  /*128bd0*/  IADD3 R52, P1, R16, R28, RZ ;  /* 0x0000001c10347210 */ /* 0x001fc40007f3e0ff */
[----:B-1----:R-:W-:Y:S02]  /*128be0*/  F2FP.SATFINITE.E4M3.F32.PACK_AB_MERGE_C R18, R24, R58, RZ ;  /* 0x0000003a1812723e */ /* 0x002fe400048070ff */
[----:B------:R-:W-:Y:S01]  /*128bf0*/  F2FP.SATFINITE.E4M3.F32.PACK_AB_MERGE_C R24, R26, R41, RZ ;  /* 0x000000291a18723e */ /* 0x000fe200048070ff */
[----:B------:R-:W-:Y:S02]  /*128c00*/  IMAD.X R53, R17, 0x1, R20, P1 ;  /* 0x0000000111357824 */ /* 0x000fe400008e0614 */
[----:B------:R0:W-:Y:S02]  /*128c10*/  STL [R1+0x1fb4], R18 ;  /* 0x001fb41201007387 */ /* 0x0001e40000100800 */
[----:B0-----:R-:W-:Y:S02]  /*128c20*/  F2FP.SATFINITE.E4M3.F32.PACK_AB_MERGE_C R18, R15, R56, RZ ;  /* 0x000000380f12723e */ /* 0x001fe400048070ff */
[----:B------:R-:W4:Y:S04]  /*128c30*/  LDL.LU R56, [R1+0x22a0] ;  /* 0x0022a00001387983 */ /* 0x000f280000300800 */
[----:B------:R0:W-:Y:S04]  /*128c40*/  STL.64 [R1+0x1be8], R52 ;  /* 0x001be83401007387 */ /* 0x0001e80000100a00 */
[----:B------:R1:W-:Y:S04]  /*128c50*/  STL [R1+0x1fb8], R24 ;  /* 0x001fb81801007387 */ /* 0x0003e80000100800 */
[----:B------:R-:W4:Y:S01]  /*128c60*/  LDL.LU R15, [R1+0x22a4] ;  /* 0x0022a400010f7983 */ /* 0x000f220000300800 */
[----:B0-----:R-:W-:-:S03]  /*128c70*/  IADD3 R52, P1, R16, R59, RZ ;  /* 0x0000003b10347210 */ /* 0x001fc60007f3e0ff */
[----:B------:R0:W-:Y:S01]  /*128c80*/  STL [R1+0x1e24], R18 ;  /* 0x001e241201007387 */ /* 0x0001e20000100800 */
[----:B-1----:R-:W-:Y:S01]  /*128c90*/  F2FP.SATFINITE.E4M3.F32.PACK_AB_MERGE_C R24, R23, R32, RZ ;  /* 0x000000201718723e */ /* 0x002fe200048070ff */
[----:B------:R-:W-:Y:S01]  /*128ca0*/  IMAD.X R53, R17, 0x1, R51, P1 ;  /* 0x0000000111357824 */ /* 0x000fe200008e0633 */
[----:B0-----:R-:W-:Y:S02]  /*128cb0*/  F2FP.SATFINITE.E4M3.F32.PACK_AB_MERGE_C R18, R42, R22, RZ ;  /* 0x000000162a12723e */ /* 0x001fe400048070ff */
[----:B------:R-:W-:Y:S02]  /*128cc0*/  IADD3 R22, P1, R16, R39, RZ ;  /* 0x0000002710167210 */ /* 0x000fe40007f3e0ff */
[----:B------:R-:W-:Y:S01]  /*128cd0*/  STL.64 [R1+0x1bd8], R52 ;  /* 0x001bd83401007387 */ /* 0x000fe20000100a00 */
[----:B------:R-:W-:Y:S02]  /*128ce0*/  F2FP.SATFINITE.E4M3.F32.PACK_AB_MERGE_C R19, R25, R19, RZ ;  /* 0x000000131913723e */ /* 0x000fe400048070ff */
[----:B------:R-:W-:Y:S01]  /*128cf0*/  IMAD.X R23, R17, 0x1, R33, P1 ;  /* 0x0000000111177824 */ /* 0x000fe200008e0621 */
[----:B------:R-:W-:Y:S04]  /*128d00*/  STL [R1+0x1e44], R24 ;  /* 0x001e441801007387 */ /* 0x000fe80000100800 */
[----:B------:R0:W-:Y:S04]  /*128d10*/  STL [R1+0x838], R18 ;  /* 0x0008381201007387 */ /* 0x0001e80000100800 */
[----:B------:R-:W4:Y:S04]  /*128d20*/  LDL.LU R32, [R1+0x22a8] ;  /* 0x0022a80001207983 */ /* 0x000f280000300800 */
[----:B------:R1:W-:Y:S01]  /*128d30*/  STL.64 [R1+0x1bd0], R22 ;  /* 0x001bd01601007387 */ /* 0x0003e20000100a00 */
[----:B0-----:R-:W-:-:S03]  /*128d40*/  F2FP.SATFINITE.E4M3.F32.PACK_AB_MERGE_C R18, R29, R27, RZ ;  /* 0x0000001b1d12723e */ /* 0x001fc600048070ff */
[----:B-1----:R-:W4:Y:S04]  /*128d50*/  LDL.LU R23, [R1+0x22ac] ;  /* 0x0022ac0001177983 */ /* 0x002f280000300800 */
[----:B------:R-:W4:Y:S04]  /*128d60*/  LDL.LU R22, [R1+0x2280] ;  /* 0x0022800001167983 */ /* 0x000f280000300800 */
[----:B------:R-:W-:Y:S04]  /*128d70*/  STL [R1+0x844], R19 ;  /* 0x0008441301007387 */ /* 0x000fe80000100800 */
[----:B------:R-:W4:Y:S04]  /*128d80*/  LDL.LU R29, [R1+0x2284] ;  /* 0x00228400011d7983 */ /* 0x000f280000300800 */
[----:B------:R0:W-:Y:S02]  /*128d90*/  STL [R1+0x418], R18 ;  /* 0x0004181201007387 */ /* 0x0001e40000100800 */
[----:B0-----:R-:W-:-:S05]  /*128da0*/  IADD3 R18, P1, R16, R11, RZ ;  /* 0x0000000b10127210 */ /* 0x001fca0007f3e0ff */
[----:B------:R-:W-:-:S05]  /*128db0*/  IMAD.X R19, R17, 0x1, R13, P1 ;  /* 0x0000000111137824 */ /* 0x000fca00008e060d */
[----:B------:R0:W-:Y:S04]  /*128dc0*/  STL.64 [R1+0x1bc0], R18 ;  /* 0x001bc01201007387 */ /* 0x0001e80000100a00 */
[----:B------:R-:W4:Y:S04]  /*128dd0*/  LDL.LU R42, [R1+0x2288] ;  /* 0x00228800012a7983 */ /* 0x000f280000300800 */
[----:B------:R-:W4:Y:S01]  /*128de0*/  LDL.LU R27, [R1+0x228c] ;  /* 0x00228c00011b7983 */ /* 0x000f220000300800 */
[----:B0-----:R-:W-:-:S05]  /*128df0*/  F2FP.SATFINITE.E4M3.F32.PACK_AB_MERGE_C R18, R55, R48, RZ ;  /* 0x000000303712723e */ /* 0x001fca00048070ff */
[----:B------:R0:W-:Y:S04]  /*128e00*/  STL [R1+0x430], R18 ;  /* 0x0004301201007387 */ /* 0x0001e80000100800 */
[----:B------:R-:W4:Y:S04]  /*128e10*/  LDL.LU R48, [R1+0x2260] ;  /* 0x0022600001307983 */ /* 0x000f280000300800 */
[----:B------:R-:W4:Y:S01]  /*128e20*/  LDL.LU R55, [R1+0x2264] ;  /* 0x0022640001377983 */ /* 0x000f220000300800 */
[----:B0-----:R-:W-:-:S03]  /*128e30*/  IADD3 R18, P1, R16, R12, RZ ;  /* 0x0000000c10127210 */ /* 0x001fc60007f3e0ff */
[----:B------:R3:W-:Y:S02]  /*128e40*/  STL.64 [R1+0x6b80], R12 ;  /* 0x006b800c01007387 */ /* 0x0007e40000100a00 */
[----:B------:R-:W-:-:S05]  /*128e50*/  IMAD.X R19, R17, 0x1, R14, P1 ;  /* 0x0000000111137824 */ /* 0x000fca00008e060e */
[----:B------:R0:W-:Y:S01]  /*128e60*/  STL.64 [R1+0x1bc8], R18 ;  /* 0x001bc81201007387 */ /* 0x0001e20000100a00 */
[----:B---3--:R-:W-:-:S03]  /*128e70*/  F2FP.SATFINITE.E4M3.F32.PACK_AB_MERGE_C R13, R46, R40, RZ ;  /* 0x000000282e0d723e */ /* 0x008fc600048070ff */
[----:B0-----:R-:W3:Y:S04]  /*128e80*/  LDL.LU R19, [R1+0x2268] ;  /* 0x0022680001137983 */ /* 0x001ee80000300800 */
[----:B------:R-:W-:Y:S04]  /*128e90*/  STL [R1+0x3d8], R13 ;  /* 0x0003d80d01007387 */ /* 0x000fe80000100800 */
[----:B------:R-:W3:Y:S01]  /*128ea0*/  LDL.LU R46, [R1+0x226c] ;  /* 0x00226c00012e7983 */ /* 0x000ee20000300800 */
[----:B--2---:R-:W-:-:S05]  /*128eb0*/  F2FP.SATFINITE.E4M3.F32.PACK_AB_MERGE_C R12, R44, R37, RZ ;  /* 0x000000252c0c723e */ /* 0x004fca00048070ff */
[----:B------:R4:W-:Y:S04]  /*128ec0*/  STL [R1+0x3dc], R12 ;  /* 0x0003dc0c01007387 */ /* 0x0009e80000100800 */
[----:B------:R-:W2:Y:S04]  /*128ed0*/  LDL.LU R25, [R1+0x2240] ;  /* 0x0022400001197983 */ /* 0x000ea80000300800 */
[----:B------:R-:W2:Y:S04]  /*128ee0*/  LDL.LU R40, [R1+0x2244] ;  /* 0x0022440001287983 */ /* 0x000ea80000300800 */
[----:B------:R-:W2:Y:S01]  /*128ef0*/  LDL.LU R37, [R1+0x2248] ;  /* 0x0022480001257983 */ /* 0x000ea20000300800 */
[----:B----4-:R-:W-:-:S03]  /*128f00*/  F2FP.SATFINITE.E4M3.F32.PACK_AB_MERGE_C R12, R15, R56, RZ ;  /* 0x000000380f0c723e */ /* 0x010fc600048070ff */
[----:B------:R-:W4:Y:S04]  /*128f10*/  LDL.LU R15, [R1+0x224c] ;  /* 0x00224c00010f7983 */ /* 0x000f280000300800 */
[----:B------:R0:W-:Y:S04]  /*128f20*/  STL [R1+0x364], R12 ;  /* 0x0003640c01007387 */ /* 0x0001e80000100800 */
        /* <DEDUP_REMOVED lines=10> */
[----:B0-----:R-:W-:-:S05]  /*128fd0*/  F2FP.SATFINITE.E4M3.F32.PACK_AB_MERGE_C R12, R23, R32, RZ ;  /* 0x00000020170c723e */ /* 0x001fca00048070ff */
[----:B------:R0:W-:Y:S04]  /*128fe0*/  STL [R1+0x36c], R12 ;  /* 0x00036c0c01007387 */ /* 0x0001e80000100800 */
[----:B------:R-:W4:Y:S01]  /*128ff0*/  LDL.LU R26, [R1+0x2200] ;  /* 0x00220000011a7983 */ /* 0x000f220000300800 */
[----:B------:R-:W-:-:S03]  /*129000*/  F2FP.SATFINITE.E4M3.F32.PACK_AB_MERGE_C R43, R29, R22, RZ ;  /* 0x000000161d2b723e */ /* 0x000fc600048070ff */
[----:B------:R-:W4:Y:S01]  /*129010*/  LDL.LU R32, [R1+0x2204] ;  /* 0x0022040001207983 */ /* 0x000f220000300800 */
[----:B0-----:R-:W-:-:S03]  /*129020*/  IADD3 R12, P1, R16, R10, RZ ;  /* 0x0000000a100c7210 */ /* 0x001fc60007f3e0ff */
[----:B------:R-:W-:Y:S02]  /*129030*/  STL [R1+0x6968], R43 ;  /* 0x0069682b01007387 */ /* 0x000fe40000100800 */
[----:B------:R-:W-:Y:S02]  /*129040*/  IMAD.X R13, R30, 0x1, R9, P1 ;  /* 0x000000011e0d7824 */ /* 0x000fe400008e0609 */
[----:B------:R-:W4:Y:S04]  /*129050*/  LDL.LU R23, [R1+0x2208] ;  /* 0x0022080001177983 */ /* 0x000f280000300800 */
[----:B------:R-:W4:Y:S04]  /*129060*/  LDL.LU R29, [R1+0x220c] ;  /* 0x00220c00011d7983 */ /* 0x000f280000300800 */
[----:B------:R0:W-:Y:S01]  /*129070*/  STL.64 [R1+0x1bb0], R12 ;  /* 0x001bb00c01007387 */ /* 0x0001e20000100a00 */
[----:B------:R-:W-:-:S05]  /*129080*/  F2FP.SATFINITE.E4M3.F32.PACK_AB_MERGE_C R27, R27, R42, RZ ;  /* 0x0000002a1b1b723e */ /* 0x000fca00048070ff */
[----:B------:R-:W-:Y:S01]  /*129090*/  STL [R1+0x696c], R27 ;  /* 0x00696c1b01007387 */ /* 0x000fe20000100800 */
[----:B0-----:R-:W-:-:S03]  /*1290a0*/  F2FP.SATFINITE.E4M3.F32.PACK_AB_MERGE_C R12, R55, R48, RZ ;  /* 0x00000030370c723e */ /* 0x001fc600048070ff */
[----:B------:R-:W4:Y:S04]  /*1290b0*/  LDL.LU R48, [R1+0x21e0] ;  /* 0x0021e00001307983 */ /* 0x000f280000300800 */
[----:B------:R-:W4:Y:S04]  /*1290c0*/  LDL.LU R55, [R1+0x21e4] ;  /* 0x0021e40001377983 */ /* 0x000f280000300800 */
[----:B------:R0:W-:Y:S02]  /*1290d0*/  STL [R1+0x31c], R12 ;  /* 0x00031c0c01007387 */ /* 0x0001e40000100800 */
[----:B0-----:R-:W-:-:S05]  /*1290e0*/  IADD3 R12, P1, R16, R7, RZ ;  /* 0x00000007100c7210 */ /* 0x001fca0007f3e0ff */
[----:B------:R-:W-:Y:S01]  /*1290f0*/  IMAD.X R13, R30, 0x1, R49, P1 ;  /* 0x000000011e0d7824 */ /* 0x000fe200008e0631 */
[----:B---3--:R-:W-:-:S05]  /*129100*/  F2FP.SATFINITE.E4M3.F32.PACK_AB_MERGE_C R46, R46, R19, RZ ;  /* 0x000000132e2e723e */ /* 0x008fca00048070ff */
[----:B------:R-:W-:Y:S04]  /*129110*/  STL [R1+0x6980], R46 ;  /* 0x0069802e01007387 */ /* 0x000fe80000100800 */
[----:B------:R2:W-:Y:S04]  /*129120*/  STL.64 [R1+0x1ba8], R12 ;  /* 0x001ba80c01007387 */ /* 0x0005e80000100a00 */
[----:B------:R-:W3:Y:S04]  /*129130*/  LDL.LU R22, [R1+0x21e8] ;  /* 0x0021e80001167983 */ /* 0x000ee80000300800 */
[----:B------:R-:W3:Y:S01]  /*129140*/  LDL.LU R19, [R1+0x21ec] ;  /* 0x0021ec0001137983 */ /* 0x000ee20000300800 */
[----:B--2---:R-:W-:-:S05]  /*129150*/  F2FP.SATFINITE.E4M3.F32.PACK_AB_MERGE_C R12, R40, R25, RZ ;  /* 0x00000019280c723e */ /* 0x004fca00048070ff */
[----:B------:R0:W-:Y:S04]  /*129160*/  STL [R1+0x2e8], R12 ;  /* 0x0002e80c01007387 */ /* 0x0001e80000100800 */
[----:B------:R-:W2:Y:S04]  /*129170*/  LDL.LU R42, [R1+0x21c0] ;  /* 0x0021c000012a7983 */ /* 0x000ea80000300800 */
[----:B------:R-:W2:Y:S01]  /*129180*/  LDL.LU R25, [R1+0x21c4] ;  /* 0x0021c40001197983 */ /* 0x000ea20000300800 */
[----:B0-----:R-:W-:-:S05]  /*129190*/  IADD3 R12, P1, R16, R6, RZ ;  /* 0x00000006100c7210 */ /* 0x001fca0007f3e0ff */
[----:B------:R-:W-:Y:S01]  /*1291a0*/  IMAD.X R13, R30, 0x1, R5, P1 ;  /* 0x000000011e0d7824 */ /* 0x000fe200008e0605 */
[----:B----4-:R-:W-:-:S05]  /*1291b0*/  F2FP.SATFINITE.E4M3.F32.PACK_AB_MERGE_C R15, R15, R37, RZ ;  /* 0x000000250f0f723e */ /* 0x010fca00048070ff */
[----:B------:R-:W-:Y:S04]  /*1291c0*/  STL [R1+0x69c0], R15 ;  /* 0x0069c00f01007387 */ /* 0x000fe80000100800 */
[----:B------:R0:W-:Y:S04]  /*1291d0*/  STL.64 [R1+0x1ba0], R12 ;  /* 0x001ba00c01007387 */ /* 0x0001e80000100a00 */
[----:B------:R-:W4:Y:S04]  /*1291e0*/  LDL.LU R40, [R1+0x21c8] ;  /* 0x0021c80001287983 */ /* 0x000f280000300800 */
[----:B------:R-:W4:Y:S01]  /*1291f0*/  LDL.LU R37, [R1+0x21cc] ;  /* 0x0021cc0001257983 */ /* 0x000f220000300800 */
[----:B0-----:R-:W-:-:S05]  /*129200*/  F2FP.SATFINITE.E4M3.F32.PACK_AB_MERGE_C R12, R56, R44, RZ ;  /* 0x0000002c380c723e */ /* 0x001fca00048070ff */
[----:B------:R0:W-:Y:S04]  /*129210*/  STL [R1+0x2b4], R12 ;  /* 0x0002b40c01007387 */ /* 0x0001e80000100800 */
[----:B------:R-:W4:Y:S04]  /*129220*/  LDL.LU R44, [R1+0x22e0] ;  /* 0x0022e000012c7983 */ /* 0x000f280000300800 */
[----:B------:R-:W4:Y:S01]  /*129230*/  LDL.LU R56, [R1+0x22e4] ;  /* 0x0022e40001387983 */ /* 0x000f220000300800 */
[----:B0-----:R-:W-:Y:S02]  /*129240*/  IADD3 R12, P1, R16, R4, RZ ;  /* 0x00000004100c7210 */ /* 0x001fe40007f3e0ff */
[----:B------:R-:W-:-:S03]  /*129250*/  F2FP.SATFINITE.E4M3.F32.PACK_AB_MERGE_C R58, R41, R24, RZ ;  /* 0x00000018293a723e */ /* 0x000fc600048070ff */
[----:B------:R-:W-:Y:S02]  /*129260*/  IMAD.X R13, R30, 0x1, R3, P1 ;  /* 0x000000011e0d7824 */ /* 0x000fe400008e0603 */
[----:B------:R-:W-:Y:S04]  /*129270*/  STL [R1+0x6b58], R58 ;  /* 0x006b583a01007387 */ /* 0x000fe80000100800 */
[----:B------:R0:W-:Y:S02]  /*129280*/  STL.64 [R1+0x1b98], R12 ;  /* 0x001b980c01007387 */ /* 0x0001e40000100a00 */
[----:B0-----:R-:W-:Y:S02]  /*129290*/  IADD3 R12, P1, R16, R2, RZ ;  /* 0x00000002100c7210 */ /* 0x001fe40007f3e0ff */
[----:B------:R-:W-:-:S03]  /*1292a0*/  F2FP.SATFINITE.E4M3.F32.PACK_AB_MERGE_C R15, R32, R26, RZ ;  /* 0x0000001a200f723e */ /* 0x000fc600048070ff */
[----:B------:R-:W-:Y:S02]  /*1292b0*/  IMAD.X R13, R30, 0x1, R0, P1 ;  /* 0x000000011e0d7824 */ /* 0x000fe400008e0600 */
[----:B------:R-:W-:Y:S04]  /*1292c0*/  STL [R1+0x278], R15 ;  /* 0x0002780f01007387 */ /* 0x000fe80000100800 */
        /* <DEDUP_REMOVED lines=18> */
[----:B------:R-:W3:Y:S01]  /*1293f0*/  LDL.LU R41, [R1+0x21a8] ;  /* 0x0021a80001297983 */ /* 0x000ee20000300800 */
[----:B0-----:R-:W-:-:S05]  /*129400*/  IADD3 R12, P1, R16, R47, RZ ;  /* 0x0000002f100c7210 */ /* 0x001fca0007f3e0ff */
[----:B------:R-:W-:Y:S01]  /*129410*/  IMAD.X R13, R30, 0x1, R57, P1 ;  /* 0x000000011e0d7824 */ /* 0x000fe200008e0639 */
[----:B--2---:R-:W-:-:S05]  /*129420*/  F2FP.SATFINITE.E4M3.F32.PACK_AB_MERGE_C R15, R25, R42, RZ ;  /* 0x0000002a190f723e */ /* 0x004fca00048070ff */
[----:B------:R-:W-:Y:S04]  /*129430*/  STL [R1+0x148], R15 ;  /* 0x0001480f01007387 */ /* 0x000fe80000100800 */
[----:B------:R-:W3:Y:S04]  /*129440*/  LDL.LU R32, [R1+0x21ac] ;  /* 0x0021ac0001207983 */ /* 0x000ee80000300800 */
[----:B------:R-:W2:Y:S04]  /*129450*/  LDL.LU R42, [R1+0x2180] ;  /* 0x00218000012a7983 */ /* 0x000ea80000300800 */
[----:B------:R-:W2:Y:S01]  /*129460*/  LDL.LU R25, [R1+0x2184] ;  /* 0x0021840001197983 */ /* 0x000ea20000300800 */
[----:B----4-:R-:W-:-:S05]  /*129470*/  F2FP.SATFINITE.E4M3.F32.PACK_AB_MERGE_C R23, R37, R40, RZ ;  /* 0x000000282517723e */ /* 0x010fca00048070ff */
[----:B------:R-:W-:Y:S04]  /*129480*/  STL [R1+0x6aa4], R23 ;  /* 0x006aa41701007387 */ /* 0x000fe80000100800 */
[----:B------:R0:W-:Y:S04]  /*129490*/  STL.64 [R1+0x1b80], R12 ;  /* 0x001b800c01007387 */ /* 0x0001e80000100a00 */
[----:B------:R-:W4:Y:S01]  /*1294a0*/  LDL.LU R40, [R1+0x2188] ;  /* 0x0021880001287983 */ /* 0x000f220000300800 */
[----:B0-----:R-:W-:-:S03]  /*1294b0*/  F2FP.SATFINITE.E4M3.F32.PACK_AB_MERGE_C R12, R56, R44, RZ ;  /* 0x0000002c380c723e */ /* 0x001fc600048070ff */
        /* <DEDUP_REMOVED lines=8> */
[----:B------:R-:W4:Y:S04]  /*129540*/  LDL.LU R47, [R1+0x216c] ;  /* 0x00216c00012f7983 */ /* 0x000f280000300800 */
[----:B------:R-:W4:Y:S04]  /*129550*/  LDL.LU R37, [R1+0x2140] ;  /* 0x0021400001257983 */ /* 0x000f280000300800 */
[----:B------:R-:W4:Y:S01]  /*129560*/  LDL.LU R56, [R1+0x2144] ;  /* 0x0021440001387983 */ /* 0x000f220000300800 */
[----:B0-----:R-:W-:-:S02]  /*129570*/  IADD3 R12, P1, R16, R34, RZ ;  /* 0x00000022100c7210 */ /* 0x001fc40007f3e0ff */
[----:B------:R-:W-:-:S03]  /*129580*/  F2FP.SATFINITE.E4M3.F32.PACK_AB_MERGE_C R19, R38, R36, RZ ;  /* 0x000000242613723e */ /* 0x000fc600048070ff */
[----:B------:R-:W-:Y:S02]  /*129590*/  IMAD.X R13, R30, 0x1, R31, P1 ;  /* 0x000000011e0d7824 */ /* 0x000fe400008e061f */
[----:B------:R-:W-:Y:S01]  /*1295a0*/  STL [R1+0x124], R19 ;  /* 0x0001241301007387 */ /* 0x000fe20000100800 */
[----:B------:R-:W-:Y:S02]  /*1295b0*/  F2FP.SATFINITE.E4M3.F32.PACK_AB_MERGE_C R15, R18, R52, RZ ;  /* 0x00000034120f723e */ /* 0x000fe400048070ff */
[----:B------:R-:W-:-:S03]  /*1295c0*/  F2FP.SATFINITE.E4M3.F32.PACK_AB_MERGE_C R29, R29, R17, RZ ;  /* 0x000000111d1d723e */ /* 0x000fc600048070ff */
[----:B------:R-:W-:Y:S04]  /*1295d0*/  STL [R1+0xf8], R15 ;  /* 0x0000f80f01007387 */ /* 0x000fe80000100800 */
        /* <DEDUP_REMOVED lines=13> */
[----:B---3--:R-:W-:-:S02]  /*1296b0*/  F2FP.SATFINITE.E4M3.F32.PACK_AB_MERGE_C R13, R32, R41, RZ ;  /* 0x00000029200d723e */ /* 0x008fc400048070ff */
[----:B------:R-:W3:Y:S01]  /*1296c0*/  LDL.LU R41, [R1+0x20f0] ;  /* 0x0020f00001297983 */ /* 0x000ee20000300800 */
[----:B--2---:R-:W-:-:S03]  /*1296d0*/  F2FP.SATFINITE.E4M3.F32.PACK_AB_MERGE_C R12, R25, R42, RZ ;  /* 0x0000002a190c723e */ /* 0x004fc600048070ff */
[----:B------:R-:W-:Y:S04]  /*1296e0*/  STL [R1+0xd0], R13 ;  /* 0x0000d00d01007387 */ /* 0x000fe80000100800 */
[----:B------:R-:W3:Y:S04]  /*1296f0*/  LDL.LU R32, [R1+0x20f4] ;  /* 0x0020f40001207983 */ /* 0x000ee80000300800 */
        /* <DEDUP_REMOVED lines=28> */
[----:B------:R-:W4:Y:S04]  /*1298c0*/  LDL.LU R56, [R1+0x24e4] ;  /* 0x0024e40001387983 */ /* 0x000f280000300800 */
[----:B------:R0:W-:Y:S04]  /*1298d0*/  STL.64 [R1+0x1b40], R12 ;  /* 0x001b400c01007387 */ /* 0x0001e80000100a00 */
[----:B0-----:R-:W2:Y:S01]  /*1298e0*/  LDL.LU.64 R12, [R1+0x6b80] ;  /* 0x006b8000010c7983 */ /* 0x001ea20000300a00 */
[----:B------:R-:W-:-:S02]  /*1298f0*/  F2FP.SATFINITE.E4M3.F32.PACK_AB_MERGE_C R15, R52, R38, RZ ;  /* 0x00000026340f723e */ /* 0x000fc400048070ff */
[----:B------:R-:W-:Y:S02]  /*129900*/  F2FP.SATFINITE.E4M3.F32.PACK_AB_MERGE_C R19, R36, R53, RZ ;  /* 0x000000352413723e */ /* 0x000fe400048070ff */
[----:B------:R-:W-:-:S03]  /*129910*/  IADD3 R52, P1, R16, R11, RZ ;  /* 0x0000000b10347210 */ /* 0x000fc60007f3e0ff */
[----:B------:R-:W-:Y:S04]  /*129920*/  STL [R1+0x808], R19 ;  /* 0x0008081301007387 */ /* 0x000fe80000100800 */
[----:B------:R0:W-:Y:S02]  /*129930*/  STL [R1+0x3cc], R15 ;  /* 0x0003cc0f01007387 */ /* 0x0001e40000100800 */
[----:B0-----:R-:W-:Y:S02]  /*129940*/  F2FP.SATFINITE.E4M3.F32.PACK_AB_MERGE_C R15, R55, R48, RZ ;  /* 0x00000030370f723e */ /* 0x001fe400048070ff */
[----:B------:R-:W4:Y:S04]  /*129950*/  LDL.LU R48, [R1+0x24e8] ;  /* 0x0024e80001307983 */ /* 0x000f280000300800 */
[----:B------:R-:W4:Y:S01]  /*129960*/  LDL.LU R55, [R1+0x24ec] ;  /* 0x0024ec0001377983 */ /* 0x000f220000300800 */
[----:B---3--:R-:W-:Y:S01]  /*129970*/  F2FP.SATFINITE.E4M3.F32.PACK_AB_MERGE_C R19, R32, R41, RZ ;  /* 0x000000292013723e */ /* 0x008fe200048070ff */
[----:B--2---:R-:W-:-:S05]  /*129980*/  IMAD.X R53, R30, 0x1, R13, P1 ;  /* 0x000000011e357824 */ /* 0x004fca00008e060d */
[----:B------:R0:W-:Y:S04]  /*129990*/  STL.64 [R1+0x1b68], R52 ;  /* 0x001b683401007387 */ /* 0x0001e80000100a00 */
[----:B------:R1:W-:Y:S01]  /*1299a0*/  STL [R1+0x3c8], R15 ;  /* 0x0003c80f01007387 */ /* 0x0003e20000100800 */
[----:B0-----:R-:W-:Y:S02]  /*1299b0*/  IADD3 R52, P1, R16, R12, RZ ;  /* 0x0000000c10347210 */ /* 0x001fe40007f3e0ff */
[----:B-1----:R-:W-:-:S03]  /*1299c0*/  F2FP.SATFINITE.E4M3.F32.PACK_AB_MERGE_C R15, R25, R42, RZ ;  /* 0x0000002a190f723e */ /* 0x002fc600048070ff */
[----:B------:R-:W-:-:S05]  /*1299d0*/  IMAD.X R53, R30, 0x1, R14, P1 ;  /* 0x000000011e357824 */ /* 0x000fca00008e060e */
[----:B------:R-:W-:Y:S04]  /*1299e0*/  STL.64 [R1+0x1b58], R52 ;  /* 0x001b583401007387 */ /* 0x000fe80000100a00 */
[----:B------:R-:W-:Y:S04]  /*1299f0*/  STL [R1+0x3a0], R19 ;  /* 0x0003a01301007387 */ /* 0x000fe80000100800 */
[----:B------:R4:W-:Y:S04]  /*129a00*/  STL [R1+0x3a4], R15 ;  /* 0x0003a40f01007387 */ /* 0x0009e80000100800 */
[----:B------:R-:W2:Y:S04]  /*129a10*/  LDL.LU R42, [R1+0x24d0] ;  /* 0x0024d000012a7983 */ /* 0x000ea80000300800 */
[----:B------:R-:W2:Y:S01]  /*129a20*/  LDL.LU R25, [R1+0x24d4] ;  /* 0x0024d40001197983 */ /* 0x000ea20000300800 */
[----:B------:R-:W-:Y:S01]  /*129a30*/  VIADD R16, R16, UR6 ;  /* 0x0000000610107c36 */ /* 0x000fe20008000000 */
[----:B----4-:R-:W-:Y:S01]  /*129a40*/  F2FP.SATFINITE.E4M3.F32.PACK_AB_MERGE_C R15, R44, R40, RZ ;  /* 0x000000282c0f723e */ /* 0x010fe200048070ff */
[----:B------:R-:W-:Y:S01]  /*129a50*/  ULDC UR6, c[0x0][0x248] ;  /* 0x0000920000067ab9 */ /* 0x000fe20000000800 */
[----:B------:R-:W-:Y:S01]  /*129a60*/  F2FP.SATFINITE.E4M3.F32.PACK_AB_MERGE_C R43, R26, R24, RZ ;  /* 0x000000181a2b723e */ /* 0x000fe200048070ff */
[----:B------:R-:W3:Y:S01]  /*129a70*/  LDL.LU R41, [R1+0x24d8] ;  /* 0x0024d80001297983 */ /* 0x000ee20000300800 */
[----:B------:R-:W-:-:S02]  /*129a80*/  SHF.R.S32.HI R19, RZ, 0x1f, R16 ;  /* 0x0000001fff137819 */ /* 0x000fc40000011410 */
[C---:B------:R-:W-:Y:S01]  /*129a90*/  IADD3 R52, P1, R16.reuse, R8, RZ ;  /* 0x0000000810347210 */ /* 0x040fe20007f3e0ff */
[----:B------:R-:W3:Y:S04]  /*129aa0*/  LDL.LU R32, [R1+0x24dc] ;  /* 0x0024dc0001207983 */ /* 0x000ee80000300800 */
[C---:B------:R-:W-:Y:S01]  /*129ab0*/  IMAD.X R53, R19.reuse, 0x1, R45, P1 ;  /* 0x0000000113357824 */ /* 0x040fe200008e062d */
[----:B------:R-:W-:Y:S01]  /*129ac0*/  IADD3 R26, P1, R16, R10, RZ ;  /* 0x0000000a101a7210 */ /* 0x000fe20007f3e0ff */
[----:B------:R0:W-:Y:S04]  /*129ad0*/  STL [R1+0x334], R15 ;  /* 0x0003340f01007387 */ /* 0x0001e80000100800 */
[----:B------:R-:W-:Y:S01]  /*129ae0*/  IMAD.X R27, R19, 0x1, R9, P1 ;  /* 0x00000001131b7824 */ /* 0x000fe200008e0609 */
[----:B------:R-:W4:Y:S04]  /*129af0*/  LDL.LU R40, [R1+0x24c0] ;  /* 0x0024c00001287983 */ /* 0x000f280000300800 */
[----:B------:R-:W4:Y:S01]  /*129b00*/  LDL.LU R44, [R1+0x24c4] ;  /* 0x0024c400012c7983 */ /* 0x000f220000300800 */
[----:B0-----:R-:W-:-:S03]  /*129b10*/  F2FP.SATFINITE.E4M3.F32.PACK_AB_MERGE_C R15, R17, R18, RZ ;  /* 0x00000012110f723e */ /* 0x001fc600048070ff */
[----:B------:R-:W-:Y:S04]  /*129b20*/  STL.64 [R1+0x1b38], R52 ;  /* 0x001b383401007387 */ /* 0x000fe80000100a00 */
[----:B------:R-:W-:Y:S04]  /*129b30*/  STL [R1+0x330], R15 ;  /* 0x0003300f01007387 */ /* 0x000fe80000100800 */
[----:B------:R0:W-:Y:S02]  /*129b40*/  STL.64 [R1+0x1b28], R26 ;  /* 0x001b281a01007387 */ /* 0x0001e40000100a00 */
[----:B0-----:R-:W-:-:S02]  /*129b50*/  F2FP.SATFINITE.E4M3.F32.PACK_AB_MERGE_C R26, R47, R22, RZ ;  /* 0x000000162f1a723e */ /* 0x001fc400048070ff */
[----:B------:R-:W-:-:S03]  /*129b60*/  F2FP.SATFINITE.E4M3.F32.PACK_AB_MERGE_C R15, R56, R37, RZ ;  /* 0x00000025380f723e */ /* 0x000fc600048070ff */
[----:B------:R-:W-:Y:S04]  /*129b70*/  STL [R1+0x6978], R26 ;  /* 0x0069781a01007387 */ /* 0x000fe80000100800 */
[----:B------:R-:W4:Y:S04]  /*129b80*/  LDL.LU R36, [R1+0x24c8] ;  /* 0x0024c80001247983 */ /* 0x000f280000300800 */
[----:B------:R-:W4:Y:S01]  /*129b90*/  LDL.LU R47, [R1+0x24cc] ;  /* 0x0024cc00012f7983 */ /* 0x000f220000300800 */
[----:B------:R-:W-:-:S03]  /*129ba0*/  IADD3 R22, P1, R16, R7, RZ ;  /* 0x0000000710167210 */ /* 0x000fc60007f3e0ff */
[----:B------:R-:W-:Y:S04]  /*129bb0*/  STL [R1+0x2e0], R15 ;  /* 0x0002e00f01007387 */ /* 0x000fe80000100800 */
[----:B------:R-:W4:Y:S04]  /*129bc0*/  LDL.LU R30, [R1+0x24b0] ;  /* 0x0024b000011e7983 */ /* 0x000f280000300800 */
[----:B------:R-:W4:Y:S01]  /*129bd0*/  LDL.LU R38, [R1+0x24b4] ;  /* 0x0024b40001267983 */ /* 0x000f220000300800 */
[----:B------:R-:W-:-:S03]  /*129be0*/  IMAD.X R23, R19, 0x1, R49, P1 ;  /* 0x0000000113177824 */ /* 0x000fc600008e0631 */
[----:B------:R-:W4:Y:S04]  /*129bf0*/  LDL.LU R37, [R1+0x24b8] ;  /* 0x0024b80001257983 */ /* 0x000f280000300800 */
[----:B------:R-:W4:Y:S04]  /*129c00*/  LDL.LU R56, [R1+0x24bc] ;  /* 0x0024bc0001387983 */ /* 0x000f280000300800 */
[----:B------:R0:W-:Y:S04]  /*129c10*/  STL.64 [R1+0x1b30], R22 ;  /* 0x001b301601007387 */ /* 0x0001e80000100a00 */
[----:B------:R-:W4:Y:S01]  /*129c20*/  LDL.LU R24, [R1+0x24a0] ;  /* 0x0024a00001187983 */ /* 0x000f220000300800 */
[----:B------:R-:W-:-:S03]  /*129c30*/  F2FP.SATFINITE.E4M3.F32.PACK_AB_MERGE_C R53, R55, R48, RZ ;  /* 0x000000303735723e */ /* 0x000fc600048070ff */
[----:B0-----:R-:W4:Y:S04]  /*129c40*/  LDL.LU R22, [R1+0x24a4] ;  /* 0x0024a40001167983 */ /* 0x001f280000300800 */
[----:B------:R-:W4:Y:S04]  /*129c50*/  LDL.LU R48, [R1+0x24a8] ;  /* 0x0024a80001307983 */ /* 0x000f280000300800 */
[----:B------:R-:W4:Y:S04]  /*129c60*/  LDL.LU R55, [R1+0x24ac] ;  /* 0x0024ac0001377983 */ /* 0x000f280000300800 */
[----:B------:R0:W-:Y:S04]  /*129c70*/  STL [R1+0x6994], R53 ;  /* 0x0069943501007387 */ /* 0x0001e80000100800 */
[----:B0-----:R-:W4:Y:S01]  /*129c80*/  LDL R53, [R1+0x34] ;  /* 0x0000340001357983 */ /* 0x001f220000100800 */
[----:B--2---:R-:W-:-:S03]  /*129c90*/  F2FP.SATFINITE.E4M3.F32.PACK_AB_MERGE_C R15, R25, R42, RZ ;  /* 0x0000002a190f723e */ /* 0x004fc600048070ff */
[----:B------:R-:W2:Y:S04]  /*129ca0*/  LDL.LU R42, [R1+0x2490] ;  /* 0x00249000012a7983 */ /* 0x000ea80000300800 */
[----:B------:R-:W2:Y:S01]  /*129cb0*/  LDL.LU R25, [R1+0x2494] ;  /* 0x0024940001197983 */ /* 0x000ea20000300800 */
[----:B------:R-:W-:-:S03]  /*129cc0*/  IADD3 R26, P1, R16, R6, RZ ;  /* 0x00000006101a7210 */ /* 0x000fc60007f3e0ff */
[----:B------:R3:W-:Y:S02]  /*129cd0*/  STL [R1+0x2ac], R15 ;  /* 0x0002ac0f01007387 */ /* 0x0007e40000100800 */
[----:B------:R-:W-:Y:S01]  /*129ce0*/  IMAD.X R27, R19, 0x1, R5, P1 ;  /* 0x00000001131b7824 */ /* 0x000fe200008e0605 */
[----:B---3--:R-:W-:-:S05]  /*129cf0*/  F2FP.SATFINITE.E4M3.F32.PACK_AB_MERGE_C R15, R32, R41, RZ ;  /* 0x00000029200f723e */ /* 0x008fca00048070ff */
[----:B------:R4:W-:Y:S04]  /*129d00*/  STL [R1+0x69c8], R15 ;  /* 0x0069c80f01007387 */ /* 0x0009e80000100800 */
[----:B------:R0:W-:Y:S04]  /*129d10*/  STL.64 [R1+0x1b20], R26 ;  /* 0x001b201a01007387 */ /* 0x0001e80000100a00 */
[----:B------:R-:W3:Y:S01]  /*129d20*/  LDL.LU R45, [R1+0x2498] ;  /* 0x00249800012d7983 */ /* 0x000ee20000300800 */
[----:B----4-:R-:W-:-:S03]  /*129d30*/  F2FP.SATFINITE.E4M3.F32.PACK_AB_MERGE_C R15, R44, R40, RZ ;  /* 0x000000282c0f723e */ /* 0x010fc600048070ff */
[----:B------:R-:W3:Y:S04]  /*129d40*/  LDL.LU R52, [R1+0x249c] ;  /* 0x00249c0001347983 */ /* 0x000ee80000300800 */
[----:B------:R1:W-:Y:S01]  /*129d50*/  STL [R1+0x180], R15 ;  /* 0x0001800f01007387 */ /* 0x0003e20000100800 */
[----:B0-----:R-:W-:-:S03]  /*129d60*/  IADD3 R26, P1, R16, R4, RZ ;  /* 0x00000004101a7210 */ /* 0x001fc60007f3e0ff */
[----:B------:R-:W4:Y:S04]  /*129d70*/  LDL.LU R18, [R1+0x2520] ;  /* 0x0025200001127983 */ /* 0x000f280000300800 */
[----:B------:R-:W4:Y:S01]  /*129d80*/  LDL.LU R17, [R1+0x2524] ;  /* 0x0025240001117983 */ /* 0x000f220000300800 */
[----:B------:R-:W-:-:S03]  /*129d90*/  IMAD.X R27, R19, 0x1, R3, P1 ;  /* 0x00000001131b7824 */ /* 0x000fc600008e0603 */
[----:B------:R-:W4:Y:S04]  /*129da0*/  LDL.LU R41, [R1+0x2528] ;  /* 0x0025280001297983 */ /* 0x000f280000300800 */
[----:B------:R-:W4:Y:S01]  /*129db0*/  LDL.LU R32, [R1+0x252c] ;  /* 0x00252c0001207983 */ /* 0x000f220000300800 */
[----:B------:R-:W-:-:S03]  /*129dc0*/  F2FP.SATFINITE.E4M3.F32.PACK_AB_MERGE_C R47, R47, R36, RZ ;  /* 0x000000242f2f723e */ /* 0x000fc600048070ff */
[----:B------:R-:W4:Y:S04]  /*129dd0*/  LDL.LU R40, [R1+0x2510] ;  /* 0x0025100001287983 */ /* 0x000f280000300800 */
[----:B------:R-:W4:Y:S04]  /*129de0*/  LDL.LU R44, [R1+0x2514] ;  /* 0x00251400012c7983 */ /* 0x000f280000300800 */
[----:B------:R-:W-:Y:S01]  /*129df0*/  STL [R1+0x6a28], R47 ;  /* 0x006a282f01007387 */ /* 0x000fe20000100800 */
[----:B-1----:R-:W-:-:S03]  /*129e00*/  F2FP.SATFINITE.E4M3.F32.PACK_AB_MERGE_C R15, R38, R30, RZ ;  /* 0x0000001e260f723e */ /* 0x002fc600048070ff */
[----:B------:R0:W-:Y:S04]  /*129e10*/  STL.64 [R1+0x1b18], R26 ;  /* 0x001b181a01007387 */ /* 0x0001e80000100a00 */
[----:B------:R1:W-:Y:S01]  /*129e20*/  STL [R1+0x15c], R15 ;  /* 0x00015c0f01007387 */ /* 0x0003e20000100800 */
[----:B0-----:R-:W-:Y:S02]  /*129e30*/  IADD3 R26, P1, R16, R2, RZ ;  /* 0x00000002101a7210 */ /* 0x001fe40007f3e0ff */
[----:B-1----:R-:W-:Y:S02]  /*129e40*/  F2FP.SATFINITE.E4M3.F32.PACK_AB_MERGE_C R15, R56, R37, RZ ;  /* 0x00000025380f723e */ /* 0x002fe400048070ff */
[----:B------:R-:W4:Y:S01]  /*129e50*/  LDL.LU R37, [R1+0x2518] ;  /* 0x0025180001257983 */ /* 0x000f220000300800 */
[----:B------:R-:W-:-:S03]  /*129e60*/  IMAD.X R27, R19, 0x1, R0, P1 ;  /* 0x00000001131b7824 */ /* 0x000fc600008e0600 */
[----:B------:R-:W4:Y:S04]  /*129e70*/  LDL.LU R56, [R1+0x251c] ;  /* 0x00251c0001387983 */ /* 0x000f280000300800 */
[----:B------:R-:W-:Y:S04]  /*129e80*/  STL.64 [R1+0x1b08], R26 ;  /* 0x001b081a01007387 */ /* 0x000fe80000100a00 */
[----:B------:R0:W-:Y:S02]  /*129e90*/  STL [R1+0x158], R15 ;  /* 0x0001580f01007387 */ /* 0x0001e40000100800 */
[----:B0-----:R-:W-:-:S02]  /*129ea0*/  F2FP.SATFINITE.E4M3.F32.PACK_AB_MERGE_C R15, R22, R24, RZ ;  /* 0x00000018160f723e */ /* 0x001fc400048070ff */
[----:B------:R-:W-:-:S03]  /*129eb0*/  IADD3 R22, P1, R16, R35, RZ ;  /* 0x0000002310167210 */ /* 0x000fc60007f3e0ff */
[----:B------:R-:W-:Y:S02]  /*129ec0*/  STL [R1+0x130], R15 ;  /* 0x0001300f01007387 */ /* 0x000fe40000100800 */
[----:B------:R-:W-:Y:S01]  /*129ed0*/  IMAD.X R23, R19, 0x1, R21, P1 ;  /* 0x0000000113177824 */ /* 0x000fe200008e0615 */
[----:B------:R-:W-:Y:S02]  /*129ee0*/  F2FP.SATFINITE.E4M3.F32.PACK_AB_MERGE_C R21, R55, R48, RZ ;  /* 0x000000303715723e */ /* 0x000fe400048070ff */
[----:B------:R-:W4:Y:S04]  /*129ef0*/  LDL.LU R48, [R1+0x2480] ;  /* 0x0024800001307983 */ /* 0x000f280000300800 */
[----:B------:R-:W4:Y:S04]  /*129f00*/  LDL.LU R55, [R1+0x2484] ;  /* 0x0024840001377983 */ /* 0x000f280000300800 */
[----:B------:R0:W-:Y:S04]  /*129f10*/  STL.64 [R1+0x1b10], R22 ;  /* 0x001b101601007387 */ /* 0x0001e80000100a00 */
[----:B------:R-:W-:Y:S01]  /*129f20*/  STL [R1+0x6a6c], R21 ;  /* 0x006a6c1501007387 */ /* 0x000fe20000100800 */
[----:B0-----:R-:W-:-:S05]  /*129f30*/  IADD3 R22, P1, R16, R53, RZ ;  /* 0x0000003510167210 */ /* 0x001fca0007f3e0ff */
[----:B------:R-:W-:Y:S01]  /*129f40*/  IMAD.X R23, R19, 0x1, R57, P1 ;  /* 0x0000000113177824 */ /* 0x000fe200008e0639 */
[----:B--2---:R-:W-:-:S05]  /*129f50*/  F2FP.SATFINITE.E4M3.F32.PACK_AB_MERGE_C R15, R25, R42, RZ ;  /* 0x0000002a190f723e */ /* 0x004fca00048070ff */
[----:B------:R-:W-:Y:S04]  /*129f60*/  STL [R1+0x110], R15 ;  /* 0x0001100f01007387 */ /* 0x000fe80000100800 */
[----:B------:R-:W2:Y:S04]  /*129f70*/  LDL.LU R24, [R1+0x2488] ;  /* 0x0024880001187983 */ /* 0x000ea80000300800 */
[----:B------:R0:W-:Y:S04]  /*129f80*/  STL.64 [R1+0x1b00], R22 ;  /* 0x001b001601007387 */ /* 0x0001e80000100a00 */
[----:B0-----:R-:W2:Y:S04]  /*129f90*/  LDL.LU R22, [R1+0x248c] ;  /* 0x00248c0001167983 */ /* 0x001ea80000300800 */
[----:B------:R-:W2:Y:S04]  /*129fa0*/  LDL.LU R42, [R1+0x2470] ;  /* 0x00247000012a7983 */ /* 0x000ea80000300800 */
[----:B------:R-:W2:Y:S01]  /*129fb0*/  LDL.LU R25, [R1+0x2474] ;  /* 0x0024740001197983 */ /* 0x000ea20000300800 */
[----:B------:R-:W-:-:S02]  /*129fc0*/  IADD3 R26, P1, R16, R54, RZ ;  /* 0x00000036101a7210 */ /* 0x000fc40007f3e0ff */
[----:B---3--:R-:W-:-:S03]  /*129fd0*/  F2FP.SATFINITE.E4M3.F32.PACK_AB_MERGE_C R23, R52, R45, RZ ;  /* 0x0000002d3417723e */ /* 0x008fc600048070ff */
[----:B------:R-:W-:Y:S01]  /*129fe0*/  IMAD.X R27, R19, 0x1, R50, P1 ;  /* 0x00000001131b7824 */ /* 0x000fe200008e0632 */
[----:B----4-:R-:W-:Y:S01]  /*129ff0*/  F2FP.SATFINITE.E4M3.F32.PACK_AB_MERGE_C R15, R17, R18, RZ ;  /* 0x00000012110f723e */ /* 0x010fe200048070ff */
[----:B------:R-:W-:Y:S04]  /*12a000*/  STL [R1+0x6aac], R23 ;  /* 0x006aac1701007387 */ /* 0x000fe80000100800 */
[----:B------:R0:W-:Y:S01]  /*12a010*/  STL [R1+0xe4], R15 ;  /* 0x0000e40f01007387 */ /* 0x0001e20000100800 */
[----:B------:R-:W-:-:S03]  /*12a020*/  F2FP.SATFINITE.E4M3.F32.PACK_AB_MERGE_C R17, R32, R41, RZ ;  /* 0x000000292011723e */ /* 0x000fc600048070ff */
[----:B------:R-:W3:Y:S04]  /*12a030*/  LDL.LU R36, [R1+0x2478] ;  /* 0x0024780001247983 */ /* 0x000ee80000300800 */
[----:B------:R1:W-:Y:S01]  /*12a040*/  STL.64 [R1+0x1af8], R26 ;  /* 0x001af81a01007387 */ /* 0x0003e20000100a00 */
[----:B0-----:R-:W-:-:S03]  /*12a050*/  F2FP.SATFINITE.E4M3.F32.PACK_AB_MERGE_C R15, R44, R40, RZ ;  /* 0x000000282c0f723e */ /* 0x001fc600048070ff */
[----:B------:R-:W-:Y:S04]  /*12a060*/  STL [R1+0xe8], R17 ;  /* 0x0000e81101007387 */ /* 0x000fe80000100800 */
[----:B------:R-:W3:Y:S01]  /*12a070*/  LDL.LU R30, [R1+0x247c] ;  /* 0x00247c00011e7983 */ /* 0x000ee20000300800 */
[----:B-1----:R-:W-:-:S03]  /*12a080*/  IADD3 R26, P1, R16, R34, RZ ;  /* 0x00000022101a7210 */ /* 0x002fc60007f3e0ff */
[----:B------:R-:W-:Y:S04]  /*12a090*/  STL [R1+0xc0], R15 ;  /* 0x0000c00f01007387 */ /* 0x000fe80000100800 */
[----:B------:R-:W4:Y:S04]  /*12a0a0*/  LDL.LU R38, [R1+0x2460] ;  /* 0x0024600001267983 */ /* 0x000f280000300800 */
[----:B------:R-:W4:Y:S01]  /*12a0b0*/  LDL.LU R44, [R1+0x2464] ;  /* 0x00246400012c7983 */ /* 0x000f220000300800 */
[----:B------:R-:W-:-:S03]  /*12a0c0*/  IMAD.X R27, R19, 0x1, R31, P1 ;  /* 0x00000001131b7824 */ /* 0x000fc600008e061f */
[----:B------:R-:W4:Y:S04]  /*12a0d0*/  LDL.LU R40, [R1+0x2468] ;  /* 0x0024680001287983 */ /* 0x000f280000300800 */
[----:B------:R-:W4:Y:S04]  /*12a0e0*/  LDL.LU R31, [R1+0x246c] ;  /* 0x00246c00011f7983 */ /* 0x000f280000300800 */
[----:B------:R0:W-:Y:S01]  /*12a0f0*/  STL.64 [R1+0x1af0], R26 ;  /* 0x001af01a01007387 */ /* 0x0001e20000100a00 */
[----:B------:R-:W-:-:S03]  /*12a100*/  F2FP.SATFINITE.E4M3.F32.PACK_AB_MERGE_C R29, R56, R37, RZ ;  /* 0x00000025381d723e */ /* 0x000fc600048070ff */
[----:B0-----:R-:W4:Y:S04]  /*12a110*/  LDL R26, [R1+0x44] ;  /* 0x00004400011a7983 */ /* 0x001f280000100800 */
[----:B------:R-:W4:Y:S04]  /*12a120*/  LDL.LU R45, [R1+0x2450] ;  /* 0x00245000012d7983 */ /* 0x000f280000300800 */
[----:B------:R-:W4:Y:S04]  /*12a130*/  LDL.LU R52, [R1+0x2454] ;  /* 0x0024540001347983 */ /* 0x000f280000300800 */
[----:B------:R-:W4:Y:S04]  /*12a140*/  LDL.LU R37, [R1+0x2458] ;  /* 0x0024580001257983 */ /* 0x000f280000300800 */
[----:B------:R-:W4:Y:S01]  /*12a150*/  LDL.LU R56, [R1+0x245c] ;  /* 0x00245c0001387983 */ /* 0x000f220000300800 */
[----:B------:R-:W-:-:S02]  /*12a160*/  IADD3 R46, P1, R16, R61, RZ ;  /* 0x0000003d102e7210 */ /* 0x000fc40007f3e0ff */
[----:B------:R-:W-:Y:S01]  /*12a170*/  F2FP.SATFINITE.E4M3.F32.PACK_AB_MERGE_C R15, R55, R48, RZ ;  /* 0x00000030370f723e */ /* 0x000fe200048070ff */
[----:B------:R-:W-:Y:S04]  /*12a180*/  STL [R1+0x6af4], R29 ;  /* 0x006af41d01007387 */ /* 0x000fe80000100800 */
[----:B------:R-:W4:Y:S04]  /*12a190*/  LDL.LU R41, [R1+0x2430] ;  /* 0x0024300001297983 */ /* 0x000f280000300800 */
[----:B------:R-:W4:Y:S01]  /*12a1a0*/  LDL.LU R32, [R1+0x2434] ;  /* 0x0024340001207983 */ /* 0x000f220000300800 */
[----:B------:R-:W-:-:S03]  /*12a1b0*/  IMAD.X R47, R19, 0x1, R60, P1 ;  /* 0x00000001132f7824 */ /* 0x000fc600008e063c */
[----:B------:R0:W-:Y:S04]  /*12a1c0*/  STL [R1+0xa0], R15 ;  /* 0x0000a00f01007387 */ /* 0x0001e80000100800 */
[----:B------:R-:W4:Y:S04]  /*12a1d0*/  LDL.LU R48, [R1+0x2438] ;  /* 0x0024380001307983 */ /* 0x000f280000300800 */
[----:B------:R-:W4:Y:S04]  /*12a1e0*/  LDL.LU R55, [R1+0x243c] ;  /* 0x00243c0001377983 */ /* 0x000f280000300800 */
[----:B------:R-:W4:Y:S04]  /*12a1f0*/  LDL.LU R18, [R1+0x2310] ;  /* 0x0023100001127983 */ /* 0x000f280000300800 */
[----:B------:R-:W-:Y:S01]  /*12a200*/  STL.64 [R1+0x1ae8], R46 ;  /* 0x001ae82e01007387 */ /* 0x000fe20000100a00 */
[----:B--2---:R-:W-:-:S05]  /*12a210*/  F2FP.SATFINITE.E4M3.F32.PACK_AB_MERGE_C R17, R22, R24, RZ ;  /* 0x000000181611723e */ /* 0x004fca00048070ff */
[----:B------:R1:W-:Y:S01]  /*12a220*/  STL [R1+0x9c], R17 ;  /* 0x00009c1101007387 */ /* 0x0003e20000100800 */
[----:B0-----:R-:W-:-:S03]  /*12a230*/  F2FP.SATFINITE.E4M3.F32.PACK_AB_MERGE_C R15, R25, R42, RZ ;  /* 0x0000002a190f723e */ /* 0x001fc600048070ff */
[----:B-1----:R-:W2:Y:S04]  /*12a240*/  LDL.LU R17, [R1+0x2314] ;  /* 0x0023140001117983 */ /* 0x002ea80000300800 */
[----:B------:R-:W-:Y:S04]  /*12a250*/  STL [R1+0x1f3c], R15 ;  /* 0x001f3c0f01007387 */ /* 0x000fe80000100800 */
[----:B------:R-:W2:Y:S04]  /*12a260*/  LDL.LU R24, [R1+0x2318] ;  /* 0x0023180001187983 */ /* 0x000ea80000300800 */
[----:B------:R-:W2:Y:S04]  /*12a270*/  LDL.LU R22, [R1+0x231c] ;  /* 0x00231c0001167983 */ /* 0x000ea80000300800 */
[----:B------:R0:W-:Y:S04]  /*12a280*/  STL [R1+0x6b70], R28 ;  /* 0x006b701c01007387 */ /* 0x0001e80000100800 */
[----:B------:R-:W2:Y:S04]  /*12a290*/  LDL.LU R42, [R1+0x2770] ;  /* 0x00277000012a7983 */ /* 0x000ea80000300800 */
[----:B------:R-:W2:Y:S01]  /*12a2a0*/  LDL.LU R25, [R1+0x2774] ;  /* 0x0027740001197983 */ /* 0x000ea20000300800 */
[----:B------:R-:W-:-:S02]  /*12a2b0*/  IADD3 R46, P1, R16, R28, RZ ;  /* 0x0000001c102e7210 */ /* 0x000fc40007f3e0ff */
[----:B---3--:R-:W-:-:S03]  /*12a2c0*/  F2FP.SATFINITE.E4M3.F32.PACK_AB_MERGE_C R21, R30, R36, RZ ;  /* 0x000000241e15723e */ /* 0x008fc600048070ff */
[C---:B------:R-:W-:Y:S01]  /*12a2d0*/  IMAD.X R47, R19.reuse, 0x1, R20, P1 ;  /* 0x00000001132f7824 */ /* 0x040fe200008e0614 */
[----:B0-----:R-:W-:Y:S02]  /*12a2e0*/  IADD3 R28, P1, R16, R59, RZ ;  /* 0x0000003b101c7210 */ /* 0x001fe40007f3e0ff */
[----:B----4-:R-:W-:Y:S02]  /*12a2f0*/  F2FP.SATFINITE.E4M3.F32.PACK_AB_MERGE_C R15, R44, R38, RZ ;  /* 0x000000262c0f723e */ /* 0x010fe400048070ff */
[----:B------:R-:W-:Y:S01]  /*12a300*/  STL.64 [R1+0x1ad0], R46 ;  /* 0x001ad02e01007387 */ /* 0x000fe20000100a00 */
[----:B------:R-:W-:-:S03]  /*12a310*/  IMAD.X R29, R19, 0x1, R51, P1 ;  /* 0x00000001131d7824 */ /* 0x000fc600008e0633 */
[----:B------:R-:W-:Y:S04]  /*12a320*/  STL [R1+0x1f54], R21 ;  /* 0x001f541501007387 */ /* 0x000fe80000100800 */
[----:B------:R0:W-:Y:S04]  /*12a330*/  STL [R1+0x1cf4], R15 ;  /* 0x001cf40f01007387 */ /* 0x0001e80000100800 */
[----:B------:R-:W3:Y:S04]  /*12a340*/  LDL.LU R44, [R1+0x2778] ;  /* 0x00277800012c7983 */ /* 0x000ee80000300800 */
[----:B------:R-:W3:Y:S01]  /*12a350*/  LDL.LU R51, [R1+0x277c] ;  /* 0x00277c0001337983 */ /* 0x000ee20000300800 */
[----:B0-----:R-:W-:-:S03]  /*12a360*/  F2FP.SATFINITE.E4M3.F32.PACK_AB_MERGE_C R15, R31, R40, RZ ;  /* 0x000000281f0f723e */ /* 0x001fc600048070ff */
[----:B------:R0:W-:Y:S04]  /*12a370*/  STL.64 [R1+0x1ae0], R28 ;  /* 0x001ae01c01007387 */ /* 0x0001e80000100a00 */
[----:B------:R-:W4:Y:S04]  /*12a380*/  LDL.LU R40, [R1+0x2680] ;  /* 0x0026800001287983 */ /* 0x000f280000300800 */
[----:B------:R-:W4:Y:S04]  /*12a390*/  LDL.LU R31, [R1+0x2684] ;  /* 0x00268400011f7983 */ /* 0x000f280000300800 */
[----:B------:R1:W-:Y:S01]  /*12a3a0*/  STL [R1+0x1cf8], R15 ;  /* 0x001cf80f01007387 */ /* 0x0003e20000100800 */
[----:B0-----:R-:W-:-:S03]  /*12a3b0*/  IADD3 R28, P1, R16, R39, RZ ;  /* 0x00000027101c7210 */ /* 0x001fc60007f3e0ff */
[----:B------:R-:W4:Y:S02]  /*12a3c0*/  LDL.LU R39, [R1+0x6b7c] ;  /* 0x006b7c0001277983 */ /* 0x000f240000300800 */
[----:B------:R-:W-:Y:S01]  /*12a3d0*/  IMAD.X R29, R19, 0x1, R33, P1 ;  /* 0x00000001131d7824 */ /* 0x000fe200008e0621 */
[----:B-1----:R-:W-:-:S05]  /*12a3e0*/  F2FP.SATFINITE.E4M3.F32.PACK_AB_MERGE_C R15, R52, R45, RZ ;  /* 0x0000002d340f723e */ /* 0x002fca00048070ff */
[----:B------:R0:W-:Y:S02]  /*12a3f0*/  STL [R1+0x7d8], R15 ;  /* 0x0007d80f01007387 */ /* 0x0001e40000100800 */
[----:B0-----:R-:W-:Y:S02]  /*12a400*/  F2FP.SATFINITE.E4M3.F32.PACK_AB_MERGE_C R15, R56, R37, RZ ;  /* 0x00000025380f723e */ /* 0x001fe400048070ff */
[----:B------:R-:W4:Y:S04]  /*12a410*/  LDL.LU R37, [R1+0x2688] ;  /* 0x0026880001257983 */ /* 0x000f280000300800 */
[----:B------:R-:W4:Y:S04]  /*12a420*/  LDL.LU R56, [R1+0x268c] ;  /* 0x00268c0001387983 */ /* 0x000f280000300800 */
[----:B------:R0:W-:Y:S04]  /*12a430*/  STL.64 [R1+0x1ac8], R28 ;  /* 0x001ac81c01007387 */ /* 0x0001e80000100a00 */
[----:B------:R1:W-:Y:S01]  /*12a440*/  STL [R1+0x7e4], R15 ;  /* 0x0007e40f01007387 */ /* 0x0003e20000100800 */
[----:B0-----:R-:W-:-:S02]  /*12a450*/  IADD3 R28, P1, R16, R11, RZ ;  /* 0x0000000b101c7210 */ /* 0x001fc40007f3e0ff */
[----:B-1----:R-:W-:-:S03]  /*12a460*/  F2FP.SATFINITE.E4M3.F32.PACK_AB_MERGE_C R15, R32, R41, RZ ;  /* 0x00000029200f723e */ /* 0x002fc600048070ff */
[----:B------:R-:W-:Y:S02]  /*12a470*/  IMAD.X R29, R19, 0x1, R13, P1 ;  /* 0x00000001131d7824 */ /* 0x000fe400008e060d */
[----:B------:R0:W-:Y:S04]  /*12a480*/  STL [R1+0x3a8], R15 ;  /* 0x0003a80f01007387 */ /* 0x0001e80000100800 */
[----:B------:R-:W4:Y:S04]  /*12a490*/  LDL.LU R41, [R1+0x2660] ;  /* 0x0026600001297983 */ /* 0x000f280000300800 */
[----:B------:R-:W4:Y:S01]  /*12a4a0*/  LDL.LU R32, [R1+0x2664] ;  /* 0x0026640001207983 */ /* 0x000f220000300800 */
[----:B0-----:R-:W-:-:S03]  /*12a4b0*/  F2FP.SATFINITE.E4M3.F32.PACK_AB_MERGE_C R15, R55, R48, RZ ;  /* 0x00000030370f723e */ /* 0x001fc600048070ff */
[----:B------:R0:W-:Y:S04]  /*12a4c0*/  STL.64 [R1+0x1ac0], R28 ;  /* 0x001ac01c01007387 */ /* 0x0001e80000100a00 */
[----:B------:R-:W-:Y:S04]  /*12a4d0*/  STL [R1+0x3ac], R15 ;  /* 0x0003ac0f01007387 */ /* 0x000fe80000100800 */
[----:B------:R-:W4:Y:S01]  /*12a4e0*/  LDL.LU R48, [R1+0x2668] ;  /* 0x0026680001307983 */ /* 0x000f220000300800 */
[----:B0-----:R-:W-:-:S03]  /*12a4f0*/  IADD3 R28, P1, R16, R12, RZ ;  /* 0x0000000c101c7210 */ /* 0x001fc60007f3e0ff */
[----:B------:R-:W4:Y:S04]  /*12a500*/  LDL.LU R55, [R1+0x266c] ;  /* 0x00266c0001377983 */ /* 0x000f280000300800 */
[----:B------:R2:W-:Y:S01]  /*12a510*/  STL.64 [R1+0x6b68], R12 ;  /* 0x006b680c01007387 */ /* 0x0005e20000100a00 */
[----:B------:R-:W-:-:S05]  /*12a520*/  IMAD.X R29, R19, 0x1, R14, P1 ;  /* 0x00000001131d7824 */ /* 0x000fca00008e060e */
[----:B------:R-:W-:Y:S01]  /*12a530*/  STL.64 [R1+0x1ad8], R28 ;  /* 0x001ad81c01007387 */ /* 0x000fe20000100a00 */
[----:B--2---:R-:W-:-:S05]  /*12a540*/  F2FP.SATFINITE.E4M3.F32.PACK_AB_MERGE_C R13, R17, R18, RZ ;  /* 0x00000012110d723e */ /* 0x004fca00048070ff */
[----:B------:R-:W-:Y:S01]  /*12a550*/  STL [R1+0x338], R13 ;  /* 0x0003380d01007387 */ /* 0x000fe20000100800 */
[----:B------:R-:W-:-:S05]  /*12a560*/  F2FP.SATFINITE.E4M3.F32.PACK_AB_MERGE_C R12, R22, R24, RZ ;  /* 0x00000018160c723e */ /* 0x000fca00048070ff */
[----:B------:R0:W-:Y:S04]  /*12a570*/  STL [R1+0x340], R12 ;  /* 0x0003400c01007387 */ /* 0x0001e80000100800 */
[----:B------:R-:W2:Y:S01]  /*12a580*/  LDL.LU R22, [R1+0x2600] ;  /* 0x0026000001167983 */ /* 0x000ea20000300800 */
[----:B0-----:R-:W-:-:S03]  /*12a590*/  F2FP.SATFINITE.E4M3.F32.PACK_AB_MERGE_C R12, R25, R42, RZ ;  /* 0x0000002a190c723e */ /* 0x001fc600048070ff */
[----:B------:R-:W2:Y:S01]  /*12a5a0*/  LDL.LU R25, [R1+0x2604] ;  /* 0x0026040001197983 */ /* 0x000ea20000300800 */
[----:B------:R-:W-:Y:S01]  /*12a5b0*/  VIADD R15, R16, UR6 ;  /* 0x00000006100f7c36 */ /* 0x000fe20008000000 */
[----:B------:R-:W-:Y:S02]  /*12a5c0*/  ULDC UR6, c[0x0][0x248] ;  /* 0x0000920000067ab9 */ /* 0x000fe40000000800 */
[----:B------:R0:W-:Y:S02]  /*12a5d0*/  STL [R1+0x300], R12 ;  /* 0x0003000c01007387 */ /* 0x0001e40000100800 */
[----:B------:R-:W-:Y:S02]  /*12a5e0*/  SHF.R.S32.HI R19, RZ, 0x1f, R15 ;  /* 0x0000001fff137819 */ /* 0x000fe4000001140f */
[----:B0-----:R-:W-:-:S05]  /*12a5f0*/  IADD3 R12, P1, R15, R8, RZ ;  /* 0x000000080f0c7210 */ /* 0x001fca0007f3e0ff */
[----:B------:R-:W-:-:S05]  /*12a600*/  IMAD.X R13, R19, 0x1, R26, P1 ;  /* 0x00000001130d7824 */ /* 0x000fca00008e061a */
[----:B------:R3:W-:Y:S02]  /*12a610*/  STL.64 [R1+0x1ab8], R12 ;  /* 0x001ab80c01007387 */ /* 0x0007e40000100a00 */
[----:B---3--:R-:W-:Y:S02]  /*12a620*/  F2FP.SATFINITE.E4M3.F32.PACK_AB_MERGE_C R12, R51, R44, RZ ;  /* 0x0000002c330c723e */ /* 0x008fe400048070ff */
[----:B------:R-:W3:Y:S01]  /*12a630*/  LDL.LU R44, [R1+0x2608] ;  /* 0x00260800012c7983 */ /* 0x000ee20000300800 */
[----:B----4-:R-:W-:-:S03]  /*12a640*/  F2FP.SATFINITE.E4M3.F32.PACK_AB_MERGE_C R42, R31, R40, RZ ;  /* 0x000000281f2a723e */ /* 0x010fc600048070ff */
[----:B------:R-:W3:Y:S04]  /*12a650*/  LDL.LU R51, [R1+0x260c] ;  /* 0x00260c0001337983 */ /* 0x000ee80000300800 */
[----:B------:R0:W-:Y:S04]  /*12a660*/  STL [R1+0x308], R12 ;  /* 0x0003080c01007387 */ /* 0x0001e80000100800 */
[----:B------:R-:W-:Y:S04]  /*12a670*/  STL.64 [R1+0x6970], R42 ;  /* 0x0069702a01007387 */ /* 0x000fe80000100a00 */
[----:B------:R-:W4:Y:S01]  /*12a680*/  LDL.LU R38, [R1+0x25f0] ;  /* 0x0025f00001267983 */ /* 0x000f220000300800 */
[----:B0-----:R-:W-:-:S03]  /*12a690*/  IADD3 R12, P1, R15, R10, RZ ;  /* 0x0000000a0f0c7210 */ /* 0x001fc60007f3e0ff */
[----:B------:R-:W4:Y:S02]  /*12a6a0*/  LDL.LU R45, [R1+0x25f4] ;  /* 0x0025f400012d7983 */ /* 0x000f240000300800 */
[----:B------:R-:W-:-:S05]  /*12a6b0*/  IMAD.X R13, R19, 0x1, R9, P1 ;  /* 0x00000001130d7824 */ /* 0x000fca00008e0609 */
[----:B------:R0:W-:Y:S04]  /*12a6c0*/  STL.64 [R1+0x1ab0], R12 ;  /* 0x001ab00c01007387 */ /* 0x0001e80000100a00 */
[----:B------:R-:W4:Y:S01]  /*12a6d0*/  LDL.LU R52, [R1+0x25f8] ;  /* 0x0025f80001347983 */ /* 0x000f220000300800 */
[----:B------:R-:W-:-:S03]  /*12a6e0*/  F2FP.SATFINITE.E4M3.F32.PACK_AB_MERGE_C R40, R56, R37, RZ ;  /* 0x000000253828723e */ /* 0x000fc600048070ff */
[----:B------:R-:W4:Y:S04]  /*12a6f0*/  LDL.LU R56, [R1+0x25fc] ;  /* 0x0025fc0001387983 */ /* 0x000f280000300800 */
[----:B------:R-:W4:Y:S04]  /*12a700*/  LDL.LU R31, [R1+0x25e0] ;  /* 0x0025e000011f7983 */ /* 0x000f280000300800 */
[----:B------:R-:W4:Y:S01]  /*12a710*/  LDL.LU R37, [R1+0x25e4] ;  /* 0x0025e40001257983 */ /* 0x000f220000300800 */
[----:B0-----:R-:W-:-:S03]  /*12a720*/  IADD3 R12, P1, R15, R7, RZ ;  /* 0x000000070f0c7210 */ /* 0x001fc60007f3e0ff */
[----:B------:R-:W-:Y:S02]  /*12a730*/  STL [R1+0x6984], R40 ;  /* 0x0069842801007387 */ /* 0x000fe40000100800 */
[----:B------:R-:W-:Y:S01]  /*12a740*/  IMAD.X R13, R19, 0x1, R49, P1 ;  /* 0x00000001130d7824 */ /* 0x000fe200008e0631 */
[----:B------:R-:W-:-:S05]  /*12a750*/  F2FP.SATFINITE.E4M3.F32.PACK_AB_MERGE_C R46, R32, R41, RZ ;  /* 0x00000029202e723e */ /* 0x000fca00048070ff */
[----:B------:R-:W-:Y:S04]  /*12a760*/  STL [R1+0x698c], R46 ;  /* 0x00698c2e01007387 */ /* 0x000fe80000100800 */
[----:B------:R-:W4:Y:S04]  /*12a770*/  LDL.LU R41, [R1+0x25e8] ;  /* 0x0025e80001297983 */ /* 0x000f280000300800 */
[----:B------:R-:W4:Y:S01]  /*12a780*/  LDL.LU R32, [R1+0x25ec] ;  /* 0x0025ec0001207983 */ /* 0x000f220000300800 */
[----:B------:R-:W-:-:S03]  /*12a790*/  F2FP.SATFINITE.E4M3.F32.PACK_AB_MERGE_C R42, R55, R48, RZ ;  /* 0x00000030372a723e */ /* 0x000fc600048070ff */
[----:B------:R-:W-:Y:S04]  /*12a7a0*/  STL.64 [R1+0x1aa8], R12 ;  /* 0x001aa80c01007387 */ /* 0x000fe80000100a00 */
[----:B------:R-:W4:Y:S04]  /*12a7b0*/  LDL.LU R16, [R1+0x25d0] ;  /* 0x0025d00001107983 */ /* 0x000f280000300800 */
[----:B------:R-:W4:Y:S04]  /*12a7c0*/  LDL.LU R18, [R1+0x25d4] ;  /* 0x0025d40001127983 */ /* 0x000f280000300800 */
[----:B------:R-:W4:Y:S04]  /*12a7d0*/  LDL.LU R48, [R1+0x25d8] ;  /* 0x0025d80001307983 */ /* 0x000f280000300800 */
[----:B------:R-:W4:Y:S04]  /*12a7e0*/  LDL.LU R55, [R1+0x25dc] ;  /* 0x0025dc0001377983 */ /* 0x000f280000300800 */
[----:B------:R0:W-:Y:S04]  /*12a7f0*/  STL [R1+0x6998], R42 ;  /* 0x0069982a01007387 */ /* 0x0001e80000100800 */
[----:B0-----:R-:W4:Y:S01]  /*12a800*/  LDL R42, [R1+0x38] ;  /* 0x00003800012a7983 */ /* 0x001f220000100800 */
[----:B--2---:R-:W-:-:S05]  /*12a810*/  F2FP.SATFINITE.E4M3.F32.PACK_AB_MERGE_C R22, R25, R22, RZ ;  /* 0x000000161916723e */ /* 0x004fca00048070ff */
[----:B------:R0:W-:Y:S04]  /*12a820*/  STL [R1+0x69d4], R22 ;  /* 0x0069d41601007387 */ /* 0x0001e80000100800 */
[----:B0-----:R-:W2:Y:S04]  /*12a830*/  LDL R22, [R1+0x20] ;  /* 0x0000200001167983 */ /* 0x001ea80000100800 */
[----:B------:R-:W2:Y:S04]  /*12a840*/  LDL.LU R17, [R1+0x25c0] ;  /* 0x0025c00001117983 */ /* 0x000ea80000300800 */
[----:B------:R-:W2:Y:S01]  /*12a850*/  LDL.LU R25, [R1+0x25c4] ;  /* 0x0025c40001197983 */ /* 0x000ea20000300800 */
[----:B------:R-:W-:-:S05]  /*12a860*/  IADD3 R12, P1, R15, R6, RZ ;  /* 0x000000060f0c7210 */ /* 0x000fca0007f3e0ff */
[----:B------:R-:W-:-:S05]  /*12a870*/  IMAD.X R13, R19, 0x1, R5, P1 ;  /* 0x00000001130d7824 */ /* 0x000fca00008e0605 */
[----:B------:R0:W-:Y:S01]  /*12a880*/  STL.64 [R1+0x1a98], R12 ;  /* 0x001a980c01007387 */ /* 0x0001e20000100a00 */
[----:B---3--:R-:W-:-:S03]  /*12a890*/  F2FP.SATFINITE.E4M3.F32.PACK_AB_MERGE_C R24, R51, R44, RZ ;  /* 0x0000002c3318723e */ /* 0x008fc600048070ff */
[----:B------:R-:W3:Y:S01]  /*12a8a0*/  LDL.LU R44, [R1+0x25c8] ;  /* 0x0025c800012c7983 */ /* 0x000ee20000300800 */
[----:B0-----:R-:W-:-:S03]  /*12a8b0*/  IADD3 R12, P1, R15, R4, RZ ;  /* 0x000000040f0c7210 */ /* 0x001fc60007f3e0ff */
[----:B------:R-:W3:Y:S02]  /*12a8c0*/  LDL.LU R51, [R1+0x25cc] ;  /* 0x0025cc0001337983 */ /* 0x000ee40000300800 */
[----:B------:R-:W-:Y:S02]  /*12a8d0*/  IMAD.X R13, R19, 0x1, R3, P1 ;  /* 0x00000001130d7824 */ /* 0x000fe400008e0603 */
[----:B------:R-:W-:Y:S01]  /*12a8e0*/  STL [R1+0x69c4], R24 ;  /* 0x0069c41801007387 */ /* 0x000fe20000100800 */
[----:B----4-:R-:W-:-:S05]  /*12a8f0*/  F2FP.SATFINITE.E4M3.F32.PACK_AB_MERGE_C R38, R45, R38, RZ ;  /* 0x000000262d26723e */ /* 0x010fca00048070ff */
[----:B------:R-:W-:Y:S04]  /*12a900*/  STL.64 [R1+0x6ab8], R38 ;  /* 0x006ab82601007387 */ /* 0x000fe80000100a00 */
[----:B------:R-:W4:Y:S04]  /*12a910*/  LDL.LU R36, [R1+0x2990] ;  /* 0x0029900001247983 */ /* 0x000f280000300800 */
[----:B------:R-:W4:Y:S01]  /*12a920*/  LDL.LU R30, [R1+0x2994] ;  /* 0x00299400011e7983 */ /* 0x000f220000300800 */
[----:B------:R-:W-:-:S03]  /*12a930*/  F2FP.SATFINITE.E4M3.F32.PACK_AB_MERGE_C R56, R56, R52, RZ ;  /* 0x000000343838723e */ /* 0x000fc600048070ff */
[----:B------:R0:W-:Y:S04]  /*12a940*/  STL.64 [R1+0x1aa0], R12 ;  /* 0x001aa00c01007387 */ /* 0x0001e80000100a00 */
[----:B------:R-:W-:Y:S01]  /*12a950*/  STL [R1+0x6a24], R56 ;  /* 0x006a243801007387 */ /* 0x000fe20000100800 */
[----:B0-----:R-:W-:-:S03]  /*12a960*/  F2FP.SATFINITE.E4M3.F32.PACK_AB_MERGE_C R12, R37, R31, RZ ;  /* 0x0000001f250c723e */ /* 0x001fc600048070ff */
[----:B------:R-:W4:Y:S04]  /*12a970*/  LDL.LU R31, [R1+0x2998] ;  /* 0x00299800011f7983 */ /* 0x000f280000300800 */
[----:B------:R-:W4:Y:S04]  /*12a980*/  LDL.LU R37, [R1+0x299c] ;  /* 0x00299c0001257983 */ /* 0x000f280000300800 */
[----:B------:R0:W-:Y:S02]  /*12a990*/  STL [R1+0x134], R12 ;  /* 0x0001340c01007387 */ /* 0x0001e40000100800 */
[----:B0-----:R-:W-:-:S05]  /*12a9a0*/  IADD3 R12, P1, R15, R2, RZ ;  /* 0x000000020f0c7210 */ /* 0x001fca0007f3e0ff */
[----:B------:R-:W-:Y:S01]  /*12a9b0*/  IMAD.X R13, R19, 0x1, R0, P1 ;  /* 0x00000001130d7824 */ /* 0x000fe200008e0600 */
[----:B------:R-:W-:Y:S02]  /*12a9c0*/  F2FP.SATFINITE.E4M3.F32.PACK_AB_MERGE_C R52, R32, R41, RZ ;  /* 0x000000292034723e */ /* 0x000fe400048070ff */
[----:B------:R-:W4:Y:S04]  /*12a9d0*/  LDL.LU R41, [R1+0x28a0] ;  /* 0x0028a00001297983 */ /* 0x000f280000300800 */
[----:B------:R-:W4:Y:S04]  /*12a9e0*/  LDL.LU R32, [R1+0x28a4] ;  /* 0x0028a40001207983 */ /* 0x000f280000300800 */
[----:B------:R0:W-:Y:S01]  /*12a9f0*/  STL.64 [R1+0x1a90], R12 ;  /* 0x001a900c01007387 */ /* 0x0001e20000100a00 */
[----:B------:R-:W-:-:S03]  /*12aa00*/  F2FP.SATFINITE.E4M3.F32.PACK_AB_MERGE_C R16, R18, R16, RZ ;  /* 0x000000101210723e */ /* 0x000fc600048070ff */
[----:B------:R-:W-:Y:S01]  /*12aa10*/  STL [R1+0x6a40], R52 ;  /* 0x006a403401007387 */ /* 0x000fe20000100800 */
[----:B0-----:R-:W-:-:S03]  /*12aa20*/  IADD3 R12, P1, R15, R35, RZ ;  /* 0x000000230f0c7210 */ /* 0x001fc60007f3e0ff */
[----:B------:R0:W-:Y:S01]  /*12aa30*/  STL [R1+0x6a70], R16 ;  /* 0x006a701001007387 */ /* 0x0001e20000100800 */
[----:B------:R-:W-:-:S03]  /*12aa40*/  F2FP.SATFINITE.E4M3.F32.PACK_AB_MERGE_C R48, R55, R48, RZ ;  /* 0x000000303730723e */ /* 0x000fc600048070ff */
[----:B0-----:R-:W4:Y:S01]  /*12aa50*/  LDL R16, [R1+0x4] ;  /* 0x0000040001107983 */ /* 0x001f220000100800 */
[----:B------:R-:W-:-:S03]  /*12aa60*/  IMAD.X R13, R19, 0x1, R42, P1 ;  /* 0x00000001130d7824 */ /* 0x000fc600008e062a */
[----:B------:R-:W4:Y:S04]  /*12aa70*/  LDL.LU R35, [R1+0x28a8] ;  /* 0x0028a80001237983 */ /* 0x000f280000300800 */
[----:B------:R-:W4:Y:S04]  /*12aa80*/  LDL.LU R55, [R1+0x28ac] ;  /* 0x0028ac0001377983 */ /* 0x000f280000300800 */
[----:B------:R-:W-:Y:S04]  /*12aa90*/  STL.64 [R1+0x1a88], R12 ;  /* 0x001a880c01007387 */ /* 0x000fe80000100a00 */
[----:B------:R0:W-:Y:S04]  /*12aaa0*/  STL [R1+0x6a74], R48 ;  /* 0x006a743001007387 */ /* 0x0001e80000100800 */
[----:B0-----:R-:W4:Y:S01]  /*12aab0*/  LDL R48, [R1+0x8] ;  /* 0x0000080001307983 */ /* 0x001f220000100800 */
[----:B--2---:R-:W-:-:S05]  /*12aac0*/  F2FP.SATFINITE.E4M3.F32.PACK_AB_MERGE_C R45, R25, R17, RZ ;  /* 0x00000011192d723e */ /* 0x004fca00048070ff */
[----:B------:R-:W-:Y:S04]  /*12aad0*/  STL [R1+0x6aa8], R45 ;  /* 0x006aa82d01007387 */ /* 0x000fe80000100800 */
[----:B------:R-:W2:Y:S04]  /*12aae0*/  LDL.LU R28, [R1+0x25b0] ;  /* 0x0025b000011c7983 */ /* 0x000ea80000300800 */
[----:B------:R-:W2:Y:S01]  /*12aaf0*/  LDL.LU R29, [R1+0x25b4] ;  /* 0x0025b400011d7983 */ /* 0x000ea20000300800 */
[----:B------:R-:W-:-:S05]  /*12ab00*/  IADD3 R12, P1, R15, R53, RZ ;  /* 0x000000350f0c7210 */ /* 0x000fca0007f3e0ff */
[----:B------:R-:W-:-:S05]  /*12ab10*/  IMAD.X R13, R19, 0x1, R57, P1 ;  /* 0x00000001130d7824 */ /* 0x000fca00008e0639 */
[----:B------:R0:W-:Y:S01]  /*12ab20*/  STL.64 [R1+0x1a78], R12 ;  /* 0x001a780c01007387 */ /* 0x0001e20000100a00 */
[----:B---3--:R-:W-:-:S03]  /*12ab30*/  F2FP.SATFINITE.E4M3.F32.PACK_AB_MERGE_C R44, R51, R44, RZ ;  /* 0x0000002c332c723e */ /* 0x008fc600048070ff */
[----:B------:R-:W3:Y:S04]  /*12ab40*/  LDL.LU R18, [R1+0x25b8] ;  /* 0x0025b80001127983 */ /* 0x000ee80000300800 */
[----:B------:R-:W3:Y:S01]  /*12ab50*/  LDL.LU R17, [R1+0x25bc] ;  /* 0x0025bc0001117983 */ /* 0x000ee20000300800 */
[----:B0-----:R-:W-:-:S03]  /*12ab60*/  IADD3 R12, P1, R15, R54, RZ ;  /* 0x000000360f0c7210 */ /* 0x001fc60007f3e0ff */
[----:B------:R-:W3:Y:S02]  /*12ab70*/  LDL.LU R25, [R1+0x25a0] ;  /* 0x0025a00001197983 */ /* 0x000ee40000300800 */
[----:B------:R-:W-:Y:S02]  /*12ab80*/  IMAD.X R13, R19, 0x1, R50, P1 ;  /* 0x00000001130d7824 */ /* 0x000fe400008e0632 */
[----:B------:R-:W3:Y:S04]  /*12ab90*/  LDL.LU R51, [R1+0x25a4] ;  /* 0x0025a40001337983 */ /* 0x000ee80000300800 */
[----:B------:R-:W3:Y:S01]  /*12aba0*/  LDL.LU R54, [R1+0x6b78] ;  /* 0x006b780001367983 */ /* 0x000ee20000300800 */
[----:B----4-:R-:W-:-:S05]  /*12abb0*/  F2FP.SATFINITE.E4M3.F32.PACK_AB_MERGE_C R21, R30, R36, RZ ;  /* 0x000000241e15723e */ /* 0x010fca00048070ff */
[----:B------:R-:W-:Y:S04]  /*12abc0*/  STL [R1+0xac], R21 ;  /* 0x0000ac1501007387 */ /* 0x000fe80000100800 */
[----:B------:R-:W4:Y:S01]  /*12abd0*/  LDL.LU R50, [R1+0x6b74] ;  /* 0x006b740001327983 */ /* 0x000f220000300800 */
[----:B------:R-:W-:-:S03]  /*12abe0*/  IADD3 R36, P1, R15, R34, RZ ;  /* 0x000000220f247210 */ /* 0x000fc60007f3e0ff */
[----:B------:R0:W-:Y:S01]  /*12abf0*/  STL.64 [R1+0x1a70], R12 ;  /* 0x001a700c01007387 */ /* 0x0001e20000100a00 */
[----:B------:R-:W-:-:S03]  /*12ac00*/  F2FP.SATFINITE.E4M3.F32.PACK_AB_MERGE_C R37, R37, R31, RZ ;  /* 0x0000001f2525723e */ /* 0x000fc600048070ff */
[----:B0-----:R-:W4:Y:S04]  /*12ac10*/  LDL.LU R12, [R1+0x25a8] ;  /* 0x0025a800010c7983 */ /* 0x001f280000300800 */
[----:B------:R-:W4:Y:S04]  /*12ac20*/  LDL.LU R13, [R1+0x25ac] ;  /* 0x0025ac00010d7983 */ /* 0x000f280000300800 */
[----:B------:R-:W4:Y:S04]  /*12ac30*/  LDL.LU R23, [R1+0x2590] ;  /* 0x0025900001177983 */ /* 0x000f280000300800 */
[----:B------:R-:W4:Y:S04]  /*12ac40*/  LDL.LU R31, [R1+0x2594] ;  /* 0x00259400011f7983 */ /* 0x000f280000300800 */
[----:B------:R0:W-:Y:S01]  /*12ac50*/  STL [R1+0x6ac0], R37 ;  /* 0x006ac02501007387 */ /* 0x0001e20000100800 */
[----:B------:R-:W-:Y:S01]  /*12ac60*/  F2FP.SATFINITE.E4M3.F32.PACK_AB_MERGE_C R32, R32, R41, RZ ;  /* 0x000000292020723e */ /* 0x000fe200048070ff */
[----:B0-----:R-:W-:-:S04]  /*12ac70*/  IMAD.X R37, R19, 0x1, R22, P1 ;  /* 0x0000000113257824 */ /* 0x001fc800008e0616 */
[----:B------:R-:W-:Y:S04]  /*12ac80*/  STL [R1+0x6ae4], R32 ;  /* 0x006ae42001007387 */ /* 0x000fe80000100800 */
[----:B------:R-:W4:Y:S04]  /*12ac90*/  LDL.LU R21, [R1+0x2598] ;  /* 0x0025980001157983 */ /* 0x000f280000300800 */
[----:B------:R-:W4:Y:S04]  /*12aca0*/  LDL.LU R47, [R1+0x259c] ;  /* 0x00259c00012f7983 */ /* 0x000f280000300800 */
[----:B------:R-:W4:Y:S04]  /*12acb0*/  LDL.LU R41, [R1+0x2580] ;  /* 0x0025800001297983 */ /* 0x000f280000300800 */
[----:B------:R-:W4:Y:S04]  /*12acc0*/  LDL.LU R34, [R1+0x2584] ;  /* 0x0025840001227983 */ /* 0x000f280000300800 */
[----:B------:R-:W4:Y:S04]  /*12acd0*/  LDL.LU R58, [R1+0x2588] ;  /* 0x00258800013a7983 */ /* 0x000f280000300800 */
[----:B------:R-:W4:Y:S04]  /*12ace0*/  LDL.LU R27, [R1+0x258c] ;  /* 0x00258c00011b7983 */ /* 0x000f280000300800 */
[----:B------:R0:W-:Y:S01]  /*12acf0*/  STL.64 [R1+0x1a80], R36 ;  /* 0x001a802401007387 */ /* 0x0001e20000100a00 */
[----:B------:R-:W-:-:S03]  /*12ad00*/  F2FP.SATFINITE.E4M3.F32.PACK_AB_MERGE_C R39, R55, R35, RZ ;  /* 0x000000233727723e */ /* 0x000fc600048070ff */
[----:B------:R-:W4:Y:S04]  /*12ad10*/  LDL.LU R35, [R1+0x2570] ;  /* 0x0025700001237983 */ /* 0x000f280000300800 */
[----:B------:R-:W4:Y:S04]  /*12ad20*/  LDL.LU R55, [R1+0x2574] ;  /* 0x0025740001377983 */ /* 0x000f280000300800 */
[----:B0-----:R-:W4:Y:S04]  /*12ad30*/  LDL.LU R36, [R1+0x2578] ;  /* 0x0025780001247983 */ /* 0x001f280000300800 */
[----:B------:R-:W4:Y:S04]  /*12ad40*/  LDL.LU R30, [R1+0x257c] ;  /* 0x00257c00011e7983 */ /* 0x000f280000300800 */
[----:B------:R-:W-:Y:S01]  /*12ad50*/  STL [R1+0x6af8], R39 ;  /* 0x006af82701007387 */ /* 0x000fe20000100800 */
[----:B--2---:R-:W-:-:S02]  /*12ad60*/  F2FP.SATFINITE.E4M3.F32.PACK_AB_MERGE_C R38, R29, R28, RZ ;  /* 0x0000001c1d26723e */ /* 0x004fc400048070ff */
[----:B------:R-:W-:-:S05]  /*12ad70*/  IADD3 R28, P1, R15, R61, RZ ;  /* 0x0000003d0f1c7210 */ /* 0x000fca0007f3e0ff */
[----:B------:R-:W-:-:S05]  /*12ad80*/  IMAD.X R29, R19, 0x1, R60, P1 ;  /* 0x00000001131d7824 */ /* 0x000fca00008e063c */
[----:B------:R0:W-:Y:S04]  /*12ad90*/  STL.64 [R1+0x1a68], R28 ;  /* 0x001a681c01007387 */ /* 0x0001e80000100a00 */
[----:B0-----:R-:W2:Y:S01]  /*12ada0*/  LDL.LU R28, [R1+0x6b70] ;  /* 0x006b7000011c7983 */ /* 0x001ea20000300800 */
[----:B---3--:R-:W-:Y:S02]  /*12adb0*/  F2FP.SATFINITE.E4M3.F32.PACK_AB_MERGE_C R29, R17, R18, RZ ;  /* 0x00000012111d723e */ /* 0x008fe400048070ff */
[----:B------:R-:W-:-:S03]  /*12adc0*/  F2FP.SATFINITE.E4M3.F32.PACK_AB_MERGE_C R17, R51, R25, RZ ;  /* 0x000000193311723e */ /* 0x000fc600048070ff */
[----:B------:R-:W-:Y:S04]  /*12add0*/  STL [R1+0x6b08], R29 ;  /* 0x006b081d01007387 */ /* 0x000fe80000100800 */
[----:B------:R-:W3:Y:S04]  /*12ade0*/  LDL.LU R25, [R1+0x2540] ;  /* 0x0025400001197983 */ /* 0x000ee80000300800 */
[----:B------:R-:W3:Y:S04]  /*12adf0*/  LDL.LU R51, [R1+0x2544] ;  /* 0x0025440001337983 */ /* 0x000ee80000300800 */
[----:B------:R0:W-:Y:S04]  /*12ae00*/  STL [R1+0x1e2c], R17 ;  /* 0x001e2c1101007387 */ /* 0x0001e80000100800 */
[----:B------:R-:W3:Y:S04]  /*12ae10*/  LDL.LU R18, [R1+0x2548] ;  /* 0x0025480001127983 */ /* 0x000ee80000300800 */
[----:B0-----:R-:W3:Y:S01]  /*12ae20*/  LDL.LU R17, [R1+0x254c] ;  /* 0x00254c0001117983 */ /* 0x001ee20000300800 */
[----:B----4-:R-:W-:-:S02]  /*12ae30*/  F2FP.SATFINITE.E4M3.F32.PACK_AB_MERGE_C R24, R13, R12, RZ ;  /* 0x0000000c0d18723e */ /* 0x010fc400048070ff */
[----:B------:R-:W-:Y:S02]  /*12ae40*/  F2FP.SATFINITE.E4M3.F32.PACK_AB_MERGE_C R23, R31, R23, RZ ;  /* 0x000000171f17723e */ /* 0x000fe400048070ff */
[----:B--2---:R-:W-:-:S05]  /*12ae50*/  IADD3 R28, P1, R15, R28, RZ ;  /* 0x0000001c0f1c7210 */ /* 0x004fca0007f3e0ff */
[----:B------:R-:W-:Y:S01]  /*12ae60*/  IMAD.X R29, R19, 0x1, R20, P1 ;  /* 0x00000001131d7824 */ /* 0x000fe200008e0614 */
[----:B------:R-:W-:Y:S01]  /*12ae70*/  IADD3 R12, P1, R15, R59, RZ ;  /* 0x0000003b0f0c7210 */ /* 0x000fe20007f3e0ff */
[----:B------:R-:W2:Y:S04]  /*12ae80*/  LDL.LU R20, [R1+0x2c20] ;  /* 0x002c200001147983 */ /* 0x000ea80000300800 */
[----:B------:R-:W-:Y:S01]  /*12ae90*/  IMAD.X R13, R19, 0x1, R48, P1 ;  /* 0x00000001130d7824 */ /* 0x000fe200008e0630 */
[----:B------:R0:W-:Y:S04]  /*12aea0*/  STL.64 [R1+0x1a58], R28 ;  /* 0x001a581c01007387 */ /* 0x0001e80000100a00 */
[----:B0-----:R-:W2:Y:S04]  /*12aeb0*/  LDL.LU R28, [R1+0x2c24] ;  /* 0x002c2400011c7983 */ /* 0x001ea80000300800 */
[----:B------:R-:W-:Y:S04]  /*12aec0*/  STL [R1+0x1e40], R24 ;  /* 0x001e401801007387 */ /* 0x000fe80000100800 */
[----:B------:R-:W-:Y:S04]  /*12aed0*/  STL [R1+0x864], R23 ;  /* 0x0008641701007387 */ /* 0x000fe80000100800 */
[----:B------:R0:W-:Y:S04]  /*12aee0*/  STL.64 [R1+0x1a60], R12 ;  /* 0x001a600c01007387 */ /* 0x0001e80000100a00 */
[----:B0-----:R-:W4:Y:S01]  /*12aef0*/  LDL.LU.64 R12, [R1+0x6b68] ;  /* 0x006b6800010c7983 */ /* 0x001f220000300a00 */
[----:B------:R-:W-:-:S02]  /*12af00*/  F2FP.SATFINITE.E4M3.F32.PACK_AB_MERGE_C R23, R47, R21, RZ ;  /* 0x000000152f17723e */ /* 0x000fc400048070ff */
[----:B------:R-:W-:Y:S01]  /*12af10*/  IADD3 R46, P1, R15, R16, RZ ;  /* 0x000000100f2e7210 */ /* 0x000fe20007f3e0ff */
[----:B------:R-:W2:Y:S01]  /*12af20*/  LDL.LU R31, [R1+0x2c28] ;  /* 0x002c2800011f7983 */ /* 0x000ea20000300800 */
[----:B------:R-:W-:-:S03]  /*12af30*/  F2FP.SATFINITE.E4M3.F32.PACK_AB_MERGE_C R21, R34, R41, RZ ;  /* 0x000000292215723e */ /* 0x000fc600048070ff */
[----:B------:R-:W2:Y:S01]  /*12af40*/  LDL.LU R59, [R1+0x2c2c] ;  /* 0x002c2c00013b7983 */ /* 0x000ea20000300800 */
[----:B------:R-:W-:-:S03]  /*12af50*/  IMAD.X R47, R19, 0x1, R33, P1 ;  /* 0x00000001132f7824 */ /* 0x000fc600008e0621 */
[----:B------:R-:W2:Y:S04]  /*12af60*/  LDL.LU R41, [R1+0x2c10] ;  /* 0x002c100001297983 */ /* 0x000ea80000300800 */
[----:B------:R0:W-:Y:S04]  /*12af70*/  STL [R1+0x868], R23 ;  /* 0x0008681701007387 */ /* 0x0001e80000100800 */
[----:B------:R-:W2:Y:S04]  /*12af80*/  LDL.LU R34, [R1+0x2c14] ;  /* 0x002c140001227983 */ /* 0x000ea80000300800 */
[----:B------:R1:W-:Y:S01]  /*12af90*/  STL [R1+0x784], R21 ;  /* 0x0007841501007387 */ /* 0x0003e20000100800 */
[----:B0-----:R-:W-:-:S02]  /*12afa0*/  F2FP.SATFINITE.E4M3.F32.PACK_AB_MERGE_C R23, R27, R58, RZ ;  /* 0x0000003a1b17723e */ /* 0x001fc400048070ff */
[----:B-1----:R-:W-:Y:S02]  /*12afb0*/  F2FP.SATFINITE.E4M3.F32.PACK_AB_MERGE_C R21, R55, R35, RZ ;  /* 0x000000233715723e */ /* 0x002fe400048070ff */
[----:B------:R-:W2:Y:S04]  /*12afc0*/  LDL.LU R35, [R1+0x2c18] ;  /* 0x002c180001237983 */ /* 0x000ea80000300800 */
[----:B------:R0:W-:Y:S04]  /*12afd0*/  STL.64 [R1+0x1a50], R46 ;  /* 0x001a502e01007387 */ /* 0x0001e80000100a00 */
[----:B------:R-:W-:Y:S04]  /*12afe0*/  STL [R1+0x79c], R23 ;  /* 0x00079c1701007387 */ /* 0x000fe80000100800 */
[----:B------:R-:W2:Y:S01]  /*12aff0*/  LDL.LU R55, [R1+0x2c1c] ;  /* 0x002c1c0001377983 */ /* 0x000ea20000300800 */
[----:B0-----:R-:W-:-:S03]  /*12b000*/  IADD3 R46, P1, R15, R11, RZ ;  /* 0x0000000b0f2e7210 */ /* 0x001fc60007f3e0ff */
[----:B------:R0:W-:Y:S02]  /*12b010*/  STL [R1+0x394], R21 ;  /* 0x0003941501007387 */ /* 0x0001e40000100800 */
[----:B0-----:R-:W-:Y:S02]  /*12b020*/  F2FP.SATFINITE.E4M3.F32.PACK_AB_MERGE_C R21, R30, R36, RZ ;  /* 0x000000241e15723e */ /* 0x001fe400048070ff */
[----:B------:R-:W2:Y:S04]  /*12b030*/  LDL.LU R36, [R1+0x2c00] ;  /* 0x002c000001247983 */ /* 0x000ea80000300800 */
[----:B------:R-:W2:Y:S01]  /*12b040*/  LDL.LU R30, [R1+0x2c04] ;  /* 0x002c0400011e7983 */ /* 0x000ea20000300800 */
[----:B----4-:R-:W-:-:S05]  /*12b050*/  IMAD.X R47, R19, 0x1, R13, P1 ;  /* 0x00000001132f7824 */ /* 0x010fca00008e060d */
[----:B------:R0:W-:Y:S04]  /*12b060*/  STL.64 [R1+0x1a48], R46 ;  /* 0x001a482e01007387 */ /* 0x0001e80000100a00 */
[----:B------:R-:W-:Y:S01]  /*12b070*/  STL [R1+0x390], R21 ;  /* 0x0003901501007387 */ /* 0x000fe20000100800 */
[----:B0-----:R-:W-:-:S03]  /*12b080*/  IADD3 R46, P1, R15, R12, RZ ;  /* 0x0000000c0f2e7210 */ /* 0x001fc60007f3e0ff */
[----:B------:R3:W-:Y:S02]  /*12b090*/  STL.64 [R1+0x6b60], R12 ;  /* 0x006b600c01007387 */ /* 0x0007e40000100a00 */
[----:B------:R-:W-:Y:S01]  /*12b0a0*/  IMAD.X R47, R19, 0x1, R14, P1 ;  /* 0x00000001132f7824 */ /* 0x000fe200008e060e */
[----:B---3--:R-:W-:Y:S02]  /*12b0b0*/  F2FP.SATFINITE.E4M3.F32.PACK_AB_MERGE_C R12, R51, R25, RZ ;  /* 0x00000019330c723e */ /* 0x008fe400048070ff */
[----:B------:R-:W3:Y:S04]  /*12b0c0*/  LDL.LU R25, [R1+0x2c08] ;  /* 0x002c080001197983 */ /* 0x000ee80000300800 */
[----:B------:R-:W3:Y:S04]  /*12b0d0*/  LDL.LU R51, [R1+0x2c0c] ;  /* 0x002c0c0001337983 */ /* 0x000ee80000300800 */
[----:B------:R-:W-:Y:S04]  /*12b0e0*/  STL.64 [R1+0x1a40], R46 ;  /* 0x001a402e01007387 */ /* 0x000fe80000100a00 */
[----:B------:R0:W-:Y:S02]  /*12b0f0*/  STL [R1+0x2f8], R12 ;  /* 0x0002f80c01007387 */ /* 0x0001e40000100800 */
[----:B0-----:R-:W-:-:S05]  /*12b100*/  F2FP.SATFINITE.E4M3.F32.PACK_AB_MERGE_C R12, R17, R18, RZ ;  /* 0x00000012110c723e */ /* 0x001fca00048070ff */
[----:B------:R2:W-:Y:S04]  /*12b110*/  STL [R1+0x2fc], R12 ;  /* 0x0002fc0c01007387 */ /* 0x0005e80000100800 */
[----:B------:R-:W4:Y:S01]  /*12b120*/  LDL.LU R18, [R1+0x2bf0] ;  /* 0x002bf00001127983 */ /* 0x000f220000300800 */
[----:B--2---:R-:W-:-:S03]  /*12b130*/  F2FP.SATFINITE.E4M3.F32.PACK_AB_MERGE_C R12, R28, R20, RZ ;  /* 0x000000141c0c723e */ /* 0x004fc600048070ff */
[----:B------:R-:W4:Y:S01]  /*12b140*/  LDL.LU R20, [R1+0x2bf4] ;  /* 0x002bf40001147983 */ /* 0x000f220000300800 */
[----:B------:R-:W-:Y:S01]  /*12b150*/  VIADD R29, R15, UR6 ;  /* 0x000000060f1d7c36 */ /* 0x000fe20008000000 */
[----:B------:R-:W-:Y:S01]  /*12b160*/  F2FP.SATFINITE.E4M3.F32.PACK_AB_MERGE_C R28, R59, R31, RZ ;  /* 0x0000001f3b1c723e */ /* 0x000fe200048070ff */
[----:B------:R-:W-:Y:S01]  /*12b170*/  ULDC UR6, c[0x0][0x248] ;  /* 0x0000920000067ab9 */ /* 0x000fe20000000800 */
[----:B------:R0:W-:Y:S04]  /*12b180*/  STL [R1+0x2cc], R12 ;  /* 0x0002cc0c01007387 */ /* 0x0001e80000100800 */
[----:B------:R-:W2:Y:S01]  /*12b190*/  LDL.LU R31, [R1+0x2bf8] ;  /* 0x002bf800011f7983 */ /* 0x000ea20000300800 */
[----:B------:R-:W-:-:S03]  /*12b1a0*/  SHF.R.S32.HI R40, RZ, 0x1f, R29 ;  /* 0x0000001fff287819 */ /* 0x000fc6000001141d */
[----:B------:R-:W2:Y:S01]  /*12b1b0*/  LDL.LU R59, [R1+0x2bfc] ;  /* 0x002bfc00013b7983 */ /* 0x000ea20000300800 */
[----:B0-----:R-:W-:-:S05]  /*12b1c0*/  IADD3 R12, P1, R29, R8, RZ ;  /* 0x000000081d0c7210 */ /* 0x001fca0007f3e0ff */
[----:B------:R-:W-:Y:S01]  /*12b1d0*/  IMAD.X R13, R40, 0x1, R26, P1 ;  /* 0x00000001280d7824 */ /* 0x000fe200008e061a */
[----:B------:R-:W-:-:S04]  /*12b1e0*/  F2FP.SATFINITE.E4M3.F32.PACK_AB_MERGE_C R27, R34, R41, RZ ;  /* 0x00000029221b723e */ /* 0x000fc800048070ff */
[----:B------:R0:W-:Y:S04]  /*12b1f0*/  STL.64 [R1+0x1a38], R12 ;  /* 0x001a380c01007387 */ /* 0x0001e80000100a00 */
[----:B------:R1:W-:Y:S01]  /*12b200*/  STL [R1+0x699c], R28 ;  /* 0x00699c1c01007387 */ /* 0x0003e20000100800 */
[----:B0-----:R-:W-:-:S03]  /*12b210*/  IADD3 R12, P1, R29, R10, RZ ;  /* 0x0000000a1d0c7210 */ /* 0x001fc60007f3e0ff */
[----:B-1----:R-:W2:Y:S02]  /*12b220*/  LDL R28, [R1+0x3c] ;  /* 0x00003c00011c7983 */ /* 0x002ea40000100800 */
[----:B------:R-:W-:Y:S02]  /*12b230*/  IMAD.X R13, R40, 0x1, R9, P1 ;  /* 0x00000001280d7824 */ /* 0x000fe400008e0609 */
[----:B------:R0:W-:Y:S01]  /*12b240*/  STL [R1+0x69d8], R27 ;  /* 0x0069d81b01007387 */ /* 0x0001e20000100800 */
[----:B------:R-:W-:Y:S02]  /*12b250*/  F2FP.SATFINITE.E4M3.F32.PACK_AB_MERGE_C R41, R55, R35, RZ ;  /* 0x000000233729723e */ /* 0x000fe400048070ff */
[----:B------:R-:W-:Y:S01]  /*12b260*/  F2FP.SATFINITE.E4M3.F32.PACK_AB_MERGE_C R46, R30, R36, RZ ;  /* 0x000000241e2e723e */ /* 0x000fe200048070ff */
[----:B0-----:R-:W2:Y:S04]  /*12b270*/  LDL R27, [R1+0x24] ;  /* 0x00002400011b7983 */ /* 0x001ea80000100800 */
[----:B------:R-:W2:Y:S04]  /*12b280*/  LDL.LU R17, [R1+0x2be0] ;  /* 0x002be00001117983 */ /* 0x000ea80000300800 */
[----:B------:R0:W-:Y:S04]  /*12b290*/  STL.64 [R1+0x1a30], R12 ;  /* 0x001a300c01007387 */ /* 0x0001e80000100a00 */
[----:B------:R-:W2:Y:S04]  /*12b2a0*/  LDL.LU R34, [R1+0x2be4] ;  /* 0x002be40001227983 */ /* 0x000ea80000300800 */
[----:B------:R-:W2:Y:S01]  /*12b2b0*/  LDL.LU R35, [R1+0x2be8] ;  /* 0x002be80001237983 */ /* 0x000ea20000300800 */
[----:B0-----:R-:W-:-:S03]  /*12b2c0*/  IADD3 R12, P1, R29, R7, RZ ;  /* 0x000000071d0c7210 */ /* 0x001fc60007f3e0ff */
[----:B------:R-:W2:Y:S04]  /*12b2d0*/  LDL.LU R55, [R1+0x2bec] ;  /* 0x002bec0001377983 */ /* 0x000ea80000300800 */
[----:B------:R0:W-:Y:S01]  /*12b2e0*/  STL [R1+0x69dc], R41 ;  /* 0x0069dc2901007387 */ /* 0x0001e20000100800 */
[----:B------:R-:W-:-:S03]  /*12b2f0*/  IMAD.X R13, R40, 0x1, R49, P1 ;  /* 0x00000001280d7824 */ /* 0x000fc600008e0631 */
[----:B0-----:R-:W2:Y:S04]  /*12b300*/  LDL R41, [R1+0x2c] ;  /* 0x00002c0001297983 */ /* 0x001ea80000100800 */
[----:B------:R-:W-:Y:S04]  /*12b310*/  STL [R1+0x69f8], R46 ;  /* 0x0069f82e01007387 */ /* 0x000fe80000100800 */
[----:B------:R-:W2:Y:S04]  /*12b320*/  LDL.LU R45, [R1+0x2bd0] ;  /* 0x002bd000012d7983 */ /* 0x000ea80000300800 */
[----:B------:R-:W2:Y:S04]  /*12b330*/  LDL.LU R52, [R1+0x2bd4] ;  /* 0x002bd40001347983 */ /* 0x000ea80000300800 */
[----:B------:R0:W-:Y:S02]  /*12b340*/  STL.64 [R1+0x1a28], R12 ;  /* 0x001a280c01007387 */ /* 0x0001e40000100a00 */
[----:B0-----:R-:W-:-:S05]  /*12b350*/  IADD3 R12, P1, R29, R6, RZ ;  /* 0x000000061d0c7210 */ /* 0x001fca0007f3e0ff */
[----:B------:R-:W-:Y:S01]  /*12b360*/  IMAD.X R13, R40, 0x1, R5, P1 ;  /* 0x00000001280d7824 */ /* 0x000fe200008e0605 */
[----:B---3--:R-:W-:Y:S02]  /*12b370*/  F2FP.SATFINITE.E4M3.F32.PACK_AB_MERGE_C R43, R51, R25, RZ ;  /* 0x00000019332b723e */ /* 0x008fe400048070ff */
[----:B------:R-:W3:Y:S04]  /*12b380*/  LDL.LU R25, [R1+0x2bd8] ;  /* 0x002bd80001197983 */ /* 0x000ee80000300800 */
[----:B------:R-:W3:Y:S04]  /*12b390*/  LDL.LU R51, [R1+0x2bdc] ;  /* 0x002bdc0001337983 */ /* 0x000ee80000300800 */
[----:B------:R0:W-:Y:S04]  /*12b3a0*/  STL [R1+0x6a2c], R43 ;  /* 0x006a2c2b01007387 */ /* 0x0001e80000100800 */
[----:B0-----:R-:W3:Y:S01]  /*12b3b0*/  LDL R43, [R1+0x28] ;  /* 0x00002800012b7983 */ /* 0x001ee20000100800 */
        /* <DEDUP_REMOVED lines=8> */
[----:B------:R-:W4:Y:S04]  /*12b440*/  LDL.LU R20, [R1+0x2bb4] ;  /* 0x002bb40001147983 */ /* 0x000f280000300800 */
[----:B------:R-:W4:Y:S01]  /*12b450*/  LDL.LU R30, [R1+0x2bb8] ;  /* 0x002bb800011e7983 */ /* 0x000f220000300800 */
[----:B--2---:R-:W-:-:S03]  /*12b460*/  F2FP.SATFINITE.E4M3.F32.PACK_AB_MERGE_C R24, R59, R31, RZ ;  /* 0x0000001f3b18723e */ /* 0x004fc600048070ff */
[----:B------:R-:W2:Y:S04]  /*12b470*/  LDL.LU R18, [R1+0x2bbc] ;  /* 0x002bbc0001127983 */ /* 0x000ea80000300800 */
[----:B------:R-:W2:Y:S04]  /*12b480*/  LDL.LU R31, [R1+0x2c50] ;  /* 0x002c5000011f7983 */ /* 0x000ea80000300800 */
[----:B------:R-:W2:Y:S01]  /*12b490*/  LDL.LU R59, [R1+0x2c54] ;  /* 0x002c5400013b7983 */ /* 0x000ea20000300800 */
[----:B0-----:R-:W-:-:S05]  /*12b4a0*/  IADD3 R12, P1, R29, R4, RZ ;  /* 0x000000041d0c7210 */ /* 0x001fca0007f3e0ff */
[----:B------:R-:W-:Y:S01]  /*12b4b0*/  IMAD.X R13, R40, 0x1, R3, P1 ;  /* 0x00000001280d7824 */ /* 0x000fe200008e0603 */
[----:B------:R-:W-:-:S05]  /*12b4c0*/  F2FP.SATFINITE.E4M3.F32.PACK_AB_MERGE_C R47, R34, R17, RZ ;  /* 0x00000011222f723e */ /* 0x000fca00048070ff */
[----:B------:R-:W-:Y:S04]  /*12b4d0*/  STL [R1+0x6a48], R47 ;  /* 0x006a482f01007387 */ /* 0x000fe80000100800 */
[----:B------:R-:W2:Y:S01]  /*12b4e0*/  LDL.LU R17, [R1+0x2c58] ;  /* 0x002c580001117983 */ /* 0x000ea20000300800 */
[----:B------:R-:W-:-:S03]  /*12b4f0*/  F2FP.SATFINITE.E4M3.F32.PACK_AB_MERGE_C R56, R55, R35, RZ ;  /* 0x000000233738723e */ /* 0x000fc600048070ff */
[----:B------:R-:W2:Y:S04]  /*12b500*/  LDL.LU R34, [R1+0x2c5c] ;  /* 0x002c5c0001227983 */ /* 0x000ea80000300800 */
[----:B------:R0:W-:Y:S04]  /*12b510*/  STL.64 [R1+0x1a18], R12 ;  /* 0x001a180c01007387 */ /* 0x0001e80000100a00 */
[----:B------:R-:W2:Y:S04]  /*12b520*/  LDL.LU R35, [R1+0x2c40] ;  /* 0x002c400001237983 */ /* 0x000ea80000300800 */
[----:B------:R-:W2:Y:S01]  /*12b530*/  LDL.LU R55, [R1+0x2c44] ;  /* 0x002c440001377983 */ /* 0x000ea20000300800 */
[----:B0-----:R-:W-:-:S03]  /*12b540*/  IADD3 R12, P1, R29, R2, RZ ;  /* 0x000000021d0c7210 */ /* 0x001fc60007f3e0ff */
[----:B------:R0:W-:Y:S01]  /*12b550*/  STL [R1+0x6a4c], R56 ;  /* 0x006a4c3801007387 */ /* 0x0001e20000100800 */
[----:B------:R-:W-:Y:S01]  /*12b560*/  F2FP.SATFINITE.E4M3.F32.PACK_AB_MERGE_C R15, R52, R45, RZ ;  /* 0x0000002d340f723e */ /* 0x000fe200048070ff */
[----:B------:R-:W-:Y:S02]  /*12b570*/  IMAD.X R13, R40, 0x1, R0, P1 ;  /* 0x00000001280d7824 */ /* 0x000fe400008e0600 */
[----:B0-----:R-:W2:Y:S04]  /*12b580*/  LDL R56, [R1+0x14] ;  /* 0x0000140001387983 */ /* 0x001ea80000100800 */
[----:B------:R0:W-:Y:S04]  /*12b590*/  STL [R1+0x6a78], R15 ;  /* 0x006a780f01007387 */ /* 0x0001e80000100800 */
[----:B0-----:R-:W2:Y:S01]  /*12b5a0*/  LDL R15, [R1+0xc] ;  /* 0x00000c00010f7983 */ /* 0x001ea20000100800 */
[----:B---3--:R-:W-:-:S03]  /*12b5b0*/  F2FP.SATFINITE.E4M3.F32.PACK_AB_MERGE_C R47, R51, R25, RZ ;  /* 0x00000019332f723e */ /* 0x008fc600048070ff */
[----:B------:R-:W3:Y:S04]  /*12b5c0*/  LDL.LU R25, [R1+0x2c48] ;  /* 0x002c480001197983 */ /* 0x000ee80000300800 */
[----:B------:R-:W3:Y:S04]  /*12b5d0*/  LDL.LU R51, [R1+0x2c4c] ;  /* 0x002c4c0001337983 */ /* 0x000ee80000300800 */
[----:B------:R0:W-:Y:S04]  /*12b5e0*/  STL.64 [R1+0x1a10], R12 ;  /* 0x001a100c01007387 */ /* 0x0001e80000100a00 */
[----:B------:R1:W-:Y:S01]  /*12b5f0*/  STL [R1+0x6a88], R47 ;  /* 0x006a882f01007387 */ /* 0x0003e20000100800 */
[----:B0-----:R-:W-:-:S03]  /*12b600*/  IADD3 R12, P1, R29, R28, RZ ;  /* 0x0000001c1d0c7210 */ /* 0x001fc60007f3e0ff */
[----:B-1----:R-:W3:Y:S02]  /*12b610*/  LDL R47, [R1+0x10] ;  /* 0x00001000012f7983 */ /* 0x002ee40000100800 */
[----:B------:R-:W-:Y:S01]  /*12b620*/  IMAD.X R13, R40, 0x1, R42, P1 ;  /* 0x00000001280d7824 */ /* 0x000fe200008e062a */
[----:B----4-:R-:W-:Y:S02]  /*12b630*/  F2FP.SATFINITE.E4M3.F32.PACK_AB_MERGE_C R21, R21, R23, RZ ;  /* 0x000000171515723e */ /* 0x010fe400048070ff */
[----:B------:R-:W-:Y:S02]  /*12b640*/  F2FP.SATFINITE.E4M3.F32.PACK_AB_MERGE_C R19, R58, R19, RZ ;  /* 0x000000133a13723e */ /* 0x000fe400048070ff */
[----:B------:R-:W-:-:S05]  /*12b650*/  F2FP.SATFINITE.E4M3.F32.PACK_AB_MERGE_C R23, R20, R36, RZ ;  /* 0x000000241417723e */ /* 0x000fca00048070ff */
[----:B------:R-:W-:Y:S04]  /*12b660*/  STL [R1+0x6b0c], R23 ;  /* 0x006b0c1701007387 */ /* 0x000fe80000100800 */
[----:B------:R0:W-:Y:S04]  /*12b670*/  STL.64 [R1+0x1a08], R12 ;  /* 0x001a080c01007387 */ /* 0x0001e80000100a00 */
[----:B------:R-:W4:Y:S04]  /*12b680*/  LDL.LU R58, [R1+0x2ba0] ;  /* 0x002ba000013a7983 */ /* 0x000f280000300800 */
[----:B------:R-:W4:Y:S01]  /*12b690*/  LDL.LU R20, [R1+0x2ba4] ;  /* 0x002ba40001147983 */ /* 0x000f220000300800 */
[----:B0-----:R-:W-:-:S05]  /*12b6a0*/  IADD3 R12, P1, R29, R53, RZ ;  /* 0x000000351d0c7210 */ /* 0x001fca0007f3e0ff */
[----:B------:R-:W-:Y:S01]  /*12b6b0*/  IMAD.X R13, R40, 0x1, R57, P1 ;  /* 0x00000001280d7824 */ /* 0x000fe200008e0639 */
[----:B--2---:R-:W-:-:S04]  /*12b6c0*/  F2FP.SATFINITE.E4M3.F32.PACK_AB_MERGE_C R45, R18, R30, RZ ;  /* 0x0000001e122d723e */ /* 0x004fc800048070ff */
[----:B------:R0:W-:Y:S01]  /*12b6d0*/  STL.64 [R1+0x1a00], R12 ;  /* 0x001a000c01007387 */ /* 0x0001e20000100a00 */
[----:B------:R-:W-:-:S03]  /*12b6e0*/  F2FP.SATFINITE.E4M3.F32.PACK_AB_MERGE_C R37, R59, R31, RZ ;  /* 0x0000001f3b25723e */ /* 0x000fc600048070ff */
[----:B------:R1:W-:Y:S04]  /*12b6f0*/  STL.64 [R1+0x6ab0], R44 ;  /* 0x006ab02c01007387 */ /* 0x0003e80000100a00 */
[----:B------:R-:W2:Y:S01]  /*12b700*/  LDL.LU R31, [R1+0x2ba8] ;  /* 0x002ba800011f7983 */ /* 0x000ea20000300800 */
[----:B0-----:R-:W-:-:S03]  /*12b710*/  IADD3 R12, P1, R29, R41, RZ ;  /* 0x000000291d0c7210 */ /* 0x001fc60007f3e0ff */
[----:B------:R-:W2:Y:S02]  /*12b720*/  LDL.LU R59, [R1+0x2bac] ;  /* 0x002bac00013b7983 */ /* 0x000ea40000300800 */
[----:B------:R-:W-:-:S05]  /*12b730*/  IMAD.X R13, R40, 0x1, R43, P1 ;  /* 0x00000001280d7824 */ /* 0x000fca00008e062b */
[----:B------:R0:W-:Y:S04]  /*12b740*/  STL.64 [R1+0x19f8], R12 ;  /* 0x0019f80c01007387 */ /* 0x0001e80000100a00 */
[----:B------:R-:W2:Y:S04]  /*12b750*/  LDL.LU R36, [R1+0x2b90] ;  /* 0x002b900001247983 */ /* 0x000ea80000300800 */
[----:B------:R-:W2:Y:S01]  /*12b760*/  LDL.LU R30, [R1+0x2b94] ;  /* 0x002b9400011e7983 */ /* 0x000ea20000300800 */
[----:B-1----:R-:W-:Y:S02]  /*12b770*/  F2FP.SATFINITE.E4M3.F32.PACK_AB_MERGE_C R44, R34, R17, RZ ;  /* 0x00000011222c723e */ /* 0x002fe400048070ff */
[----:B------:R-:W-:Y:S01]  /*12b780*/  F2FP.SATFINITE.E4M3.F32.PACK_AB_MERGE_C R32, R55, R35, RZ ;  /* 0x000000233720723e */ /* 0x000fe200048070ff */
[----:B------:R-:W2:Y:S01]  /*12b790*/  LDL.LU R17, [R1+0x2b98] ;  /* 0x002b980001117983 */ /* 0x000ea20000300800 */
[----:B0-----:R-:W-:-:S03]  /*12b7a0*/  IADD3 R12, P1, R29, R27, RZ ;  /* 0x0000001b1d0c7210 */ /* 0x001fc60007f3e0ff */
[----:B------:R-:W2:Y:S02]  /*12b7b0*/  LDL.LU R34, [R1+0x2b9c] ;  /* 0x002b9c0001227983 */ /* 0x000ea40000300800 */
[----:B------:R-:W-:Y:S02]  /*12b7c0*/  IMAD.X R13, R40, 0x1, R22, P1 ;  /* 0x00000001280d7824 */ /* 0x000fe400008e0616 */
[----:B------:R-:W-:Y:S04]  /*12b7d0*/  STL [R1+0x6ac4], R44 ;  /* 0x006ac42c01007387 */ /* 0x000fe80000100800 */
[----:B------:R0:W-:Y:S04]  /*12b7e0*/  STL [R1+0x6b18], R32 ;  /* 0x006b182001007387 */ /* 0x0001e80000100800 */
[----:B0-----:R-:W2:Y:S04]  /*12b7f0*/  LDL.LU R32, [R1+0x2b88] ;  /* 0x002b880001207983 */ /* 0x001ea80000300800 */
[----:B------:R-:W2:Y:S04]  /*12b800*/  LDL.LU R44, [R1+0x2b8c] ;  /* 0x002b8c00012c7983 */ /* 0x000ea80000300800 */
[----:B------:R-:W2:Y:S04]  /*12b810*/  LDL.LU R35, [R1+0x2b70] ;  /* 0x002b700001237983 */ /* 0x000ea80000300800 */
[----:B------:R-:W-:Y:S04]  /*12b820*/  STL.64 [R1+0x19e8], R12 ;  /* 0x0019e80c01007387 */ /* 0x000fe80000100a00 */
[----:B------:R-:W2:Y:S04]  /*12b830*/  LDL.LU R55, [R1+0x2b74] ;  /* 0x002b740001377983 */ /* 0x000ea80000300800 */
[----:B------:R-:W2:Y:S04]  /*12b840*/  LDL.LU R45, [R1+0x2b78] ;  /* 0x002b7800012d7983 */ /* 0x000ea80000300800 */
[----:B------:R-:W2:Y:S01]  /*12b850*/  LDL.LU R23, [R1+0x2b7c] ;  /* 0x002b7c0001177983 */ /* 0x000ea20000300800 */
[----:B---3--:R-:W-:-:S03]  /*12b860*/  F2FP.SATFINITE.E4M3.F32.PACK_AB_MERGE_C R18, R51, R25, RZ ;  /* 0x000000193312723e */ /* 0x008fc600048070ff */
[----:B------:R-:W3:Y:S04]  /*12b870*/  LDL.LU R25, [R1+0x2b60] ;  /* 0x002b600001197983 */ /* 0x000ee80000300800 */
[----:B------:R-:W3:Y:S04]  /*12b880*/  LDL.LU R51, [R1+0x2b64] ;  /* 0x002b640001337983 */ /* 0x000ee80000300800 */
[----:B------:R-:W3:Y:S04]  /*12b890*/  LDL.LU R46, [R1+0x2b68] ;  /* 0x002b6800012e7983 */ /* 0x000ee80000300800 */
[----:B------:R-:W3:Y:S04]  /*12b8a0*/  LDL.LU R52, [R1+0x2b6c] ;  /* 0x002b6c0001347983 */ /* 0x000ee80000300800 */
[----:B------:R0:W-:Y:S04]  /*12b8b0*/  STL.64 [R1+0x6ae8], R18 ;  /* 0x006ae81201007387 */ /* 0x0001e80000100a00 */
[----:B0-----:R-:W3:Y:S01]  /*12b8c0*/  LDL.LU R19, [R1+0x2b84] ;  /* 0x002b840001137983 */ /* 0x001ee20000300800 */
[----:B----4-:R-:W-:-:S05]  /*12b8d0*/  F2FP.SATFINITE.E4M3.F32.PACK_AB_MERGE_C R39, R20, R58, RZ ;  /* 0x0000003a1427723e */ /* 0x010fca00048070ff */
[----:B------:R0:W-:Y:S04]  /*12b8e0*/  STL.64 [R1+0x6b00], R38 ;  /* 0x006b002601007387 */ /* 0x0001e80000100a00 */
[----:B0-----:R-:W3:Y:S01]  /*12b8f0*/  LDL.LU R39, [R1+0x2b80] ;  /* 0x002b800001277983 */ /* 0x001ee20000300800 */
[----:B------:R-:W-:-:S03]  /*12b900*/  IADD3 R12, P1, R29, R61, RZ ;  /* 0x0000003d1d0c7210 */ /* 0x000fc60007f3e0ff */
[----:B------:R-:W4:Y:S02]  /*12b910*/  LDL.LU R58, [R1+0x2ac0] ;  /* 0x002ac000013a7983 */ /* 0x000f240000300800 */
[----:B------:R-:W-:Y:S02]  /*12b920*/  IMAD.X R13, R40, 0x1, R60, P1 ;  /* 0x00000001280d7824 */ /* 0x000fe400008e063c */
[----:B------:R-:W4:Y:S01]  /*12b930*/  LDL.LU R20, [R1+0x2ac4] ;  /* 0x002ac40001147983 */ /* 0x000f220000300800 */
[----:B--2---:R-:W-:-:S03]  /*12b940*/  F2FP.SATFINITE.E4M3.F32.PACK_AB_MERGE_C R18, R59, R31, RZ ;  /* 0x0000001f3b12723e */ /* 0x004fc600048070ff */
[----:B------:R0:W-:Y:S04]  /*12b950*/  STL.64 [R1+0x19f0], R12 ;  /* 0x0019f00c01007387 */ /* 0x0001e80000100a00 */
[----:B------:R-:W2:Y:S04]  /*12b960*/  LDL.LU R31, [R1+0x2ac8] ;  /* 0x002ac800011f7983 */ /* 0x000ea80000300800 */
[----:B------:R-:W2:Y:S04]  /*12b970*/  LDL.LU R59, [R1+0x2acc] ;  /* 0x002acc00013b7983 */ /* 0x000ea80000300800 */
[----:B------:R-:W-:Y:S01]  /*12b980*/  STL [R1+0x6b1c], R18 ;  /* 0x006b1c1201007387 */ /* 0x000fe20000100800 */
[----:B0-----:R-:W-:-:S03]  /*12b990*/  F2FP.SATFINITE.E4M3.F32.PACK_AB_MERGE_C R12, R30, R36, RZ ;  /* 0x000000241e0c723e */ /* 0x001fc600048070ff */
[----:B------:R-:W4:Y:S04]  /*12b9a0*/  LDL.LU R36, [R1+0x2d40] ;  /* 0x002d400001247983 */ /* 0x000f280000300800 */
[----:B------:R-:W4:Y:S04]  /*12b9b0*/  LDL.LU R30, [R1+0x2d44] ;  /* 0x002d4400011e7983 */ /* 0x000f280000300800 */
[----:B------:R0:W-:Y:S02]  /*12b9c0*/  STL [R1+0x1d2c], R12 ;  /* 0x001d2c0c01007387 */ /* 0x0001e40000100800 */
[----:B0-----:R-:W-:-:S05]  /*12b9d0*/  IADD3 R12, P1, R29, R56, RZ ;  /* 0x000000381d0c7210 */ /* 0x001fca0007f3e0ff */
[----:B------:R-:W-:-:S05]  /*12b9e0*/  IMAD.X R13, R40, 0x1, R47, P1 ;  /* 0x00000001280d7824 */ /* 0x000fca00008e062f */
[----:B------:R0:W-:Y:S04]  /*12b9f0*/  STL.64 [R1+0x19e0], R12 ;  /* 0x0019e00c01007387 */ /* 0x0001e80000100a00 */
[----:B0-----:R-:W2:Y:S01]  /*12ba00*/  LDL.LU.64 R12, [R1+0x6b60] ;  /* 0x006b6000010c7983 */ /* 0x001ea20000300a00 */
[----:B------:R-:W-:-:S03]  /*12ba10*/  F2FP.SATFINITE.E4M3.F32.PACK_AB_MERGE_C R18, R34, R17, RZ ;  /* 0x000000112212723e */ /* 0x000fc600048070ff */
[----:B------:R-:W4:Y:S04]  /*12ba20*/  LDL.LU R17, [R1+0x2d48] ;  /* 0x002d480001117983 */ /* 0x000f280000300800 */
[----:B------:R-:W4:Y:S04]  /*12ba30*/  LDL.LU R34, [R1+0x2d4c] ;  /* 0x002d4c0001227983 */ /* 0x000f280000300800 */
[----:B------:R0:W-:Y:S02]  /*12ba40*/  STL [R1+0x1e28], R18 ;  /* 0x001e281201007387 */ /* 0x0001e40000100800 */
[----:B0-----:R-:W-:-:S02]  /*12ba50*/  IADD3 R18, P1, R29, R15, RZ ;  /* 0x0000000f1d127210 */ /* 0x001fc40007f3e0ff */
[----:B---3--:R-:W-:-:S03]  /*12ba60*/  F2FP.SATFINITE.E4M3.F32.PACK_AB_MERGE_C R38, R19, R39, RZ ;  /* 0x000000271326723e */ /* 0x008fc600048070ff */
[----:B------:R-:W-:Y:S02]  /*12ba70*/  IMAD.X R19, R40, 0x1, R48, P1 ;  /* 0x0000000128137824 */ /* 0x000fe400008e0630 */
[----:B------:R-:W-:Y:S04]  /*12ba80*/  STL [R1+0x840], R38 ;  /* 0x0008402601007387 */ /* 0x000fe80000100800 */
[----:B------:R0:W-:Y:S02]  /*12ba90*/  STL.64 [R1+0x19d8], R18 ;  /* 0x0019d81201007387 */ /* 0x0001e40000100a00 */
[----:B0-----:R-:W-:Y:S02]  /*12baa0*/  F2FP.SATFINITE.E4M3.F32.PACK_AB_MERGE_C R19, R44, R32, RZ ;  /* 0x000000202c13723e */ /* 0x001fe400048070ff */
[----:B------:R-:W-:-:S02]  /*12bab0*/  F2FP.SATFINITE.E4M3.F32.PACK_AB_MERGE_C R18, R55, R35, RZ ;  /* 0x000000233712723e */ /* 0x000fc400048070ff */
[----:B------:R-:W3:Y:S04]  /*12bac0*/  LDL.LU R35, [R1+0x2d30] ;  /* 0x002d300001237983 */ /* 0x000ee80000300800 */
[----:B------:R-:W-:Y:S04]  /*12bad0*/  STL [R1+0x860], R19 ;  /* 0x0008601301007387 */ /* 0x000fe80000100800 */
[----:B------:R-:W3:Y:S04]  /*12bae0*/  LDL.LU R55, [R1+0x2d34] ;  /* 0x002d340001377983 */ /* 0x000ee80000300800 */
[----:B------:R0:W-:Y:S02]  /*12baf0*/  STL [R1+0x398], R18 ;  /* 0x0003981201007387 */ /* 0x0001e40000100800 */
        /* <DEDUP_REMOVED lines=10> */
[----:B--2---:R-:W-:-:S05]  /*12bba0*/  IMAD.X R19, R40, 0x1, R13, P1 ;  /* 0x0000000128137824 */ /* 0x004fca00008e060d */
[----:B------:R0:W-:Y:S01]  /*12bbb0*/  STL.64 [R1+0x19c8], R18 ;  /* 0x0019c81201007387 */ /* 0x0001e20000100a00 */
[----:B------:R-:W-:Y:S02]  /*12bbc0*/  F2FP.SATFINITE.E4M3.F32.PACK_AB_MERGE_C R23, R52, R46, RZ ;  /* 0x0000002e3417723e */ /* 0x000fe400048070ff */
[----:B0-----:R-:W-:-:S03]  /*12bbd0*/  IADD3 R18, P1, R29, R12, RZ ;  /* 0x0000000c1d127210 */ /* 0x001fc60007f3e0ff */
[----:B------:R4:W-:Y:S02]  /*12bbe0*/  STL [R1+0x38c], R23 ;  /* 0x00038c1701007387 */ /* 0x0009e40000100800 */
[----:B------:R-:W-:-:S05]  /*12bbf0*/  IMAD.X R19, R40, 0x1, R14, P1 ;  /* 0x0000000128137824 */ /* 0x000fca00008e060e */
[----:B------:R0:W-:Y:S04]  /*12bc00*/  STL.64 [R1+0x19c0], R18 ;  /* 0x0019c01201007387 */ /* 0x0001e80000100a00 */
[----:B------:R-:W2:Y:S01]  /*12bc10*/  LDL.LU R40, [R1+0x2d20] ;  /* 0x002d200001287983 */ /* 0x000ea20000300800 */
[----:B------:R-:W-:Y:S01]  /*12bc20*/  VIADD R39, R29, UR6 ;  /* 0x000000061d277c36 */ /* 0x000fe20008000000 */
[----:B----4-:R-:W-:Y:S01]  /*12bc30*/  F2FP.SATFINITE.E4M3.F32.PACK_AB_MERGE_C R23, R30, R36, RZ ;  /* 0x000000241e17723e */ /* 0x010fe200048070ff */
[----:B------:R-:W-:Y:S01]  /*12bc40*/  ULDC UR6, c[0x0][0x248] ;  /* 0x0000920000067ab9 */ /* 0x000fe20000000800 */
[----:B0-----:R-:W-:Y:S02]  /*12bc50*/  F2FP.SATFINITE.E4M3.F32.PACK_AB_MERGE_C R18, R20, R58, RZ ;  /* 0x0000003a1412723e */ /* 0x001fe400048070ff */
[----:B------:R-:W2:Y:S04]  /*12bc60*/  LDL.LU R20, [R1+0x2d24] ;  /* 0x002d240001147983 */ /* 0x000ea80000300800 */
[----:B------:R0:W-:Y:S01]  /*12bc70*/  STL [R1+0x2d4], R18 ;  /* 0x0002d41201007387 */ /* 0x0001e20000100800 */
[----:B------:R-:W-:-:S02]  /*12bc80*/  SHF.R.S32.HI R58, RZ, 0x1f, R39 ;  /* 0x0000001fff3a7819 */ /* 0x000fc40000011427 */
[----:B0-----:R-:W-:Y:S02]  /*12bc90*/  F2FP.SATFINITE.E4M3.F32.PACK_AB_MERGE_C R18, R59, R31, RZ ;  /* 0x0000001f3b12723e */ /* 0x001fe400048070ff */
[----:B------:R-:W4:Y:S04]  /*12bca0*/  LDL.LU R31, [R1+0x2d28] ;  /* 0x002d2800011f7983 */ /* 0x000f280000300800 */
[----:B------:R-:W4:Y:S04]  /*12bcb0*/  LDL.LU R59, [R1+0x2d2c] ;  /* 0x002d2c00013b7983 */ /* 0x000f280000300800 */
[----:B------:R0:W-:Y:S02]  /*12bcc0*/  STL [R1+0x2d8], R18 ;  /* 0x0002d81201007387 */ /* 0x0001e40000100800 */
[----:B0-----:R-:W-:-:S02]  /*12bcd0*/  IADD3 R18, P1, R39, R8, RZ ;  /* 0x0000000827127210 */ /* 0x001fc40007f3e0ff */
[----:B------:R-:W-:Y:S03]  /*12bce0*/  STL [R1+0x294], R23 ;  /* 0x0002941701007387 */ /* 0x000fe60000100800 */
[----:B------:R-:W-:-:S05]  /*12bcf0*/  IMAD.X R19, R58, 0x1, R26, P1 ;  /* 0x000000013a137824 */ /* 0x000fca00008e061a */
[----:B------:R0:W-:Y:S04]  /*12bd00*/  STL.64 [R1+0x19b8], R18 ;  /* 0x0019b81201007387 */ /* 0x0001e80000100a00 */
[----:B------:R-:W4:Y:S01]  /*12bd10*/  LDL.LU R44, [R1+0x2d10] ;  /* 0x002d1000012c7983 */ /* 0x000f220000300800 */
[----:B0-----:R-:W-:-:S03]  /*12bd20*/  F2FP.SATFINITE.E4M3.F32.PACK_AB_MERGE_C R18, R34, R17, RZ ;  /* 0x000000112212723e */ /* 0x001fc600048070ff */
[----:B------:R-:W4:Y:S04]  /*12bd30*/  LDL.LU R17, [R1+0x2d14] ;  /* 0x002d140001117983 */ /* 0x000f280000300800 */
[----:B------:R0:W-:Y:S04]  /*12bd40*/  STL [R1+0x2a0], R18 ;  /* 0x0002a01201007387 */ /* 0x0001e80000100800 */
[----:B------:R-:W4:Y:S04]  /*12bd50*/  LDL.LU R45, [R1+0x2d18] ;  /* 0x002d1800012d7983 */ /* 0x000f280000300800 */
[----:B------:R-:W4:Y:S04]  /*12bd60*/  LDL.LU R34, [R1+0x2d1c] ;  /* 0x002d1c0001227983 */ /* 0x000f280000300800 */
[----:B------:R-:W4:Y:S04]  /*12bd70*/  LDL.LU R23, [R1+0x2d00] ;  /* 0x002d000001177983 */ /* 0x000f280000300800 */
[----:B------:R-:W4:Y:S01]  /*12bd80*/  LDL.LU R30, [R1+0x2d04] ;  /* 0x002d0400011e7983 */ /* 0x000f220000300800 */
[----:B---3--:R-:W-:-:S05]  /*12bd90*/  F2FP.SATFINITE.E4M3.F32.PACK_AB_MERGE_C R36, R55, R35, RZ ;  /* 0x000000233724723e */ /* 0x008fca00048070ff */
[----:B------:R1:W-:Y:S04]  /*12bda0*/  STL.64 [R1+0x6ac8], R36 ;  /* 0x006ac82401007387 */ /* 0x0003e80000100a00 */
[----:B------:R-:W3:Y:S04]  /*12bdb0*/  LDL.LU R35, [R1+0x2d08] ;  /* 0x002d080001237983 */ /* 0x000ee80000300800 */
[----:B------:R-:W3:Y:S01]  /*12bdc0*/  LDL.LU R55, [R1+0x2d0c] ;  /* 0x002d0c0001377983 */ /* 0x000ee20000300800 */
[----:B0-----:R-:W-:-:S05]  /*12bdd0*/  IADD3 R18, P1, R39, R10, RZ ;  /* 0x0000000a27127210 */ /* 0x001fca0007f3e0ff */
[----:B------:R-:W-:-:S05]  /*12bde0*/  IMAD.X R19, R58, 0x1, R9, P1 ;  /* 0x000000013a137824 */ /* 0x000fca00008e0609 */
[----:B------:R0:W-:Y:S04]  /*12bdf0*/  STL.64 [R1+0x19b0], R18 ;  /* 0x0019b01201007387 */ /* 0x0001e80000100a00 */
[----:B-1----:R-:W3:Y:S04]  /*12be00*/  LDL.LU R37, [R1+0x2cf0] ;  /* 0x002cf00001257983 */ /* 0x002ee80000300800 */
[----:B------:R-:W3:Y:S04]  /*12be10*/  LDL.LU R52, [R1+0x2cf4] ;  /* 0x002cf40001347983 */ /* 0x000ee80000300800 */
[----:B------:R-:W3:Y:S01]  /*12be20*/  LDL.LU R29, [R1+0x2cf8] ;  /* 0x002cf800011d7983 */ /* 0x000ee20000300800 */
[----:B0-----:R-:W-:-:S02]  /*12be30*/  IADD3 R18, P1, R39, R7, RZ ;  /* 0x0000000727127210 */ /* 0x001fc40007f3e0ff */
[----:B------:R-:W-:Y:S02]  /*12be40*/  F2FP.SATFINITE.E4M3.F32.PACK_AB_MERGE_C R25, R51, R25, RZ ;  /* 0x000000193319723e */ /* 0x000fe400048070ff */
[----:B------:R-:W3:Y:S01]  /*12be50*/  LDL.LU R51, [R1+0x2cfc] ;  /* 0x002cfc0001337983 */ /* 0x000ee20000300800 */
[----:B------:R-:W-:-:S03]  /*12be60*/  IMAD.X R19, R58, 0x1, R49, P1 ;  /* 0x000000013a137824 */ /* 0x000fc600008e0631 */
[----:B------:R-:W3:Y:S04]  /*12be70*/  LDL.LU R36, [R1+0x2ce0] ;  /* 0x002ce00001247983 */ /* 0x000ee80000300800 */
[----:B------:R-:W3:Y:S04]  /*12be80*/  LDL.LU R46, [R1+0x2ce4] ;  /* 0x002ce400012e7983 */ /* 0x000ee80000300800 */
[----:B------:R-:W-:Y:S01]  /*12be90*/  STL.64 [R1+0x69f0], R24 ;  /* 0x0069f01801007387 */ /* 0x000fe20000100a00 */
[----:B--2---:R-:W-:-:S05]  /*12bea0*/  F2FP.SATFINITE.E4M3.F32.PACK_AB_MERGE_C R40, R20, R40, RZ ;  /* 0x000000281428723e */ /* 0x004fca00048070ff */
[----:B------:R-:W-:Y:S01]  /*12beb0*/  STL [R1+0x6b28], R40 ;  /* 0x006b282801007387 */ /* 0x000fe20000100800 */
[----:B----4-:R-:W-:-:S03]  /*12bec0*/  F2FP.SATFINITE.E4M3.F32.PACK_AB_MERGE_C R20, R59, R31, RZ ;  /* 0x0000001f3b14723e */ /* 0x010fc600048070ff */
[----:B------:R-:W2:Y:S04]  /*12bed0*/  LDL.LU R31, [R1+0x2ce8] ;  /* 0x002ce800011f7983 */ /* 0x000ea80000300800 */
[----:B------:R-:W2:Y:S04]  /*12bee0*/  LDL.LU R59, [R1+0x2cec] ;  /* 0x002cec00013b7983 */ /* 0x000ea80000300800 */
[----:B------:R0:W-:Y:S04]  /*12bef0*/  STL.64 [R1+0x19a8], R18 ;  /* 0x0019a81201007387 */ /* 0x0001e80000100a00 */
[----:B0-----:R-:W4:Y:S04]  /*12bf00*/  LDL.LU R18, [R1+0x2cd0] ;  /* 0x002cd00001127983 */ /* 0x001f280000300800 */
[----:B------:R-:W4:Y:S04]  /*12bf10*/  LDL.LU R38, [R1+0x2cd4] ;  /* 0x002cd40001267983 */ /* 0x000f280000300800 */
[----:B------:R-:W4:Y:S04]  /*12bf20*/  LDL.LU R19, [R1+0x2cd8] ;  /* 0x002cd80001137983 */ /* 0x000f280000300800 */
[----:B------:R-:W4:Y:S04]  /*12bf30*/  LDL.LU R32, [R1+0x2cdc] ;  /* 0x002cdc0001207983 */ /* 0x000f280000300800 */
[----:B------:R0:W-:Y:S01]  /*12bf40*/  STL.64 [R1+0x6a80], R20 ;  /* 0x006a801401007387 */ /* 0x0001e20000100a00 */
[----:B------:R-:W-:-:S02]  /*12bf50*/  F2FP.SATFINITE.E4M3.F32.PACK_AB_MERGE_C R17, R17, R44, RZ ;  /* 0x0000002c1111723e */ /* 0x000fc400048070ff */
[----:B0-----:R-:W-:-:S03]  /*12bf60*/  IADD3 R20, P1, R39, R6, RZ ;  /* 0x0000000627147210 */ /* 0x001fc60007f3e0ff */
[----:B------:R-:W-:Y:S02]  /*12bf70*/  STL [R1+0x6b38], R17 ;  /* 0x006b381101007387 */ /* 0x000fe40000100800 */
[----:B------:R-:W-:-:S05]  /*12bf80*/  IMAD.X R21, R58, 0x1, R5, P1 ;  /* 0x000000013a157824 */ /* 0x000fca00008e0605 */
[----:B------:R0:W-:Y:S01]  /*12bf90*/  STL.64 [R1+0x19a0], R20 ;  /* 0x0019a01401007387 */ /* 0x0001e20000100a00 */
[----:B------:R-:W-:-:S03]  /*12bfa0*/  F2FP.SATFINITE.E4M3.F32.PACK_AB_MERGE_C R34, R34, R45, RZ ;  /* 0x0000002d2222723e */ /* 0x000fc600048070ff */
[----:B------:R-:W4:Y:S04]  /*12bfb0*/  LDL.LU R44, [R1+0x2d70] ;  /* 0x002d7000012c7983 */ /* 0x000f280000300800 */
[----:B------:R-:W4:Y:S01]  /*12bfc0*/  LDL.LU R45, [R1+0x2d74] ;  /* 0x002d7400012d7983 */ /* 0x000f220000300800 */
[----:B0-----:R-:W-:-:S05]  /*12bfd0*/  IADD3 R20, P1, R39, R4, RZ ;  /* 0x0000000427147210 */ /* 0x001fca0007f3e0ff */
[----:B------:R-:W-:Y:S01]  /*12bfe0*/  IMAD.X R21, R58, 0x1, R3, P1 ;  /* 0x000000013a157824 */ /* 0x000fe200008e0603 */
[----:B------:R-:W-:-:S04]  /*12bff0*/  F2FP.SATFINITE.E4M3.F32.PACK_AB_MERGE_C R30, R30, R23, RZ ;  /* 0x000000171e1e723e */ /* 0x000fc800048070ff */
[----:B------:R0:W-:Y:S04]  /*12c000*/  STL.64 [R1+0x1998], R20 ;  /* 0x0019981401007387 */ /* 0x0001e80000100a00 */
[----:B------:R-:W4:Y:S01]  /*12c010*/  LDL.LU R23, [R1+0x2d78] ;  /* 0x002d780001177983 */ /* 0x000f220000300800 */
[----:B---3--:R-:W-:-:S03]  /*12c020*/  F2FP.SATFINITE.E4M3.F32.PACK_AB_MERGE_C R55, R55, R35, RZ ;  /* 0x000000233737723e */ /* 0x008fc600048070ff */
[----:B------:R-:W3:Y:S01]  /*12c030*/  LDL.LU R35, [R1+0x2d7c] ;  /* 0x002d7c0001237983 */ /* 0x000ee20000300800 */
[----:B0-----:R-:W-:-:S03]  /*12c040*/  IADD3 R20, P1, R39, R2, RZ ;  /* 0x0000000227147210 */ /* 0x001fc60007f3e0ff */
[----:B------:R-:W-:Y:S02]  /*12c050*/  STL.64 [R1+0x6a00], R54 ;  /* 0x006a003601007387 */ /* 0x000fe40000100a00 */
[----:B------:R-:W-:Y:S01]  /*12c060*/  IMAD.X R21, R58, 0x1, R0, P1 ;  /* 0x000000013a157824 */ /* 0x000fe200008e0600 */
[----:B------:R-:W-:Y:S02]  /*12c070*/  F2FP.SATFINITE.E4M3.F32.PACK_AB_MERGE_C R52, R52, R37, RZ ;  /* 0x000000253434723e */ /* 0x000fe400048070ff */
[----:B------:R-:W3:Y:S01]  /*12c080*/  LDL.LU R37, [R1+0x2d60] ;  /* 0x002d600001257983 */ /* 0x000ee20000300800 */
[----:B------:R-:W-:-:S03]  /*12c090*/  F2FP.SATFINITE.E4M3.F32.PACK_AB_MERGE_C R51, R51, R29, RZ ;  /* 0x0000001d3333723e */ /* 0x000fc600048070ff */
[----:B------:R-:W3:Y:S04]  /*12c0a0*/  LDL.LU R29, [R1+0x2d64] ;  /* 0x002d6400011d7983 */ /* 0x000ee80000300800 */
[----:B------:R0:W-:Y:S04]  /*12c0b0*/  STL.64 [R1+0x1990], R20 ;  /* 0x0019901401007387 */ /* 0x0001e80000100a00 */
[----:B------:R1:W-:Y:S01]  /*12c0c0*/  STL.64 [R1+0x6a38], R50 ;  /* 0x006a383201007387 */ /* 0x0003e20000100a00 */
[----:B0-----:R-:W-:Y:S02]  /*12c0d0*/  IADD3 R20, P1, R39, R28, RZ ;  /* 0x0000001c27147210 */ /* 0x001fe40007f3e0ff */
[----:B-1----:R-:W-:-:S03]  /*12c0e0*/  F2FP.SATFINITE.E4M3.F32.PACK_AB_MERGE_C R50, R46, R36, RZ ;  /* 0x000000242e32723e */ /* 0x002fc600048070ff */
[C---:B------:R-:W-:Y:S01]  /*12c0f0*/  IMAD.X R21, R58.reuse, 0x1, R42, P1 ;  /* 0x000000013a157824 */ /* 0x040fe200008e062a */
[----:B------:R-:W-:Y:S01]  /*12c100*/  IADD3 R24, P1, R39, R53, RZ ;  /* 0x0000003527187210 */ /* 0x000fe20007f3e0ff */
[----:B------:R-:W-:Y:S04]  /*12c110*/  STL [R1+0x6af0], R50 ;  /* 0x006af03201007387 */ /* 0x000fe80000100800 */
[----:B------:R-:W-:Y:S01]  /*12c120*/  IMAD.X R25, R58, 0x1, R57, P1 ;  /* 0x000000013a197824 */ /* 0x000fe200008e0639 */
[----:B--2---:R-:W-:Y:S02]  /*12c130*/  F2FP.SATFINITE.E4M3.F32.PACK_AB_MERGE_C R46, R59, R31, RZ ;  /* 0x0000001f3b2e723e */ /* 0x004fe400048070ff */
[----:B------:R-:W2:Y:S04]  /*12c140*/  LDL.LU R31, [R1+0x2d68] ;  /* 0x002d6800011f7983 */ /* 0x000ea80000300800 */
[----:B------:R-:W2:Y:S04]  /*12c150*/  LDL.LU R59, [R1+0x2d6c] ;  /* 0x002d6c00013b7983 */ /* 0x000ea80000300800 */
[----:B------:R4:W-:Y:S04]  /*12c160*/  STL.64 [R1+0x1988], R20 ;  /* 0x0019881401007387 */ /* 0x0009e80000100a00 */
[----:B------:R-:W-:Y:S01]  /*12c170*/  STL [R1+0x69fc], R46 ;  /* 0x0069fc2e01007387 */ /* 0x000fe20000100800 */
[----:B----4-:R-:W-:-:S03]  /*12c180*/  F2FP.SATFINITE.E4M3.F32.PACK_AB_MERGE_C R21, R38, R18, RZ ;  /* 0x000000122615723e */ /* 0x010fc600048070ff */
[----:B------:R-:W4:Y:S01]  /*12c190*/  LDL.LU R18, [R1+0x2cc4] ;  /* 0x002cc40001127983 */ /* 0x000f220000300800 */
[----:B------:R-:W-:-:S03]  /*12c1a0*/  F2FP.SATFINITE.E4M3.F32.PACK_AB_MERGE_C R20, R32, R19, RZ ;  /* 0x000000132014723e */ /* 0x000fc600048070ff */
[----:B------:R-:W4:Y:S04]  /*12c1b0*/  LDL.LU R38, [R1+0x2cc8] ;  /* 0x002cc80001267983 */ /* 0x000f280000300800 */
[----:B------:R-:W-:Y:S04]  /*12c1c0*/  STL.64 [R1+0x1980], R24 ;  /* 0x0019801801007387 */ /* 0x000fe80000100a00 */
[----:B------:R-:W4:Y:S04]  /*12c1d0*/  LDL.LU R19, [R1+0x2ccc] ;  /* 0x002ccc0001137983 */ /* 0x000f280000300800 */
[----:B------:R-:W4:Y:S04]  /*12c1e0*/  LDL.LU R51, [R1+0x2cb0] ;  /* 0x002cb00001337983 */ /* 0x000f280000300800 */
[----:B------:R-:W4:Y:S04]  /*12c1f0*/  LDL.LU R54, [R1+0x2cb4] ;  /* 0x002cb40001367983 */ /* 0x000f280000300800 */
[----:B------:R0:W-:Y:S04]  /*12c200*/  STL.64 [R1+0x6ad8], R20 ;  /* 0x006ad81401007387 */ /* 0x0001e80000100a00 */
[----:B0-----:R-:W4:Y:S01]  /*12c210*/  LDL.LU R20, [R1+0x2cc0] ;  /* 0x002cc00001147983 */ /* 0x001f220000300800 */
[----:B------:R-:W-:-:S02]  /*12c220*/  F2FP.SATFINITE.E4M3.F32.PACK_AB_MERGE_C R24, R45, R44, RZ ;  /* 0x0000002c2d18723e */ /* 0x000fc400048070ff */
[----:B------:R-:W-:-:S03]  /*12c230*/  IADD3 R44, P1, R39, R41, RZ ;  /* 0x00000029272c7210 */ /* 0x000fc60007f3e0ff */
[----:B------:R-:W-:Y:S02]  /*12c240*/  STL [R1+0x6b48], R24 ;  /* 0x006b481801007387 */ /* 0x000fe40000100800 */
[----:B------:R-:W-:Y:S02]  /*12c250*/  IMAD.X R45, R58, 0x1, R43, P1 ;  /* 0x000000013a2d7824 */ /* 0x000fe400008e062b */
[----:B------:R-:W4:Y:S01]  /*12c260*/  LDL.LU R32, [R1+0x2cb8] ;  /* 0x002cb80001207983 */ /* 0x000f220000300800 */
[----:B---3--:R-:W-:-:S03]  /*12c270*/  F2FP.SATFINITE.E4M3.F32.PACK_AB_MERGE_C R35, R35, R23, RZ ;  /* 0x000000172323723e */ /* 0x008fc600048070ff */
[----:B------:R-:W3:Y:S04]  /*12c280*/  LDL.LU R23, [R1+0x2cbc] ;  /* 0x002cbc0001177983 */ /* 0x000ee80000300800 */
[----:B------:R0:W-:Y:S04]  /*12c290*/  STL.64 [R1+0x1978], R44 ;  /* 0x0019782c01007387 */ /* 0x0001e80000100a00 */
[----:B------:R-:W3:Y:S04]  /*12c2a0*/  LDL.LU R21, [R1+0x2ca0] ;  /* 0x002ca00001157983 */ /* 0x000ee80000300800 */
[----:B------:R-:W3:Y:S04]  /*12c2b0*/  LDL.LU R46, [R1+0x2ca4] ;  /* 0x002ca400012e7983 */ /* 0x000ee80000300800 */
[----:B------:R-:W3:Y:S04]  /*12c2c0*/  LDL.LU R55, [R1+0x2ca8] ;  /* 0x002ca80001377983 */ /* 0x000ee80000300800 */
[----:B------:R-:W3:Y:S04]  /*12c2d0*/  LDL.LU R17, [R1+0x2cac] ;  /* 0x002cac0001117983 */ /* 0x000ee80000300800 */
[----:B0-----:R-:W3:Y:S04]  /*12c2e0*/  LDL.LU R44, [R1+0x2c90] ;  /* 0x002c9000012c7983 */ /* 0x001ee80000300800 */
[----:B------:R-:W3:Y:S01]  /*12c2f0*/  LDL.LU R45, [R1+0x2c94] ;  /* 0x002c9400012d7983 */ /* 0x000ee20000300800 */
[----:B------:R-:W-:-:S02]  /*12c300*/  IADD3 R24, P1, R39, R27, RZ ;  /* 0x0000001b27187210 */ /* 0x000fc40007f3e0ff */
[----:B------:R-:W-:Y:S01]  /*12c310*/  F2FP.SATFINITE.E4M3.F32.PACK_AB_MERGE_C R36, R29, R37, RZ ;  /* 0x000000251d24723e */ /* 0x000fe200048070ff */
[----:B------:R-:W-:Y:S02]  /*12c320*/  STL.64 [R1+0x6b10], R34 ;  /* 0x006b102201007387 */ /* 0x000fe40000100a00 */
[----:B------:R-:W-:Y:S02]  /*12c330*/  IMAD.X R25, R58, 0x1, R22, P1 ;  /* 0x000000013a197824 */ /* 0x000fe400008e0616 */
[----:B------:R-:W-:Y:S04]  /*12c340*/  STL [R1+0x6b4c], R36 ;  /* 0x006b4c2401007387 */ /* 0x000fe80000100800 */
[----:B------:R-:W3:Y:S04]  /*12c350*/  LDL.LU R40, [R1+0x2c98] ;  /* 0x002c980001287983 */ /* 0x000ee80000300800 */
[----:B------:R-:W3:Y:S04]  /*12c360*/  LDL.LU R29, [R1+0x2c9c] ;  /* 0x002c9c00011d7983 */ /* 0x000ee80000300800 */
[----:B------:R0:W-:Y:S04]  /*12c370*/  STL.64 [R1+0x1968], R24 ;  /* 0x0019681801007387 */ /* 0x0001e80000100a00 */
[----:B------:R-:W3:Y:S04]  /*12c380*/  LDL.LU R50, [R1+0x2c80] ;  /* 0x002c800001327983 */ /* 0x000ee80000300800 */
[----:B0-----:R-:W3:Y:S04]  /*12c390*/  LDL.LU R25, [R1+0x2c84] ;  /* 0x002c840001197983 */ /* 0x001ee80000300800 */
[----:B------:R-:W3:Y:S01]  /*12c3a0*/  LDL.LU R37, [R1+0x2c88] ;  /* 0x002c880001257983 */ /* 0x000ee20000300800 */
[----:B--2---:R-:W-:-:S03]  /*12c3b0*/  F2FP.SATFINITE.E4M3.F32.PACK_AB_MERGE_C R31, R59, R31, RZ ;  /* 0x0000001f3b1f723e */ /* 0x004fc600048070ff */
[----:B------:R-:W2:Y:S04]  /*12c3c0*/  LDL.LU R59, [R1+0x2c8c] ;  /* 0x002c8c00013b7983 */ /* 0x000ea80000300800 */
[----:B------:R0:W-:Y:S02]  /*12c3d0*/  STL.64 [R1+0x6b20], R30 ;  /* 0x006b201e01007387 */ /* 0x0001e40000100a00 */
[----:B0-----:R-:W-:-:S05]  /*12c3e0*/  IADD3 R30, P1, R39, R61, RZ ;  /* 0x0000003d271e7210 */ /* 0x001fca0007f3e0ff */
[----:B------:R-:W-:Y:S01]  /*12c3f0*/  IMAD.X R31, R58, 0x1, R60, P1 ;  /* 0x000000013a1f7824 */ /* 0x000fe200008e063c */
[----:B----4-:R-:W-:Y:S02]  /*12c400*/  F2FP.SATFINITE.E4M3.F32.PACK_AB_MERGE_C R19, R19, R38, RZ ;  /* 0x000000261313723e */ /* 0x010fe400048070ff */
[----:B------:R-:W-:Y:S02]  /*12c410*/  F2FP.SATFINITE.E4M3.F32.PACK_AB_MERGE_C R24, R54, R51, RZ ;  /* 0x000000333618723e */ /* 0x000fe400048070ff */
[----:B------:R-:W-:Y:S02]  /*12c420*/  F2FP.SATFINITE.E4M3.F32.PACK_AB_MERGE_C R20, R18, R20, RZ ;  /* 0x000000141214723e */ /* 0x000fe400048070ff */
[----:B------:R-:W4:Y:S04]  /*12c430*/  LDL.LU R18, [R1+0x2c70] ;  /* 0x002c700001127983 */ /* 0x000f280000300800 */
[----:B------:R-:W4:Y:S04]  /*12c440*/  LDL.LU R38, [R1+0x2c74] ;  /* 0x002c740001267983 */ /* 0x000f280000300800 */
[----:B------:R0:W-:Y:S04]  /*12c450*/  STL.64 [R1+0x1970], R30 ;  /* 0x0019701e01007387 */ /* 0x0001e80000100a00 */
[----:B------:R-:W-:Y:S04]  /*12c460*/  STL [R1+0x2164], R24 ;  /* 0x0021641801007387 */ /* 0x000fe80000100800 */
[----:B------:R-:W4:Y:S01]  /*12c470*/  LDL.LU R51, [R1+0x2c78] ;  /* 0x002c780001337983 */ /* 0x000f220000300800 */
[----:B0-----:R-:W-:-:S03]  /*12c480*/  IADD3 R30, P1, R39, R56, RZ ;  /* 0x00000038271e7210 */ /* 0x001fc60007f3e0ff */
[----:B------:R-:W4:Y:S02]  /*12c490*/  LDL.LU R54, [R1+0x2c7c] ;  /* 0x002c7c0001367983 */ /* 0x000f240000300800 */
[----:B------:R-:W-:-:S05]  /*12c4a0*/  IMAD.X R31, R58, 0x1, R47, P1 ;  /* 0x000000013a1f7824 */ /* 0x000fca00008e062f */
[----:B------:R0:W-:Y:S02]  /*12c4b0*/  STL.64 [R1+0x1960], R30 ;  /* 0x0019601e01007387 */ /* 0x0001e40000100a00 */
[----:B0-----:R-:W-:-:S05]  /*12c4c0*/  IADD3 R30, P1, R39, R15, RZ ;  /* 0x0000000f271e7210 */ /* 0x001fca0007f3e0ff */
[----:B------:R-:W-:Y:S01]  /*12c4d0*/  IMAD.X R31, R58, 0x1, R48, P1 ;  /* 0x000000013a1f7824 */ /* 0x000fe200008e0630 */
[----:B---3--:R-:W-:Y:S02]  /*12c4e0*/  F2FP.SATFINITE.E4M3.F32.PACK_AB_MERGE_C R24, R23, R32, RZ ;  /* 0x000000201718723e */ /* 0x008fe400048070ff */
[----:B------:R-:W3:Y:S04]  /*12c4f0*/  LDL.LU R32, [R1+0x2e00] ;  /* 0x002e000001207983 */ /* 0x000ee80000300800 */
[----:B------:R-:W3:Y:S01]  /*12c500*/  LDL.LU R23, [R1+0x2e04] ;  /* 0x002e040001177983 */ /* 0x000ee20000300800 */
[----:B------:R-:W-:-:S03]  /*12c510*/  F2FP.SATFINITE.E4M3.F32.PACK_AB_MERGE_C R21, R46, R21, RZ ;  /* 0x000000152e15723e */ /* 0x000fc600048070ff */
[----:B------:R-:W-:Y:S04]  /*12c520*/  STL [R1+0x214c], R24 ;  /* 0x00214c1801007387 */ /* 0x000fe80000100800 */
[----:B------:R0:W-:Y:S01]  /*12c530*/  STL [R1+0x21a4], R21 ;  /* 0x0021a41501007387 */ /* 0x0001e20000100800 */
[----:B------:R-:W-:-:S03]  /*12c540*/  F2FP.SATFINITE.E4M3.F32.PACK_AB_MERGE_C R17, R17, R55, RZ ;  /* 0x000000371111723e */ /* 0x000fc600048070ff */
[----:B------:R-:W3:Y:S04]  /*12c550*/  LDL.LU R55, [R1+0x2e08] ;  /* 0x002e080001377983 */ /* 0x000ee80000300800 */
[----:B------:R-:W-:Y:S01]  /*12c560*/  STL.64 [R1+0x1958], R30 ;  /* 0x0019581e01007387 */ /* 0x000fe20000100a00 */
[----:B0-----:R-:W-:-:S03]  /*12c570*/  F2FP.SATFINITE.E4M3.F32.PACK_AB_MERGE_C R21, R45, R44, RZ ;  /* 0x0000002c2d15723e */ /* 0x001fc600048070ff */
[----:B------:R0:W-:Y:S04]  /*12c580*/  STL [R1+0x21a0], R17 ;  /* 0x0021a01101007387 */ /* 0x0001e80000100800 */
[----:B0-----:R-:W3:Y:S04]  /*12c590*/  LDL.LU R17, [R1+0x2e0c] ;  /* 0x002e0c0001117983 */ /* 0x001ee80000300800 */
[----:B------:R0:W-:Y:S04]  /*12c5a0*/  STL [R1+0x21e0], R21 ;  /* 0x0021e01501007387 */ /* 0x0001e80000100800 */
[----:B------:R-:W3:Y:S04]  /*12c5b0*/  LDL.LU R44, [R1+0x2df0] ;  /* 0x002df000012c7983 */ /* 0x000ee80000300800 */
[----:B------:R-:W3:Y:S01]  /*12c5c0*/  LDL.LU R45, [R1+0x2df4] ;  /* 0x002df400012d7983 */ /* 0x000ee20000300800 */
[----:B------:R-:W-:-:S02]  /*12c5d0*/  IADD3 R30, P1, R39, R16, RZ ;  /* 0x00000010271e7210 */ /* 0x000fc40007f3e0ff */
[----:B0-----:R-:W-:Y:S02]  /*12c5e0*/  F2FP.SATFINITE.E4M3.F32.PACK_AB_MERGE_C R21, R29, R40, RZ ;  /* 0x000000281d15723e */ /* 0x001fe400048070ff */
[----:B------:R-:W3:Y:S01]  /*12c5f0*/  LDL.LU R40, [R1+0x2df8] ;  /* 0x002df80001287983 */ /* 0x000ee20000300800 */
[C---:B------:R-:W-:Y:S01]  /*12c600*/  IMAD.X R31, R58.reuse, 0x1, R33, P1 ;  /* 0x000000013a1f7824 */ /* 0x040fe200008e0621 */
[----:B------:R-:W-:Y:S02]  /*12c610*/  IADD3 R24, P1, R39, R11, RZ ;  /* 0x0000000b27187210 */ /* 0x000fe40007f3e0ff */
[----:B------:R-:W3:Y:S04]  /*12c620*/  LDL.LU R29, [R1+0x2dfc] ;  /* 0x002dfc00011d7983 */ /* 0x000ee80000300800 */
[----:B------:R-:W-:Y:S04]  /*12c630*/  STL.64 [R1+0x1950], R30 ;  /* 0x0019501e01007387 */ /* 0x000fe80000100a00 */
[----:B------:R0:W-:Y:S02]  /*12c640*/  STL [R1+0x21cc], R21 ;  /* 0x0021cc1501007387 */ /* 0x0001e40000100800 */
[----:B0-----:R-:W-:Y:S01]  /*12c650*/  F2FP.SATFINITE.E4M3.F32.PACK_AB_MERGE_C R21, R25, R50, RZ ;  /* 0x000000321915723e */ /* 0x001fe200048070ff */
[----:B------:R-:W-:-:S04]  /*12c660*/  IMAD.X R25, R58, 0x1, R13, P1 ;  /* 0x000000013a197824 */ /* 0x000fc800008e060d */
[----:B------:R2:W-:Y:S04]  /*12c670*/  STL [R1+0x222c], R21 ;  /* 0x00222c1501007387 */ /* 0x0005e80000100800 */
[----:B------:R-:W3:Y:S01]  /*12c680*/  LDL.LU R50, [R1+0x2de0] ;  /* 0x002de00001327983 */ /* 0x000ee20000300800 */
[----:B--2---:R-:W-:-:S03]  /*12c690*/  F2FP.SATFINITE.E4M3.F32.PACK_AB_MERGE_C R21, R59, R37, RZ ;  /* 0x000000253b15723e */ /* 0x004fc600048070ff */
[----:B------:R-:W2:Y:S04]  /*12c6a0*/  LDL.LU R59, [R1+0x2de4] ;  /* 0x002de400013b7983 */ /* 0x000ea80000300800 */
[----:B------:R0:W-:Y:S04]  /*12c6b0*/  STL.64 [R1+0x1948], R24 ;  /* 0x0019481801007387 */ /* 0x0001e80000100a00 */
[----:B------:R-:W-:Y:S01]  /*12c6c0*/  STL [R1+0x2228], R21 ;  /* 0x0022281501007387 */ /* 0x000fe20000100800 */
[----:B0-----:R-:W-:-:S05]  /*12c6d0*/  IADD3 R24, P1, R39, R12, RZ ;  /* 0x0000000c27187210 */ /* 0x001fca0007f3e0ff */
[----:B------:R-:W-:Y:S02]  /*12c6e0*/  IMAD.X R25, R58, 0x1, R14, P1 ;  /* 0x000000013a197824 */ /* 0x000fe400008e060e */
[----:B------:R-:W2:Y:S04]  /*12c6f0*/  LDL.LU R58, [R1+0x6b58] ;  /* 0x006b5800013a7983 */ /* 0x000ea80000300800 */
[----:B------:R0:W-:Y:S04]  /*12c700*/  STL.64 [R1+0x1940], R24 ;  /* 0x0019401801007387 */ /* 0x0001e80000100a00 */
[----:B0-----:R-:W2:Y:S04]  /*12c710*/  LDL.LU R25, [R1+0x2de8] ;  /* 0x002de80001197983 */ /* 0x001ea80000300800 */
[----:B------:R-:W2:Y:S01]  /*12c720*/  LDL.LU R37, [R1+0x2dec] ;  /* 0x002dec0001257983 */ /* 0x000ea20000300800 */
[----:B----4-:R-:W-:-:S05]  /*12c730*/  F2FP.SATFINITE.E4M3.F32.PACK_AB_MERGE_C R18, R38, R18, RZ ;  /* 0x000000122612723e */ /* 0x010fca00048070ff */
[----:B------:R0:W-:Y:S04]  /*12c740*/  STL [R1+0x228c], R18 ;  /* 0x00228c1201007387 */ /* 0x0001e80000100800 */
[----:B0-----:R-:W4:Y:S01]  /*12c750*/  LDL.LU R18, [R1+0x2dd0] ;  /* 0x002dd00001127983 */ /* 0x001f220000300800 */
[----:B------:R-:W-:-:S03]  /*12c760*/  F2FP.SATFINITE.E4M3.F32.PACK_AB_MERGE_C R24, R54, R51, RZ ;  /* 0x000000333618723e */ /* 0x000fc600048070ff */
[----:B------:R-:W4:Y:S01]  /*12c770*/  LDL.LU R38, [R1+0x2dd4] ;  /* 0x002dd40001267983 */ /* 0x000f220000300800 */
[----:B------:R-:W-:Y:S01]  /*12c780*/  VIADD R21, R39, UR6 ;  /* 0x0000000627157c36 */ /* 0x000fe20008000000 */
[----:B------:R-:W-:Y:S02]  /*12c790*/  ULDC UR6, c[0x0][0x248] ;  /* 0x0000920000067ab9 */ /* 0x000fe40000000800 */
[----:B------:R-:W-:Y:S04]  /*12c7a0*/  STL [R1+0x2288], R24 ;  /* 0x0022881801007387 */ /* 0x000fe80000100800 */
[----:B------:R-:W4:Y:S04]  /*12c7b0*/  LDL.LU R51, [R1+0x2dd8] ;  /* 0x002dd80001337983 */ /* 0x000f280000300800 */
[----:B------:R-:W4:Y:S01]  /*12c7c0*/  LDL.LU R54, [R1+0x2ddc] ;  /* 0x002ddc0001367983 */ /* 0x000f220000300800 */
[----:B------:R-:W-:-:S02]  /*12c7d0*/  IADD3 R30, P1, R21, R8, RZ ;  /* 0x00000008151e7210 */ /* 0x000fc40007f3e0ff */
[----:B---3--:R-:W-:-:S05]  /*12c7e0*/  F2FP.SATFINITE.E4M3.F32.PACK_AB_MERGE_C R23, R23, R32, RZ ;  /* 0x000000201717723e */ /* 0x008fca00048070ff */
[----:B------:R0:W-:Y:S04]  /*12c7f0*/  STL [R1+0x22e4], R23 ;  /* 0x0022e41701007387 */ /* 0x0001e80000100800 */
[----:B------:R-:W3:Y:S04]  /*12c800*/  LDL.LU R39, [R1+0x2dc0] ;  /* 0x002dc00001277983 */ /* 0x000ee80000300800 */
[----:B------:R-:W3:Y:S01]  /*12c810*/  LDL.LU R32, [R1+0x2dc4] ;  /* 0x002dc40001207983 */ /* 0x000ee20000300800 */
[----:B0-----:R-:W-:-:S05]  /*12c820*/  SHF.R.S32.HI R23, RZ, 0x1f, R21 ;  /* 0x0000001fff177819 */ /* 0x001fca0000011415 */
[----:B------:R-:W-:Y:S01]  /*12c830*/  IMAD.X R31, R23, 0x1, R26, P1 ;  /* 0x00000001171f7824 */ /* 0x000fe200008e061a */
[----:B------:R-:W-:Y:S02]  /*12c840*/  F2FP.SATFINITE.E4M3.F32.PACK_AB_MERGE_C R24, R17, R55, RZ ;  /* 0x000000371118723e */ /* 0x000fe400048070ff */
[----:B------:R-:W-:Y:S02]  /*12c850*/  F2FP.SATFINITE.E4M3.F32.PACK_AB_MERGE_C R17, R45, R44, RZ ;  /* 0x0000002c2d11723e */ /* 0x000fe400048070ff */
[----:B------:R-:W3:Y:S04]  /*12c860*/  LDL.LU R44, [R1+0x2dc8] ;  /* 0x002dc800012c7983 */ /* 0x000ee80000300800 */
[----:B------:R0:W-:Y:S04]  /*12c870*/  STL.64 [R1+0x1938], R30 ;  /* 0x0019381e01007387 */ /* 0x0001e80000100a00 */
[----:B------:R-:W-:Y:S04]  /*12c880*/  STL [R1+0x22e8], R24 ;  /* 0x0022e81801007387 */ /* 0x000fe80000100800 */
[----:B------:R-:W3:Y:S01]  /*12c890*/  LDL.LU R45, [R1+0x2dcc] ;  /* 0x002dcc00012d7983 */ /* 0x000ee20000300800 */
[----:B0-----:R-:W-:-:S03]  /*12c8a0*/  IADD3 R30, P1, R21, R10, RZ ;  /* 0x0000000a151e7210 */ /* 0x001fc60007f3e0ff */
[----:B------:R0:W-:Y:S02]  /*12c8b0*/  STL [R1+0x2094], R17 ;  /* 0x0020941101007387 */ /* 0x0001e40000100800 */
[----:B------:R-:W-:-:S05]  /*12c8c0*/  IMAD.X R31, R23, 0x1, R9, P1 ;  /* 0x00000001171f7824 */ /* 0x000fca00008e0609 */
[----:B------:R1:W-:Y:S01]  /*12c8d0*/  STL.64 [R1+0x1930], R30 ;  /* 0x0019301e01007387 */ /* 0x0003e20000100a00 */
[----:B0-----:R-:W-:-:S03]  /*12c8e0*/  F2FP.SATFINITE.E4M3.F32.PACK_AB_MERGE_C R17, R29, R40, RZ ;  /* 0x000000281d11723e */ /* 0x001fc600048070ff */
[----:B-1----:R-:W3:Y:S04]  /*12c8f0*/  LDL.LU R30, [R1+0x2db0] ;  /* 0x002db000011e7983 */ /* 0x002ee80000300800 */
[----:B------:R-:W3:Y:S04]  /*12c900*/  LDL.LU R31, [R1+0x2db4] ;  /* 0x002db400011f7983 */ /* 0x000ee80000300800 */
[----:B------:R0:W-:Y:S04]  /*12c910*/  STL [R1+0x209c], R17 ;  /* 0x00209c1101007387 */ /* 0x0001e80000100800 */
[----:B------:R-:W3:Y:S01]  /*12c920*/  LDL.LU R55, [R1+0x2db8] ;  /* 0x002db80001377983 */ /* 0x000ee20000300800 */
[----:B------:R-:W-:-:S03]  /*12c930*/  IADD3 R34, P1, R21, R7, RZ ;  /* 0x0000000715227210 */ /* 0x000fc60007f3e0ff */
[----:B0-----:R-:W3:Y:S04]  /*12c940*/  LDL.LU R17, [R1+0x2dbc] ;  /* 0x002dbc0001117983 */ /* 0x001ee80000300800 */
[----:B------:R-:W3:Y:S04]  /*12c950*/  LDL.LU R40, [R1+0x2da0] ;  /* 0x002da00001287983 */ /* 0x000ee80000300800 */
[----:B------:R-:W3:Y:S01]  /*12c960*/  LDL.LU R29, [R1+0x2da4] ;  /* 0x002da400011d7983 */ /* 0x000ee20000300800 */
[----:B------:R-:W-:Y:S01]  /*12c970*/  IMAD.X R35, R23, 0x1, R49, P1 ;  /* 0x0000000117237824 */ /* 0x000fe200008e0631 */
[----:B--2---:R-:W-:-:S05]  /*12c980*/  F2FP.SATFINITE.E4M3.F32.PACK_AB_MERGE_C R59, R59, R50, RZ ;  /* 0x000000323b3b723e */ /* 0x004fca00048070ff */
[----:B------:R-:W-:Y:S04]  /*12c990*/  STL [R1+0x6844], R59 ;  /* 0x0068443b01007387 */ /* 0x000fe80000100800 */
[----:B------:R-:W-:Y:S01]  /*12c9a0*/  STL [R1+0x6a10], R58 ;  /* 0x006a103a01007387 */ /* 0x000fe20000100800 */
[----:B------:R-:W-:-:S03]  /*12c9b0*/  F2FP.SATFINITE.E4M3.F32.PACK_AB_MERGE_C R24, R37, R25, RZ ;  /* 0x000000192518723e */ /* 0x000fc600048070ff */
[----:B------:R-:W2:Y:S04]  /*12c9c0*/  LDL.LU R25, [R1+0x2da8] ;  /* 0x002da80001197983 */ /* 0x000ea80000300800 */
[----:B------:R0:W-:Y:S04]  /*12c9d0*/  STL.64 [R1+0x1928], R34 ;  /* 0x0019282201007387 */ /* 0x0001e80000100a00 */
[----:B------:R-:W-:Y:S04]  /*12c9e0*/  STL [R1+0x2070], R24 ;  /* 0x0020701801007387 */ /* 0x000fe80000100800 */
[----:B------:R-:W2:Y:S01]  /*12c9f0*/  LDL.LU R37, [R1+0x2dac] ;  /* 0x002dac0001257983 */ /* 0x000ea20000300800 */
[----:B0-----:R-:W-:-:S05]  /*12ca00*/  IADD3 R34, P1, R21, R6, RZ ;  /* 0x0000000615227210 */ /* 0x001fca0007f3e0ff */
[----:B------:R-:W-:Y:S01]  /*12ca10*/  IMAD.X R35, R23, 0x1, R5, P1 ;  /* 0x0000000117237824 */ /* 0x000fe200008e0605 */
[----:B----4-:R-:W-:-:S05]  /*12ca20*/  F2FP.SATFINITE.E4M3.F32.PACK_AB_MERGE_C R18, R38, R18, RZ ;  /* 0x000000122612723e */ /* 0x010fca00048070ff */
[----:B------:R0:W-:Y:S04]  /*12ca30*/  STL [R1+0x1fd8], R18 ;  /* 0x001fd81201007387 */ /* 0x0001e80000100800 */
[----:B0-----:R-:W4:Y:S04]  /*12ca40*/  LDL.LU R18, [R1+0x2d90] ;  /* 0x002d900001127983 */ /* 0x001f280000300800 */
[----:B------:R-:W4:Y:S01]  /*12ca50*/  LDL.LU R38, [R1+0x2d94] ;  /* 0x002d940001267983 */ /* 0x000f220000300800 */
[----:B------:R-:W-:-:S03]  /*12ca60*/  F2FP.SATFINITE.E4M3.F32.PACK_AB_MERGE_C R36, R54, R51, RZ ;  /* 0x000000333624723e */ /* 0x000fc600048070ff */
[----:B------:R0:W-:Y:S04]  /*12ca70*/  STL.64 [R1+0x1920], R34 ;  /* 0x0019202201007387 */ /* 0x0001e80000100a00 */
[----:B------:R1:W-:Y:S01]  /*12ca80*/  STL [R1+0x1ffc], R36 ;  /* 0x001ffc2401007387 */ /* 0x0003e20000100800 */
[----:B0-----:R-:W-:-:S05]  /*12ca90*/  IADD3 R34, P1, R21, R4, RZ ;  /* 0x0000000415227210 */ /* 0x001fca0007f3e0ff */
[----:B------:R-:W-:Y:S01]  /*12caa0*/  IMAD.X R35, R23, 0x1, R3, P1 ;  /* 0x0000000117237824 */ /* 0x000fe200008e0603 */
[----:B---3--:R-:W-:-:S05]  /*12cab0*/  F2FP.SATFINITE.E4M3.F32.PACK_AB_MERGE_C R24, R32, R39, RZ ;  /* 0x000000272018723e */ /* 0x008fca00048070ff */
[----:B------:R-:W-:Y:S04]  /*12cac0*/  STL [R1+0x1f9c], R24 ;  /* 0x001f9c1801007387 */ /* 0x000fe80000100800 */
[----:B-1----:R-:W3:Y:S04]  /*12cad0*/  LDL.LU R36, [R1+0x2d98] ;  /* 0x002d980001247983 */ /* 0x002ee80000300800 */
[----:B------:R0:W-:Y:S04]  /*12cae0*/  STL.64 [R1+0x1918], R34 ;  /* 0x0019182201007387 */ /* 0x0001e80000100a00 */
[----:B0-----:R-:W3:Y:S04]  /*12caf0*/  LDL.LU R34, [R1+0x2d9c] ;  /* 0x002d9c0001227983 */ /* 0x001ee80000300800 */
[----:B------:R-:W3:Y:S04]  /*12cb00*/  LDL.LU R35, [R1+0x2e20] ;  /* 0x002e200001237983 */ /* 0x000ee80000300800 */
[----:B------:R-:W3:Y:S04]  /*12cb10*/  LDL.LU R24, [R1+0x2e24] ;  /* 0x002e240001187983 */ /* 0x000ee80000300800 */
[----:B------:R-:W3:Y:S04]  /*12cb20*/  LDL.LU R46, [R1+0x2e28] ;  /* 0x002e2800012e7983 */ /* 0x000ee80000300800 */
[----:B------:R-:W3:Y:S01]  /*12cb30*/  LDL.LU R50, [R1+0x2e2c] ;  /* 0x002e2c0001327983 */ /* 0x000ee20000300800 */
[----:B------:R-:W-:-:S05]  /*12cb40*/  F2FP.SATFINITE.E4M3.F32.PACK_AB_MERGE_C R32, R45, R44, RZ ;  /* 0x0000002c2d20723e */ /* 0x000fca00048070ff */
[----:B------:R0:W-:Y:S04]  /*12cb50*/  STL [R1+0x1fb0], R32 ;  /* 0x001fb02001007387 */ /* 0x0001e80000100800 */
[----:B------:R-:W3:Y:S04]  /*12cb60*/  LDL.LU R51, [R1+0x2e10] ;  /* 0x002e100001337983 */ /* 0x000ee80000300800 */
[----:B------:R-:W3:Y:S04]  /*12cb70*/  LDL.LU R54, [R1+0x2e14] ;  /* 0x002e140001367983 */ /* 0x000ee80000300800 */
[----:B------:R-:W3:Y:S04]  /*12cb80*/  LDL.LU R39, [R1+0x2e18] ;  /* 0x002e180001277983 */ /* 0x000ee80000300800 */
[----:B0-----:R-:W3:Y:S04]  /*12cb90*/  LDL.LU R32, [R1+0x2e1c] ;  /* 0x002e1c0001207983 */ /* 0x001ee80000300800 */
[----:B------:R-:W3:Y:S04]  /*12cba0*/  LDL.LU R44, [R1+0x2d80] ;  /* 0x002d8000012c7983 */ /* 0x000ee80000300800 */
[----:B------:R-:W3:Y:S01]  /*12cbb0*/  LDL.LU R45, [R1+0x2d84] ;  /* 0x002d8400012d7983 */ /* 0x000ee20000300800 */
[----:B------:R-:W-:-:S02]  /*12cbc0*/  F2FP.SATFINITE.E4M3.F32.PACK_AB_MERGE_C R58, R31, R30, RZ ;  /* 0x0000001e1f3a723e */ /* 0x000fc400048070ff */
[----:B------:R-:W-:-:S05]  /*12cbd0*/  IADD3 R30, P1, R21, R2, RZ ;  /* 0x00000002151e7210 */ /* 0x000fca0007f3e0ff */
[----:B------:R-:W-:Y:S01]  /*12cbe0*/  IMAD.X R31, R23, 0x1, R0, P1 ;  /* 0x00000001171f7824 */ /* 0x000fe200008e0600 */
[----:B------:R-:W-:Y:S01]  /*12cbf0*/  STL [R1+0x1f5c], R58 ;  /* 0x001f5c3a01007387 */ /* 0x000fe20000100800 */
[----:B------:R-:W-:-:S03]  /*12cc00*/  F2FP.SATFINITE.E4M3.F32.PACK_AB_MERGE_C R17, R17, R55, RZ ;  /* 0x000000371111723e */ /* 0x000fc600048070ff */
[----:B------:R-:W3:Y:S04]  /*12cc10*/  LDL.LU R55, [R1+0x2d88] ;  /* 0x002d880001377983 */ /* 0x000ee80000300800 */
[----:B------:R0:W-:Y:S01]  /*12cc20*/  STL.64 [R1+0x1910], R30 ;  /* 0x0019101e01007387 */ /* 0x0001e20000100a00 */
[----:B------:R-:W-:-:S03]  /*12cc30*/  F2FP.SATFINITE.E4M3.F32.PACK_AB_MERGE_C R29, R29, R40, RZ ;  /* 0x000000281d1d723e */ /* 0x000fc600048070ff */
[----:B------:R1:W-:Y:S01]  /*12cc40*/  STL [R1+0x1f74], R17 ;  /* 0x001f741101007387 */ /* 0x0003e20000100800 */
[----:B0-----:R-:W-:-:S03]  /*12cc50*/  IADD3 R30, P1, R21, R28, RZ ;  /* 0x0000001c151e7210 */ /* 0x001fc60007f3e0ff */
[----:B-1----:R-:W3:Y:S04]  /*12cc60*/  LDL.LU R17, [R1+0x2d8c] ;  /* 0x002d8c0001117983 */ /* 0x002ee80000300800 */
[----:B------:R0:W-:Y:S04]  /*12cc70*/  STL [R1+0x1f08], R29 ;  /* 0x001f081d01007387 */ /* 0x0001e80000100800 */
[----:B------:R-:W3:Y:S01]  /*12cc80*/  LDL.LU R40, [R1+0x2d50] ;  /* 0x002d500001287983 */ /* 0x000ee20000300800 */
[----:B------:R-:W-:-:S03]  /*12cc90*/  IMAD.X R31, R23, 0x1, R42, P1 ;  /* 0x00000001171f7824 */ /* 0x000fc600008e062a */
[----:B0-----:R-:W3:Y:S04]  /*12cca0*/  LDL.LU R29, [R1+0x2d54] ;  /* 0x002d5400011d7983 */ /* 0x001ee80000300800 */
[----:B------:R2:W-:Y:S02]  /*12ccb0*/  STL.64 [R1+0x1908], R30 ;  /* 0x0019081e01007387 */ /* 0x0005e40000100a00 */
[----:B--2---:R-:W-:Y:S02]  /*12ccc0*/  F2FP.SATFINITE.E4M3.F32.PACK_AB_MERGE_C R30, R37, R25, RZ ;  /* 0x00000019251e723e */ /* 0x004fe400048070ff */
[----:B------:R-:W2:Y:S04]  /*12ccd0*/  LDL.LU R25, [R1+0x2d58] ;  /* 0x002d580001197983 */ /* 0x000ea80000300800 */
[----:B------:R0:W-:Y:S04]  /*12cce0*/  STL [R1+0x1f04], R30 ;  /* 0x001f041e01007387 */ /* 0x0001e80000100800 */
[----:B------:R-:W2:Y:S01]  /*12ccf0*/  LDL.LU R37, [R1+0x2d5c] ;  /* 0x002d5c0001257983 */ /* 0x000ea20000300800 */
[----:B0-----:R-:W-:-:S05]  /*12cd00*/  IADD3 R30, P1, R21, R53, RZ ;  /* 0x00000035151e7210 */ /* 0x001fca0007f3e0ff */
[----:B------:R-:W-:Y:S01]  /*12cd10*/  IMAD.X R31, R23, 0x1, R57, P1 ;  /* 0x00000001171f7824 */ /* 0x000fe200008e0639 */
[----:B----4-:R-:W-:-:S05]  /*12cd20*/  F2FP.SATFINITE.E4M3.F32.PACK_AB_MERGE_C R18, R38, R18, RZ ;  /* 0x000000122612723e */ /* 0x010fca00048070ff */
[----:B------:R0:W-:Y:S04]  /*12cd30*/  STL [R1+0x1d24], R18 ;  /* 0x001d241201007387 */ /* 0x0001e80000100800 */
[----:B0-----:R-:W4:Y:S04]  /*12cd40*/  LDL.LU R18, [R1+0x2c60] ;  /* 0x002c600001127983 */ /* 0x001f280000300800 */
[----:B------:R-:W4:Y:S04]  /*12cd50*/  LDL.LU R38, [R1+0x2c64] ;  /* 0x002c640001267983 */ /* 0x000f280000300800 */
[----:B------:R-:W-:Y:S04]  /*12cd60*/  STL.64 [R1+0x6b30], R52 ;  /* 0x006b303401007387 */ /* 0x000fe80000100a00 */
[----:B------:R0:W-:Y:S02]  /*12cd70*/  STL.64 [R1+0x1900], R30 ;  /* 0x0019001e01007387 */ /* 0x0001e40000100a00 */
[----:B0-----:R-:W-:-:S05]  /*12cd80*/  IADD3 R30, P1, R21, R41, RZ ;  /* 0x00000029151e7210 */ /* 0x001fca0007f3e0ff */
[----:B------:R-:W-:Y:S01]  /*12cd90*/  IMAD.X R31, R23, 0x1, R43, P1 ;  /* 0x00000001171f7824 */ /* 0x000fe200008e062b */
[----:B---3--:R-:W-:Y:S02]  /*12cda0*/  F2FP.SATFINITE.E4M3.F32.PACK_AB_MERGE_C R34, R34, R36, RZ ;  /* 0x000000242222723e */ /* 0x008fe400048070ff */
[----:B------:R-:W-:-:S03]  /*12cdb0*/  F2FP.SATFINITE.E4M3.F32.PACK_AB_MERGE_C R24, R24, R35, RZ ;  /* 0x000000231818723e */ /* 0x000fc600048070ff */
[----:B------:R0:W-:Y:S04]  /*12cdc0*/  STL [R1+0x1d28], R34 ;  /* 0x001d282201007387 */ /* 0x0001e80000100800 */
[----:B------:R-:W-:Y:S04]  /*12cdd0*/  STL [R1+0x1cf0], R24 ;  /* 0x001cf01801007387 */ /* 0x000fe80000100800 */
[----:B------:R-:W-:Y:S04]  /*12cde0*/  STL.64 [R1+0x6b40], R42 ;  /* 0x006b402a01007387 */ /* 0x000fe80000100a00 */
[----:B------:R1:W-:Y:S01]  /*12cdf0*/  STL.64 [R1+0x18f8], R30 ;  /* 0x0018f81e01007387 */ /* 0x0003e20000100a00 */
[----:B0-----:R-:W-:-:S02]  /*12ce00*/  F2FP.SATFINITE.E4M3.F32.PACK_AB_MERGE_C R34, R50, R46, RZ ;  /* 0x0000002e3222723e */ /* 0x001fc400048070ff */
[----:B-1----:R-:W-:Y:S02]  /*12ce10*/  IADD3 R30, P1, R21, R27, RZ ;  /* 0x0000001b151e7210 */ /* 0x002fe40007f3e0ff */
[----:B------:R-:W-:-:S03]  /*12ce20*/  F2FP.SATFINITE.E4M3.F32.PACK_AB_MERGE_C R24, R54, R51, RZ ;  /* 0x000000333618723e */ /* 0x000fc600048070ff */
[----:B------:R-:W-:Y:S01]  /*12ce30*/  IMAD.X R31, R23, 0x1, R22, P1 ;  /* 0x00000001171f7824 */ /* 0x000fe200008e0616 */
[----:B------:R-:W-:Y:S04]  /*12ce40*/  STL [R1+0x246c], R34 ;  /* 0x00246c2201007387 */ /* 0x000fe80000100800 */
[----:B------:R0:W-:Y:S01]  /*12ce50*/  STL [R1+0x2480], R24 ;  /* 0x0024801801007387 */ /* 0x0001e20000100800 */
[----:B------:R-:W-:-:S03]  /*12ce60*/  F2FP.SATFINITE.E4M3.F32.PACK_AB_MERGE_C R32, R32, R39, RZ ;  /* 0x000000272020723e */ /* 0x000fc600048070ff */
[----:B------:R1:W-:Y:S01]  /*12ce70*/  STL.64 [R1+0x18e8], R30 ;  /* 0x0018e81e01007387 */ /* 0x0003e20000100a00 */
[----:B0-----:R-:W-:-:S03]  /*12ce80*/  F2FP.SATFINITE.E4M3.F32.PACK_AB_MERGE_C R24, R45, R44, RZ ;  /* 0x0000002c2d18723e */ /* 0x001fc600048070ff */
[----:B------:R0:W-:Y:S01]  /*12ce90*/  STL [R1+0x247c], R32 ;  /* 0x00247c2001007387 */ /* 0x0001e20000100800 */
[----:B-1----:R-:W-:-:S03]  /*12cea0*/  IADD3 R30, P1, R21, R61, RZ ;  /* 0x0000003d151e7210 */ /* 0x002fc60007f3e0ff */
[----:B------:R1:W-:Y:S02]  /*12ceb0*/  STL [R1+0x2494], R24 ;  /* 0x0024941801007387 */ /* 0x0003e40000100800 */
[----:B------:R-:W-:Y:S02]  /*12cec0*/  IMAD.X R31, R23, 0x1, R60, P1 ;  /* 0x00000001171f7824 */ /* 0x000fe400008e063c */
[----:B------:R-:W3:Y:S04]  /*12ced0*/  LDL.LU R39, [R1+0x2c68] ;  /* 0x002c680001277983 */ /* 0x000ee80000300800 */
[----:B0-----:R-:W3:Y:S04]  /*12cee0*/  LDL.LU R32, [R1+0x2c6c] ;  /* 0x002c6c0001207983 */ /* 0x001ee80000300800 */
[----:B------:R-:W3:Y:S04]  /*12cef0*/  LDL.LU R44, [R1+0x2c30] ;  /* 0x002c3000012c7983 */ /* 0x000ee80000300800 */
[----:B------:R0:W-:Y:S04]  /*12cf00*/  STL.64 [R1+0x18f0], R30 ;  /* 0x0018f01e01007387 */ /* 0x0001e80000100a00 */
[----:B------:R-:W3:Y:S01]  /*12cf10*/  LDL.LU R45, [R1+0x2c34] ;  /* 0x002c3400012d7983 */ /* 0x000ee20000300800 */
[----:B-1----:R-:W-:-:S03]  /*12cf20*/  F2FP.SATFINITE.E4M3.F32.PACK_AB_MERGE_C R24, R17, R55, RZ ;  /* 0x000000371118723e */ /* 0x002fc600048070ff */
[----:B------:R-:W-:Y:S04]  /*12cf30*/  STL.64 [R1+0x6b50], R60 ;  /* 0x006b503c01007387 */ /* 0x000fe80000100a00 */
[----:B------:R-:W3:Y:S04]  /*12cf40*/  LDL.LU R58, [R1+0x2c38] ;  /* 0x002c3800013a7983 */ /* 0x000ee80000300800 */
[----:B------:R-:W-:Y:S04]  /*12cf50*/  STL [R1+0x2490], R24 ;  /* 0x0024901801007387 */ /* 0x000fe80000100800 */
[----:B------:R-:W3:Y:S01]  /*12cf60*/  LDL.LU R59, [R1+0x2c3c] ;  /* 0x002c3c00013b7983 */ /* 0x000ee20000300800 */
[----:B------:R-:W-:-:S05]  /*12cf70*/  F2FP.SATFINITE.E4M3.F32.PACK_AB_MERGE_C R17, R29, R40, RZ ;  /* 0x000000281d11723e */ /* 0x000fca00048070ff */
[----:B------:R-:W-:Y:S04]  /*12cf80*/  STL [R1+0x2118], R17 ;  /* 0x0021181101007387 */ /* 0x000fe80000100800 */
[----:B0-----:R-:W3:Y:S04]  /*12cf90*/  LDL.LU R30, [R1+0x2aa0] ;  /* 0x002aa000011e7983 */ /* 0x001ee80000300800 */
[----:B------:R-:W3:Y:S01]  /*12cfa0*/  LDL.LU R31, [R1+0x2aa4] ;  /* 0x002aa400011f7983 */ /* 0x000ee20000300800 */
[----:B------:R-:W-:-:S03]  /*12cfb0*/  IADD3 R34, P1, R21, R56, RZ ;  /* 0x0000003815227210 */ /* 0x000fc60007f3e0ff */
[----:B------:R-:W3:Y:S02]  /*12cfc0*/  LDL.LU R36, [R1+0x2aa8] ;  /* 0x002aa80001247983 */ /* 0x000ee40000300800 */
[----:B------:R-:W-:Y:S02]  /*12cfd0*/  IMAD.X R35, R23, 0x1, R47, P1 ;  /* 0x0000000117237824 */ /* 0x000fe400008e062f */
[----:B------:R-:W3:Y:S04]  /*12cfe0*/  LDL.LU R29, [R1+0x2aac] ;  /* 0x002aac00011d7983 */ /* 0x000ee80000300800 */
[----:B------:R0:W-:Y:S04]  /*12cff0*/  STL.64 [R1+0x18e0], R34 ;  /* 0x0018e02201007387 */ /* 0x0001e80000100a00 */
[----:B0-----:R-:W3:Y:S01]  /*12d000*/  LDL.LU R34, [R1+0x2880] ;  /* 0x0028800001227983 */ /* 0x001ee20000300800 */
[----:B--2---:R-:W-:-:S05]  /*12d010*/  F2FP.SATFINITE.E4M3.F32.PACK_AB_MERGE_C R24, R37, R25, RZ ;  /* 0x000000192518723e */ /* 0x004fca00048070ff */
[----:B------:R0:W-:Y:S04]  /*12d020*/  STL [R1+0x2114], R24 ;  /* 0x0021141801007387 */ /* 0x0001e80000100800 */
[----:B------:R-:W2:Y:S01]  /*12d030*/  LDL.LU R35, [R1+0x2884] ;  /* 0x0028840001237983 */ /* 0x000ea20000300800 */
[----:B------:R-:W-:-:S05]  /*12d040*/  IADD3 R42, P1, R21, R15, RZ ;  /* 0x0000000f152a7210 */ /* 0x000fca0007f3e0ff */
[----:B------:R-:W-:Y:S01]  /*12d050*/  IMAD.X R43, R23, 0x1, R48, P1 ;  /* 0x00000001172b7824 */ /* 0x000fe200008e0630 */
[----:B----4-:R-:W-:-:S05]  /*12d060*/  F2FP.SATFINITE.E4M3.F32.PACK_AB_MERGE_C R17, R38, R18, RZ ;  /* 0x000000122611723e */ /* 0x010fca00048070ff */
[----:B------:R1:W-:Y:S04]  /*12d070*/  STL [R1+0x2180], R17 ;  /* 0x0021801101007387 */ /* 0x0003e80000100800 */
[----:B0-----:R-:W4:Y:S04]  /*12d080*/  LDL.LU R24, [R1+0x2888] ;  /* 0x0028880001187983 */ /* 0x001f280000300800 */
[----:B------:R-:W4:Y:S04]  /*12d090*/  LDL.LU R25, [R1+0x288c] ;  /* 0x00288c0001197983 */ /* 0x000f280000300800 */
[----:B------:R-:W4:Y:S04]  /*12d0a0*/  LDL.LU R46, [R1+0x29b0] ;  /* 0x0029b000012e7983 */ /* 0x000f280000300800 */
[----:B------:R-:W4:Y:S04]  /*12d0b0*/  LDL.LU R50, [R1+0x29b4] ;  /* 0x0029b40001327983 */ /* 0x000f280000300800 */
[----:B------:R-:W4:Y:S04]  /*12d0c0*/  LDL.LU R51, [R1+0x29b8] ;  /* 0x0029b80001337983 */ /* 0x000f280000300800 */
[----:B------:R-:W4:Y:S04]  /*12d0d0*/  LDL.LU R54, [R1+0x29bc] ;  /* 0x0029bc0001367983 */ /* 0x000f280000300800 */
[----:B------:R-:W4:Y:S04]  /*12d0e0*/  LDL.LU R55, [R1+0x2790] ;  /* 0x0027900001377983 */ /* 0x000f280000300800 */
[----:B------:R0:W-:Y:S04]  /*12d0f0*/  STL.64 [R1+0x18d8], R42 ;  /* 0x0018d82a01007387 */ /* 0x0001e80000100a00 */
[----:B-1----:R-:W4:Y:S04]  /*12d100*/  LDL.LU R17, [R1+0x2794] ;  /* 0x0027940001117983 */ /* 0x002f280000300800 */
[----:B------:R-:W4:Y:S04]  /*12d110*/  LDL.LU R40, [R1+0x2798] ;  /* 0x0027980001287983 */ /* 0x000f280000300800 */
[----:B------:R-:W4:Y:S04]  /*12d120*/  LDL.LU R37, [R1+0x279c] ;  /* 0x00279c0001257983 */ /* 0x000f280000300800 */
[----:B------:R-:W4:Y:S04]  /*12d130*/  LDL.LU R18, [R1+0x2530] ;  /* 0x0025300001127983 */ /* 0x000f280000300800 */
[----:B------:R-:W4:Y:S01]  /*12d140*/  LDL.LU R38, [R1+0x2534] ;  /* 0x0025340001267983 */ /* 0x000f220000300800 */
[----:B---3--:R-:W-:-:S03]  /*12d150*/  F2FP.SATFINITE.E4M3.F32.PACK_AB_MERGE_C R32, R32, R39, RZ ;  /* 0x000000272020723e */ /* 0x008fc600048070ff */
[----:B------:R-:W3:Y:S04]  /*12d160*/  LDL.LU R39, [R1+0x2538] ;  /* 0x0025380001277983 */ /* 0x000ee80000300800 */
[----:B------:R1:W-:Y:S01]  /*12d170*/  STL [R1+0x216c], R32 ;  /* 0x00216c2001007387 */ /* 0x0003e20000100800 */
[----:B0-----:R-:W-:-:S03]  /*12d180*/  F2FP.SATFINITE.E4M3.F32.PACK_AB_MERGE_C R42, R45, R44, RZ ;  /* 0x0000002c2d2a723e */ /* 0x001fc600048070ff */
[----:B-1----:R-:W3:Y:S04]  /*12d190*/  LDL.LU R32, [R1+0x253c] ;  /* 0x00253c0001207983 */ /* 0x002ee80000300800 */
[----:B------:R0:W-:Y:S04]  /*12d1a0*/  STL [R1+0x21ac], R42 ;  /* 0x0021ac2a01007387 */ /* 0x0001e80000100800 */
[----:B------:R-:W3:Y:S04]  /*12d1b0*/  LDL.LU R44, [R1+0x5e0] ;  /* 0x0005e000012c7983 */ /* 0x000ee80000300800 */
[----:B------:R-:W3:Y:S01]  /*12d1c0*/  LDL.LU R45, [R1+0x5e4] ;  /* 0x0005e400012d7983 */ /* 0x000ee20000300800 */
[----:B0-----:R-:W-:-:S05]  /*12d1d0*/  IADD3 R42, P1, R21, R16, RZ ;  /* 0x00000010152a7210 */ /* 0x001fca0007f3e0ff */
[----:B------:R-:W-:-:S05]  /*12d1e0*/  IMAD.X R43, R23, 0x1, R33, P1 ;  /* 0x00000001172b7824 */ /* 0x000fca00008e0621 */
[----:B------:R0:W-:Y:S02]  /*12d1f0*/  STL.64 [R1+0x18d0], R42 ;  /* 0x0018d02a01007387 */ /* 0x0001e40000100a00 */
[----:B0-----:R-:W-:Y:S02]  /*12d200*/  F2FP.SATFINITE.E4M3.F32.PACK_AB_MERGE_C R42, R31, R30, RZ ;  /* 0x0000001e1f2a723e */ /* 0x001fe400048070ff */
[----:B------:R-:W-:Y:S02]  /*12d210*/  IADD3 R30, P1, R21, R11, RZ ;  /* 0x0000000b151e7210 */ /* 0x000fe40007f3e0ff */
[----:B------:R-:W-:-:S03]  /*12d220*/  F2FP.SATFINITE.E4M3.F32.PACK_AB_MERGE_C R43, R59, R58, RZ ;  /* 0x0000003a3b2b723e */ /* 0x000fc600048070ff */
[----:B------:R-:W-:Y:S02]  /*12d230*/  IMAD.X R31, R23, 0x1, R13, P1 ;  /* 0x00000001171f7824 */ /* 0x000fe400008e060d */
[----:B------:R-:W-:Y:S04]  /*12d240*/  STL [R1+0x21a8], R43 ;  /* 0x0021a82b01007387 */ /* 0x000fe80000100800 */
[----:B------:R-:W-:Y:S01]  /*12d250*/  STL [R1+0x21ec], R42 ;  /* 0x0021ec2a01007387 */ /* 0x000fe20000100800 */
[----:B------:R-:W-:-:S03]  /*12d260*/  F2FP.SATFINITE.E4M3.F32.PACK_AB_MERGE_C R29, R29, R36, RZ ;  /* 0x000000241d1d723e */ /* 0x000fc600048070ff */
[----:B------:R0:W-:Y:S04]  /*12d270*/  STL.64 [R1+0x18c8], R30 ;  /* 0x0018c81e01007387 */ /* 0x0001e80000100a00 */
[----:B------:R1:W-:Y:S01]  /*12d280*/  STL [R1+0x21e4], R29 ;  /* 0x0021e41d01007387 */ /* 0x0003e20000100800 */
[----:B0-----:R-:W-:-:S05]  /*12d290*/  IADD3 R30, P1, R21, R12, RZ ;  /* 0x0000000c151e7210 */ /* 0x001fca0007f3e0ff */
[----:B------:R-:W-:Y:S02]  /*12d2a0*/  IMAD.X R31, R23, 0x1, R14, P1 ;  /* 0x00000001171f7824 */ /* 0x000fe400008e060e */
[----:B------:R-:W3:Y:S04]  /*12d2b0*/  LDL.LU R23, [R1+0x5e8] ;  /* 0x0005e80001177983 */ /* 0x000ee80000300800 */
[----:B-1----:R-:W3:Y:S04]  /*12d2c0*/  LDL.LU R29, [R1+0x5ec] ;  /* 0x0005ec00011d7983 */ /* 0x002ee80000300800 */
[----:B------:R2:W-:Y:S02]  /*12d2d0*/  STL.64 [R1+0x18c0], R30 ;  /* 0x0018c01e01007387 */ /* 0x0005e40000100a00 */
[----:B--2---:R-:W-:-:S05]  /*12d2e0*/  F2FP.SATFINITE.E4M3.F32.PACK_AB_MERGE_C R30, R35, R34, RZ ;  /* 0x00000022231e723e */ /* 0x004fca00048070ff */
[----:B------:R0:W-:Y:S01]  /*12d2f0*/  STL [R1+0x224c], R30 ;  /* 0x00224c1e01007387 */ /* 0x0001e20000100800 */
[----:B----4-:R-:W-:Y:S01]  /*12d300*/  F2FP.SATFINITE.E4M3.F32.PACK_AB_MERGE_C R24, R25, R24, RZ ;  /* 0x000000181918723e */ /* 0x010fe200048070ff */
[----:B------:R-:W-:Y:S01]  /*12d310*/  VIADD R25, R21, UR6 ;  /* 0x0000000615197c36 */ /* 0x000fe20008000000 */
[----:B------:R-:W-:Y:S01]  /*12d320*/  LOP3.LUT R20, R20, 0xffff, RZ, 0xc0, !PT ;  /* 0x0000ffff14147812 */ /* 0x000fe200078ec0ff */
[----:B------:R-:W-:-:S03]  /*12d330*/  ULDC UR6, c[0x0][0x248] ;  /* 0x0000920000067ab9 */ /* 0x000fc60000000800 */
[----:B------:R-:W-:Y:S02]  /*12d340*/  SHF.R.S32.HI R21, RZ, 0x1f, R25 ;  /* 0x0000001fff157819 */ /* 0x000fe40000011419 */
[----:B0-----:R-:W-:Y:S01]  /*12d350*/  IADD3 R30, P1, R25, R8, RZ ;  /* 0x00000008191e7210 */ /* 0x001fe20007f3e0ff */
[----:B------:R0:W-:Y:S04]  /*12d360*/  STL [R1+0x2248], R24 ;  /* 0x0022481801007387 */ /* 0x0001e80000100800 */
[----:B------:R-:W-:Y:S01]  /*12d370*/  IMAD.X R31, R21, 0x1, R26, P1 ;  /* 0x00000001151f7824 */ /* 0x000fe200008e061a */
[----:B0-----:R-:W-:-:S05]  /*12d380*/  F2FP.SATFINITE.E4M3.F32.PACK_AB_MERGE_C R24, R50, R46, RZ ;  /* 0x0000002e3218723e */ /* 0x001fca00048070ff */
[----:B------:R0:W-:Y:S04]  /*12d390*/  STL [R1+0x22a8], R24 ;  /* 0x0022a81801007387 */ /* 0x0001e80000100800 */
[----:B------:R1:W-:Y:S01]  /*12d3a0*/  STL.64 [R1+0x18b8], R30 ;  /* 0x0018b81e01007387 */ /* 0x0003e20000100a00 */
[----:B------:R-:W-:Y:S02]  /*12d3b0*/  F2FP.SATFINITE.E4M3.F32.PACK_AB_MERGE_C R17, R17, R55, RZ ;  /* 0x000000371111723e */ /* 0x000fe400048070ff */
[----:B0-----:R-:W-:Y:S02]  /*12d3c0*/  F2FP.SATFINITE.E4M3.F32.PACK_AB_MERGE_C R24, R54, R51, RZ ;  /* 0x000000333618723e */ /* 0x001fe400048070ff */
[----:B-1----:R-:W-:-:S03]  /*12d3d0*/  IADD3 R30, P1, R25, R10, RZ ;  /* 0x0000000a191e7210 */ /* 0x002fc60007f3e0ff */
[----:B------:R0:W-:Y:S02]  /*12d3e0*/  STL [R1+0x22a4], R24 ;  /* 0x0022a41801007387 */ /* 0x0001e40000100800 */
[----:B------:R-:W-:Y:S02]  /*12d3f0*/  IMAD.X R31, R21, 0x1, R9, P1 ;  /* 0x00000001151f7824 */ /* 0x000fe400008e0609 */
[----:B------:R1:W-:Y:S04]  /*12d400*/  STL [R1+0x207c], R17 ;  /* 0x00207c1101007387 */ /* 0x0003e80000100800 */
[----:B------:R-:W2:Y:S01]  /*12d410*/  LDL.LU R54, [R1+0x480] ;  /* 0x0004800001367983 */ /* 0x000ea20000300800 */
[----:B0-----:R-:W-:-:S03]  /*12d420*/  F2FP.SATFINITE.E4M3.F32.PACK_AB_MERGE_C R24, R37, R40, RZ ;  /* 0x000000282518723e */ /* 0x001fc600048070ff */
[----:B------:R0:W-:Y:S01]  /*12d430*/  STL.64 [R1+0x18b0], R30 ;  /* 0x0018b01e01007387 */ /* 0x0001e20000100a00 */
[----:B-1----:R-:W-:-:S03]  /*12d440*/  F2FP.SATFINITE.E4M3.F32.PACK_AB_MERGE_C R17, R38, R18, RZ ;  /* 0x000000122611723e */ /* 0x002fc600048070ff */
[----:B------:R1:W-:Y:S04]  /*12d450*/  STL [R1+0x22c4], R24 ;  /* 0x0022c41801007387 */ /* 0x0003e80000100800 */
[----:B------:R-:W2:Y:S01]  /*12d460*/  LDL.LU R55, [R1+0x484] ;  /* 0x0004840001377983 */ /* 0x000ea20000300800 */
[----:B0-----:R-:W-:-:S03]  /*12d470*/  IADD3 R30, P1, R25, R7, RZ ;  /* 0x00000007191e7210 */ /* 0x001fc60007f3e0ff */
[----:B------:R0:W-:Y:S02]  /*12d480*/  STL [R1+0x203c], R17 ;  /* 0x00203c1101007387 */ /* 0x0001e40000100800 */
[----:B------:R-:W-:Y:S02]  /*12d490*/  IMAD.X R31, R21, 0x1, R49, P1 ;  /* 0x00000001151f7824 */ /* 0x000fe400008e0631 */
[----:B------:R-:W4:Y:S04]  /*12d4a0*/  LDL.LU R36, [R1+0x5d0] ;  /* 0x0005d00001247983 */ /* 0x000f280000300800 */
[----:B------:R0:W-:Y:S01]  /*12d4b0*/  STL.64 [R1+0x18a8], R30 ;  /* 0x0018a81e01007387 */ /* 0x0001e20000100a00 */
[----:B---3--:R-:W-:-:S05]  /*12d4c0*/  F2FP.SATFINITE.E4M3.F32.PACK_AB_MERGE_C R18, R32, R39, RZ ;  /* 0x000000272012723e */ /* 0x008fca00048070ff */
[----:B------:R-:W-:Y:S04]  /*12d4d0*/  STL [R1+0x2314], R18 ;  /* 0x0023141201007387 */ /* 0x000fe80000100800 */
[----:B-1----:R-:W4:Y:S01]  /*12d4e0*/  LDL.LU R24, [R1+0x5d4] ;  /* 0x0005d40001187983 */ /* 0x002f220000300800 */
[----:B0-----:R-:W-:-:S05]  /*12d4f0*/  F2FP.SATFINITE.E4M3.F32.PACK_AB_MERGE_C R17, R45, R44, RZ ;  /* 0x0000002c2d11723e */ /* 0x001fca00048070ff */
[----:B------:R0:W-:Y:S04]  /*12d500*/  STL [R1+0x1fbc], R17 ;  /* 0x001fbc1101007387 */ /* 0x0001e80000100800 */
[----:B------:R-:W3:Y:S04]  /*12d510*/  LDL.LU R42, [R1+0x5d8] ;  /* 0x0005d800012a7983 */ /* 0x000ee80000300800 */
[----:B------:R-:W3:Y:S01]  /*12d520*/  LDL.LU R43, [R1+0x5dc] ;  /* 0x0005dc00012b7983 */ /* 0x000ee20000300800 */
[----:B------:R-:W-:-:S03]  /*12d530*/  IADD3 R30, P1, R25, R6, RZ ;  /* 0x00000006191e7210 */ /* 0x000fc60007f3e0ff */
[----:B0-----:R-:W3:Y:S02]  /*12d540*/  LDL.LU R17, [R1+0x5c0] ;  /* 0x0005c00001117983 */ /* 0x001ee40000300800 */
[----:B------:R-:W-:Y:S02]  /*12d550*/  IMAD.X R31, R21, 0x1, R5, P1 ;  /* 0x00000001151f7824 */ /* 0x000fe400008e0605 */
[----:B------:R-:W3:Y:S04]  /*12d560*/  LDL.LU R52, [R1+0x5c4] ;  /* 0x0005c40001347983 */ /* 0x000ee80000300800 */
[----:B------:R-:W3:Y:S04]  /*12d570*/  LDL.LU R53, [R1+0x5c8] ;  /* 0x0005c80001357983 */ /* 0x000ee80000300800 */
[----:B------:R-:W3:Y:S04]  /*12d580*/  LDL.LU R44, [R1+0x5cc] ;  /* 0x0005cc00012c7983 */ /* 0x000ee80000300800 */
[----:B------:R-:W3:Y:S04]  /*12d590*/  LDL.LU R40, [R1+0x540] ;  /* 0x0005400001287983 */ /* 0x000ee80000300800 */
[----:B------:R-:W3:Y:S04]  /*12d5a0*/  LDL.LU R37, [R1+0x544] ;  /* 0x0005440001257983 */ /* 0x000ee80000300800 */
[----:B------:R0:W-:Y:S01]  /*12d5b0*/  STL.64 [R1+0x18a0], R30 ;  /* 0x0018a01e01007387 */ /* 0x0001e20000100a00 */
[----:B------:R-:W-:-:S02]  /*12d5c0*/  IADD3 R60, P1, R25, R4, RZ ;  /* 0x00000004193c7210 */ /* 0x000fc40007f3e0ff */
[----:B------:R-:W-:-:S05]  /*12d5d0*/  F2FP.SATFINITE.E4M3.F32.PACK_AB_MERGE_C R18, R29, R23, RZ ;  /* 0x000000171d12723e */ /* 0x000fca00048070ff */
[----:B------:R1:W-:Y:S04]  /*12d5e0*/  STL [R1+0x2430], R18 ;  /* 0x0024301201007387 */ /* 0x0003e80000100800 */
        /* <DEDUP_REMOVED lines=11> */
[----:B------:R-:W-:-:S03]  /*12d6a0*/  IMAD.X R61, R21, 0x1, R3, P1 ;  /* 0x00000001153d7824 */ /* 0x000fc600008e0603 */
[----:B------:R-:W3:Y:S04]  /*12d6b0*/  LDL.LU R59, [R1+0x4b4] ;  /* 0x0004b400013b7983 */ /* 0x000ee80000300800 */
[----:B------:R-:W3:Y:S04]  /*12d6c0*/  LDL.LU R46, [R1+0x4b8] ;  /* 0x0004b800012e7983 */ /* 0x000ee80000300800 */
[----:B------:R-:W3:Y:S04]  /*12d6d0*/  LDL.LU R45, [R1+0x4bc] ;  /* 0x0004bc00012d7983 */ /* 0x000ee80000300800 */
[----:B------:R-:W3:Y:S04]  /*12d6e0*/  LDL.LU R50, [R1+0x488] ;  /* 0x0004880001327983 */ /* 0x000ee80000300800 */
[----:B------:R-:W3:Y:S01]  /*12d6f0*/  LDL.LU R51, [R1+0x48c] ;  /* 0x00048c0001337983 */ /* 0x000ee20000300800 */
[----:B--2---:R-:W-:-:S05]  /*12d700*/  F2FP.SATFINITE.E4M3.F32.PACK_AB_MERGE_C R54, R55, R54, RZ ;  /* 0x000000363736723e */ /* 0x004fca00048070ff */
[----:B------:R0:W-:Y:S04]  /*12d710*/  STL [R1+0x2488], R54 ;  /* 0x0024883601007387 */ /* 0x0001e80000100800 */
[----:B0-----:R-:W2:Y:S04]  /*12d720*/  LDL.LU R54, [R1+0x10c] ;  /* 0x00010c0001367983 */ /* 0x001ea80000300800 */
[----:B------:R-:W2:Y:S04]  /*12d730*/  LDL.LU R55, [R1+0xa0] ;  /* 0x0000a00001377983 */ /* 0x000ea80000300800 */
[----:B------:R0:W-:Y:S04]  /*12d740*/  STL.64 [R1+0x1898], R60 ;  /* 0x0018983c01007387 */ /* 0x0001e80000100a00 */
[----:B0-----:R-:W2:Y:S01]  /*12d750*/  LDL.LU.64 R60, [R1+0x6b50] ;  /* 0x006b5000013c7983 */ /* 0x001ea20000300a00 */
[----:B----4-:R-:W-:-:S03]  /*12d760*/  F2FP.SATFINITE.E4M3.F32.PACK_AB_MERGE_C R24, R24, R36, RZ ;  /* 0x000000241818723e */ /* 0x010fc600048070ff */
[----:B------:R-:W4:Y:S04]  /*12d770*/  LDL.LU R36, [R1+0x6b4c] ;  /* 0x006b4c0001247983 */ /* 0x000f280000300800 */
[----:B------:R0:W-:Y:S01]  /*12d780*/  STL [R1+0x1f90], R24 ;  /* 0x001f901801007387 */ /* 0x0001e20000100800 */
[----:B---3--:R-:W-:-:S03]  /*12d790*/  F2FP.SATFINITE.E4M3.F32.PACK_AB_MERGE_C R43, R43, R42, RZ ;  /* 0x0000002a2b2b723e */ /* 0x008fc600048070ff */
[----:B0-----:R-:W3:Y:S01]  /*12d7a0*/  LDL.LU R24, [R1+0x6b48] ;  /* 0x006b480001187983 */ /* 0x001ee20000300800 */
[----:B------:R-:W-:-:S03]  /*12d7b0*/  IADD3 R42, P1, R25, R2, RZ ;  /* 0x00000002192a7210 */ /* 0x000fc60007f3e0ff */
[----:B------:R0:W-:Y:S02]  /*12d7c0*/  STL [R1+0x2438], R43 ;  /* 0x0024382b01007387 */ /* 0x0001e40000100800 */
[----:B0-----:R-:W-:-:S05]  /*12d7d0*/  IMAD.X R43, R21, 0x1, R0, P1 ;  /* 0x00000001152b7824 */ /* 0x001fca00008e0600 */
[----:B------:R0:W-:Y:S04]  /*12d7e0*/  STL.64 [R1+0x1890], R42 ;  /* 0x0018902a01007387 */ /* 0x0001e80000100a00 */
[----:B0-----:R-:W2:Y:S01]  /*12d7f0*/  LDL.LU.64 R42, [R1+0x6b40] ;  /* 0x006b4000012a7983 */ /* 0x001ea20000300a00 */
[----:B------:R-:W-:-:S03]  /*12d800*/  F2FP.SATFINITE.E4M3.F32.PACK_AB_MERGE_C R52, R52, R17, RZ ;  /* 0x000000113434723e */ /* 0x000fc600048070ff */
[----:B------:R-:W3:Y:S04]  /*12d810*/  LDL.LU R17, [R1+0x6b38] ;  /* 0x006b380001117983 */ /* 0x000ee80000300800 */
[----:B------:R0:W-:Y:S01]  /*12d820*/  STL [R1+0x1f30], R52 ;  /* 0x001f303401007387 */ /* 0x0001e20000100800 */
[----:B------:R-:W-:Y:S02]  /*12d830*/  F2FP.SATFINITE.E4M3.F32.PACK_AB_MERGE_C R44, R44, R53, RZ ;  /* 0x000000352c2c723e */ /* 0x000fe400048070ff */
[----:B0-----:R-:W-:-:S03]  /*12d840*/  IADD3 R52, P1, R25, R28, RZ ;  /* 0x0000001c19347210 */ /* 0x001fc60007f3e0ff */
[----:B------:R-:W-:Y:S02]  /*12d850*/  STL [R1+0x2450], R44 ;  /* 0x0024502c01007387 */ /* 0x000fe40000100800 */
[----:B--2---:R-:W-:-:S05]  /*12d860*/  IMAD.X R53, R21, 0x1, R42, P1 ;  /* 0x0000000115357824 */ /* 0x004fca00008e062a */
[----:B------:R0:W-:Y:S04]  /*12d870*/  STL.64 [R1+0x1888], R52 ;  /* 0x0018883401007387 */ /* 0x0001e80000100a00 */
[----:B0-----:R-:W2:Y:S01]  /*12d880*/  LDL.LU.64 R52, [R1+0x6b30] ;  /* 0x006b300001347983 */ /* 0x001ea20000300a00 */
[----:B------:R-:W-:Y:S02]  /*12d890*/  F2FP.SATFINITE.E4M3.F32.PACK_AB_MERGE_C R37, R37, R40, RZ ;  /* 0x000000282525723e */ /* 0x000fe400048070ff */
[----:B------:R-:W-:Y:S01]  /*12d8a0*/  F2FP.SATFINITE.E4M3.F32.PACK_AB_MERGE_C R31, R31, R30, RZ ;  /* 0x0000001e1f1f723e */ /* 0x000fe200048070ff */
[----:B------:R-:W4:Y:S04]  /*12d8b0*/  LDL.LU R44, [R1+0x108] ;  /* 0x00010800012c7983 */ /* 0x000f280000300800 */
[----:B------:R-:W3:Y:S04]  /*12d8c0*/  LDL.LU R40, [R1+0x6b28] ;  /* 0x006b280001287983 */ /* 0x000ee80000300800 */
[----:B------:R0:W-:Y:S01]  /*12d8d0*/  STL [R1+0x1d40], R37 ;  /* 0x001d402501007387 */ /* 0x0001e20000100800 */
[----:B------:R-:W-:-:S02]  /*12d8e0*/  F2FP.SATFINITE.E4M3.F32.PACK_AB_MERGE_C R32, R32, R18, RZ ;  /* 0x000000122020723e */ /* 0x000fc400048070ff */
[----:B------:R-:W-:Y:S01]  /*12d8f0*/  F2FP.SATFINITE.E4M3.F32.PACK_AB_MERGE_C R35, R35, R34, RZ ;  /* 0x000000222323723e */ /* 0x000fe200048070ff */
[----:B0-----:R-:W3:Y:S04]  /*12d900*/  LDL.LU R37, [R1+0x9c] ;  /* 0x00009c0001257983 */ /* 0x001ee80000300800 */
[----:B------:R0:W-:Y:S01]  /*12d910*/  STL [R1+0x2454], R31 ;  /* 0x0024541f01007387 */ /* 0x0001e20000100800 */
[----:B------:R-:W-:Y:S02]  /*12d920*/  F2FP.SATFINITE.E4M3.F32.PACK_AB_MERGE_C R29, R29, R23, RZ ;  /* 0x000000171d1d723e */ /* 0x000fe400048070ff */
[----:B------:R-:W-:Y:S02]  /*12d930*/  F2FP.SATFINITE.E4M3.F32.PACK_AB_MERGE_C R39, R39, R38, RZ ;  /* 0x000000262727723e */ /* 0x000fe400048070ff */
[----:B------:R-:W-:-:S02]  /*12d940*/  F2FP.SATFINITE.E4M3.F32.PACK_AB_MERGE_C R46, R45, R46, RZ ;  /* 0x0000002e2d2e723e */ /* 0x000fc400048070ff */
[----:B--2---:R-:W-:-:S05]  /*12d950*/  IADD3 R30, P1, R25, R53, RZ ;  /* 0x00000035191e7210 */ /* 0x004fca0007f3e0ff */
[----:B0-----:R-:W-:Y:S01]  /*12d960*/  IMAD.X R31, R21, 0x1, R57, P1 ;  /* 0x00000001151f7824 */ /* 0x001fe200008e0639 */
[----:B------:R-:W-:-:S04]  /*12d970*/  IADD3 R34, P1, R25, R41, RZ ;  /* 0x0000002919227210 */ /* 0x000fc80007f3e0ff */
[----:B------:R0:W-:Y:S04]  /*12d980*/  STL.64 [R1+0x1880], R30 ;  /* 0x0018801e01007387 */ /* 0x0001e80000100a00 */
[----:B0-----:R-:W2:Y:S04]  /*12d990*/  LDL.LU.64 R30, [R1+0x6b20] ;  /* 0x006b2000011e7983 */ /* 0x001ea80000300a00 */
[----:B------:R-:W3:Y:S04]  /*12d9a0*/  LDL.LU R18, [R1+0x6b1c] ;  /* 0x006b1c0001127983 */ /* 0x000ee80000300800 */
[----:B------:R0:W-:Y:S04]  /*12d9b0*/  STL [R1+0x5d4], R32 ;  /* 0x0005d42001007387 */ /* 0x0001e80000100800 */
[----:B0-----:R-:W2:Y:S04]  /*12d9c0*/  LDL.LU R32, [R1+0x6b18] ;  /* 0x006b180001207983 */ /* 0x001ea80000300800 */
[----:B------:R0:W-:Y:S02]  /*12d9d0*/  STL [R1+0x245c], R35 ;  /* 0x00245c2301007387 */ /* 0x0001e40000100800 */
[----:B0-----:R-:W-:Y:S01]  /*12d9e0*/  IMAD.X R35, R21, 0x1, R43, P1 ;  /* 0x0000000115237824 */ /* 0x001fe200008e062b */
[----:B------:R-:W-:-:S04]  /*12d9f0*/  IADD3 R38, P1, R25, R27, RZ ;  /* 0x0000001b19267210 */ /* 0x000fc80007f3e0ff */
[----:B------:R0:W-:Y:S04]  /*12da00*/  STL.64 [R1+0x1878], R34 ;  /* 0x0018782201007387 */ /* 0x0001e80000100a00 */
[----:B0-----:R-:W2:Y:S04]  /*12da10*/  LDL.LU.64 R34, [R1+0x6b10] ;  /* 0x006b100001227983 */ /* 0x001ea80000300a00 */
[----:B------:R-:W2:Y:S04]  /*12da20*/  LDL.LU R23, [R1+0x6b0c] ;  /* 0x006b0c0001177983 */ /* 0x000ea80000300800 */
[----:B------:R0:W-:Y:S04]  /*12da30*/  STL [R1+0x2464], R29 ;  /* 0x0024641d01007387 */ /* 0x0001e80000100800 */
[----:B0-----:R-:W2:Y:S04]  /*12da40*/  LDL.LU R29, [R1+0x6b08] ;  /* 0x006b0800011d7983 */ /* 0x001ea80000300800 */
[----:B------:R0:W-:Y:S02]  /*12da50*/  STL [R1+0x2460], R39 ;  /* 0x0024602701007387 */ /* 0x0001e40000100800 */
[----:B0-----:R-:W-:-:S05]  /*12da60*/  IMAD.X R39, R21, 0x1, R22, P1 ;  /* 0x0000000115277824 */ /* 0x001fca00008e0616 */
[----:B------:R0:W-:Y:S04]  /*12da70*/  STL.64 [R1+0x1868], R38 ;  /* 0x0018682601007387 */ /* 0x0001e80000100a00 */
[----:B0-----:R-:W2:Y:S04]  /*12da80*/  LDL.LU.64 R38, [R1+0x6b00] ;  /* 0x006b000001267983 */ /* 0x001ea80000300a00 */
[----:B------:R-:W2:Y:S01]  /*12da90*/  LDL.LU R45, [R1+0xcc] ;  /* 0x0000cc00012d7983 */ /* 0x000ea20000300800 */
[----:B------:R-:W-:-:S05]  /*12daa0*/  F2FP.SATFINITE.E4M3.F32.PACK_AB_MERGE_C R58, R59, R58, RZ ;  /* 0x0000003a3b3a723e */ /* 0x000fca00048070ff */
[----:B------:R0:W-:Y:S01]  /*12dab0*/  STL [R1+0x2474], R58 ;  /* 0x0024743a01007387 */ /* 0x0001e20000100800 */
[----:B------:R-:W-:-:S03]  /*12dac0*/  LOP3.LUT R54, R54, 0xffff, RZ, 0xc0, !PT ;  /* 0x0000ffff36367812 */ /* 0x000fc600078ec0ff */
[----:B------:R1:W-:Y:S01]  /*12dad0*/  STL [R1+0x2470], R46 ;  /* 0x0024702e01007387 */ /* 0x0003e20000100800 */
[----:B0-----:R-:W-:Y:S02]  /*12dae0*/  IADD3 R58, P1, R25, R61, RZ ;  /* 0x0000003d193a7210 */ /* 0x001fe40007f3e0ff */
[----:B-1----:R-:W-:-:S03]  /*12daf0*/  F2FP.SATFINITE.E4M3.F32.PACK_AB_MERGE_C R46, R51, R50, RZ ;  /* 0x00000032332e723e */ /* 0x002fc600048070ff */
[----:B------:R-:W-:Y:S01]  /*12db00*/  IMAD.X R59, R21, 0x1, R60, P1 ;  /* 0x00000001153b7824 */ /* 0x000fe200008e063c */
[----:B------:R-:W-:-:S04]  /*12db10*/  LOP3.LUT R51, R55, 0xffff, RZ, 0xc0, !PT ;  /* 0x0000ffff37337812 */ /* 0x000fc800078ec0ff */
[----:B------:R-:W-:Y:S04]  /*12db20*/  STL.64 [R1+0x1870], R58 ;  /* 0x0018703a01007387 */ /* 0x000fe80000100a00 */
[----:B------:R0:W-:Y:S02]  /*12db30*/  STL [R1+0x2484], R46 ;  /* 0x0024842e01007387 */ /* 0x0001e40000100800 */
[----:B0-----:R-:W-:Y:S02]  /*12db40*/  SHF.R.U32.HI R46, RZ, 0x8, R54 ;  /* 0x00000008ff2e7819 */ /* 0x001fe40000011636 */
[--C-:B------:R-:W-:Y:S02]  /*12db50*/  PRMT R54, R54, 0x3340, R51.reuse ;  /* 0x0000334036367816 */ /* 0x100fe40000000033 */
[----:B------:R-:W-:-:S02]  /*12db60*/  SHF.R.U32.HI R51, RZ, 0x8, R51 ;  /* 0x00000008ff337819 */ /* 0x000fc40000011633 */
[----:B------:R-:W-:Y:S02]  /*12db70*/  LOP3.LUT R46, R46, 0xffff, RZ, 0xc0, !PT ;  /* 0x0000ffff2e2e7812 */ /* 0x000fe400078ec0ff */
[----:B------:R-:W-:-:S04]  /*12db80*/  LOP3.LUT R51, R51, 0xffff, RZ, 0xc0, !PT ;  /* 0x0000ffff33337812 */ /* 0x000fc800078ec0ff */
[----:B------:R-:W-:Y:S02]  /*12db90*/  PRMT R46, R46, 0x3340, R51 ;  /* 0x000033402e2e7816 */ /* 0x000fe40000000033 */
[----:B----4-:R-:W-:Y:S02]  /*12dba0*/  LOP3.LUT R44, R44, 0xffff, RZ, 0xc0, !PT ;  /* 0x0000ffff2c2c7812 */ /* 0x010fe400078ec0ff */
[----:B---3--:R-:W-:Y:S02]  /*12dbb0*/  LOP3.LUT R18, R18, 0xffff, RZ, 0xc0, !PT ;  /* 0x0000ffff12127812 */ /* 0x008fe400078ec0ff */
[----:B--2---:R-:W-:Y:S02]  /*12dbc0*/  LOP3.LUT R50, R39, 0xffff, RZ, 0xc0, !PT ;  /* 0x0000ffff27327812 */ /* 0x004fe400078ec0ff */
[----:B------:R-:W2:Y:S02]  /*12dbd0*/  LDL.LU R39, [R1+0x6af8] ;  /* 0x006af80001277983 */ /* 0x000ea40000300800 */
[----:B------:R-:W-:-:S04]  /*12dbe0*/  PRMT R55, R50, 0x3340, R0 ;  /* 0x0000334032377816 */ /* 0x000fc80000000000 */
[----:B------:R-:W-:-:S05]  /*12dbf0*/  PRMT R54, R54, 0x5410, R55 ;  /* 0x0000541036367816 */ /* 0x000fca0000000037 */
[----:B------:R-:W-:Y:S04]  /*12dc00*/  STL [R1+0x25bc], R54 ;  /* 0x0025bc3601007387 */ /* 0x000fe80000100800 */
[----:B------:R0:W-:Y:S02]  /*12dc10*/  STL [R1+0xdb8], R46 ;  /* 0x000db82e01007387 */ /* 0x0001e40000100800 */
[----:B0-----:R-:W-:Y:S02]  /*12dc20*/  LOP3.LUT R46, R37, 0xffff, RZ, 0xc0, !PT ;  /* 0x0000ffff252e7812 */ /* 0x001fe400078ec0ff */
[----:B------:R-:W3:Y:S01]  /*12dc30*/  LDL.LU R37, [R1+0xd0] ;  /* 0x0000d00001257983 */ /* 0x000ee20000300800 */
[----:B------:R-:W-:Y:S02]  /*12dc40*/  PRMT R54, R18, 0x3340, R0 ;  /* 0x0000334012367816 */ /* 0x000fe40000000000 */
[----:B------:R-:W-:-:S02]  /*12dc50*/  PRMT R51, R44, 0x3340, R46 ;  /* 0x000033402c337816 */ /* 0x000fc4000000002e */
[----:B------:R-:W-:Y:S02]  /*12dc60*/  SHF.R.U32.HI R50, RZ, 0x8, R50 ;  /* 0x00000008ff327819 */ /* 0x000fe40000011632 */
[----:B------:R-:W-:Y:S02]  /*12dc70*/  PRMT R51, R51, 0x5410, R54 ;  /* 0x0000541033337816 */ /* 0x000fe40000000036 */
[----:B------:R-:W-:Y:S02]  /*12dc80*/  IADD3 R54, P1, R25, R56, RZ ;  /* 0x0000003819367210 */ /* 0x000fe40007f3e0ff */
[----:B------:R-:W-:Y:S02]  /*12dc90*/  SHF.R.U32.HI R44, RZ, 0x8, R44 ;  /* 0x00000008ff2c7819 */ /* 0x000fe4000001162c */
[----:B------:R-:W-:Y:S02]  /*12dca0*/  SHF.R.U32.HI R46, RZ, 0x8, R46 ;  /* 0x00000008ff2e7819 */ /* 0x000fe4000001162e */
[----:B------:R-:W-:Y:S01]  /*12dcb0*/  LOP3.LUT R50, R50, 0xffff, RZ, 0xc0, !PT ;  /* 0x0000ffff32327812 */ /* 0x000fe200078ec0ff */
[----:B------:R-:W-:Y:S01]  /*12dcc0*/  IMAD.X R55, R21, 0x1, R47, P1 ;  /* 0x0000000115377824 */ /* 0x000fe200008e062f */
[----:B------:R-:W-:-:S02]  /*12dcd0*/  LOP3.LUT R44, R44, 0xffff, RZ, 0xc0, !PT ;  /* 0x0000ffff2c2c7812 */ /* 0x000fc400078ec0ff */
[----:B------:R-:W-:Y:S02]  /*12dce0*/  LOP3.LUT R46, R46, 0xffff, RZ, 0xc0, !PT ;  /* 0x0000ffff2e2e7812 */ /* 0x000fe400078ec0ff */
[----:B------:R-:W-:Y:S01]  /*12dcf0*/  PRMT R50, R50, 0x3340, R0 ;  /* 0x0000334032327816 */ /* 0x000fe20000000000 */
[----:B------:R-:W-:Y:S01]  /*12dd00*/  STL [R1+0x25b8], R51 ;  /* 0x0025b83301007387 */ /* 0x000fe20000100800 */
[----:B------:R-:W-:-:S03]  /*12dd10*/  PRMT R44, R44, 0x3340, R46 ;  /* 0x000033402c2c7816 */ /* 0x000fc6000000002e */
[----:B------:R-:W-:Y:S01]  /*12dd20*/  STL.64 [R1+0x1810], R54 ;  /* 0x0018103601007387 */ /* 0x000fe20000100a00 */
[----:B------:R-:W-:-:S03]  /*12dd30*/  LOP3.LUT R46, R45, 0xffff, RZ, 0xc0, !PT ;  /* 0x0000ffff2d2e7812 */ /* 0x000fc600078ec0ff */
[----:B------:R0:W-:Y:S04]  /*12dd40*/  STL [R1+0x270], R50 ;  /* 0x0002703201007387 */ /* 0x0001e80000100800 */
[----:B------:R1:W-:Y:S01]  /*12dd50*/  STL [R1+0xdb4], R44 ;  /* 0x000db42c01007387 */ /* 0x0003e20000100800 */
[----:B0-----:R-:W-:Y:S02]  /*12dd60*/  LOP3.LUT R50, R38, 0xffff, RZ, 0xc0, !PT ;  /* 0x0000ffff26327812 */ /* 0x001fe400078ec0ff */
[----:B-1----:R-:W-:Y:S02]  /*12dd70*/  PRMT R44, R20, 0x3340, R0 ;  /* 0x00003340142c7816 */ /* 0x002fe40000000000 */
[----:B------:R-:W-:-:S04]  /*12dd80*/  PRMT R38, R46, 0x3340, R50 ;  /* 0x000033402e267816 */ /* 0x000fc80000000032 */
[----:B------:R-:W-:Y:S02]  /*12dd90*/  PRMT R38, R38, 0x5410, R44 ;  /* 0x0000541026267816 */ /* 0x000fe4000000002c */
[----:B------:R-:W4:Y:S04]  /*12dda0*/  LDL.LU R44, [R1+0x1ec] ;  /* 0x0001ec00012c7983 */ /* 0x000f280000300800 */
[----:B------:R-:W2:Y:S04]  /*12ddb0*/  LDL.LU R45, [R1+0x194] ;  /* 0x00019400012d7983 */ /* 0x000ea80000300800 */
[----:B------:R0:W-:Y:S04]  /*12ddc0*/  STL [R1+0x25b4], R38 ;  /* 0x0025b42601007387 */ /* 0x0001e80000100800 */
[----:B0-----:R-:W2:Y:S01]  /*12ddd0*/  LDL.LU R38, [R1+0x1bc] ;  /* 0x0001bc0001267983 */ /* 0x001ea20000300800 */
[----:B------:R-:W-:-:S02]  /*12dde0*/  SHF.R.U32.HI R46, RZ, 0x8, R46 ;  /* 0x00000008ff2e7819 */ /* 0x000fc4000001162e */
[----:B------:R-:W-:Y:S02]  /*12ddf0*/  SHF.R.U32.HI R50, RZ, 0x8, R50 ;  /* 0x00000008ff327819 */ /* 0x000fe40000011632 */
[----:B------:R-:W-:Y:S02]  /*12de00*/  SHF.R.U32.HI R20, RZ, 0x8, R20 ;  /* 0x00000008ff147819 */ /* 0x000fe40000011614 */
[----:B------:R-:W-:Y:S02]  /*12de10*/  IADD3 R54, P1, R25, R15, RZ ;  /* 0x0000000f19367210 */ /* 0x000fe40007f3e0ff */
[----:B------:R-:W-:Y:S02]  /*12de20*/  LOP3.LUT R46, R46, 0xffff, RZ, 0xc0, !PT ;  /* 0x0000ffff2e2e7812 */ /* 0x000fe400078ec0ff */
[----:B------:R-:W-:Y:S02]  /*12de30*/  LOP3.LUT R50, R50, 0xffff, RZ, 0xc0, !PT ;  /* 0x0000ffff32327812 */ /* 0x000fe400078ec0ff */
[----:B------:R-:W-:Y:S01]  /*12de40*/  LOP3.LUT R20, R20, 0xffff, RZ, 0xc0, !PT ;  /* 0x0000ffff14147812 */ /* 0x000fe200078ec0ff */
[----:B------:R-:W-:Y:S01]  /*12de50*/  IMAD.X R55, R21, 0x1, R48, P1 ;  /* 0x0000000115377824 */ /* 0x000fe200008e0630 */
[----:B------:R-:W-:-:S02]  /*12de60*/  PRMT R50, R46, 0x3340, R50 ;  /* 0x000033402e327816 */ /* 0x000fc40000000032 */
[----:B------:R-:W-:Y:S02]  /*12de70*/  PRMT R46, R20, 0x3340, R0 ;  /* 0x00003340142e7816 */ /* 0x000fe40000000000 */
[----:B------:R-:W-:Y:S01]  /*12de80*/  STL.64 [R1+0x1860], R54 ;  /* 0x0018603601007387 */ /* 0x000fe20000100a00 */
[----:B------:R-:W-:-:S03]  /*12de90*/  LOP3.LUT R19, R19, 0xffff, RZ, 0xc0, !PT ;  /* 0x0000ffff13137812 */ /* 0x000fc600078ec0ff */
[----:B------:R0:W-:Y:S04]  /*12dea0*/  STL [R1+0xdb0], R50 ;  /* 0x000db03201007387 */ /* 0x0001e80000100800 */
[----:B------:R1:W-:Y:S01]  /*12deb0*/  STL [R1+0x268], R46 ;  /* 0x0002682e01007387 */ /* 0x0003e20000100800 */
[----:B0-----:R-:W-:Y:S02]  /*12dec0*/  IADD3 R50, P1, R25, R16, RZ ;  /* 0x0000001019327210 */ /* 0x001fe40007f3e0ff */
[----:B-1----:R-:W-:Y:S02]  /*12ded0*/  LOP3.LUT R46, R29, 0xffff, RZ, 0xc0, !PT ;  /* 0x0000ffff1d2e7812 */ /* 0x002fe400078ec0ff */
[----:B------:R-:W2:Y:S04]  /*12dee0*/  LDL.LU R29, [R1+0x6af4] ;  /* 0x006af400011d7983 */ /* 0x000ea80000300800 */
[----:B------:R0:W-:Y:S01]  /*12def0*/  STL [R1+0x25cc], R19 ;  /* 0x0025cc1301007387 */ /* 0x0001e20000100800 */
[----:B------:R-:W-:Y:S01]  /*12df00*/  IMAD.X R51, R21, 0x1, R33, P1 ;  /* 0x0000000115337824 */ /* 0x000fe200008e0621 */
[----:B---3--:R-:W-:-:S02]  /*12df10*/  LOP3.LUT R20, R37, 0xffff, RZ, 0xc0, !PT ;  /* 0x0000ffff25147812 */ /* 0x008fc400078ec0ff */
[----:B------:R-:W-:Y:S02]  /*12df20*/  PRMT R37, R19, 0x3340, R0 ;  /* 0x0000334013257816 */ /* 0x000fe40000000000 */
[----:B0-----:R-:W-:-:S04]  /*12df30*/  PRMT R19, R20, 0x3340, R46 ;  /* 0x0000334014137816 */ /* 0x001fc8000000002e */
[----:B------:R-:W-:-:S05]  /*12df40*/  PRMT R19, R19, 0x5410, R37 ;  /* 0x0000541013137816 */ /* 0x000fca0000000025 */
[----:B------:R0:W-:Y:S04]  /*12df50*/  STL [R1+0x25b0], R19 ;  /* 0x0025b01301007387 */ /* 0x0001e80000100800 */
[----:B------:R1:W-:Y:S04]  /*12df60*/  STL.64 [R1+0x1858], R50 ;  /* 0x0018583201007387 */ /* 0x0003e80000100a00 */
[----:B0-----:R-:W3:Y:S01]  /*12df70*/  LDL.LU R19, [R1+0x1f8] ;  /* 0x0001f80001137983 */ /* 0x001ee20000300800 */
[----:B-1----:R-:W-:-:S03]  /*12df80*/  SHF.R.U32.HI R50, RZ, 0x8, R18 ;  /* 0x00000008ff327819 */ /* 0x002fc60000011612 */
[----:B------:R-:W3:Y:S04]  /*12df90*/  LDL.LU R18, [R1+0x198] ;  /* 0x0001980001127983 */ /* 0x000ee80000300800 */
[----:B------:R-:W3:Y:S01]  /*12dfa0*/  LDL.LU R37, [R1+0x1c4] ;  /* 0x0001c40001257983 */ /* 0x000ee20000300800 */
[----:B------:R-:W-:Y:S02]  /*12dfb0*/  SHF.R.U32.HI R20, RZ, 0x8, R20 ;  /* 0x00000008ff147819 */ /* 0x000fe40000011614 */
[----:B------:R-:W-:Y:S02]  /*12dfc0*/  SHF.R.U32.HI R46, RZ, 0x8, R46 ;  /* 0x00000008ff2e7819 */ /* 0x000fe4000001162e */
[----:B------:R-:W-:Y:S02]  /*12dfd0*/  LOP3.LUT R50, R50, 0xffff, RZ, 0xc0, !PT ;  /* 0x0000ffff32327812 */ /* 0x000fe400078ec0ff */
[----:B------:R-:W-:-:S02]  /*12dfe0*/  LOP3.LUT R20, R20, 0xffff, RZ, 0xc0, !PT ;  /* 0x0000ffff14147812 */ /* 0x000fc400078ec0ff */
[----:B------:R-:W-:Y:S02]  /*12dff0*/  LOP3.LUT R46, R46, 0xffff, RZ, 0xc0, !PT ;  /* 0x0000ffff2e2e7812 */ /* 0x000fe400078ec0ff */
[----:B------:R-:W-:Y:S02]  /*12e000*/  PRMT R50, R50, 0x3340, R0 ;  /* 0x0000334032327816 */ /* 0x000fe40000000000 */
[----:B------:R-:W-:-:S03]  /*12e010*/  PRMT R46, R20, 0x3340, R46 ;  /* 0x00003340142e7816 */ /* 0x000fc6000000002e */
[----:B------:R-:W-:Y:S01]  /*12e020*/  STL [R1+0x244], R50 ;  /* 0x0002443201007387 */ /* 0x000fe20000100800 */
[----:B----4-:R-:W-:-:S03]  /*12e030*/  LOP3.LUT R44, R44, 0xffff, RZ, 0xc0, !PT ;  /* 0x0000ffff2c2c7812 */ /* 0x010fc600078ec0ff */
[----:B------:R0:W-:Y:S01]  /*12e040*/  STL [R1+0x24fc], R46 ;  /* 0x0024fc2e01007387 */ /* 0x0001e20000100800 */
[----:B--2---:R-:W-:-:S04]  /*12e050*/  LOP3.LUT R20, R45, 0xffff, RZ, 0xc0, !PT ;  /* 0x0000ffff2d147812 */ /* 0x004fc800078ec0ff */
[----:B------:R-:W-:Y:S02]  /*12e060*/  PRMT R45, R20, 0x3340, R0 ;  /* 0x00003340142d7816 */ /* 0x000fe40000000000 */
[----:B0-----:R-:W-:-:S04]  /*12e070*/  LOP3.LUT R46, R38, 0xffff, RZ, 0xc0, !PT ;  /* 0x0000ffff262e7812 */ /* 0x001fc800078ec0ff */
[----:B------:R-:W-:-:S04]  /*12e080*/  PRMT R38, R44, 0x3340, R46 ;  /* 0x000033402c267816 */ /* 0x000fc8000000002e */
[----:B------:R-:W-:Y:S02]  /*12e090*/  PRMT R50, R38, 0x5410, R45 ;  /* 0x0000541026327816 */ /* 0x000fe4000000002d */
[----:B------:R-:W2:Y:S04]  /*12e0a0*/  LDL.LU R45, [R1+0x184] ;  /* 0x00018400012d7983 */ /* 0x000ea80000300800 */
[----:B------:R-:W4:Y:S04]  /*12e0b0*/  LDL.LU R38, [R1+0x1d8] ;  /* 0x0001d80001267983 */ /* 0x000f280000300800 */
[----:B------:R0:W-:Y:S02]  /*12e0c0*/  STL [R1+0x25ac], R50 ;  /* 0x0025ac3201007387 */ /* 0x0001e40000100800 */
[----:B0-----:R-:W-:-:S05]  /*12e0d0*/  IADD3 R50, P1, R25, R11, RZ ;  /* 0x0000000b19327210 */ /* 0x001fca0007f3e0ff */
[----:B------:R-:W-:Y:S01]  /*12e0e0*/  IMAD.X R51, R21, 0x1, R13, P1 ;  /* 0x0000000115337824 */ /* 0x000fe200008e060d */
[----:B------:R-:W-:-:S04]  /*12e0f0*/  SHF.R.U32.HI R44, RZ, 0x8, R44 ;  /* 0x00000008ff2c7819 */ /* 0x000fc8000001162c */
[----:B------:R0:W-:Y:S01]  /*12e100*/  STL.64 [R1+0x1850], R50 ;  /* 0x0018503201007387 */ /* 0x0001e20000100a00 */
[----:B------:R-:W-:Y:S02]  /*12e110*/  SHF.R.U32.HI R20, RZ, 0x8, R20 ;  /* 0x00000008ff147819 */ /* 0x000fe40000011614 */
[----:B0-----:R-:W-:Y:S02]  /*12e120*/  SHF.R.U32.HI R50, RZ, 0x8, R46 ;  /* 0x00000008ff327819 */ /* 0x001fe4000001162e */
[----:B------:R-:W-:Y:S02]  /*12e130*/  LOP3.LUT R46, R44, 0xffff, RZ, 0xc0, !PT ;  /* 0x0000ffff2c2e7812 */ /* 0x000fe400078ec0ff */
[----:B------:R-:W-:Y:S01]  /*12e140*/  LOP3.LUT R50, R50, 0xffff, RZ, 0xc0, !PT ;  /* 0x0000ffff32327812 */ /* 0x000fe200078ec0ff */
[----:B------:R-:W4:Y:S03]  /*12e150*/  LDL.LU R44, [R1+0x1a8] ;  /* 0x0001a800012c7983 */ /* 0x000f260000300800 */
[----:B------:R-:W-:-:S02]  /*12e160*/  PRMT R46, R46, 0x3340, R50 ;  /* 0x000033402e2e7816 */ /* 0x000fc40000000032 */
[----:B------:R-:W-:Y:S02]  /*12e170*/  IADD3 R50, P1, R25, R12, RZ ;  /* 0x0000000c19327210 */ /* 0x000fe40007f3e0ff */
[----:B------:R-:W-:-:S03]  /*12e180*/  LOP3.LUT R20, R20, 0xffff, RZ, 0xc0, !PT ;  /* 0x0000ffff14147812 */ /* 0x000fc600078ec0ff */
[----:B------:R-:W-:Y:S01]  /*12e190*/  IMAD.X R51, R21, 0x1, R14, P1 ;  /* 0x0000000115337824 */ /* 0x000fe200008e060e */
[----:B------:R-:W-:Y:S01]  /*12e1a0*/  PRMT R20, R20, 0x3340, R0 ;  /* 0x0000334014147816 */ /* 0x000fe20000000000 */
[----:B------:R-:W-:Y:S04]  /*12e1b0*/  STL [R1+0xda8], R46 ;  /* 0x000da82e01007387 */ /* 0x000fe80000100800 */
[----:B------:R-:W-:Y:S04]  /*12e1c0*/  STL.64 [R1+0x1848], R50 ;  /* 0x0018483201007387 */ /* 0x000fe80000100a00 */
[----:B------:R0:W-:Y:S04]  /*12e1d0*/  STL [R1+0x230], R20 ;  /* 0x0002301401007387 */ /* 0x0001e80000100800 */
[----:B------:R-:W4:Y:S01]  /*12e1e0*/  LDL.LU R54, [R1+0x1dc] ;  /* 0x0001dc0001367983 */ /* 0x000f220000300800 */
[----:B---3--:R-:W-:-:S02]  /*12e1f0*/  LOP3.LUT R19, R19, 0xffff, RZ, 0xc0, !PT ;  /* 0x0000ffff13137812 */ /* 0x008fc400078ec0ff */
[----:B------:R-:W-:Y:S02]  /*12e200*/  LOP3.LUT R18, R18, 0xffff, RZ, 0xc0, !PT ;  /* 0x0000ffff12127812 */ /* 0x000fe400078ec0ff */
[----:B0-----:R-:W-:Y:S02]  /*12e210*/  LOP3.LUT R20, R37, 0xffff, RZ, 0xc0, !PT ;  /* 0x0000ffff25147812 */ /* 0x001fe400078ec0ff */
[----:B------:R-:W-:Y:S02]  /*12e220*/  PRMT R37, R18, 0x3340, R0 ;  /* 0x0000334012257816 */ /* 0x000fe40000000000 */
[----:B------:R-:W-:-:S04]  /*12e230*/  PRMT R21, R19, 0x3340, R20 ;  /* 0x0000334013157816 */ /* 0x000fc80000000014 */
[----:B------:R-:W-:Y:S02]  /*12e240*/  PRMT R21, R21, 0x5410, R37 ;  /* 0x0000541015157816 */ /* 0x000fe40000000025 */
[----:B------:R-:W-:-:S03]  /*12e250*/  SHF.R.U32.HI R19, RZ, 0x8, R19 ;  /* 0x00000008ff137819 */ /* 0x000fc60000011613 */
[----:B------:R-:W-:Y:S01]  /*12e260*/  STL [R1+0x25a8], R21 ;  /* 0x0025a81501007387 */ /* 0x000fe20000100800 */
[----:B------:R-:W-:-:S03]  /*12e270*/  SHF.R.U32.HI R20, RZ, 0x8, R20 ;  /* 0x00000008ff147819 */ /* 0x000fc60000011614 */
[----:B------:R-:W3:Y:S01]  /*12e280*/  LDL.LU R55, [R1+0x1ac] ;  /* 0x0001ac0001377983 */ /* 0x000ee20000300800 */
[----:B------:R-:W-:Y:S02]  /*12e290*/  SHF.R.U32.HI R18, RZ, 0x8, R18 ;  /* 0x00000008ff127819 */ /* 0x000fe40000011612 */
[----:B------:R-:W-:Y:S02]  /*12e2a0*/  LOP3.LUT R19, R19, 0xffff, RZ, 0xc0, !PT ;  /* 0x0000ffff13137812 */ /* 0x000fe400078ec0ff */
[----:B------:R-:W-:Y:S02]  /*12e2b0*/  LOP3.LUT R20, R20, 0xffff, RZ, 0xc0, !PT ;  /* 0x0000ffff14147812 */ /* 0x000fe400078ec0ff */
[----:B------:R-:W-:Y:S02]  /*12e2c0*/  LOP3.LUT R18, R18, 0xffff, RZ, 0xc0, !PT ;  /* 0x0000ffff12127812 */ /* 0x000fe400078ec0ff */
[----:B------:R-:W-:Y:S02]  /*12e2d0*/  PRMT R19, R19, 0x3340, R20 ;  /* 0x0000334013137816 */ /* 0x000fe40000000014 */
[----:B------:R-:W-:-:S03]  /*12e2e0*/  PRMT R18, R18, 0x3340, R0 ;  /* 0x0000334012127816 */ /* 0x000fc60000000000 */
[----:B------:R-:W-:Y:S04]  /*12e2f0*/  STL [R1+0xdac], R19 ;  /* 0x000dac1301007387 */ /* 0x000fe80000100800 */
[----:B------:R0:W-:Y:S04]  /*12e300*/  STL [R1+0x26c], R18 ;  /* 0x00026c1201007387 */ /* 0x0001e80000100800 */
[----:B------:R-:W3:Y:S04]  /*12e310*/  LDL.LU R37, [R1+0x238] ;  /* 0x0002380001257983 */ /* 0x000ee80000300800 */
[----:B0-----:R-:W3:Y:S01]  /*12e320*/  LDL.LU R18, [R1+0x214] ;  /* 0x0002140001127983 */ /* 0x001ee20000300800 */
[----:B--2---:R-:W-:-:S03]  /*12e330*/  LOP3.LUT R20, R45, 0xffff, RZ, 0xc0, !PT ;  /* 0x0000ffff2d147812 */ /* 0x004fc600078ec0ff */
[----:B------:R-:W2:Y:S01]  /*12e340*/  LDL.LU R19, [R1+0x228] ;  /* 0x0002280001137983 */ /* 0x000ea20000300800 */
[----:B----4-:R-:W-:-:S03]  /*12e350*/  LOP3.LUT R21, R38, 0xffff, RZ, 0xc0, !PT ;  /* 0x0000ffff26157812 */ /* 0x010fc600078ec0ff */
[----:B------:R-:W4:Y:S04]  /*12e360*/  LDL.LU R45, [R1+0x234] ;  /* 0x00023400012d7983 */ /* 0x000f280000300800 */
[----:B------:R-:W4:Y:S01]  /*12e370*/  LDL.LU R38, [R1+0x20c] ;  /* 0x00020c0001267983 */ /* 0x000f220000300800 */
[----:B------:R-:W-:Y:S01]  /*12e380*/  PRMT R50, R20, 0x3340, R0 ;  /* 0x0000334014327816 */ /* 0x000fe20000000000 */
[----:B------:R-:W-:Y:S01]  /*12e390*/  VIADD R25, R25, UR6 ;  /* 0x0000000619197c36 */ /* 0x000fe20008000000 */
[----:B------:R-:W-:Y:S01]  /*12e3a0*/  LOP3.LUT R31, R31, 0xffff, RZ, 0xc0, !PT ;  /* 0x0000ffff1f1f7812 */ /* 0x000fe200078ec0ff */
[----:B------:R-:W-:-:S03]  /*12e3b0*/  ULDC UR6, c[0x0][0x248] ;  /* 0x0000920000067ab9 */ /* 0x000fc60000000800 */
[----:B------:R-:W-:Y:S02]  /*12e3c0*/  IADD3 R58, P1, R25, R8, RZ ;  /* 0x00000008193a7210 */ /* 0x000fe40007f3e0ff */
[----:B------:R-:W-:-:S04]  /*12e3d0*/  LOP3.LUT R46, R44, 0xffff, RZ, 0xc0, !PT ;  /* 0x0000ffff2c2e7812 */ /* 0x000fc800078ec0ff */
[--C-:B------:R-:W-:Y:S02]  /*12e3e0*/  PRMT R44, R21, 0x3340, R46.reuse ;  /* 0x00003340152c7816 */ /* 0x100fe4000000002e */
[----:B------:R-:W-:Y:S02]  /*12e3f0*/  SHF.R.U32.HI R21, RZ, 0x8, R21 ;  /* 0x00000008ff157819 */ /* 0x000fe40000011615 */
[----:B------:R-:W-:Y:S02]  /*12e400*/  SHF.R.U32.HI R46, RZ, 0x8, R46 ;  /* 0x00000008ff2e7819 */ /* 0x000fe4000001162e */
[----:B------:R-:W-:Y:S02]  /*12e410*/  PRMT R51, R44, 0x5410, R50 ;  /* 0x000054102c337816 */ /* 0x000fe40000000032 */
[----:B------:R-:W-:Y:S01]  /*12e420*/  SHF.R.S32.HI R44, RZ, 0x1f, R25 ;  /* 0x0000001fff2c7819 */ /* 0x000fe20000011419 */
[----:B------:R-:W4:Y:S01]  /*12e430*/  LDL.LU R50, [R1+0x224] ;  /* 0x0002240001327983 */ /* 0x000f220000300800 */
[----:B------:R-:W-:-:S02]  /*12e440*/  LOP3.LUT R21, R21, 0xffff, RZ, 0xc0, !PT ;  /* 0x0000ffff15157812 */ /* 0x000fc400078ec0ff */
[----:B------:R-:W-:Y:S01]  /*12e450*/  LOP3.LUT R46, R46, 0xffff, RZ, 0xc0, !PT ;  /* 0x0000ffff2e2e7812 */ /* 0x000fe200078ec0ff */
[----:B------:R-:W-:Y:S01]  /*12e460*/  IMAD.X R59, R44, 0x1, R26, P1 ;  /* 0x000000012c3b7824 */ /* 0x000fe200008e061a */
[----:B------:R0:W-:Y:S02]  /*12e470*/  STL [R1+0x25a4], R51 ;  /* 0x0025a43301007387 */ /* 0x0001e40000100800 */
[----:B------:R-:W-:Y:S02]  /*12e480*/  PRMT R46, R21, 0x3340, R46 ;  /* 0x00003340152e7816 */ /* 0x000fe4000000002e */
[----:B------:R-:W-:Y:S04]  /*12e490*/  STL.64 [R1+0x1840], R58 ;  /* 0x0018403a01007387 */ /* 0x000fe80000100a00 */
[----:B------:R1:W-:Y:S01]  /*12e4a0*/  STL [R1+0xda4], R46 ;  /* 0x000da42e01007387 */ /* 0x0003e20000100800 */
[----:B0-----:R-:W-:-:S02]  /*12e4b0*/  LOP3.LUT R51, R54, 0xffff, RZ, 0xc0, !PT ;  /* 0x0000ffff36337812 */ /* 0x001fc400078ec0ff */
[----:B-1----:R-:W-:Y:S02]  /*12e4c0*/  SHF.R.U32.HI R46, RZ, 0x8, R20 ;  /* 0x00000008ff2e7819 */ /* 0x002fe40000011614 */
[----:B------:R-:W-:Y:S02]  /*12e4d0*/  SHF.R.U32.HI R20, RZ, 0x8, R51 ;  /* 0x00000008ff147819 */ /* 0x000fe40000011633 */
[----:B------:R-:W-:Y:S02]  /*12e4e0*/  LOP3.LUT R46, R46, 0xffff, RZ, 0xc0, !PT ;  /* 0x0000ffff2e2e7812 */ /* 0x000fe400078ec0ff */
[----:B------:R-:W-:Y:S02]  /*12e4f0*/  LOP3.LUT R20, R20, 0xffff, RZ, 0xc0, !PT ;  /* 0x0000ffff14147812 */ /* 0x000fe400078ec0ff */
[----:B------:R-:W-:Y:S02]  /*12e500*/  PRMT R46, R46, 0x3340, R0 ;  /* 0x000033402e2e7816 */ /* 0x000fe40000000000 */
[----:B---3--:R-:W-:-:S04]  /*12e510*/  LOP3.LUT R21, R55, 0xffff, RZ, 0xc0, !PT ;  /* 0x0000ffff37157812 */ /* 0x008fc800078ec0ff */
[--C-:B------:R-:W-:Y:S02]  /*12e520*/  PRMT R51, R51, 0x3340, R21.reuse ;  /* 0x0000334033337816 */ /* 0x100fe40000000015 */
[----:B------:R-:W-:-:S04]  /*12e530*/  SHF.R.U32.HI R21, RZ, 0x8, R21 ;  /* 0x00000008ff157819 */ /* 0x000fc80000011615 */
[----:B------:R-:W-:Y:S01]  /*12e540*/  LOP3.LUT R21, R21, 0xffff, RZ, 0xc0, !PT ;  /* 0x0000ffff15157812 */ /* 0x000fe200078ec0ff */
[----:B------:R0:W-:Y:S03]  /*12e550*/  STL [R1+0x1da8], R51 ;  /* 0x001da83301007387 */ /* 0x0001e60000100800 */
[----:B------:R-:W-:Y:S01]  /*12e560*/  PRMT R21, R20, 0x3340, R21 ;  /* 0x0000334014157816 */ /* 0x000fe20000000015 */
[----:B------:R4:W-:Y:S04]  /*12e570*/  STL [R1+0x23c], R46 ;  /* 0x00023c2e01007387 */ /* 0x0009e80000100800 */
[----:B------:R1:W-:Y:S01]  /*12e580*/  STL [R1+0x24f4], R21 ;  /* 0x0024f41501007387 */ /* 0x0003e20000100800 */
[----:B0-----:R-:W-:-:S03]  /*12e590*/  LOP3.LUT R51, R37, 0xffff, RZ, 0xc0, !PT ;  /* 0x0000ffff25337812 */ /* 0x001fc600078ec0ff */
[----:B------:R-:W3:Y:S01]  /*12e5a0*/  LDL.LU R37, [R1+0x248] ;  /* 0x0002480001257983 */ /* 0x000ee20000300800 */
[----:B------:R-:W-:-:S03]  /*12e5b0*/  LOP3.LUT R20, R18, 0xffff, RZ, 0xc0, !PT ;  /* 0x0000ffff12147812 */ /* 0x000fc600078ec0ff */
[----:B------:R-:W3:Y:S01]  /*12e5c0*/  LDL.LU R55, [R1+0x208] ;  /* 0x0002080001377983 */ /* 0x000ee20000300800 */
[----:B--2---:R-:W-:Y:S02]  /*12e5d0*/  LOP3.LUT R54, R19, 0xffff, RZ, 0xc0, !PT ;  /* 0x0000ffff13367812 */ /* 0x004fe400078ec0ff */
[----:B------:R-:W-:Y:S02]  /*12e5e0*/  PRMT R58, R20, 0x3340, R0 ;  /* 0x00003340143a7816 */ /* 0x000fe40000000000 */
[----:B----4-:R-:W-:Y:S02]  /*12e5f0*/  LOP3.LUT R46, R45, 0xffff, RZ, 0xc0, !PT ;  /* 0x0000ffff2d2e7812 */ /* 0x010fe400078ec0ff */
[----:B------:R-:W-:Y:S02]  /*12e600*/  PRMT R45, R51, 0x3340, R54 ;  /* 0x00003340332d7816 */ /* 0x000fe40000000036 */
[----:B-1----:R-:W-:Y:S02]  /*12e610*/  LOP3.LUT R21, R38, 0xffff, RZ, 0xc0, !PT ;  /* 0x0000ffff26157812 */ /* 0x002fe400078ec0ff */
[----:B------:R-:W2:Y:S01]  /*12e620*/  LDL.LU R38, [R1+0x220] ;  /* 0x0002200001267983 */ /* 0x000ea20000300800 */
[----:B------:R-:W-:-:S03]  /*12e630*/  PRMT R58, R45, 0x5410, R58 ;  /* 0x000054102d3a7816 */ /* 0x000fc6000000003a */
[----:B------:R-:W4:Y:S04]  /*12e640*/  LDL.LU R18, [R1+0x6d8] ;  /* 0x0006d80001127983 */ /* 0x000f280000300800 */
[----:B------:R-:W4:Y:S04]  /*12e650*/  LDL.LU R19, [R1+0x250] ;  /* 0x0002500001137983 */ /* 0x000f280000300800 */
[----:B------:R-:W4:Y:S01]  /*12e660*/  LDL.LU R45, [R1+0x264] ;  /* 0x00026400012d7983 */ /* 0x000f220000300800 */
[----:B------:R-:W-:-:S03]  /*12e670*/  PRMT R59, R21, 0x3340, R0 ;  /* 0x00003340153b7816 */ /* 0x000fc60000000000 */
[----:B------:R0:W-:Y:S01]  /*12e680*/  STL [R1+0x25a0], R58 ;  /* 0x0025a03a01007387 */ /* 0x0001e20000100800 */
[----:B------:R-:W-:Y:S02]  /*12e690*/  SHF.R.U32.HI R51, RZ, 0x8, R51 ;  /* 0x00000008ff337819 */ /* 0x000fe40000011633 */
[----:B------:R-:W-:Y:S02]  /*12e6a0*/  SHF.R.U32.HI R54, RZ, 0x8, R54 ;  /* 0x00000008ff367819 */ /* 0x000fe40000011636 */
[----:B------:R-:W-:Y:S02]  /*12e6b0*/  SHF.R.U32.HI R21, RZ, 0x8, R21 ;  /* 0x00000008ff157819 */ /* 0x000fe40000011615 */
[----:B------:R-:W-:Y:S02]  /*12e6c0*/  LOP3.LUT R51, R51, 0xffff, RZ, 0xc0, !PT ;  /* 0x0000ffff33337812 */ /* 0x000fe400078ec0ff */
[----:B------:R-:W-:Y:S02]  /*12e6d0*/  LOP3.LUT R54, R54, 0xffff, RZ, 0xc0, !PT ;  /* 0x0000ffff36367812 */ /* 0x000fe400078ec0ff */
[----:B------:R-:W-:-:S02]  /*12e6e0*/  SHF.R.U32.HI R20, RZ, 0x8, R20 ;  /* 0x00000008ff147819 */ /* 0x000fc40000011614 */
[----:B------:R-:W-:-:S04]  /*12e6f0*/  LOP3.LUT R50, R50, 0xffff, RZ, 0xc0, !PT ;  /* 0x0000ffff32327812 */ /* 0x000fc800078ec0ff */
[----:B0-----:R-:W-:Y:S02]  /*12e700*/  PRMT R58, R46, 0x3340, R50 ;  /* 0x000033402e3a7816 */ /* 0x001fe40000000032 */
[----:B------:R-:W-:Y:S02]  /*12e710*/  SHF.R.U32.HI R46, RZ, 0x8, R46 ;  /* 0x00000008ff2e7819 */ /* 0x000fe4000001162e */
[----:B------:R-:W-:Y:S02]  /*12e720*/  SHF.R.U32.HI R50, RZ, 0x8, R50 ;  /* 0x00000008ff327819 */ /* 0x000fe40000011632 */
[----:B------:R-:W-:Y:S02]  /*12e730*/  PRMT R59, R58, 0x5410, R59 ;  /* 0x000054103a3b7816 */ /* 0x000fe4000000003b */
[----:B------:R-:W-:Y:S02]  /*12e740*/  IADD3 R58, P1, R25, R10, RZ ;  /* 0x0000000a193a7210 */ /* 0x000fe40007f3e0ff */
[----:B------:R-:W-:-:S02]  /*12e750*/  LOP3.LUT R46, R46, 0xffff, RZ, 0xc0, !PT ;  /* 0x0000ffff2e2e7812 */ /* 0x000fc400078ec0ff */
[----:B------:R-:W-:Y:S01]  /*12e760*/  LOP3.LUT R50, R50, 0xffff, RZ, 0xc0, !PT ;  /* 0x0000ffff32327812 */ /* 0x000fe200078ec0ff */
[----:B------:R0:W-:Y:S03]  /*12e770*/  STL [R1+0x259c], R59 ;  /* 0x00259c3b01007387 */ /* 0x0001e60000100800 */
[----:B------:R-:W-:Y:S02]  /*12e780*/  PRMT R46, R46, 0x3340, R50 ;  /* 0x000033402e2e7816 */ /* 0x000fe40000000032 */
[----:B------:R-:W-:Y:S01]  /*12e790*/  LOP3.LUT R21, R21, 0xffff, RZ, 0xc0, !PT ;  /* 0x0000ffff15157812 */ /* 0x000fe200078ec0ff */
[----:B0-----:R-:W-:Y:S01]  /*12e7a0*/  IMAD.X R59, R44, 0x1, R9, P1 ;  /* 0x000000012c3b7824 */ /* 0x001fe200008e0609 */
[----:B------:R-:W-:Y:S02]  /*12e7b0*/  IADD3 R50, P1, R25, R7, RZ ;  /* 0x0000000719327210 */ /* 0x000fe40007f3e0ff */
[----:B------:R-:W-:-:S02]  /*12e7c0*/  PRMT R54, R51, 0x3340, R54 ;  /* 0x0000334033367816 */ /* 0x000fc40000000036 */
[----:B------:R-:W-:Y:S01]  /*12e7d0*/  LOP3.LUT R20, R20, 0xffff, RZ, 0xc0, !PT ;  /* 0x0000ffff14147812 */ /* 0x000fe200078ec0ff */
[----:B------:R-:W-:Y:S01]  /*12e7e0*/  IMAD.X R51, R44, 0x1, R49, P1 ;  /* 0x000000012c337824 */ /* 0x000fe200008e0631 */
[--C-:B------:R-:W-:Y:S01]  /*12e7f0*/  PRMT R21, R21, 0x3340, R0.reuse ;  /* 0x0000334015157816 */ /* 0x100fe20000000000 */
[----:B------:R-:W-:Y:S01]  /*12e800*/  STL.64 [R1+0x1820], R58 ;  /* 0x0018203a01007387 */ /* 0x000fe20000100a00 */
[----:B------:R-:W-:-:S03]  /*12e810*/  PRMT R20, R20, 0x3340, R0 ;  /* 0x0000334014147816 */ /* 0x000fc60000000000 */
[----:B------:R-:W-:Y:S04]  /*12e820*/  STL [R1+0xda0], R54 ;  /* 0x000da03601007387 */ /* 0x000fe80000100800 */
[----:B------:R-:W-:Y:S04]  /*12e830*/  STL [R1+0x544], R46 ;  /* 0x0005442e01007387 */ /* 0x000fe80000100800 */
[----:B------:R-:W-:Y:S04]  /*12e840*/  STL.64 [R1+0x1838], R50 ;  /* 0x0018383201007387 */ /* 0x000fe80000100a00 */
[----:B------:R0:W-:Y:S04]  /*12e850*/  STL [R1+0x238], R21 ;  /* 0x0002381501007387 */ /* 0x0001e80000100800 */
[----:B------:R1:W-:Y:S01]  /*12e860*/  STL [R1+0x234], R20 ;  /* 0x0002341401007387 */ /* 0x0003e20000100800 */
[----:B---3--:R-:W-:-:S02]  /*12e870*/  LOP3.LUT R37, R37, 0xffff, RZ, 0xc0, !PT ;  /* 0x0000ffff25257812 */ /* 0x008fc400078ec0ff */
[----:B------:R-:W-:-:S04]  /*12e880*/  LOP3.LUT R55, R55, 0xffff, RZ, 0xc0, !PT ;  /* 0x0000ffff37377812 */ /* 0x000fc800078ec0ff */
[----:B0-----:R-:W-:Y:S02]  /*12e890*/  PRMT R21, R55, 0x3340, R0 ;  /* 0x0000334037157816 */ /* 0x001fe40000000000 */
[----:B--2---:R-:W-:-:S04]  /*12e8a0*/  LOP3.LUT R38, R38, 0xffff, RZ, 0xc0, !PT ;  /* 0x0000ffff26267812 */ /* 0x004fc800078ec0ff */
[----:B-1----:R-:W-:Y:S02]  /*12e8b0*/  PRMT R20, R37, 0x3340, R38 ;  /* 0x0000334025147816 */ /* 0x002fe40000000026 */
[----:B----4-:R-:W-:Y:S02]  /*12e8c0*/  LOP3.LUT R58, R19, 0xffff, RZ, 0xc0, !PT ;  /* 0x0000ffff133a7812 */ /* 0x010fe400078ec0ff */
[----:B------:R-:W-:Y:S02]  /*12e8d0*/  LOP3.LUT R19, R45, 0xffff, RZ, 0xc0, !PT ;  /* 0x0000ffff2d137812 */ /* 0x000fe400078ec0ff */
[----:B------:R-:W-:Y:S02]  /*12e8e0*/  PRMT R45, R20, 0x5410, R21 ;  /* 0x00005410142d7816 */ /* 0x000fe40000000015 */
[----:B------:R-:W-:Y:S01]  /*12e8f0*/  LOP3.LUT R18, R18, 0xffff, RZ, 0xc0, !PT ;  /* 0x0000ffff12127812 */ /* 0x000fe200078ec0ff */
[----:B------:R-:W2:Y:S01]  /*12e900*/  LDL.LU R21, [R1+0x6e0] ;  /* 0x0006e00001157983 */ /* 0x000ea20000300800 */
[----:B------:R-:W-:-:S03]  /*12e910*/  PRMT R50, R58, 0x3340, R0 ;  /* 0x000033403a327816 */ /* 0x000fc60000000000 */
[----:B------:R-:W3:Y:S04]  /*12e920*/  LDL.LU R20, [R1+0x260] ;  /* 0x0002600001147983 */ /* 0x000ee80000300800 */
[----:B------:R0:W-:Y:S04]  /*12e930*/  STL [R1+0x2594], R45 ;  /* 0x0025942d01007387 */ /* 0x0001e80000100800 */
[----:B------:R-:W4:Y:S01]  /*12e940*/  LDL.LU R46, [R1+0x274] ;  /* 0x00027400012e7983 */ /* 0x000f220000300800 */
[----:B0-----:R-:W-:Y:S02]  /*12e950*/  PRMT R45, R18, 0x3340, R19 ;  /* 0x00003340122d7816 */ /* 0x001fe40000000013 */
[----:B------:R-:W-:-:S02]  /*12e960*/  SHF.R.U32.HI R37, RZ, 0x8, R37 ;  /* 0x00000008ff257819 */ /* 0x000fc40000011625 */
[----:B------:R-:W-:Y:S02]  /*12e970*/  PRMT R45, R45, 0x5410, R50 ;  /* 0x000054102d2d7816 */ /* 0x000fe40000000032 */
[----:B------:R-:W-:Y:S02]  /*12e980*/  IADD3 R50, P1, R25, R6, RZ ;  /* 0x0000000619327210 */ /* 0x000fe40007f3e0ff */
[----:B------:R-:W-:Y:S02]  /*12e990*/  SHF.R.U32.HI R38, RZ, 0x8, R38 ;  /* 0x00000008ff267819 */ /* 0x000fe40000011626 */
[----:B------:R-:W-:Y:S01]  /*12e9a0*/  LOP3.LUT R37, R37, 0xffff, RZ, 0xc0, !PT ;  /* 0x0000ffff25257812 */ /* 0x000fe200078ec0ff */
[----:B------:R-:W-:Y:S01]  /*12e9b0*/  IMAD.X R51, R44, 0x1, R5, P1 ;  /* 0x000000012c337824 */ /* 0x000fe200008e0605 */
[----:B------:R-:W-:Y:S01]  /*12e9c0*/  LOP3.LUT R38, R38, 0xffff, RZ, 0xc0, !PT ;  /* 0x0000ffff26267812 */ /* 0x000fe200078ec0ff */
[----:B------:R-:W-:Y:S03]  /*12e9d0*/  STL [R1+0x2590], R45 ;  /* 0x0025902d01007387 */ /* 0x000fe60000100800 */
[----:B------:R-:W-:Y:S01]  /*12e9e0*/  PRMT R37, R37, 0x3340, R38 ;  /* 0x0000334025257816 */ /* 0x000fe20000000026 */
[----:B------:R0:W-:Y:S04]  /*12e9f0*/  STL.64 [R1+0x1800], R50 ;  /* 0x0018003201007387 */ /* 0x0001e80000100a00 */
[----:B0-----:R-:W4:Y:S04]  /*12ea00*/  LDL.LU R50, [R1+0x6af0] ;  /* 0x006af00001327983 */ /* 0x001f280000300800 */
[----:B------:R-:W4:Y:S04]  /*12ea10*/  LDL.LU R51, [R1+0x6ac] ;  /* 0x0006ac0001337983 */ /* 0x000f280000300800 */
[----:B------:R-:W4:Y:S04]  /*12ea20*/  LDL.LU R54, [R1+0x25c] ;  /* 0x00025c0001367983 */ /* 0x000f280000300800 */
[----:B------:R0:W-:Y:S04]  /*12ea30*/  STL [R1+0xd9c], R37 ;  /* 0x000d9c2501007387 */ /* 0x0001e80000100800 */
[----:B0-----:R-:W4:Y:S04]  /*12ea40*/  LDL.LU R37, [R1+0x280] ;  /* 0x0002800001257983 */ /* 0x001f280000300800 */
[----:B------:R-:W4:Y:S04]  /*12ea50*/  LDL.LU R45, [R1+0x6a8] ;  /* 0x0006a800012d7983 */ /* 0x000f280000300800 */
[----:B------:R-:W4:Y:S01]  /*12ea60*/  LDL.LU R38, [R1+0x24c] ;  /* 0x00024c0001267983 */ /* 0x000f220000300800 */
[----:B------:R-:W-:-:S02]  /*12ea70*/  SHF.R.U32.HI R18, RZ, 0x8, R18 ;  /* 0x00000008ff127819 */ /* 0x000fc40000011612 */
[----:B------:R-:W-:Y:S02]  /*12ea80*/  SHF.R.U32.HI R19, RZ, 0x8, R19 ;  /* 0x00000008ff137819 */ /* 0x000fe40000011613 */
[----:B------:R-:W-:Y:S02]  /*12ea90*/  LOP3.LUT R18, R18, 0xffff, RZ, 0xc0, !PT ;  /* 0x0000ffff12127812 */ /* 0x000fe400078ec0ff */
[----:B------:R-:W-:-:S04]  /*12eaa0*/  LOP3.LUT R19, R19, 0xffff, RZ, 0xc0, !PT ;  /* 0x0000ffff13137812 */ /* 0x000fc800078ec0ff */
[----:B------:R-:W-:Y:S02]  /*12eab0*/  PRMT R59, R18, 0x3340, R19 ;  /* 0x00003340123b7816 */ /* 0x000fe40000000013 */
[----:B------:R-:W-:-:S05]  /*12eac0*/  IADD3 R18, P1, R25, R4, RZ ;  /* 0x0000000419127210 */ /* 0x000fca0007f3e0ff */
[----:B------:R-:W-:Y:S01]  /*12ead0*/  IMAD.X R19, R44, 0x1, R3, P1 ;  /* 0x000000012c137824 */ /* 0x000fe200008e0603 */
[----:B------:R0:W-:Y:S04]  /*12eae0*/  STL [R1+0x4ec], R59 ;  /* 0x0004ec3b01007387 */ /* 0x0001e80000100800 */
[----:B------:R1:W-:Y:S01]  /*12eaf0*/  STL.64 [R1+0x1830], R18 ;  /* 0x0018301201007387 */ /* 0x0003e20000100a00 */
[----:B0-----:R-:W-:Y:S02]  /*12eb00*/  SHF.R.U32.HI R59, RZ, 0x8, R58 ;  /* 0x00000008ff3b7819 */ /* 0x001fe4000001163a */
[----:B------:R-:W-:Y:S01]  /*12eb10*/  SHF.R.U32.HI R58, RZ, 0x8, R55 ;  /* 0x00000008ff3a7819 */ /* 0x000fe20000011637 */
[----:B-1----:R-:W4:Y:S01]  /*12eb20*/  LDL.LU.64 R18, [R1+0x6ae8] ;  /* 0x006ae80001127983 */ /* 0x002f220000300a00 */
[----:B------:R-:W-:-:S03]  /*12eb30*/  LOP3.LUT R59, R59, 0xffff, RZ, 0xc0, !PT ;  /* 0x0000ffff3b3b7812 */ /* 0x000fc600078ec0ff */
[----:B------:R-:W4:Y:S01]  /*12eb40*/  LDL.LU R55, [R1+0x27c] ;  /* 0x00027c0001377983 */ /* 0x000f220000300800 */
[----:B------:R-:W-:Y:S02]  /*12eb50*/  LOP3.LUT R58, R58, 0xffff, RZ, 0xc0, !PT ;  /* 0x0000ffff3a3a7812 */ /* 0x000fe400078ec0ff */
[--C-:B------:R-:W-:Y:S02]  /*12eb60*/  PRMT R59, R59, 0x3340, R0.reuse ;  /* 0x000033403b3b7816 */ /* 0x100fe40000000000 */
[----:B------:R-:W-:-:S03]  /*12eb70*/  PRMT R58, R58, 0x3340, R0 ;  /* 0x000033403a3a7816 */ /* 0x000fc60000000000 */
[----:B------:R0:W-:Y:S04]  /*12eb80*/  STL [R1+0x250], R59 ;  /* 0x0002503b01007387 */ /* 0x0001e80000100800 */
[----:B------:R1:W-:Y:S01]  /*12eb90*/  STL [R1+0x248], R58 ;  /* 0x0002483a01007387 */ /* 0x0003e20000100800 */
[----:B--2---:R-:W-:Y:S02]  /*12eba0*/  LOP3.LUT R21, R21, 0xffff, RZ, 0xc0, !PT ;  /* 0x0000ffff15157812 */ /* 0x004fe400078ec0ff */
[----:B---3--:R-:W-:-:S04]  /*12ebb0*/  LOP3.LUT R20, R20, 0xffff, RZ, 0xc0, !PT ;  /* 0x0000ffff14147812 */ /* 0x008fc800078ec0ff */
[----:B0-----:R-:W-:Y:S02]  /*12ebc0*/  PRMT R59, R20, 0x3340, R0 ;  /* 0x00003340143b7816 */ /* 0x001fe40000000000 */
[----:B----4-:R-:W-:-:S04]  /*12ebd0*/  LOP3.LUT R46, R46, 0xffff, RZ, 0xc0, !PT ;  /* 0x0000ffff2e2e7812 */ /* 0x010fc800078ec0ff */
[--C-:B-1----:R-:W-:Y:S02]  /*12ebe0*/  PRMT R58, R21, 0x3340, R46.reuse ;  /* 0x00003340153a7816 */ /* 0x102fe4000000002e */
[----:B------:R-:W-:Y:S02]  /*12ebf0*/  SHF.R.U32.HI R21, RZ, 0x8, R21 ;  /* 0x00000008ff157819 */ /* 0x000fe40000011615 */
[----:B------:R-:W-:Y:S02]  /*12ec00*/  SHF.R.U32.HI R46, RZ, 0x8, R46 ;  /* 0x00000008ff2e7819 */ /* 0x000fe4000001162e */
[----:B------:R-:W-:Y:S02]  /*12ec10*/  PRMT R59, R58, 0x5410, R59 ;  /* 0x000054103a3b7816 */ /* 0x000fe4000000003b */
[----:B------:R-:W-:Y:S02]  /*12ec20*/  SHF.R.U32.HI R20, RZ, 0x8, R20 ;  /* 0x00000008ff147819 */ /* 0x000fe40000011614 */
[----:B------:R-:W-:-:S02]  /*12ec30*/  IADD3 R58, P1, R25, R2, RZ ;  /* 0x00000002193a7210 */ /* 0x000fc40007f3e0ff */
[----:B------:R-:W-:Y:S02]  /*12ec40*/  LOP3.LUT R21, R21, 0xffff, RZ, 0xc0, !PT ;  /* 0x0000ffff15157812 */ /* 0x000fe400078ec0ff */
[----:B------:R-:W-:Y:S01]  /*12ec50*/  LOP3.LUT R46, R46, 0xffff, RZ, 0xc0, !PT ;  /* 0x0000ffff2e2e7812 */ /* 0x000fe200078ec0ff */
[----:B------:R0:W-:Y:S01]  /*12ec60*/  STL [R1+0x258c], R59 ;  /* 0x00258c3b01007387 */ /* 0x0001e20000100800 */
[----:B------:R-:W-:Y:S02]  /*12ec70*/  LOP3.LUT R20, R20, 0xffff, RZ, 0xc0, !PT ;  /* 0x0000ffff14147812 */ /* 0x000fe400078ec0ff */
[----:B------:R-:W-:Y:S02]  /*12ec80*/  PRMT R21, R21, 0x3340, R46 ;  /* 0x0000334015157816 */ /* 0x000fe4000000002e */
[--C-:B------:R-:W-:Y:S01]  /*12ec90*/  PRMT R20, R20, 0x3340, R0.reuse ;  /* 0x0000334014147816 */ /* 0x100fe20000000000 */
[----:B0-----:R-:W-:-:S05]  /*12eca0*/  IMAD.X R59, R44, 0x1, R0, P1 ;  /* 0x000000012c3b7824 */ /* 0x001fca00008e0600 */
[----:B------:R-:W-:Y:S04]  /*12ecb0*/  STL.64 [R1+0x17f8], R58 ;  /* 0x0017f83a01007387 */ /* 0x000fe80000100a00 */
[----:B------:R0:W-:Y:S01]  /*12ecc0*/  STL [R1+0xd98], R21 ;  /* 0x000d981501007387 */ /* 0x0001e20000100800 */
[----:B------:R-:W-:-:S03]  /*12ecd0*/  LOP3.LUT R46, R51, 0xffff, RZ, 0xc0, !PT ;  /* 0x0000ffff332e7812 */ /* 0x000fc600078ec0ff */
[----:B------:R1:W-:Y:S01]  /*12ece0*/  STL [R1+0x264], R20 ;  /* 0x0002641401007387 */ /* 0x0003e20000100800 */
[----:B0-----:R-:W-:Y:S02]  /*12ecf0*/  LOP3.LUT R21, R54, 0xffff, RZ, 0xc0, !PT ;  /* 0x0000ffff36157812 */ /* 0x001fe400078ec0ff */
[----:B------:R-:W-:Y:S02]  /*12ed00*/  LOP3.LUT R51, R37, 0xffff, RZ, 0xc0, !PT ;  /* 0x0000ffff25337812 */ /* 0x000fe400078ec0ff */
[----:B------:R-:W2:Y:S01]  /*12ed10*/  LDL.LU R37, [R1+0x12c] ;  /* 0x00012c0001257983 */ /* 0x000ea20000300800 */
[----:B------:R-:W-:-:S03]  /*12ed20*/  LOP3.LUT R54, R45, 0xffff, RZ, 0xc0, !PT ;  /* 0x0000ffff2d367812 */ /* 0x000fc600078ec0ff */
[----:B------:R-:W3:Y:S01]  /*12ed30*/  LDL.LU R45, [R1+0xc0] ;  /* 0x0000c000012d7983 */ /* 0x000ee20000300800 */
[----:B-1----:R-:W-:-:S03]  /*12ed40*/  LOP3.LUT R20, R38, 0xffff, RZ, 0xc0, !PT ;  /* 0x0000ffff26147812 */ /* 0x002fc600078ec0ff */
[----:B------:R-:W4:Y:S01]  /*12ed50*/  LDL.LU R38, [R1+0x128] ;  /* 0x0001280001267983 */ /* 0x000f220000300800 */
[----:B------:R-:W-:Y:S02]  /*12ed60*/  PRMT R59, R21, 0x3340, R0 ;  /* 0x00003340153b7816 */ /* 0x000fe40000000000 */
[----:B------:R-:W-:-:S04]  /*12ed70*/  PRMT R58, R46, 0x3340, R51 ;  /* 0x000033402e3a7816 */ /* 0x000fc80000000033 */
[----:B------:R-:W-:Y:S02]  /*12ed80*/  PRMT R58, R58, 0x5410, R59 ;  /* 0x000054103a3a7816 */ /* 0x000fe4000000003b */
[----:B------:R-:W-:-:S03]  /*12ed90*/  PRMT R59, R20, 0x3340, R0 ;  /* 0x00003340143b7816 */ /* 0x000fc60000000000 */
[----:B------:R0:W-:Y:S01]  /*12eda0*/  STL [R1+0x2588], R58 ;  /* 0x0025883a01007387 */ /* 0x0001e20000100800 */
[----:B------:R-:W-:Y:S02]  /*12edb0*/  SHF.R.U32.HI R46, RZ, 0x8, R46 ;  /* 0x00000008ff2e7819 */ /* 0x000fe4000001162e */
[----:B------:R-:W-:Y:S02]  /*12edc0*/  SHF.R.U32.HI R51, RZ, 0x8, R51 ;  /* 0x00000008ff337819 */ /* 0x000fe40000011633 */
[----:B------:R-:W-:Y:S02]  /*12edd0*/  SHF.R.U32.HI R21, RZ, 0x8, R21 ;  /* 0x00000008ff157819 */ /* 0x000fe40000011615 */
[----:B------:R-:W-:-:S04]  /*12ede0*/  LOP3.LUT R55, R55, 0xffff, RZ, 0xc0, !PT ;  /* 0x0000ffff37377812 */ /* 0x000fc800078ec0ff */
[----:B0-----:R-:W-:-:S04]  /*12edf0*/  PRMT R58, R54, 0x3340, R55 ;  /* 0x00003340363a7816 */ /* 0x001fc80000000037 */
[----:B------:R-:W-:Y:S02]  /*12ee00*/  PRMT R59, R58, 0x5410, R59 ;  /* 0x000054103a3b7816 */ /* 0x000fe4000000003b */
[----:B------:R-:W-:Y:S02]  /*12ee10*/  IADD3 R58, P1, R25, R28, RZ ;  /* 0x0000001c193a7210 */ /* 0x000fe40007f3e0ff */
[----:B------:R-:W-:Y:S01]  /*12ee20*/  SHF.R.U32.HI R54, RZ, 0x8, R54 ;  /* 0x00000008ff367819 */ /* 0x000fe20000011636 */
[----:B------:R0:W-:Y:S01]  /*12ee30*/  STL [R1+0x2584], R59 ;  /* 0x0025843b01007387 */ /* 0x0001e20000100800 */
[----:B------:R-:W-:Y:S02]  /*12ee40*/  SHF.R.U32.HI R55, RZ, 0x8, R55 ;  /* 0x00000008ff377819 */ /* 0x000fe40000011637 */
[----:B------:R-:W-:Y:S02]  /*12ee50*/  LOP3.LUT R54, R54, 0xffff, RZ, 0xc0, !PT ;  /* 0x0000ffff36367812 */ /* 0x000fe400078ec0ff */
[----:B------:R-:W-:Y:S01]  /*12ee60*/  LOP3.LUT R55, R55, 0xffff, RZ, 0xc0, !PT ;  /* 0x0000ffff37377812 */ /* 0x000fe200078ec0ff */
[----:B0-----:R-:W-:Y:S01]  /*12ee70*/  IMAD.X R59, R44, 0x1, R42, P1 ;  /* 0x000000012c3b7824 */ /* 0x001fe200008e062a */
[----:B------:R-:W-:-:S02]  /*12ee80*/  SHF.R.U32.HI R20, RZ, 0x8, R20 ;  /* 0x00000008ff147819 */ /* 0x000fc40000011614 */
[----:B------:R-:W-:Y:S02]  /*12ee90*/  LOP3.LUT R46, R46, 0xffff, RZ, 0xc0, !PT ;  /* 0x0000ffff2e2e7812 */ /* 0x000fe400078ec0ff */
[----:B------:R0:W-:Y:S01]  /*12eea0*/  STL.64 [R1+0x17e0], R58 ;  /* 0x0017e03a01007387 */ /* 0x0001e20000100a00 */
[----:B------:R-:W-:Y:S02]  /*12eeb0*/  LOP3.LUT R51, R51, 0xffff, RZ, 0xc0, !PT ;  /* 0x0000ffff33337812 */ /* 0x000fe400078ec0ff */
[----:B------:R-:W-:Y:S02]  /*12eec0*/  LOP3.LUT R21, R21, 0xffff, RZ, 0xc0, !PT ;  /* 0x0000ffff15157812 */ /* 0x000fe400078ec0ff */
[----:B------:R-:W-:Y:S02]  /*12eed0*/  LOP3.LUT R20, R20, 0xffff, RZ, 0xc0, !PT ;  /* 0x0000ffff14147812 */ /* 0x000fe400078ec0ff */
[----:B------:R-:W-:Y:S02]  /*12eee0*/  PRMT R46, R46, 0x3340, R51 ;  /* 0x000033402e2e7816 */ /* 0x000fe40000000033 */
[----:B0-----:R-:W-:-:S02]  /*12eef0*/  PRMT R58, R54, 0x3340, R55 ;  /* 0x00003340363a7816 */ /* 0x001fc40000000037 */
[----:B------:R-:W-:Y:S02]  /*12ef00*/  IADD3 R54, P1, R25, R53, RZ ;  /* 0x0000003519367210 */ /* 0x000fe40007f3e0ff */
[----:B------:R-:W-:-:S03]  /*12ef10*/  PRMT R21, R21, 0x3340, R0 ;  /* 0x0000334015157816 */ /* 0x000fc60000000000 */
[----:B------:R-:W-:Y:S01]  /*12ef20*/  IMAD.X R55, R44, 0x1, R57, P1 ;  /* 0x000000012c377824 */ /* 0x000fe200008e0639 */
[----:B------:R-:W-:Y:S01]  /*12ef30*/  PRMT R20, R20, 0x3340, R0 ;  /* 0x0000334014147816 */ /* 0x000fe20000000000 */
[----:B------:R-:W-:Y:S04]  /*12ef40*/  STL [R1+0xd94], R58 ;  /* 0x000d943a01007387 */ /* 0x000fe80000100800 */
[----:B------:R0:W-:Y:S04]  /*12ef50*/  STL [R1+0xd90], R46 ;  /* 0x000d902e01007387 */ /* 0x0001e80000100800 */
[----:B------:R1:W-:Y:S04]  /*12ef60*/  STL.64 [R1+0x17d8], R54 ;  /* 0x0017d83601007387 */ /* 0x0003e80000100a00 */
[----:B------:R3:W-:Y:S01]  /*12ef70*/  STL [R1+0x260], R21 ;  /* 0x0002601501007387 */ /* 0x0007e20000100800 */
[----:B0-----:R-:W-:-:S03]  /*12ef80*/  LOP3.LUT R46, R32, 0xffff, RZ, 0xc0, !PT ;  /* 0x0000ffff202e7812 */ /* 0x001fc600078ec0ff */
[----:B------:R0:W-:Y:S04]  /*12ef90*/  STL [R1+0x274], R20 ;  /* 0x0002741401007387 */ /* 0x0001e80000100800 */
[----:B------:R-:W3:Y:S01]  /*12efa0*/  LDL.LU R32, [R1+0x6ae4] ;  /* 0x006ae40001207983 */ /* 0x000ee20000300800 */
[----:B------:R-:W-:Y:S02]  /*12efb0*/  LOP3.LUT R51, R18, 0xffff, RZ, 0xc0, !PT ;  /* 0x0000ffff12337812 */ /* 0x000fe400078ec0ff */
[----:B-1----:R-:W-:Y:S02]  /*12efc0*/  LOP3.LUT R55, R29, 0xffff, RZ, 0xc0, !PT ;  /* 0x0000ffff1d377812 */ /* 0x002fe400078ec0ff */
[----:B--2---:R-:W-:Y:S02]  /*12efd0*/  LOP3.LUT R58, R37, 0xffff, RZ, 0xc0, !PT ;  /* 0x0000ffff253a7812 */ /* 0x004fe400078ec0ff */
[----:B----4-:R-:W-:-:S02]  /*12efe0*/  LOP3.LUT R54, R38, 0xffff, RZ, 0xc0, !PT ;  /* 0x0000ffff26367812 */ /* 0x010fc400078ec0ff */
[----:B------:R-:W2:Y:S04]  /*12eff0*/  LDL.LU R38, [R1+0xf8] ;  /* 0x0000f80001267983 */ /* 0x000ea80000300800 */
[----:B------:R-:W4:Y:S01]  /*12f000*/  LDL.LU R37, [R1+0x1fc] ;  /* 0x0001fc0001257983 */ /* 0x000f220000300800 */
[----:B---3--:R-:W-:-:S03]  /*12f010*/  LOP3.LUT R59, R45, 0xffff, RZ, 0xc0, !PT ;  /* 0x0000ffff2d3b7812 */ /* 0x008fc600078ec0ff */
[----:B------:R-:W3:Y:S04]  /*12f020*/  LDL.LU R18, [R1+0x19c] ;  /* 0x00019c0001127983 */ /* 0x000ee80000300800 */
[----:B------:R-:W3:Y:S04]  /*12f030*/  LDL.LU R29, [R1+0x6ae0] ;  /* 0x006ae000011d7983 */ /* 0x000ee80000300800 */
[----:B------:R-:W3:Y:S01]  /*12f040*/  LDL.LU R45, [R1+0x1c8] ;  /* 0x0001c800012d7983 */ /* 0x000ee20000300800 */
[----:B------:R-:W-:Y:S02]  /*12f050*/  PRMT R21, R46, 0x3340, R0 ;  /* 0x000033402e157816 */ /* 0x000fe40000000000 */
[----:B0-----:R-:W-:-:S04]  /*12f060*/  PRMT R20, R58, 0x3340, R59 ;  /* 0x000033403a147816 */ /* 0x001fc8000000003b */
[----:B------:R-:W-:Y:S02]  /*12f070*/  PRMT R20, R20, 0x5410, R21 ;  /* 0x0000541014147816 */ /* 0x000fe40000000015 */
[----:B------:R-:W-:-:S03]  /*12f080*/  PRMT R21, R51, 0x3340, R0 ;  /* 0x0000334033157816 */ /* 0x000fc60000000000 */
[----:B------:R0:W-:Y:S01]  /*12f090*/  STL [R1+0x2580], R20 ;  /* 0x0025801401007387 */ /* 0x0001e20000100800 */
[----:B------:R-:W-:Y:S02]  /*12f0a0*/  SHF.R.U32.HI R58, RZ, 0x8, R58 ;  /* 0x00000008ff3a7819 */ /* 0x000fe4000001163a */
[----:B------:R-:W-:Y:S02]  /*12f0b0*/  SHF.R.U32.HI R59, RZ, 0x8, R59 ;  /* 0x00000008ff3b7819 */ /* 0x000fe4000001163b */
[----:B------:R-:W-:Y:S02]  /*12f0c0*/  LOP3.LUT R58, R58, 0xffff, RZ, 0xc0, !PT ;  /* 0x0000ffff3a3a7812 */ /* 0x000fe400078ec0ff */
[--C-:B0-----:R-:W-:Y:S02]  /*12f0d0*/  PRMT R20, R54, 0x3340, R55.reuse ;  /* 0x0000334036147816 */ /* 0x101fe40000000037 */
[----:B------:R-:W-:Y:S02]  /*12f0e0*/  SHF.R.U32.HI R54, RZ, 0x8, R54 ;  /* 0x00000008ff367819 */ /* 0x000fe40000011636 */
[----:B------:R-:W-:-:S02]  /*12f0f0*/  SHF.R.U32.HI R55, RZ, 0x8, R55 ;  /* 0x00000008ff377819 */ /* 0x000fc40000011637 */
[----:B------:R-:W-:Y:S02]  /*12f100*/  PRMT R21, R20, 0x5410, R21 ;  /* 0x0000541014157816 */ /* 0x000fe40000000015 */
[----:B------:R-:W-:Y:S02]  /*12f110*/  IADD3 R20, P1, R25, R41, RZ ;  /* 0x0000002919147210 */ /* 0x000fe40007f3e0ff */
[----:B------:R-:W-:Y:S02]  /*12f120*/  LOP3.LUT R59, R59, 0xffff, RZ, 0xc0, !PT ;  /* 0x0000ffff3b3b7812 */ /* 0x000fe400078ec0ff */
[----:B------:R-:W-:Y:S02]  /*12f130*/  LOP3.LUT R54, R54, 0xffff, RZ, 0xc0, !PT ;  /* 0x0000ffff36367812 */ /* 0x000fe400078ec0ff */
[----:B------:R-:W-:Y:S01]  /*12f140*/  LOP3.LUT R55, R55, 0xffff, RZ, 0xc0, !PT ;  /* 0x0000ffff37377812 */ /* 0x000fe200078ec0ff */
[----:B------:R0:W-:Y:S01]  /*12f150*/  STL [R1+0x257c], R21 ;  /* 0x00257c1501007387 */ /* 0x0001e20000100800 */
[----:B------:R-:W-:-:S02]  /*12f160*/  PRMT R59, R58, 0x3340, R59 ;  /* 0x000033403a3b7816 */ /* 0x000fc4000000003b */
[----:B------:R-:W-:Y:S02]  /*12f170*/  PRMT R58, R54, 0x3340, R55 ;  /* 0x00003340363a7816 */ /* 0x000fe40000000037 */
[----:B------:R-:W-:Y:S01]  /*12f180*/  SHF.R.U32.HI R51, RZ, 0x8, R51 ;  /* 0x00000008ff337819 */ /* 0x000fe20000011633 */
[C---:B0-----:R-:W-:Y:S01]  /*12f190*/  IMAD.X R21, R44.reuse, 0x1, R43, P1 ;  /* 0x000000012c157824 */ /* 0x041fe200008e062b */
[----:B------:R-:W-:Y:S02]  /*12f1a0*/  IADD3 R54, P1, R25, R27, RZ ;  /* 0x0000001b19367210 */ /* 0x000fe40007f3e0ff */
[----:B------:R-:W-:Y:S02]  /*12f1b0*/  SHF.R.U32.HI R46, RZ, 0x8, R46 ;  /* 0x00000008ff2e7819 */ /* 0x000fe4000001162e */
[----:B------:R0:W-:Y:S01]  /*12f1c0*/  STL.64 [R1+0x17f0], R20 ;  /* 0x0017f01401007387 */ /* 0x0001e20000100a00 */
[----:B------:R-:W-:Y:S01]  /*12f1d0*/  IMAD.X R55, R44, 0x1, R22, P1 ;  /* 0x000000012c377824 */ /* 0x000fe200008e0616 */
[----:B------:R-:W-:-:S02]  /*12f1e0*/  LOP3.LUT R51, R51, 0xffff, RZ, 0xc0, !PT ;  /* 0x0000ffff33337812 */ /* 0x000fc400078ec0ff */
[----:B------:R-:W-:Y:S01]  /*12f1f0*/  LOP3.LUT R46, R46, 0xffff, RZ, 0xc0, !PT ;  /* 0x0000ffff2e2e7812 */ /* 0x000fe200078ec0ff */
[----:B0-----:R-:W3:Y:S04]  /*12f200*/  LDL.LU.64 R20, [R1+0x6ad8] ;  /* 0x006ad80001147983 */ /* 0x001ee80000300a00 */
[----:B------:R-:W-:Y:S04]  /*12f210*/  STL [R1+0x1da4], R59 ;  /* 0x001da43b01007387 */ /* 0x000fe80000100800 */
[----:B------:R-:W-:Y:S04]  /*12f220*/  STL [R1+0x1da0], R58 ;  /* 0x001da03a01007387 */ /* 0x000fe80000100800 */
[----:B------:R0:W-:Y:S02]  /*12f230*/  STL.64 [R1+0x1818], R54 ;  /* 0x0018183601007387 */ /* 0x0001e40000100a00 */
[----:B0-----:R-:W-:-:S02]  /*12f240*/  PRMT R54, R51, 0x3340, R0 ;  /* 0x0000334033367816 */ /* 0x001fc40000000000 */
[----:B------:R-:W-:-:S03]  /*12f250*/  PRMT R51, R46, 0x3340, R0 ;  /* 0x000033402e337816 */ /* 0x000fc60000000000 */
[----:B------:R-:W-:Y:S04]  /*12f260*/  STL [R1+0x280], R54 ;  /* 0x0002803601007387 */ /* 0x000fe80000100800 */
[----:B------:R0:W-:Y:S02]  /*12f270*/  STL [R1+0x27c], R51 ;  /* 0x00027c3301007387 */ /* 0x0001e40000100800 */
[----:B0-----:R-:W-:Y:S02]  /*12f280*/  LOP3.LUT R51, R32, 0xffff, RZ, 0xc0, !PT ;  /* 0x0000ffff20337812 */ /* 0x001fe400078ec0ff */
[----:B------:R-:W3:Y:S04]  /*12f290*/  LDL.LU R32, [R1+0x6ad0] ;  /* 0x006ad00001207983 */ /* 0x000ee80000300800 */
[----:B------:R-:W3:Y:S01]  /*12f2a0*/  LDL.LU R55, [R1+0x204] ;  /* 0x0002040001377983 */ /* 0x000ee20000300800 */
[----:B--2---:R-:W-:-:S02]  /*12f2b0*/  LOP3.LUT R46, R38, 0xffff, RZ, 0xc0, !PT ;  /* 0x0000ffff262e7812 */ /* 0x004fc400078ec0ff */
[----:B------:R-:W-:Y:S02]  /*12f2c0*/  LOP3.LUT R38, R36, 0xffff, RZ, 0xc0, !PT ;  /* 0x0000ffff24267812 */ /* 0x000fe400078ec0ff */
[----:B----4-:R-:W-:Y:S02]  /*12f2d0*/  LOP3.LUT R54, R37, 0xffff, RZ, 0xc0, !PT ;  /* 0x0000ffff25367812 */ /* 0x010fe400078ec0ff */
[----:B------:R-:W-:Y:S02]  /*12f2e0*/  PRMT R37, R38, 0x3340, R0 ;  /* 0x0000334026257816 */ /* 0x000fe40000000000 */
[----:B------:R-:W-:-:S04]  /*12f2f0*/  PRMT R36, R46, 0x3340, R51 ;  /* 0x000033402e247816 */ /* 0x000fc80000000033 */
[----:B------:R-:W-:Y:S02]  /*12f300*/  PRMT R36, R36, 0x5410, R37 ;  /* 0x0000541024247816 */ /* 0x000fe40000000025 */
[----:B---3--:R-:W-:-:S03]  /*12f310*/  LOP3.LUT R58, R45, 0xffff, RZ, 0xc0, !PT ;  /* 0x0000ffff2d3a7812 */ /* 0x008fc600078ec0ff */
[----:B------:R0:W-:Y:S04]  /*12f320*/  STL [R1+0x2578], R36 ;  /* 0x0025782401007387 */ /* 0x0001e80000100800 */
[----:B------:R-:W2:Y:S01]  /*12f330*/  LDL.LU R45, [R1+0x1d0] ;  /* 0x0001d000012d7983 */ /* 0x000ea20000300800 */
[----:B------:R-:W-:-:S04]  /*12f340*/  LOP3.LUT R18, R18, 0xffff, RZ, 0xc0, !PT ;  /* 0x0000ffff12127812 */ /* 0x000fc800078ec0ff */
[----:B------:R-:W-:Y:S02]  /*12f350*/  PRMT R37, R18, 0x3340, R0 ;  /* 0x0000334012257816 */ /* 0x000fe40000000000 */
[----:B0-----:R-:W-:Y:S02]  /*12f360*/  PRMT R36, R54, 0x3340, R58 ;  /* 0x0000334036247816 */ /* 0x001fe4000000003a */
[----:B------:R-:W-:Y:S02]  /*12f370*/  SHF.R.U32.HI R54, RZ, 0x8, R54 ;  /* 0x00000008ff367819 */ /* 0x000fe40000011636 */
[----:B------:R-:W-:Y:S02]  /*12f380*/  SHF.R.U32.HI R58, RZ, 0x8, R58 ;  /* 0x00000008ff3a7819 */ /* 0x000fe4000001163a */
[----:B------:R-:W-:Y:S02]  /*12f390*/  PRMT R59, R36, 0x5410, R37 ;  /* 0x00005410243b7816 */ /* 0x000fe40000000025 */
[----:B------:R-:W-:-:S02]  /*12f3a0*/  IADD3 R36, P1, R25, R61, RZ ;  /* 0x0000003d19247210 */ /* 0x000fc40007f3e0ff */
[----:B------:R-:W-:Y:S02]  /*12f3b0*/  SHF.R.U32.HI R46, RZ, 0x8, R46 ;  /* 0x00000008ff2e7819 */ /* 0x000fe4000001162e */
[----:B------:R-:W-:Y:S02]  /*12f3c0*/  SHF.R.U32.HI R51, RZ, 0x8, R51 ;  /* 0x00000008ff337819 */ /* 0x000fe40000011633 */
[----:B------:R-:W-:Y:S02]  /*12f3d0*/  LOP3.LUT R54, R54, 0xffff, RZ, 0xc0, !PT ;  /* 0x0000ffff36367812 */ /* 0x000fe400078ec0ff */
[----:B------:R-:W-:Y:S01]  /*12f3e0*/  LOP3.LUT R58, R58, 0xffff, RZ, 0xc0, !PT ;  /* 0x0000ffff3a3a7812 */ /* 0x000fe200078ec0ff */
[----:B------:R-:W-:Y:S01]  /*12f3f0*/  IMAD.X R37, R44, 0x1, R60, P1 ;  /* 0x000000012c257824 */ /* 0x000fe200008e063c */
[----:B------:R-:W-:Y:S02]  /*12f400*/  LOP3.LUT R46, R46, 0xffff, RZ, 0xc0, !PT ;  /* 0x0000ffff2e2e7812 */ /* 0x000fe400078ec0ff */
[----:B------:R-:W-:-:S02]  /*12f410*/  LOP3.LUT R51, R51, 0xffff, RZ, 0xc0, !PT ;  /* 0x0000ffff33337812 */ /* 0x000fc400078ec0ff */
[----:B------:R-:W-:Y:S02]  /*12f420*/  PRMT R54, R54, 0x3340, R58 ;  /* 0x0000334036367816 */ /* 0x000fe4000000003a */
[----:B------:R-:W-:Y:S02]  /*12f430*/  SHF.R.U32.HI R38, RZ, 0x8, R38 ;  /* 0x00000008ff267819 */ /* 0x000fe40000011626 */
[----:B------:R-:W-:Y:S02]  /*12f440*/  IADD3 R58, P1, R25, R56, RZ ;  /* 0x00000038193a7210 */ /* 0x000fe40007f3e0ff */
[----:B------:R-:W-:Y:S01]  /*12f450*/  SHF.R.U32.HI R18, RZ, 0x8, R18 ;  /* 0x00000008ff127819 */ /* 0x000fe20000011612 */
[----:B------:R0:W-:Y:S01]  /*12f460*/  STL [R1+0x2574], R59 ;  /* 0x0025743b01007387 */ /* 0x0001e20000100800 */
[----:B------:R-:W-:Y:S02]  /*12f470*/  PRMT R46, R46, 0x3340, R51 ;  /* 0x000033402e2e7816 */ /* 0x000fe40000000033 */
[----:B------:R-:W-:Y:S01]  /*12f480*/  LOP3.LUT R38, R38, 0xffff, RZ, 0xc0, !PT ;  /* 0x0000ffff26267812 */ /* 0x000fe200078ec0ff */
[----:B------:R1:W-:Y:S01]  /*12f490*/  STL.64 [R1+0x17c8], R36 ;  /* 0x0017c82401007387 */ /* 0x0003e20000100a00 */
[----:B------:R-:W-:-:S02]  /*12f4a0*/  LOP3.LUT R18, R18, 0xffff, RZ, 0xc0, !PT ;  /* 0x0000ffff12127812 */ /* 0x000fc400078ec0ff */
[----:B------:R-:W-:Y:S01]  /*12f4b0*/  PRMT R38, R38, 0x3340, R0 ;  /* 0x0000334026267816 */ /* 0x000fe20000000000 */
[----:B0-----:R-:W-:Y:S01]  /*12f4c0*/  IMAD.X R59, R44, 0x1, R47, P1 ;  /* 0x000000012c3b7824 */ /* 0x001fe200008e062f */
[----:B-1----:R-:W3:Y:S04]  /*12f4d0*/  LDL.LU.64 R36, [R1+0x6ac8] ;  /* 0x006ac80001247983 */ /* 0x002ee80000300a00 */
[----:B------:R-:W-:Y:S04]  /*12f4e0*/  STL [R1+0x1d8c], R54 ;  /* 0x001d8c3601007387 */ /* 0x000fe80000100800 */
[----:B------:R0:W-:Y:S04]  /*12f4f0*/  STL [R1+0x1d88], R46 ;  /* 0x001d882e01007387 */ /* 0x0001e80000100800 */
[----:B------:R-:W-:Y:S01]  /*12f500*/  STL.64 [R1+0x1828], R58 ;  /* 0x0018283a01007387 */ /* 0x000fe20000100a00 */
[----:B------:R-:W-:-:S02]  /*12f510*/  LOP3.LUT R51, R39, 0xffff, RZ, 0xc0, !PT ;  /* 0x0000ffff27337812 */ /* 0x000fc400078ec0ff */
[----:B0-----:R-:W-:Y:S02]  /*12f520*/  PRMT R46, R18, 0x3340, R0 ;  /* 0x00003340122e7816 */ /* 0x001fe40000000000 */
[----:B------:R-:W4:Y:S04]  /*12f530*/  LDL.LU R18, [R1+0x1e8] ;  /* 0x0001e80001127983 */ /* 0x000f280000300800 */
[----:B------:R0:W-:Y:S04]  /*12f540*/  STL [R1+0x25c], R38 ;  /* 0x00025c2601007387 */ /* 0x0001e80000100800 */
[----:B0-----:R-:W3:Y:S04]  /*12f550*/  LDL.LU R38, [R1+0x190] ;  /* 0x0001900001267983 */ /* 0x001ee80000300800 */
[----:B------:R0:W-:Y:S04]  /*12f560*/  STL [R1+0x24c], R46 ;  /* 0x00024c2e01007387 */ /* 0x0001e80000100800 */
[----:B------:R-:W3:Y:S01]  /*12f570*/  LDL.LU R39, [R1+0x1b8] ;  /* 0x0001b80001277983 */ /* 0x000ee20000300800 */
[----:B------:R-:W-:-:S04]  /*12f580*/  LOP3.LUT R29, R29, 0xffff, RZ, 0xc0, !PT ;  /* 0x0000ffff1d1d7812 */ /* 0x000fc800078ec0ff */
[----:B------:R-:W-:Y:S01]  /*12f590*/  PRMT R54, R29, 0x3340, R51 ;  /* 0x000033401d367816 */ /* 0x000fe20000000033 */
[----:B------:R1:W-:Y:S01]  /*12f5a0*/  STL [R1+0x67fc], R31 ;  /* 0x0067fc1f01007387 */ /* 0x0003e20000100800 */
[----:B------:R-:W-:Y:S02]  /*12f5b0*/  LOP3.LUT R32, R32, 0xffff, RZ, 0xc0, !PT ;  /* 0x0000ffff20207812 */ /* 0x000fe400078ec0ff */
[----:B0-----:R-:W-:Y:S02]  /*12f5c0*/  LOP3.LUT R46, R55, 0xffff, RZ, 0xc0, !PT ;  /* 0x0000ffff372e7812 */ /* 0x001fe400078ec0ff */
[----:B------:R-:W-:-:S04]  /*12f5d0*/  PRMT R55, R31, 0x3340, R0 ;  /* 0x000033401f377816 */ /* 0x000fc80000000000 */
[----:B------:R-:W-:Y:S02]  /*12f5e0*/  PRMT R55, R54, 0x5410, R55 ;  /* 0x0000541036377816 */ /* 0x000fe40000000037 */
[----:B------:R-:W-:-:S03]  /*12f5f0*/  PRMT R54, R32, 0x3340, R0 ;  /* 0x0000334020367816 */ /* 0x000fc60000000000 */
[----:B------:R0:W-:Y:S01]  /*12f600*/  STL [R1+0x2570], R55 ;  /* 0x0025703701007387 */ /* 0x0001e20000100800 */
[----:B------:R-:W-:-:S04]  /*12f610*/  SHF.R.U32.HI R29, RZ, 0x8, R29 ;  /* 0x00000008ff1d7819 */ /* 0x000fc8000001161d */
[----:B------:R-:W-:Y:S02]  /*12f620*/  LOP3.LUT R29, R29, 0xffff, RZ, 0xc0, !PT ;  /* 0x0000ffff1d1d7812 */ /* 0x000fe400078ec0ff */
[----:B--2---:R-:W-:-:S04]  /*12f630*/  LOP3.LUT R45, R45, 0xffff, RZ, 0xc0, !PT ;  /* 0x0000ffff2d2d7812 */ /* 0x004fc800078ec0ff */
[----:B-1----:R-:W-:-:S04]  /*12f640*/  PRMT R31, R46, 0x3340, R45 ;  /* 0x000033402e1f7816 */ /* 0x002fc8000000002d */
[----:B------:R-:W-:Y:S02]  /*12f650*/  PRMT R31, R31, 0x5410, R54 ;  /* 0x000054101f1f7816 */ /* 0x000fe40000000036 */
[----:B------:R-:W-:-:S05]  /*12f660*/  IADD3 R54, P1, R25, R15, RZ ;  /* 0x0000000f19367210 */ /* 0x000fca0007f3e0ff */
[----:B0-----:R-:W-:Y:S01]  /*12f670*/  IMAD.X R55, R44, 0x1, R48, P1 ;  /* 0x000000012c377824 */ /* 0x001fe200008e0630 */
[----:B------:R0:W-:Y:S04]  /*12f680*/  STL [R1+0x254c], R31 ;  /* 0x00254c1f01007387 */ /* 0x0001e80000100800 */
[----:B------:R1:W-:Y:S01]  /*12f690*/  STL.64 [R1+0x1808], R54 ;  /* 0x0018083601007387 */ /* 0x0003e20000100a00 */
[----:B------:R-:W-:Y:S02]  /*12f6a0*/  SHF.R.U32.HI R45, RZ, 0x8, R45 ;  /* 0x00000008ff2d7819 */ /* 0x000fe4000001162d */
[----:B0-----:R-:W-:Y:S02]  /*12f6b0*/  SHF.R.U32.HI R31, RZ, 0x8, R46 ;  /* 0x00000008ff1f7819 */ /* 0x001fe4000001162e */
[----:B------:R-:W2:Y:S01]  /*12f6c0*/  LDL.LU R46, [R1+0x1f0] ;  /* 0x0001f000012e7983 */ /* 0x000ea20000300800 */
[----:B-1----:R-:W-:-:S03]  /*12f6d0*/  SHF.R.U32.HI R54, RZ, 0x8, R51 ;  /* 0x00000008ff367819 */ /* 0x002fc60000011633 */
[----:B------:R-:W2:Y:S01]  /*12f6e0*/  LDL.LU R51, [R1+0x1c0] ;  /* 0x0001c00001337983 */ /* 0x000ea20000300800 */
[----:B------:R-:W-:Y:S02]  /*12f6f0*/  LOP3.LUT R31, R31, 0xffff, RZ, 0xc0, !PT ;  /* 0x0000ffff1f1f7812 */ /* 0x000fe400078ec0ff */
[----:B------:R-:W-:Y:S02]  /*12f700*/  LOP3.LUT R54, R54, 0xffff, RZ, 0xc0, !PT ;  /* 0x0000ffff36367812 */ /* 0x000fe400078ec0ff */
[----:B------:R-:W-:Y:S02]  /*12f710*/  LOP3.LUT R45, R45, 0xffff, RZ, 0xc0, !PT ;  /* 0x0000ffff2d2d7812 */ /* 0x000fe400078ec0ff */
[----:B------:R-:W-:Y:S02]  /*12f720*/  PRMT R29, R29, 0x3340, R54 ;  /* 0x000033401d1d7816 */ /* 0x000fe40000000036 */
[----:B------:R-:W-:-:S03]  /*12f730*/  PRMT R31, R31, 0x3340, R45 ;  /* 0x000033401f1f7816 */ /* 0x000fc6000000002d */
[----:B------:R3:W-:Y:S04]  /*12f740*/  STL [R1+0x6644], R29 ;  /* 0x0066441d01007387 */ /* 0x0007e80000100800 */
[----:B------:R0:W-:Y:S04]  /*12f750*/  STL [R1+0x1d84], R31 ;  /* 0x001d841f01007387 */ /* 0x0001e80000100800 */
[----:B------:R-:W2:Y:S04]  /*12f760*/  LDL.LU R54, [R1+0x5fc] ;  /* 0x0005fc0001367983 */ /* 0x000ea80000300800 */
[----:B------:R-:W2:Y:S04]  /*12f770*/  LDL.LU R55, [R1+0x218] ;  /* 0x0002180001377983 */ /* 0x000ea80000300800 */
[----:B------:R-:W2:Y:S01]  /*12f780*/  LDL.LU R45, [R1+0x570] ;  /* 0x00057000012d7983 */ /* 0x000ea20000300800 */
[----:B----4-:R-:W-:-:S02]  /*12f790*/  LOP3.LUT R18, R18, 0xffff, RZ, 0xc0, !PT ;  /* 0x0000ffff12127812 */ /* 0x010fc400078ec0ff */
[----:B---3--:R-:W-:Y:S02]  /*12f7a0*/  LOP3.LUT R29, R38, 0xffff, RZ, 0xc0, !PT ;  /* 0x0000ffff261d7812 */ /* 0x008fe400078ec0ff */
[----:B0-----:R-:W-:Y:S02]  /*12f7b0*/  LOP3.LUT R31, R39, 0xffff, RZ, 0xc0, !PT ;  /* 0x0000ffff271f7812 */ /* 0x001fe400078ec0ff */
[----:B------:R-:W-:Y:S02]  /*12f7c0*/  PRMT R39, R29, 0x3340, R0 ;  /* 0x000033401d277816 */ /* 0x000fe40000000000 */
[----:B------:R-:W-:Y:S02]  /*12f7d0*/  PRMT R38, R18, 0x3340, R31 ;  /* 0x0000334012267816 */ /* 0x000fe4000000001f */
[----:B------:R-:W-:Y:S02]  /*12f7e0*/  SHF.R.U32.HI R18, RZ, 0x8, R18 ;  /* 0x00000008ff127819 */ /* 0x000fe40000011612 */
[----:B------:R-:W-:-:S02]  /*12f7f0*/  PRMT R58, R38, 0x5410, R39 ;  /* 0x00005410263a7816 */ /* 0x000fc40000000027 */
        /* <DEDUP_REMOVED lines=8> */
[----:B------:R-:W3:Y:S04]  /*12f880*/  LDL.LU R18, [R1+0x600] ;  /* 0x0006000001127983 */ /* 0x000ee80000300800 */
[----:B0-----:R-:W4:Y:S04]  /*12f890*/  LDL.LU R38, [R1+0x21c] ;  /* 0x00021c0001267983 */ /* 0x001f280000300800 */
[----:B------:R0:W-:Y:S04]  /*12f8a0*/  STL [R1+0x1d80], R31 ;  /* 0x001d801f01007387 */ /* 0x0001e80000100800 */
[----:B------:R-:W4:Y:S01]  /*12f8b0*/  LDL.LU R39, [R1+0x574] ;  /* 0x0005740001277983 */ /* 0x000f220000300800 */
[----:B------:R-:W-:-:S04]  /*12f8c0*/  SHF.R.U32.HI R29, RZ, 0x8, R29 ;  /* 0x00000008ff1d7819 */ /* 0x000fc8000001161d */
[----:B------:R-:W-:-:S04]  /*12f8d0*/  LOP3.LUT R29, R29, 0xffff, RZ, 0xc0, !PT ;  /* 0x0000ffff1d1d7812 */ /* 0x000fc800078ec0ff */
[----:B------:R-:W-:Y:S02]  /*12f8e0*/  PRMT R58, R29, 0x3340, R0 ;  /* 0x000033401d3a7816 */ /* 0x000fe40000000000 */
[----:B------:R-:W-:-:S03]  /*12f8f0*/  SHF.R.U32.HI R32, RZ, 0x8, R32 ;  /* 0x00000008ff207819 */ /* 0x000fc60000011620 */
[----:B------:R-:W-:Y:S01]  /*12f900*/  STL [R1+0x228], R58 ;  /* 0x0002283a01007387 */ /* 0x000fe20000100800 */
[----:B------:R-:W-:Y:S02]  /*12f910*/  LOP3.LUT R32, R32, 0xffff, RZ, 0xc0, !PT ;  /* 0x0000ffff20207812 */ /* 0x000fe400078ec0ff */
[----:B--2---:R-:W-:Y:S02]  /*12f920*/  LOP3.LUT R29, R46, 0xffff, RZ, 0xc0, !PT ;  /* 0x0000ffff2e1d7812 */ /* 0x004fe400078ec0ff */
[----:B0-----:R-:W-:-:S03]  /*12f930*/  LOP3.LUT R31, R51, 0xffff, RZ, 0xc0, !PT ;  /* 0x0000ffff331f7812 */ /* 0x001fc600078ec0ff */
[----:B------:R0:W-:Y:S04]  /*12f940*/  STL [R1+0x1e68], R29 ;  /* 0x001e681d01007387 */ /* 0x0001e80000100800 */
[----:B------:R1:W-:Y:S01]  /*12f950*/  STL [R1+0x1dac], R31 ;  /* 0x001dac1f01007387 */ /* 0x0003e20000100800 */
[----:B0-----:R-:W-:Y:S02]  /*12f960*/  SHF.R.U32.HI R29, RZ, 0x8, R29 ;  /* 0x00000008ff1d7819 */ /* 0x001fe4000001161d */
[----:B-1----:R-:W-:Y:S02]  /*12f970*/  SHF.R.U32.HI R31, RZ, 0x8, R31 ;  /* 0x00000008ff1f7819 */ /* 0x002fe4000001161f */
[----:B------:R-:W-:Y:S02]  /*12f980*/  LOP3.LUT R29, R29, 0xffff, RZ, 0xc0, !PT ;  /* 0x0000ffff1d1d7812 */ /* 0x000fe400078ec0ff */
[----:B------:R-:W-:-:S02]  /*12f990*/  LOP3.LUT R31, R31, 0xffff, RZ, 0xc0, !PT ;  /* 0x0000ffff1f1f7812 */ /* 0x000fc400078ec0ff */
[----:B------:R-:W-:Y:S02]  /*12f9a0*/  PRMT R46, R32, 0x3340, R0 ;  /* 0x00003340202e7816 */ /* 0x000fe40000000000 */
[----:B------:R-:W-:Y:S02]  /*12f9b0*/  PRMT R32, R29, 0x3340, R31 ;  /* 0x000033401d207816 */ /* 0x000fe4000000001f */
[----:B------:R-:W-:Y:S02]  /*12f9c0*/  LOP3.LUT R31, R54, 0xffff, RZ, 0xc0, !PT ;  /* 0x0000ffff361f7812 */ /* 0x000fe400078ec0ff */
[----:B------:R-:W-:Y:S01]  /*12f9d0*/  LOP3.LUT R29, R55, 0xffff, RZ, 0xc0, !PT ;  /* 0x0000ffff371d7812 */ /* 0x000fe200078ec0ff */
[----:B------:R0:W-:Y:S01]  /*12f9e0*/  STL [R1+0x6648], R32 ;  /* 0x0066482001007387 */ /* 0x0001e20000100800 */
[----:B------:R-:W-:-:S03]  /*12f9f0*/  IADD3 R54, P1, R25, R11, RZ ;  /* 0x0000000b19367210 */ /* 0x000fc60007f3e0ff */
[----:B------:R1:W-:Y:S01]  /*12fa00*/  STL [R1+0x224], R46 ;  /* 0x0002242e01007387 */ /* 0x0003e20000100800 */
[----:B0-----:R-:W-:Y:S02]  /*12fa10*/  LOP3.LUT R32, R45, 0xffff, RZ, 0xc0, !PT ;  /* 0x0000ffff2d207812 */ /* 0x001fe400078ec0ff */
[----:B-1----:R-:W-:Y:S02]  /*12fa20*/  PRMT R46, R29, 0x3340, R0 ;  /* 0x000033401d2e7816 */ /* 0x002fe40000000000 */
[--C-:B------:R-:W-:Y:S02]  /*12fa30*/  PRMT R45, R31, 0x3340, R32.reuse ;  /* 0x000033401f2d7816 */ /* 0x100fe40000000020 */
[----:B------:R-:W-:Y:S02]  /*12fa40*/  SHF.R.U32.HI R31, RZ, 0x8, R31 ;  /* 0x00000008ff1f7819 */ /* 0x000fe4000001161f */
[----:B------:R-:W-:Y:S02]  /*12fa50*/  SHF.R.U32.HI R32, RZ, 0x8, R32 ;  /* 0x00000008ff207819 */ /* 0x000fe40000011620 */
[----:B------:R-:W-:Y:S01]  /*12fa60*/  PRMT R45, R45, 0x5410, R46 ;  /* 0x000054102d2d7816 */ /* 0x000fe2000000002e */
[----:B------:R-:W-:Y:S01]  /*12fa70*/  IMAD.X R55, R44, 0x1, R13, P1 ;  /* 0x000000012c377824 */ /* 0x000fe200008e060d */
[----:B------:R-:W-:-:S02]  /*12fa80*/  LOP3.LUT R31, R31, 0xffff, RZ, 0xc0, !PT ;  /* 0x0000ffff1f1f7812 */ /* 0x000fc400078ec0ff */
[----:B------:R-:W-:Y:S01]  /*12fa90*/  LOP3.LUT R32, R32, 0xffff, RZ, 0xc0, !PT ;  /* 0x0000ffff20207812 */ /* 0x000fe200078ec0ff */
[----:B------:R-:W-:Y:S03]  /*12faa0*/  STL [R1+0x2538], R45 ;  /* 0x0025382d01007387 */ /* 0x000fe60000100800 */
[----:B------:R-:W-:Y:S01]  /*12fab0*/  PRMT R32, R31, 0x3340, R32 ;  /* 0x000033401f207816 */ /* 0x000fe20000000020 */
[----:B------:R-:W2:Y:S04]  /*12fac0*/  LDL.LU R46, [R1+0x210] ;  /* 0x00021000012e7983 */ /* 0x000ea80000300800 */
[----:B------:R0:W-:Y:S04]  /*12fad0*/  STL.64 [R1+0x17d0], R54 ;  /* 0x0017d03601007387 */ /* 0x0001e80000100a00 */
[----:B------:R-:W2:Y:S04]  /*12fae0*/  LDL.LU R51, [R1+0x5a0] ;  /* 0x0005a00001337983 */ /* 0x000ea80000300800 */
[----:B0-----:R-:W2:Y:S04]  /*12faf0*/  LDL.LU R54, [R1+0x52c] ;  /* 0x00052c0001367983 */ /* 0x001ea80000300800 */
[----:B------:R0:W-:Y:S01]  /*12fb00*/  STL [R1+0x1e64], R32 ;  /* 0x001e642001007387 */ /* 0x0001e20000100800 */
[----:B---3--:R-:W-:-:S02]  /*12fb10*/  LOP3.LUT R18, R18, 0xffff, RZ, 0xc0, !PT ;  /* 0x0000ffff12127812 */ /* 0x008fc400078ec0ff */
[----:B----4-:R-:W-:Y:S02]  /*12fb20*/  LOP3.LUT R31, R38, 0xffff, RZ, 0xc0, !PT ;  /* 0x0000ffff261f7812 */ /* 0x010fe400078ec0ff */
        /* <DEDUP_REMOVED lines=13> */
[----:B0-----:R-:W3:Y:S04]  /*12fc00*/  LDL.LU R38, [R1+0x710] ;  /* 0x0007100001267983 */ /* 0x001ee80000300800 */
[----:B------:R-:W4:Y:S04]  /*12fc10*/  LDL.LU R55, [R1+0x69c] ;  /* 0x00069c0001377983 */ /* 0x000f280000300800 */
[----:B------:R0:W-:Y:S04]  /*12fc20*/  STL [R1+0x1d6c], R18 ;  /* 0x001d6c1201007387 */ /* 0x0001e80000100800 */
[----:B------:R-:W4:Y:S04]  /*12fc30*/  LDL.LU R44, [R1+0x6a4] ;  /* 0x0006a400012c7983 */ /* 0x000f280000300800 */
[----:B0-----:R-:W4:Y:S04]  /*12fc40*/  LDL.LU R18, [R1+0x70c] ;  /* 0x00070c0001127983 */ /* 0x001f280000300800 */
[----:B------:R-:W4:Y:S04]  /*12fc50*/  LDL.LU R39, [R1+0x694] ;  /* 0x0006940001277983 */ /* 0x000f280000300800 */
[----:B------:R-:W4:Y:S01]  /*12fc60*/  LDL.LU R45, [R1+0x6a0] ;  /* 0x0006a000012d7983 */ /* 0x000f220000300800 */
[----:B------:R-:W-:-:S02]  /*12fc70*/  SHF.R.U32.HI R31, RZ, 0x8, R31 ;  /* 0x00000008ff1f7819 */ /* 0x000fc4000001161f */
[----:B------:R-:W-:Y:S02]  /*12fc80*/  SHF.R.U32.HI R29, RZ, 0x8, R29 ;  /* 0x00000008ff1d7819 */ /* 0x000fe4000001161d */
[----:B------:R-:W-:Y:S02]  /*12fc90*/  LOP3.LUT R31, R31, 0xffff, RZ, 0xc0, !PT ;  /* 0x0000ffff1f1f7812 */ /* 0x000fe400078ec0ff */
[----:B------:R-:W-:Y:S02]  /*12fca0*/  LOP3.LUT R29, R29, 0xffff, RZ, 0xc0, !PT ;  /* 0x0000ffff1d1d7812 */ /* 0x000fe400078ec0ff */
[--C-:B------:R-:W-:Y:S02]  /*12fcb0*/  PRMT R31, R31, 0x3340, R0.reuse ;  /* 0x000033401f1f7816 */ /* 0x100fe40000000000 */
[----:B------:R-:W-:-:S03]  /*12fcc0*/  PRMT R32, R29, 0x3340, R0 ;  /* 0x000033401d207816 */ /* 0x000fc60000000000 */
[----:B------:R0:W-:Y:S01]  /*12fcd0*/  STL [R1+0x220], R31 ;  /* 0x0002201f01007387 */ /* 0x0001e20000100800 */
[----:B------:R-:W-:Y:S01]  /*12fce0*/  VIADD R25, R25, UR6 ;  /* 0x0000000619197c36 */ /* 0x000fe20008000000 */
[----:B------:R-:W-:Y:S01]  /*12fcf0*/  LOP3.LUT R35, R35, 0xffff, RZ, 0xc0, !PT ;  /* 0x0000ffff23237812 */ /* 0x000fe200078ec0ff */
[----:B------:R-:W-:Y:S01]  /*12fd00*/  ULDC UR6, c[0x0][0x248] ;  /* 0x0000920000067ab9 */ /* 0x000fe20000000800 */
[----:B------:R1:W-:Y:S02]  /*12fd10*/  STL [R1+0x21c], R32 ;  /* 0x00021c2001007387 */ /* 0x0003e40000100800 */
[----:B------:R-:W-:Y:S02]  /*12fd20*/  IADD3 R58, P1, R25, R8, RZ ;  /* 0x00000008193a7210 */ /* 0x000fe40007f3e0ff */
[----:B--2---:R-:W-:Y:S02]  /*12fd30*/  LOP3.LUT R29, R46, 0xffff, RZ, 0xc0, !PT ;  /* 0x0000ffff2e1d7812 */ /* 0x004fe400078ec0ff */
[----:B0-----:R-:W-:-:S02]  /*12fd40*/  LOP3.LUT R31, R51, 0xffff, RZ, 0xc0, !PT ;  /* 0x0000ffff331f7812 */ /* 0x001fc400078ec0ff */
[----:B------:R-:W-:Y:S02]  /*12fd50*/  PRMT R51, R29, 0x3340, R0 ;  /* 0x000033401d337816 */ /* 0x000fe40000000000 */
[----:B------:R-:W-:-:S04]  /*12fd60*/  LOP3.LUT R46, R54, 0xffff, RZ, 0xc0, !PT ;  /* 0x0000ffff362e7812 */ /* 0x000fc800078ec0ff */
[--C-:B-1----:R-:W-:Y:S02]  /*12fd70*/  PRMT R32, R31, 0x3340, R46.reuse ;  /* 0x000033401f207816 */ /* 0x102fe4000000002e */
[----:B------:R-:W-:Y:S02]  /*12fd80*/  SHF.R.U32.HI R31, RZ, 0x8, R31 ;  /* 0x00000008ff1f7819 */ /* 0x000fe4000001161f */
[----:B------:R-:W-:Y:S02]  /*12fd90*/  PRMT R51, R32, 0x5410, R51 ;  /* 0x0000541020337816 */ /* 0x000fe40000000033 */
[----:B------:R-:W-:Y:S02]  /*12fda0*/  SHF.R.U32.HI R46, RZ, 0x8, R46 ;  /* 0x00000008ff2e7819 */ /* 0x000fe4000001162e */
[----:B------:R-:W-:Y:S02]  /*12fdb0*/  SHF.R.S32.HI R32, RZ, 0x1f, R25 ;  /* 0x0000001fff207819 */ /* 0x000fe40000011419 */
[----:B------:R-:W-:-:S02]  /*12fdc0*/  SHF.R.U32.HI R29, RZ, 0x8, R29 ;  /* 0x00000008ff1d7819 */ /* 0x000fc4000001161d */
[----:B------:R-:W-:Y:S02]  /*12fdd0*/  LOP3.LUT R31, R31, 0xffff, RZ, 0xc0, !PT ;  /* 0x0000ffff1f1f7812 */ /* 0x000fe400078ec0ff */
[----:B------:R-:W-:Y:S01]  /*12fde0*/  LOP3.LUT R46, R46, 0xffff, RZ, 0xc0, !PT ;  /* 0x0000ffff2e2e7812 */ /* 0x000fe200078ec0ff */
[----:B------:R-:W-:Y:S01]  /*12fdf0*/  IMAD.X R59, R32, 0x1, R26, P1 ;  /* 0x00000001203b7824 */ /* 0x000fe200008e061a */
[----:B------:R-:W-:Y:S02]  /*12fe00*/  LOP3.LUT R29, R29, 0xffff, RZ, 0xc0, !PT ;  /* 0x0000ffff1d1d7812 */ /* 0x000fe400078ec0ff */
[----:B------:R-:W-:Y:S01]  /*12fe10*/  PRMT R46, R31, 0x3340, R46 ;  /* 0x000033401f2e7816 */ /* 0x000fe2000000002e */
[----:B------:R-:W-:Y:S01]  /*12fe20*/  STL [R1+0x2530], R51 ;  /* 0x0025303301007387 */ /* 0x000fe20000100800 */
[----:B------:R-:W-:-:S03]  /*12fe30*/  PRMT R31, R29, 0x3340, R0 ;  /* 0x000033401d1f7816 */ /* 0x000fc60000000000 */
[----:B------:R0:W-:Y:S04]  /*12fe40*/  STL.64 [R1+0x17b8], R58 ;  /* 0x0017b83a01007387 */ /* 0x0001e80000100a00 */
[----:B------:R1:W-:Y:S04]  /*12fe50*/  STL [R1+0x1d68], R46 ;  /* 0x001d682e01007387 */ /* 0x0003e80000100800 */
[----:B------:R2:W-:Y:S01]  /*12fe60*/  STL [R1+0x218], R31 ;  /* 0x0002181f01007387 */ /* 0x0005e20000100800 */
[----:B---3--:R-:W-:Y:S02]  /*12fe70*/  LOP3.LUT R38, R38, 0xffff, RZ, 0xc0, !PT ;  /* 0x0000ffff26267812 */ /* 0x008fe400078ec0ff */
[----:B----4-:R-:W-:-:S02]  /*12fe80*/  LOP3.LUT R29, R55, 0xffff, RZ, 0xc0, !PT ;  /* 0x0000ffff371d7812 */ /* 0x010fc400078ec0ff */
[----:B0-----:R-:W-:Y:S02]  /*12fe90*/  LOP3.LUT R58, R44, 0xffff, RZ, 0xc0, !PT ;  /* 0x0000ffff2c3a7812 */ /* 0x001fe400078ec0ff */
[----:B------:R-:W-:Y:S02]  /*12fea0*/  PRMT R44, R29, 0x3340, R0 ;  /* 0x000033401d2c7816 */ /* 0x000fe40000000000 */
[----:B-1----:R-:W-:Y:S02]  /*12feb0*/  LOP3.LUT R46, R18, 0xffff, RZ, 0xc0, !PT ;  /* 0x0000ffff122e7812 */ /* 0x002fe400078ec0ff */
[----:B------:R-:W3:Y:S01]  /*12fec0*/  LDL.LU R18, [R1+0x6dc] ;  /* 0x0006dc0001127983 */ /* 0x000ee20000300800 */
[----:B--2---:R-:W-:Y:S02]  /*12fed0*/  LOP3.LUT R31, R39, 0xffff, RZ, 0xc0, !PT ;  /* 0x0000ffff271f7812 */ /* 0x004fe400078ec0ff */
[----:B------:R-:W-:Y:S01]  /*12fee0*/  PRMT R39, R38, 0x3340, R58 ;  /* 0x0000334026277816 */ /* 0x000fe2000000003a */
[----:B------:R-:W2:Y:S01]  /*12fef0*/  LDL.LU R55, [R1+0x6d0] ;  /* 0x0006d00001377983 */ /* 0x000ea20000300800 */
[----:B------:R-:W-:-:S02]  /*12ff00*/  LOP3.LUT R51, R45, 0xffff, RZ, 0xc0, !PT ;  /* 0x0000ffff2d337812 */ /* 0x000fc400078ec0ff */
[----:B------:R-:W-:Y:S02]  /*12ff10*/  PRMT R45, R39, 0x5410, R44 ;  /* 0x00005410272d7816 */ /* 0x000fe4000000002c */
[----:B------:R-:W-:Y:S02]  /*12ff20*/  PRMT R44, R31, 0x3340, R0 ;  /* 0x000033401f2c7816 */ /* 0x000fe40000000000 */
[----:B------:R-:W-:-:S04]  /*12ff30*/  PRMT R39, R46, 0x3340, R51 ;  /* 0x000033402e277816 */ /* 0x000fc80000000033 */
[----:B------:R-:W-:Y:S02]  /*12ff40*/  PRMT R39, R39, 0x5410, R44 ;  /* 0x0000541027277816 */ /* 0x000fe4000000002c */
[----:B------:R-:W-:Y:S01]  /*12ff50*/  IADD3 R44, P1, R25, R10, RZ ;  /* 0x0000000a192c7210 */ /* 0x000fe20007f3e0ff */
[----:B------:R0:W-:Y:S01]  /*12ff60*/  STL [R1+0x2528], R45 ;  /* 0x0025282d01007387 */ /* 0x0001e20000100800 */
[----:B------:R-:W-:-:S03]  /*12ff70*/  SHF.R.U32.HI R54, RZ, 0x8, R38 ;  /* 0x00000008ff367819 */ /* 0x000fc60000011626 */
[----:B------:R-:W-:Y:S01]  /*12ff80*/  STL [R1+0x2524], R39 ;  /* 0x0025242701007387 */ /* 0x000fe20000100800 */
[----:B0-----:R-:W-:-:S05]  /*12ff90*/  IMAD.X R45, R32, 0x1, R9, P1 ;  /* 0x00000001202d7824 */ /* 0x001fca00008e0609 */
[----:B------:R0:W-:Y:S04]  /*12ffa0*/  STL.64 [R1+0x17a8], R44 ;  /* 0x0017a82c01007387 */ /* 0x0001e80000100a00 */
[----:B0-----:R-:W4:Y:S04]  /*12ffb0*/  LDL.LU R44, [R1+0x6ac4] ;  /* 0x006ac400012c7983 */ /* 0x001f280000300800 */
[----:B------:R-:W4:Y:S04]  /*12ffc0*/  LDL.LU R45, [R1+0x6e4] ;  /* 0x0006e400012d7983 */ /* 0x000f280000300800 */
[----:B------:R-:W4:Y:S04]  /*12ffd0*/  LDL.LU R38, [R1+0x670] ;  /* 0x0006700001267983 */ /* 0x000f280000300800 */
[----:B------:R-:W4:Y:S01]  /*12ffe0*/  LDL.LU R39, [R1+0x6d4] ;  /* 0x0006d40001277983 */ /* 0x000f220000300800 */
[----:B------:R-:W-:-:S02]  /*12fff0*/  SHF.R.U32.HI R58, RZ, 0x8, R58 ;  /* 0x00000008ff3a7819 */ /* 0x000fc4000001163a */
[----:B------:R-:W-:Y:S02]  /*130000*/  LOP3.LUT R54, R54, 0xffff, RZ, 0xc0, !PT ;  /* 0x0000ffff36367812 */ /* 0x000fe400078ec0ff */
[----:B------:R-:W-:Y:S02]  /*130010*/  LOP3.LUT R58, R58, 0xffff, RZ, 0xc0, !PT ;  /* 0x0000ffff3a3a7812 */ /* 0x000fe400078ec0ff */
[----:B------:R-:W-:Y:S02]  /*130020*/  SHF.R.U32.HI R46, RZ, 0x8, R46 ;  /* 0x00000008ff2e7819 */ /* 0x000fe4000001162e */
[----:B------:R-:W-:Y:S02]  /*130030*/  SHF.R.U32.HI R51, RZ, 0x8, R51 ;  /* 0x00000008ff337819 */ /* 0x000fe40000011633 */
[----:B------:R-:W-:Y:S02]  /*130040*/  PRMT R54, R54, 0x3340, R58 ;  /* 0x0000334036367816 */ /* 0x000fe4000000003a */
[----:B------:R-:W-:-:S02]  /*130050*/  SHF.R.U32.HI R31, RZ, 0x8, R31 ;  /* 0x00000008ff1f7819 */ /* 0x000fc4000001161f */
[----:B------:R-:W-:Y:S02]  /*130060*/  LOP3.LUT R46, R46, 0xffff, RZ, 0xc0, !PT ;  /* 0x0000ffff2e2e7812 */ /* 0x000fe400078ec0ff */
[----:B------:R-:W-:Y:S02]  /*130070*/  LOP3.LUT R51, R51, 0xffff, RZ, 0xc0, !PT ;  /* 0x0000ffff33337812 */ /* 0x000fe400078ec0ff */
[----:B------:R-:W-:Y:S02]  /*130080*/  IADD3 R58, P1, R25, R7, RZ ;  /* 0x00000007193a7210 */ /* 0x000fe40007f3e0ff */
[----:B------:R-:W-:Y:S02]  /*130090*/  LOP3.LUT R31, R31, 0xffff, RZ, 0xc0, !PT ;  /* 0x0000ffff1f1f7812 */ /* 0x000fe400078ec0ff */
[----:B------:R-:W-:Y:S01]  /*1300a0*/  PRMT R46, R46, 0x3340, R51 ;  /* 0x000033402e2e7816 */ /* 0x000fe20000000033 */
[----:B------:R-:W-:Y:S01]  /*1300b0*/  IMAD.X R59, R32, 0x1, R49, P1 ;  /* 0x00000001203b7824 */ /* 0x000fe200008e0631 */
[----:B------:R-:W-:Y:S01]  /*1300c0*/  PRMT R31, R31, 0x3340, R0 ;  /* 0x000033401f1f7816 */ /* 0x000fe20000000000 */
[----:B------:R0:W-:Y:S04]  /*1300d0*/  STL [R1+0x1d64], R54 ;  /* 0x001d643601007387 */ /* 0x0001e80000100800 */
[----:B------:R1:W-:Y:S04]  /*1300e0*/  STL [R1+0x1d60], R46 ;  /* 0x001d602e01007387 */ /* 0x0003e80000100800 */
[----:B------:R-:W-:Y:S04]  /*1300f0*/  STL.64 [R1+0x17b0], R58 ;  /* 0x0017b03a01007387 */ /* 0x000fe80000100a00 */
[----:B0-----:R-:W4:Y:S01]  /*130100*/  LDL.LU R54, [R1+0x674] ;  /* 0x0006740001367983 */ /* 0x001f220000300800 */
[----:B------:R-:W-:-:S03]  /*130110*/  SHF.R.U32.HI R51, RZ, 0x8, R29 ;  /* 0x00000008ff337819 */ /* 0x000fc6000001161d */
[----:B------:R2:W-:Y:S04]  /*130120*/  STL [R1+0x214], R31 ;  /* 0x0002141f01007387 */ /* 0x0005e80000100800 */
[----:B-1----:R-:W4:Y:S01]  /*130130*/  LDL.LU R46, [R1+0x150] ;  /* 0x00015000012e7983 */ /* 0x002f220000300800 */
[----:B---3--:R-:W-:Y:S02]  /*130140*/  LOP3.LUT R18, R18, 0xffff, RZ, 0xc0, !PT ;  /* 0x0000ffff12127812 */ /* 0x008fe400078ec0ff */
[----:B--2---:R-:W-:Y:S02]  /*130150*/  LOP3.LUT R31, R55, 0xffff, RZ, 0xc0, !PT ;  /* 0x0000ffff371f7812 */ /* 0x004fe400078ec0ff */
[----:B------:R-:W-:Y:S02]  /*130160*/  SHF.R.U32.HI R29, RZ, 0x8, R18 ;  /* 0x00000008ff1d7819 */ /* 0x000fe40000011612 */
[----:B------:R-:W-:-:S02]  /*130170*/  PRMT R18, R18, 0x3340, R31 ;  /* 0x0000334012127816 */ /* 0x000fc4000000001f */
[----:B------:R-:W-:Y:S02]  /*130180*/  SHF.R.U32.HI R31, RZ, 0x8, R31 ;  /* 0x00000008ff1f7819 */ /* 0x000fe4000001161f */
[----:B------:R-:W-:Y:S02]  /*130190*/  LOP3.LUT R55, R51, 0xffff, RZ, 0xc0, !PT ;  /* 0x0000ffff33377812 */ /* 0x000fe400078ec0ff */
[----:B------:R-:W-:Y:S01]  /*1301a0*/  LOP3.LUT R29, R29, 0xffff, RZ, 0xc0, !PT ;  /* 0x0000ffff1d1d7812 */ /* 0x000fe200078ec0ff */
[----:B------:R-:W2:Y:S01]  /*1301b0*/  LDL.LU R51, [R1+0xe4] ;  /* 0x0000e40001337983 */ /* 0x000ea20000300800 */
[----:B------:R-:W-:Y:S02]  /*1301c0*/  LOP3.LUT R31, R31, 0xffff, RZ, 0xc0, !PT ;  /* 0x0000ffff1f1f7812 */ /* 0x000fe400078ec0ff */
[----:B------:R-:W-:Y:S02]  /*1301d0*/  PRMT R58, R55, 0x3340, R0 ;  /* 0x00003340373a7816 */ /* 0x000fe40000000000 */
[----:B------:R-:W-:-:S03]  /*1301e0*/  PRMT R55, R29, 0x3340, R31 ;  /* 0x000033401d377816 */ /* 0x000fc6000000001f */
[----:B------:R0:W-:Y:S02]  /*1301f0*/  STL [R1+0x210], R58 ;  /* 0x0002103a01007387 */ /* 0x0001e40000100800 */
[----:B0-----:R-:W-:Y:S02]  /*130200*/  IADD3 R58, P1, R25, R6, RZ ;  /* 0x00000006193a7210 */ /* 0x001fe40007f3e0ff */
[----:B------:R0:W-:Y:S03]  /*130210*/  STL [R1+0x1e60], R55 ;  /* 0x001e603701007387 */ /* 0x0001e60000100800 */
[----:B------:R-:W-:Y:S01]  /*130220*/  IMAD.X R59, R32, 0x1, R5, P1 ;  /* 0x00000001203b7824 */ /* 0x000fe200008e0605 */
[----:B----4-:R-:W-:Y:S02]  /*130230*/  LOP3.LUT R31, R45, 0xffff, RZ, 0xc0, !PT ;  /* 0x0000ffff2d1f7812 */ /* 0x010fe400078ec0ff */
[----:B------:R-:W-:-:S02]  /*130240*/  LOP3.LUT R29, R38, 0xffff, RZ, 0xc0, !PT ;  /* 0x0000ffff261d7812 */ /* 0x000fc400078ec0ff */
[----:B------:R-:W-:Y:S02]  /*130250*/  LOP3.LUT R38, R39, 0xffff, RZ, 0xc0, !PT ;  /* 0x0000ffff27267812 */ /* 0x000fe400078ec0ff */
[----:B------:R-:W-:Y:S02]  /*130260*/  PRMT R45, R29, 0x3340, R0 ;  /* 0x000033401d2d7816 */ /* 0x000fe40000000000 */
[----:B------:R-:W-:-:S04]  /*130270*/  PRMT R39, R31, 0x3340, R38 ;  /* 0x000033401f277816 */ /* 0x000fc80000000026 */
[----:B------:R-:W-:Y:S02]  /*130280*/  PRMT R39, R39, 0x5410, R45 ;  /* 0x0000541027277816 */ /* 0x000fe4000000002d */
[----:B------:R-:W-:Y:S02]  /*130290*/  SHF.R.U32.HI R45, RZ, 0x8, R38 ;  /* 0x00000008ff2d7819 */ /* 0x000fe40000011626 */
[----:B------:R-:W-:Y:S01]  /*1302a0*/  SHF.R.U32.HI R31, RZ, 0x8, R31 ;  /* 0x00000008ff1f7819 */ /* 0x000fe2000001161f */
[----:B------:R1:W-:Y:S01]  /*1302b0*/  STL [R1+0x251c], R39 ;  /* 0x00251c2701007387 */ /* 0x0003e20000100800 */
[----:B------:R-:W-:-:S03]  /*1302c0*/  LOP3.LUT R45, R45, 0xffff, RZ, 0xc0, !PT ;  /* 0x0000ffff2d2d7812 */ /* 0x000fc600078ec0ff */
[----:B0-----:R-:W3:Y:S01]  /*1302d0*/  LDL.LU R55, [R1+0x154] ;  /* 0x0001540001377983 */ /* 0x001ee20000300800 */
[----:B------:R-:W-:-:S03]  /*1302e0*/  LOP3.LUT R31, R31, 0xffff, RZ, 0xc0, !PT ;  /* 0x0000ffff1f1f7812 */ /* 0x000fc600078ec0ff */
[----:B------:R-:W-:Y:S04]  /*1302f0*/  STL.64 [R1+0x17a0], R58 ;  /* 0x0017a03a01007387 */ /* 0x000fe80000100a00 */
[----:B-1----:R-:W4:Y:S01]  /*130300*/  LDL.LU R39, [R1+0xe8] ;  /* 0x0000e80001277983 */ /* 0x002f220000300800 */
[----:B------:R-:W-:-:S03]  /*130310*/  PRMT R31, R31, 0x3340, R45 ;  /* 0x000033401f1f7816 */ /* 0x000fc6000000002d */
[----:B------:R-:W4:Y:S04]  /*130320*/  LDL.LU R38, [R1+0x11c] ;  /* 0x00011c0001267983 */ /* 0x000f280000300800 */
[----:B------:R-:W4:Y:S01]  /*130330*/  LDL.LU R45, [R1+0xac] ;  /* 0x0000ac00012d7983 */ /* 0x000f220000300800 */
[----:B------:R-:W-:-:S03]  /*130340*/  LOP3.LUT R54, R54, 0xffff, RZ, 0xc0, !PT ;  /* 0x0000ffff36367812 */ /* 0x000fc600078ec0ff */
[----:B------:R0:W-:Y:S02]  /*130350*/  STL [R1+0x1d4c], R31 ;  /* 0x001d4c1f01007387 */ /* 0x0001e40000100800 */
[----:B0-----:R-:W-:Y:S02]  /*130360*/  SHF.R.U32.HI R31, RZ, 0x8, R29 ;  /* 0x00000008ff1f7819 */ /* 0x001fe4000001161d */
[----:B------:R-:W-:Y:S02]  /*130370*/  SHF.R.U32.HI R29, RZ, 0x8, R54 ;  /* 0x00000008ff1d7819 */ /* 0x000fe40000011636 */
[----:B------:R-:W-:Y:S02]  /*130380*/  LOP3.LUT R31, R31, 0xffff, RZ, 0xc0, !PT ;  /* 0x0000ffff1f1f7812 */ /* 0x000fe400078ec0ff */
[----:B------:R-:W-:Y:S02]  /*130390*/  LOP3.LUT R29, R29, 0xffff, RZ, 0xc0, !PT ;  /* 0x0000ffff1d1d7812 */ /* 0x000fe400078ec0ff */
[----:B------:R-:W-:-:S02]  /*1303a0*/  PRMT R59, R31, 0x3340, R0 ;  /* 0x000033401f3b7816 */ /* 0x000fc40000000000 */
[--C-:B------:R-:W-:Y:S02]  /*1303b0*/  PRMT R58, R29, 0x3340, R0.reuse ;  /* 0x000033401d3a7816 */ /* 0x100fe40000000000 */
[----:B------:R-:W-:Y:S02]  /*1303c0*/  LOP3.LUT R31, R46, 0xffff, RZ, 0xc0, !PT ;  /* 0x0000ffff2e1f7812 */ /* 0x000fe400078ec0ff */
[----:B------:R-:W-:Y:S01]  /*1303d0*/  LOP3.LUT R29, R37, 0xffff, RZ, 0xc0, !PT ;  /* 0x0000ffff251d7812 */ /* 0x000fe200078ec0ff */
[----:B------:R-:W-:Y:S04]  /*1303e0*/  STL [R1+0x208], R59 ;  /* 0x0002083b01007387 */ /* 0x000fe80000100800 */
[----:B------:R0:W-:Y:S04]  /*1303f0*/  STL [R1+0x20c], R58 ;  /* 0x00020c3a01007387 */ /* 0x0001e80000100800 */
[----:B------:R-:W4:Y:S01]  /*130400*/  LDL.LU R37, [R1+0x6ac0] ;  /* 0x006ac00001257983 */ /* 0x000f220000300800 */
[----:B0-----:R-:W-:-:S02]  /*130410*/  PRMT R58, R29, 0x3340, R0 ;  /* 0x000033401d3a7816 */ /* 0x001fc40000000000 */
[----:B------:R-:W-:-:S04]  /*130420*/  SHF.R.U32.HI R29, RZ, 0x8, R29 ;  /* 0x00000008ff1d7819 */ /* 0x000fc8000001161d */
[----:B------:R-:W-:Y:S02]  /*130430*/  LOP3.LUT R29, R29, 0xffff, RZ, 0xc0, !PT ;  /* 0x0000ffff1d1d7812 */ /* 0x000fe400078ec0ff */
[----:B--2---:R-:W-:-:S04]  /*130440*/  LOP3.LUT R46, R51, 0xffff, RZ, 0xc0, !PT ;  /* 0x0000ffff332e7812 */ /* 0x004fc800078ec0ff */
[--C-:B------:R-:W-:Y:S02]  /*130450*/  PRMT R51, R31, 0x3340, R46.reuse ;  /* 0x000033401f337816 */ /* 0x100fe4000000002e */
[----:B------:R-:W-:Y:S02]  /*130460*/  SHF.R.U32.HI R31, RZ, 0x8, R31 ;  /* 0x00000008ff1f7819 */ /* 0x000fe4000001161f */
[----:B------:R-:W-:Y:S02]  /*130470*/  SHF.R.U32.HI R46, RZ, 0x8, R46 ;  /* 0x00000008ff2e7819 */ /* 0x000fe4000001162e */
[----:B------:R-:W-:Y:S02]  /*130480*/  PRMT R51, R51, 0x5410, R58 ;  /* 0x0000541033337816 */ /* 0x000fe4000000003a */
[----:B------:R-:W-:Y:S02]  /*130490*/  IADD3 R58, P1, R25, R4, RZ ;  /* 0x00000004193a7210 */ /* 0x000fe40007f3e0ff */
[----:B------:R-:W-:-:S02]  /*1304a0*/  LOP3.LUT R31, R31, 0xffff, RZ, 0xc0, !PT ;  /* 0x0000ffff1f1f7812 */ /* 0x000fc400078ec0ff */
[----:B------:R-:W-:Y:S01]  /*1304b0*/  LOP3.LUT R46, R46, 0xffff, RZ, 0xc0, !PT ;  /* 0x0000ffff2e2e7812 */ /* 0x000fe200078ec0ff */
[----:B------:R-:W-:Y:S01]  /*1304c0*/  IMAD.X R59, R32, 0x1, R3, P1 ;  /* 0x00000001203b7824 */ /* 0x000fe200008e0603 */
[----:B------:R0:W-:Y:S04]  /*1304d0*/  STL [R1+0x243c], R51 ;  /* 0x00243c3301007387 */ /* 0x0001e80000100800 */
[----:B------:R1:W-:Y:S01]  /*1304e0*/  STL.64 [R1+0x1798], R58 ;  /* 0x0017983a01007387 */ /* 0x0003e20000100a00 */
[----:B0-----:R-:W-:Y:S02]  /*1304f0*/  PRMT R51, R31, 0x3340, R46 ;  /* 0x000033401f337816 */ /* 0x001fe4000000002e */
[--C-:B------:R-:W-:Y:S02]  /*130500*/  PRMT R31, R29, 0x3340, R0.reuse ;  /* 0x000033401d1f7816 */ /* 0x100fe40000000000 */
[----:B------:R-:W-:Y:S01]  /*130510*/  LOP3.LUT R29, R44, 0xffff, RZ, 0xc0, !PT ;  /* 0x0000ffff2c1d7812 */ /* 0x000fe200078ec0ff */
[----:B------:R-:W-:Y:S03]  /*130520*/  STL [R1+0x1d48], R51 ;  /* 0x001d483301007387 */ /* 0x000fe60000100800 */
[----:B-1----:R-:W-:Y:S01]  /*130530*/  PRMT R58, R29, 0x3340, R0 ;  /* 0x000033401d3a7816 */ /* 0x002fe20000000000 */
[----:B------:R0:W-:Y:S02]  /*130540*/  STL [R1+0x204], R31 ;  /* 0x0002041f01007387 */ /* 0x0001e40000100800 */
[----:B0-----:R-:W-:-:S02]  /*130550*/  LOP3.LUT R31, R24, 0xffff, RZ, 0xc0, !PT ;  /* 0x0000ffff181f7812 */ /* 0x001fc400078ec0ff */
[----:B---3--:R-:W-:Y:S02]  /*130560*/  LOP3.LUT R46, R55, 0xffff, RZ, 0xc0, !PT ;  /* 0x0000ffff372e7812 */ /* 0x008fe400078ec0ff */
[----:B------:R-:W2:Y:S04]  /*130570*/  LDL.LU R55, [R1+0x3fc] ;  /* 0x0003fc0001377983 */ /* 0x000ea80000300800 */
[----:B------:R-:W3:Y:S01]  /*130580*/  LDL.LU R24, [R1+0x1b0] ;  /* 0x0001b00001187983 */ /* 0x000ee20000300800 */
[----:B----4-:R-:W-:-:S03]  /*130590*/  LOP3.LUT R39, R39, 0xffff, RZ, 0xc0, !PT ;  /* 0x0000ffff27277812 */ /* 0x010fc600078ec0ff */
[----:B------:R-:W4:Y:S01]  /*1305a0*/  LDL.LU R44, [R1+0x1e0] ;  /* 0x0001e000012c7983 */ /* 0x000f220000300800 */
[----:B------:R-:W-:Y:S02]  /*1305b0*/  PRMT R51, R46, 0x3340, R39 ;  /* 0x000033402e337816 */ /* 0x000fe40000000027 */
[----:B------:R-:W-:Y:S02]  /*1305c0*/  LOP3.LUT R38, R38, 0xffff, RZ, 0xc0, !PT ;  /* 0x0000ffff26267812 */ /* 0x000fe400078ec0ff */
[----:B------:R-:W-:Y:S02]  /*1305d0*/  LOP3.LUT R45, R45, 0xffff, RZ, 0xc0, !PT ;  /* 0x0000ffff2d2d7812 */ /* 0x000fe400078ec0ff */
[----:B------:R-:W-:Y:S02]  /*1305e0*/  PRMT R59, R51, 0x5410, R58 ;  /* 0x00005410333b7816 */ /* 0x000fe4000000003a */
[----:B------:R-:W-:Y:S02]  /*1305f0*/  PRMT R58, R31, 0x3340, R0 ;  /* 0x000033401f3a7816 */ /* 0x000fe40000000000 */
[----:B------:R-:W-:-:S04]  /*130600*/  PRMT R51, R38, 0x3340, R45 ;  /* 0x0000334026337816 */ /* 0x000fc8000000002d */
[----:B------:R-:W-:Y:S02]  /*130610*/  PRMT R51, R51, 0x5410, R58 ;  /* 0x0000541033337816 */ /* 0x000fe4000000003a */
[----:B------:R-:W-:Y:S01]  /*130620*/  IADD3 R58, P1, R25, R2, RZ ;  /* 0x00000002193a7210 */ /* 0x000fe20007f3e0ff */
[----:B------:R0:W-:Y:S01]  /*130630*/  STL [R1+0x2518], R59 ;  /* 0x0025183b01007387 */ /* 0x0001e20000100800 */
[----:B------:R-:W-:Y:S02]  /*130640*/  SHF.R.U32.HI R46, RZ, 0x8, R46 ;  /* 0x00000008ff2e7819 */ /* 0x000fe4000001162e */
[----:B------:R-:W-:Y:S02]  /*130650*/  SHF.R.U32.HI R39, RZ, 0x8, R39 ;  /* 0x00000008ff277819 */ /* 0x000fe40000011627 */
[----:B------:R-:W-:Y:S02]  /*130660*/  SHF.R.U32.HI R38, RZ, 0x8, R38 ;  /* 0x00000008ff267819 */ /* 0x000fe40000011626 */
[----:B------:R-:W-:Y:S01]  /*130670*/  SHF.R.U32.HI R45, RZ, 0x8, R45 ;  /* 0x00000008ff2d7819 */ /* 0x000fe2000001162d */
[----:B------:R1:W-:Y:S01]  /*130680*/  STL [R1+0x2514], R51 ;  /* 0x0025143301007387 */ /* 0x0003e20000100800 */
[----:B0-----:R-:W-:Y:S01]  /*130690*/  IMAD.X R59, R32, 0x1, R0, P1 ;  /* 0x00000001203b7824 */ /* 0x001fe200008e0600 */
[----:B------:R-:W-:-:S02]  /*1306a0*/  LOP3.LUT R46, R46, 0xffff, RZ, 0xc0, !PT ;  /* 0x0000ffff2e2e7812 */ /* 0x000fc400078ec0ff */
[----:B------:R-:W-:Y:S02]  /*1306b0*/  LOP3.LUT R38, R38, 0xffff, RZ, 0xc0, !PT ;  /* 0x0000ffff26267812 */ /* 0x000fe400078ec0ff */
[----:B------:R-:W-:Y:S01]  /*1306c0*/  LOP3.LUT R45, R45, 0xffff, RZ, 0xc0, !PT ;  /* 0x0000ffff2d2d7812 */ /* 0x000fe200078ec0ff */
[----:B------:R0:W-:Y:S01]  /*1306d0*/  STL.64 [R1+0x1788], R58 ;  /* 0x0017883a01007387 */ /* 0x0001e20000100a00 */
[----:B-1----:R-:W-:Y:S02]  /*1306e0*/  LOP3.LUT R51, R39, 0xffff, RZ, 0xc0, !PT ;  /* 0x0000ffff27337812 */ /* 0x002fe400078ec0ff */
[----:B------:R-:W-:Y:S01]  /*1306f0*/  PRMT R38, R38, 0x3340, R45 ;  /* 0x0000334026267816 */ /* 0x000fe2000000002d */
[----:B------:R-:W4:Y:S01]  /*130700*/  LDL.LU R39, [R1+0x124] ;  /* 0x0001240001277983 */ /* 0x000f220000300800 */
[----:B------:R-:W-:Y:S02]  /*130710*/  PRMT R46, R46, 0x3340, R51 ;  /* 0x000033402e2e7816 */ /* 0x000fe40000000033 */
[----:B0-----:R-:W-:-:S03]  /*130720*/  IADD3 R58, P1, R25, R28, RZ ;  /* 0x0000001c193a7210 */ /* 0x001fc60007f3e0ff */
[----:B------:R-:W-:Y:S02]  /*130730*/  STL [R1+0x1e4c], R46 ;  /* 0x001e4c2e01007387 */ /* 0x000fe40000100800 */
[----:B------:R-:W-:Y:S02]  /*130740*/  IMAD.X R59, R32, 0x1, R42, P1 ;  /* 0x00000001203b7824 */ /* 0x000fe400008e062a */
[----:B------:R0:W-:Y:S04]  /*130750*/  STL [R1+0x1d44], R38 ;  /* 0x001d442601007387 */ /* 0x0001e80000100800 */
[----:B------:R-:W4:Y:S04]  /*130760*/  LDL.LU R45, [R1+0x404] ;  /* 0x00040400012d7983 */ /* 0x000f280000300800 */
[----:B0-----:R-:W4:Y:S04]  /*130770*/  LDL.LU R38, [R1+0x1b4] ;  /* 0x0001b40001267983 */ /* 0x001f280000300800 */
[----:B------:R0:W-:Y:S04]  /*130780*/  STL.64 [R1+0x1790], R58 ;  /* 0x0017903a01007387 */ /* 0x0001e80000100a00 */
[----:B------:R-:W4:Y:S01]  /*130790*/  LDL.LU R46, [R1+0x1e4] ;  /* 0x0001e400012e7983 */ /* 0x000f220000300800 */
[----:B------:R-:W-:-:S02]  /*1307a0*/  SHF.R.U32.HI R31, RZ, 0x8, R31 ;  /* 0x00000008ff1f7819 */ /* 0x000fc4000001161f */
[----:B------:R-:W-:Y:S02]  /*1307b0*/  SHF.R.U32.HI R29, RZ, 0x8, R29 ;  /* 0x00000008ff1d7819 */ /* 0x000fe4000001161d */
[----:B------:R-:W-:Y:S02]  /*1307c0*/  LOP3.LUT R31, R31, 0xffff, RZ, 0xc0, !PT ;  /* 0x0000ffff1f1f7812 */ /* 0x000fe400078ec0ff */
[----:B------:R-:W-:Y:S02]  /*1307d0*/  LOP3.LUT R29, R29, 0xffff, RZ, 0xc0, !PT ;  /* 0x0000ffff1d1d7812 */ /* 0x000fe400078ec0ff */
[--C-:B------:R-:W-:Y:S02]  /*1307e0*/  PRMT R51, R31, 0x3340, R0.reuse ;  /* 0x000033401f337816 */ /* 0x100fe40000000000 */
[----:B------:R-:W-:-:S03]  /*1307f0*/  PRMT R31, R29, 0x3340, R0 ;  /* 0x000033401d1f7816 */ /* 0x000fc60000000000 */
[----:B------:R-:W-:Y:S04]  /*130800*/  STL [R1+0x1f8], R51 ;  /* 0x0001f83301007387 */ /* 0x000fe80000100800 */
[----:B------:R4:W-:Y:S01]  /*130810*/  STL [R1+0x1fc], R31 ;  /* 0x0001fc1f01007387 */ /* 0x0009e20000100800 */
[----:B0-----:R-:W-:-:S05]  /*130820*/  IADD3 R58, P1, R25, R53, RZ ;  /* 0x00000035193a7210 */ /* 0x001fca0007f3e0ff */
[----:B------:R-:W-:Y:S01]  /*130830*/  IMAD.X R59, R32, 0x1, R57, P1 ;  /* 0x00000001203b7824 */ /* 0x000fe200008e0639 */
[----:B------:R-:W-:Y:S02]  /*130840*/  LOP3.LUT R37, R37, 0xffff, RZ, 0xc0, !PT ;  /* 0x0000ffff25257812 */ /* 0x000fe400078ec0ff */
[----:B--2---:R-:W-:Y:S02]  /*130850*/  LOP3.LUT R29, R55, 0xffff, RZ, 0xc0, !PT ;  /* 0x0000ffff371d7812 */ /* 0x004fe400078ec0ff */
[----:B---3--:R-:W-:Y:S02]  /*130860*/  LOP3.LUT R24, R24, 0xffff, RZ, 0xc0, !PT ;  /* 0x0000ffff18187812 */ /* 0x008fe400078ec0ff */
[----:B----4-:R-:W-:Y:S02]  /*130870*/  LOP3.LUT R31, R44, 0xffff, RZ, 0xc0, !PT ;  /* 0x0000ffff2c1f7812 */ /* 0x010fe400078ec0ff */
[----:B------:R-:W-:Y:S02]  /*130880*/  PRMT R51, R24, 0x3340, R0 ;  /* 0x0000334018337816 */ /* 0x000fe40000000000 */
[----:B------:R-:W-:-:S02]  /*130890*/  PRMT R44, R29, 0x3340, R31 ;  /* 0x000033401d2c7816 */ /* 0x000fc4000000001f */
[----:B------:R-:W-:Y:S02]  /*1308a0*/  SHF.R.U32.HI R29, RZ, 0x8, R29 ;  /* 0x00000008ff1d7819 */ /* 0x000fe4000001161d */
[----:B------:R-:W-:Y:S02]  /*1308b0*/  SHF.R.U32.HI R31, RZ, 0x8, R31 ;  /* 0x00000008ff1f7819 */ /* 0x000fe4000001161f */
[----:B------:R-:W-:Y:S02]  /*1308c0*/  SHF.R.U32.HI R24, RZ, 0x8, R24 ;  /* 0x00000008ff187819 */ /* 0x000fe40000011618 */
[----:B------:R-:W-:Y:S02]  /*1308d0*/  LOP3.LUT R29, R29, 0xffff, RZ, 0xc0, !PT ;  /* 0x0000ffff1d1d7812 */ /* 0x000fe400078ec0ff */
[----:B------:R-:W-:Y:S02]  /*1308e0*/  LOP3.LUT R31, R31, 0xffff, RZ, 0xc0, !PT ;  /* 0x0000ffff1f1f7812 */ /* 0x000fe400078ec0ff */
[----:B------:R-:W-:-:S02]  /*1308f0*/  PRMT R44, R44, 0x5410, R51 ;  /* 0x000054102c2c7816 */ /* 0x000fc40000000033 */
[----:B------:R-:W-:Y:S02]  /*130900*/  LOP3.LUT R24, R24, 0xffff, RZ, 0xc0, !PT ;  /* 0x0000ffff18187812 */ /* 0x000fe400078ec0ff */
[----:B------:R-:W-:Y:S01]  /*130910*/  PRMT R29, R29, 0x3340, R31 ;  /* 0x000033401d1d7816 */ /* 0x000fe2000000001f */
[----:B------:R0:W-:Y:S01]  /*130920*/  STL [R1+0x231c], R44 ;  /* 0x00231c2c01007387 */ /* 0x0001e20000100800 */
[----:B------:R-:W-:-:S03]  /*130930*/  PRMT R24, R24, 0x3340, R0 ;  /* 0x0000334018187816 */ /* 0x000fc60000000000 */
[----:B------:R-:W-:Y:S04]  /*130940*/  STL.64 [R1+0x1780], R58 ;  /* 0x0017803a01007387 */ /* 0x000fe80000100a00 */
[----:B------:R-:W-:Y:S04]  /*130950*/  STL [R1+0x710], R29 ;  /* 0x0007101d01007387 */ /* 0x000fe80000100800 */
[----:B------:R-:W2:Y:S04]  /*130960*/  LDL.LU R51, [R1+0x3c0] ;  /* 0x0003c00001337983 */ /* 0x000ea80000300800 */
[----:B------:R1:W-:Y:S01]  /*130970*/  STL [R1+0x1f0], R24 ;  /* 0x0001f01801007387 */ /* 0x0003e20000100800 */
[----:B------:R-:W-:-:S03]  /*130980*/  LOP3.LUT R39, R39, 0xffff, RZ, 0xc0, !PT ;  /* 0x0000ffff27277812 */ /* 0x000fc600078ec0ff */
[----:B------:R-:W3:Y:S01]  /*130990*/  LDL.LU R55, [R1+0x1a0] ;  /* 0x0001a00001377983 */ /* 0x000ee20000300800 */
[----:B0-----:R-:W-:-:S03]  /*1309a0*/  PRMT R44, R39, 0x3340, R37 ;  /* 0x00003340272c7816 */ /* 0x001fc60000000025 */
[----:B-1----:R-:W4:Y:S04]  /*1309b0*/  LDL.LU R24, [R1+0x1cc] ;  /* 0x0001cc0001187983 */ /* 0x002f280000300800 */
[----:B------:R0:W-:Y:S01]  /*1309c0*/  STL [R1+0x6804], R35 ;  /* 0x0068042301007387 */ /* 0x0001e20000100800 */
[----:B------:R-:W-:Y:S02]  /*1309d0*/  LOP3.LUT R29, R45, 0xffff, RZ, 0xc0, !PT ;  /* 0x0000ffff2d1d7812 */ /* 0x000fe400078ec0ff */
[----:B------:R-:W-:Y:S02]  /*1309e0*/  PRMT R45, R35, 0x3340, R0 ;  /* 0x00003340232d7816 */ /* 0x000fe40000000000 */
[----:B------:R-:W-:Y:S02]  /*1309f0*/  LOP3.LUT R38, R38, 0xffff, RZ, 0xc0, !PT ;  /* 0x0000ffff26267812 */ /* 0x000fe400078ec0ff */
[----:B------:R-:W-:-:S02]  /*130a00*/  PRMT R45, R44, 0x5410, R45 ;  /* 0x000054102c2d7816 */ /* 0x000fc4000000002d */
[----:B------:R-:W-:Y:S02]  /*130a10*/  PRMT R44, R38, 0x3340, R0 ;  /* 0x00003340262c7816 */ /* 0x000fe40000000000 */
[----:B------:R-:W-:-:S04]  /*130a20*/  LOP3.LUT R31, R46, 0xffff, RZ, 0xc0, !PT ;  /* 0x0000ffff2e1f7812 */ /* 0x000fc800078ec0ff */
[----:B0-----:R-:W-:-:S04]  /*130a30*/  PRMT R35, R29, 0x3340, R31 ;  /* 0x000033401d237816 */ /* 0x001fc8000000001f */
[----:B------:R-:W-:Y:S02]  /*130a40*/  PRMT R35, R35, 0x5410, R44 ;  /* 0x0000541023237816 */ /* 0x000fe4000000002c */
[----:B------:R-:W-:Y:S01]  /*130a50*/  IADD3 R44, P1, R25, R41, RZ ;  /* 0x00000029192c7210 */ /* 0x000fe20007f3e0ff */
[----:B------:R0:W-:Y:S04]  /*130a60*/  STL [R1+0x250c], R45 ;  /* 0x00250c2d01007387 */ /* 0x0001e80000100800 */
[----:B------:R1:W-:Y:S01]  /*130a70*/  STL [R1+0x2318], R35 ;  /* 0x0023182301007387 */ /* 0x0003e20000100800 */
[----:B0-----:R-:W-:-:S05]  /*130a80*/  IMAD.X R45, R32, 0x1, R43, P1 ;  /* 0x00000001202d7824 */ /* 0x001fca00008e062b */
[----:B------:R0:W-:Y:S01]  /*130a90*/  STL.64 [R1+0x1778], R44 ;  /* 0x0017782c01007387 */ /* 0x0001e20000100a00 */
[----:B-1----:R-:W-:-:S03]  /*130aa0*/  SHF.R.U32.HI R35, RZ, 0x8, R39 ;  /* 0x00000008ff237819 */ /* 0x002fc60000011627 */
[----:B0-----:R-:W4:Y:S04]  /*130ab0*/  LDL.LU R44, [R1+0x624] ;  /* 0x00062400012c7983 */ /* 0x001f280000300800 */
[----:B------:R-:W4:Y:S04]  /*130ac0*/  LDL.LU R45, [R1+0x524] ;  /* 0x00052400012d7983 */ /* 0x000f280000300800 */
[----:B------:R-:W4:Y:S01]  /*130ad0*/  LDL.LU R39, [R1+0x594] ;  /* 0x0005940001277983 */ /* 0x000f220000300800 */
[----:B------:R-:W-:Y:S02]  /*130ae0*/  SHF.R.U32.HI R37, RZ, 0x8, R37 ;  /* 0x00000008ff257819 */ /* 0x000fe40000011625 */
[----:B------:R-:W-:-:S02]  /*130af0*/  SHF.R.U32.HI R29, RZ, 0x8, R29 ;  /* 0x00000008ff1d7819 */ /* 0x000fc4000001161d */
[----:B------:R-:W-:Y:S02]  /*130b00*/  SHF.R.U32.HI R31, RZ, 0x8, R31 ;  /* 0x00000008ff1f7819 */ /* 0x000fe4000001161f */
[----:B------:R-:W-:Y:S02]  /*130b10*/  LOP3.LUT R35, R35, 0xffff, RZ, 0xc0, !PT ;  /* 0x0000ffff23237812 */ /* 0x000fe400078ec0ff */
[----:B------:R-:W-:Y:S02]  /*130b20*/  LOP3.LUT R37, R37, 0xffff, RZ, 0xc0, !PT ;  /* 0x0000ffff25257812 */ /* 0x000fe400078ec0ff */
[----:B------:R-:W-:Y:S02]  /*130b30*/  LOP3.LUT R29, R29, 0xffff, RZ, 0xc0, !PT ;  /* 0x0000ffff1d1d7812 */ /* 0x000fe400078ec0ff */
[----:B------:R-:W-:Y:S02]  /*130b40*/  LOP3.LUT R31, R31, 0xffff, RZ, 0xc0, !PT ;  /* 0x0000ffff1f1f7812 */ /* 0x000fe400078ec0ff */
[----:B------:R-:W-:-:S02]  /*130b50*/  PRMT R37, R35, 0x3340, R37 ;  /* 0x0000334023257816 */ /* 0x000fc40000000025 */
[----:B------:R-:W-:-:S03]  /*130b60*/  PRMT R35, R29, 0x3340, R31 ;  /* 0x000033401d237816 */ /* 0x000fc6000000001f */
[----:B------:R0:W-:Y:S04]  /*130b70*/  STL [R1+0x664c], R37 ;  /* 0x00664c2501007387 */ /* 0x0001e80000100800 */
[----:B------:R1:W-:Y:S01]  /*130b80*/  STL [R1+0x70c], R35 ;  /* 0x00070c2301007387 */ /* 0x0003e20000100800 */
[----:B------:R-:W-:-:S05]  /*130b90*/  IADD3 R58, P1, R25, R27, RZ ;  /* 0x0000001b193a7210 */ /* 0x000fca0007f3e0ff */
[----:B------:R-:W-:Y:S01]  /*130ba0*/  IMAD.X R59, R32, 0x1, R22, P1 ;  /* 0x00000001203b7824 */ /* 0x000fe200008e0616 */
[----:B--2---:R-:W-:Y:S02]  /*130bb0*/  LOP3.LUT R31, R51, 0xffff, RZ, 0xc0, !PT ;  /* 0x0000ffff331f7812 */ /* 0x004fe400078ec0ff */
[----:B---3--:R-:W-:Y:S02]  /*130bc0*/  LOP3.LUT R29, R55, 0xffff, RZ, 0xc0, !PT ;  /* 0x0000ffff371d7812 */ /* 0x008fe400078ec0ff */
[----:B----4-:R-:W-:Y:S02]  /*130bd0*/  LOP3.LUT R24, R24, 0xffff, RZ, 0xc0, !PT ;  /* 0x0000ffff18187812 */ /* 0x010fe400078ec0ff */
[----:B0-----:R-:W-:Y:S02]  /*130be0*/  PRMT R37, R29, 0x3340, R0 ;  /* 0x000033401d257816 */ /* 0x001fe40000000000 */
[----:B-1----:R-:W-:Y:S02]  /*130bf0*/  PRMT R35, R31, 0x3340, R24 ;  /* 0x000033401f237816 */ /* 0x002fe40000000018 */
[----:B------:R-:W-:-:S02]  /*130c00*/  SHF.R.U32.HI R31, RZ, 0x8, R31 ;  /* 0x00000008ff1f7819 */ /* 0x000fc4000001161f */
[----:B------:R-:W-:Y:S02]  /*130c10*/  PRMT R35, R35, 0x5410, R37 ;  /* 0x0000541023237816 */ /* 0x000fe40000000025 */
[----:B------:R-:W-:Y:S02]  /*130c20*/  SHF.R.U32.HI R24, RZ, 0x8, R24 ;  /* 0x00000008ff187819 */ /* 0x000fe40000011618 */
[----:B------:R-:W-:Y:S01]  /*130c30*/  SHF.R.U32.HI R29, RZ, 0x8, R29 ;  /* 0x00000008ff1d7819 */ /* 0x000fe2000001161d */
[----:B------:R0:W-:Y:S01]  /*130c40*/  STL [R1+0x22ec], R35 ;  /* 0x0022ec2301007387 */ /* 0x0001e20000100800 */
[----:B------:R-:W-:Y:S02]  /*130c50*/  LOP3.LUT R31, R31, 0xffff, RZ, 0xc0, !PT ;  /* 0x0000ffff1f1f7812 */ /* 0x000fe400078ec0ff */
[----:B------:R-:W-:Y:S01]  /*130c60*/  LOP3.LUT R29, R29, 0xffff, RZ, 0xc0, !PT ;  /* 0x0000ffff1d1d7812 */ /* 0x000fe200078ec0ff */
[----:B------:R1:W-:Y:S01]  /*130c70*/  STL.64 [R1+0x1770], R58 ;  /* 0x0017703a01007387 */ /* 0x0003e20000100a00 */
[----:B0-----:R-:W-:-:S04]  /*130c80*/  LOP3.LUT R35, R24, 0xffff, RZ, 0xc0, !PT ;  /* 0x0000ffff18237812 */ /* 0x001fc800078ec0ff */
[----:B------:R-:W-:Y:S01]  /*130c90*/  PRMT R37, R31, 0x3340, R35 ;  /* 0x000033401f257816 */ /* 0x000fe20000000023 */
[----:B-1----:R-:W2:Y:S01]  /*130ca0*/  LDL.LU R59, [R1+0x628] ;  /* 0x00062800013b7983 */ /* 0x002ea20000300800 */
[----:B------:R-:W-:-:S03]  /*130cb0*/  PRMT R35, R29, 0x3340, R0 ;  /* 0x000033401d237816 */ /* 0x000fc60000000000 */
[----:B------:R-:W3:Y:S04]  /*130cc0*/  LDL.LU R46, [R1+0x528] ;  /* 0x00052800012e7983 */ /* 0x000ee80000300800 */
[----:B------:R-:W4:Y:S04]  /*130cd0*/  LDL.LU R51, [R1+0x59c] ;  /* 0x00059c0001337983 */ /* 0x000f280000300800 */
[----:B------:R-:W4:Y:S04]  /*130ce0*/  LDL.LU R24, [R1+0x3c4] ;  /* 0x0003c40001187983 */ /* 0x000f280000300800 */
[----:B------:R-:W-:Y:S04]  /*130cf0*/  STL [R1+0x6e4], R37 ;  /* 0x0006e42501007387 */ /* 0x000fe80000100800 */
[----:B------:R0:W-:Y:S01]  /*130d00*/  STL [R1+0x1ec], R35 ;  /* 0x0001ec2301007387 */ /* 0x0001e20000100800 */
[----:B------:R-:W-:-:S02]  /*130d10*/  LOP3.LUT R31, R44, 0xffff, RZ, 0xc0, !PT ;  /* 0x0000ffff2c1f7812 */ /* 0x000fc400078ec0ff */
[----:B------:R-:W-:Y:S02]  /*130d20*/  LOP3.LUT R29, R45, 0xffff, RZ, 0xc0, !PT ;  /* 0x0000ffff2d1d7812 */ /* 0x000fe400078ec0ff */
[----:B0-----:R-:W-:Y:S02]  /*130d30*/  LOP3.LUT R35, R39, 0xffff, RZ, 0xc0, !PT ;  /* 0x0000ffff27237812 */ /* 0x001fe400078ec0ff */
[----:B------:R-:W-:Y:S02]  /*130d40*/  PRMT R39, R29, 0x3340, R0 ;  /* 0x000033401d277816 */ /* 0x000fe40000000000 */
[----:B------:R-:W-:-:S04]  /*130d50*/  PRMT R37, R31, 0x3340, R35 ;  /* 0x000033401f257816 */ /* 0x000fc80000000023 */
[----:B------:R-:W-:Y:S02]  /*130d60*/  PRMT R37, R37, 0x5410, R39 ;  /* 0x0000541025257816 */ /* 0x000fe40000000027 */
[----:B------:R-:W-:-:S03]  /*130d70*/  IADD3 R44, P1, R25, R61, RZ ;  /* 0x0000003d192c7210 */ /* 0x000fc60007f3e0ff */
[----:B------:R0:W-:Y:S01]  /*130d80*/  STL [R1+0x2310], R37 ;  /* 0x0023102501007387 */ /* 0x0001e20000100800 */
[----:B------:R-:W-:Y:S02]  /*130d90*/  SHF.R.U32.HI R31, RZ, 0x8, R31 ;  /* 0x00000008ff1f7819 */ /* 0x000fe4000001161f */
[----:B------:R-:W-:Y:S01]  /*130da0*/  SHF.R.U32.HI R35, RZ, 0x8, R35 ;  /* 0x00000008ff237819 */ /* 0x000fe20000011623 */
[----:B------:R-:W-:Y:S01]  /*130db0*/  IMAD.X R45, R32, 0x1, R60, P1 ;  /* 0x00000001202d7824 */ /* 0x000fe200008e063c */
[----:B0-----:R-:W-:Y:S02]  /*130dc0*/  SHF.R.U32.HI R37, RZ, 0x8, R38 ;  /* 0x00000008ff257819 */ /* 0x001fe40000011626 */
[----:B------:R-:W-:Y:S02]  /*130dd0*/  LOP3.LUT R31, R31, 0xffff, RZ, 0xc0, !PT ;  /* 0x0000ffff1f1f7812 */ /* 0x000fe400078ec0ff */
[----:B------:R-:W-:Y:S02]  /*130de0*/  LOP3.LUT R37, R37, 0xffff, RZ, 0xc0, !PT ;  /* 0x0000ffff25257812 */ /* 0x000fe400078ec0ff */
[----:B------:R-:W-:-:S02]  /*130df0*/  LOP3.LUT R35, R35, 0xffff, RZ, 0xc0, !PT ;  /* 0x0000ffff23237812 */ /* 0x000fc400078ec0ff */
[----:B------:R-:W-:Y:S02]  /*130e00*/  IADD3 R38, P1, R25, R56, RZ ;  /* 0x0000003819267210 */ /* 0x000fe40007f3e0ff */
[----:B------:R-:W-:Y:S01]  /*130e10*/  PRMT R37, R37, 0x3340, R0 ;  /* 0x0000334025257816 */ /* 0x000fe20000000000 */
[----:B------:R0:W-:Y:S01]  /*130e20*/  STL.64 [R1+0x1768], R44 ;  /* 0x0017682c01007387 */ /* 0x0001e20000100a00 */
[----:B------:R-:W-:Y:S01]  /*130e30*/  PRMT R31, R31, 0x3340, R35 ;  /* 0x000033401f1f7816 */ /* 0x000fe20000000023 */
[----:B------:R-:W-:Y:S02]  /*130e40*/  IMAD.X R39, R32, 0x1, R47, P1 ;  /* 0x0000000120277824 */ /* 0x000fe400008e062f */
[----:B------:R-:W4:Y:S04]  /*130e50*/  LDL.LU R55, [R1+0x5f8] ;  /* 0x0005f80001377983 */ /* 0x000f280000300800 */
[----:B------:R-:W-:Y:S04]  /*130e60*/  STL [R1+0x1e8], R37 ;  /* 0x0001e82501007387 */ /* 0x000fe80000100800 */
[----:B0-----:R-:W4:Y:S04]  /*130e70*/  LDL.LU R44, [R1+0x4d4] ;  /* 0x0004d400012c7983 */ /* 0x001f280000300800 */
[----:B------:R-:W-:Y:S04]  /*130e80*/  STL [R1+0x6e0], R31 ;  /* 0x0006e01f01007387 */ /* 0x000fe80000100800 */
[----:B------:R-:W4:Y:S04]  /*130e90*/  LDL.LU R45, [R1+0x56c] ;  /* 0x00056c00012d7983 */ /* 0x000f280000300800 */
[----:B------:R0:W-:Y:S04]  /*130ea0*/  STL.64 [R1+0x1760], R38 ;  /* 0x0017602601007387 */ /* 0x0001e80000100a00 */
[----:B0-----:R-:W4:Y:S01]  /*130eb0*/  LDL.LU.64 R38, [R1+0x6ab8] ;  /* 0x006ab80001267983 */ /* 0x001f220000300a00 */
[----:B------:R-:W-:-:S04]  /*130ec0*/  SHF.R.U32.HI R29, RZ, 0x8, R29 ;  /* 0x00000008ff1d7819 */ /* 0x000fc8000001161d */
[----:B------:R-:W-:-:S04]  /*130ed0*/  LOP3.LUT R29, R29, 0xffff, RZ, 0xc0, !PT ;  /* 0x0000ffff1d1d7812 */ /* 0x000fc800078ec0ff */
[----:B------:R-:W-:-:S05]  /*130ee0*/  PRMT R35, R29, 0x3340, R0 ;  /* 0x000033401d237816 */ /* 0x000fca0000000000 */
[----:B------:R4:W-:Y:S01]  /*130ef0*/  STL [R1+0x1e4], R35 ;  /* 0x0001e42301007387 */ /* 0x0009e20000100800 */
[----:B--2---:R-:W-:Y:S02]  /*130f00*/  LOP3.LUT R29, R59, 0xffff, RZ, 0xc0, !PT ;  /* 0x0000ffff3b1d7812 */ /* 0x004fe400078ec0ff */
[----:B---3--:R-:W-:Y:S02]  /*130f10*/  LOP3.LUT R31, R46, 0xffff, RZ, 0xc0, !PT ;  /* 0x0000ffff2e1f7812 */ /* 0x008fe400078ec0ff */
[----:B----4-:R-:W-:Y:S02]  /*130f20*/  LOP3.LUT R35, R51, 0xffff, RZ, 0xc0, !PT ;  /* 0x0000ffff33237812 */ /* 0x010fe400078ec0ff */
[----:B------:R-:W-:Y:S02]  /*130f30*/  PRMT R46, R31, 0x3340, R0 ;  /* 0x000033401f2e7816 */ /* 0x000fe40000000000 */
[----:B------:R-:W-:-:S04]  /*130f40*/  PRMT R37, R29, 0x3340, R35 ;  /* 0x000033401d257816 */ /* 0x000fc80000000023 */
[----:B------:R-:W-:Y:S02]  /*130f50*/  PRMT R46, R37, 0x5410, R46 ;  /* 0x00005410252e7816 */ /* 0x000fe4000000002e */
[----:B------:R-:W-:-:S03]  /*130f60*/  LOP3.LUT R24, R24, 0xffff, RZ, 0xc0, !PT ;  /* 0x0000ffff18187812 */ /* 0x000fc600078ec0ff */
[----:B------:R0:W-:Y:S04]  /*130f70*/  STL [R1+0x22e0], R46 ;  /* 0x0022e02e01007387 */ /* 0x0001e80000100800 */
[----:B------:R-:W2:Y:S01]  /*130f80*/  LDL.LU R59, [R1+0x724] ;  /* 0x00072400013b7983 */ /* 0x000ea20000300800 */
[----:B------:R-:W-:-:S03]  /*130f90*/  SHF.R.U32.HI R37, RZ, 0x8, R24 ;  /* 0x00000008ff257819 */ /* 0x000fc60000011618 */
[----:B0-----:R-:W3:Y:S04]  /*130fa0*/  LDL.LU R46, [R1+0x6b8] ;  /* 0x0006b800012e7983 */ /* 0x001ee80000300800 */
[----:B------:R-:W4:Y:S01]  /*130fb0*/  LDL.LU R51, [R1+0x6c8] ;  /* 0x0006c80001337983 */ /* 0x000f220000300800 */
[----:B------:R-:W-:Y:S02]  /*130fc0*/  SHF.R.U32.HI R29, RZ, 0x8, R29 ;  /* 0x00000008ff1d7819 */ /* 0x000fe4000001161d */
[----:B------:R-:W-:Y:S02]  /*130fd0*/  SHF.R.U32.HI R35, RZ, 0x8, R35 ;  /* 0x00000008ff237819 */ /* 0x000fe40000011623 */
[----:B------:R-:W-:Y:S02]  /*130fe0*/  LOP3.LUT R37, R37, 0xffff, RZ, 0xc0, !PT ;  /* 0x0000ffff25257812 */ /* 0x000fe400078ec0ff */
[----:B------:R-:W-:-:S02]  /*130ff0*/  LOP3.LUT R29, R29, 0xffff, RZ, 0xc0, !PT ;  /* 0x0000ffff1d1d7812 */ /* 0x000fc400078ec0ff */
[----:B------:R-:W-:Y:S02]  /*131000*/  LOP3.LUT R35, R35, 0xffff, RZ, 0xc0, !PT ;  /* 0x0000ffff23237812 */ /* 0x000fe400078ec0ff */
[----:B------:R-:W-:-:S04]  /*131010*/  LOP3.LUT R39, R39, 0xffff, RZ, 0xc0, !PT ;  /* 0x0000ffff27277812 */ /* 0x000fc800078ec0ff */
[--C-:B------:R-:W-:Y:S02]  /*131020*/  PRMT R24, R24, 0x3340, R39.reuse ;  /* 0x0000334018187816 */ /* 0x100fe40000000027 */
[----:B------:R-:W-:-:S04]  /*131030*/  SHF.R.U32.HI R39, RZ, 0x8, R39 ;  /* 0x00000008ff277819 */ /* 0x000fc80000011627 */
[----:B------:R-:W-:-:S04]  /*131040*/  LOP3.LUT R39, R39, 0xffff, RZ, 0xc0, !PT ;  /* 0x0000ffff27277812 */ /* 0x000fc800078ec0ff */
[----:B------:R-:W-:Y:S02]  /*131050*/  PRMT R39, R37, 0x3340, R39 ;  /* 0x0000334025277816 */ /* 0x000fe40000000027 */
[----:B------:R-:W-:-:S03]  /*131060*/  PRMT R37, R29, 0x3340, R35 ;  /* 0x000033401d257816 */ /* 0x000fc60000000023 */
[----:B------:R0:W-:Y:S01]  /*131070*/  STL [R1+0x6650], R39 ;  /* 0x0066502701007387 */ /* 0x0001e20000100800 */
[----:B------:R-:W-:-:S03]  /*131080*/  LOP3.LUT R35, R55, 0xffff, RZ, 0xc0, !PT ;  /* 0x0000ffff37237812 */ /* 0x000fc600078ec0ff */
[----:B------:R-:W-:Y:S01]  /*131090*/  STL [R1+0x6a14], R38 ;  /* 0x006a142601007387 */ /* 0x000fe20000100800 */
[----:B------:R-:W-:-:S03]  /*1310a0*/  LOP3.LUT R29, R44, 0xffff, RZ, 0xc0, !PT ;  /* 0x0000ffff2c1d7812 */ /* 0x000fc600078ec0ff */
[----:B------:R1:W-:Y:S01]  /*1310b0*/  STL [R1+0x6d8], R37 ;  /* 0x0006d82501007387 */ /* 0x0003e20000100800 */
[----:B0-----:R-:W-:-:S03]  /*1310c0*/  PRMT R39, R29, 0x3340, R0 ;  /* 0x000033401d277816 */ /* 0x001fc60000000000 */
[----:B------:R-:W4:Y:S04]  /*1310d0*/  LDL.LU R55, [R1+0x734] ;  /* 0x0007340001377983 */ /* 0x000f280000300800 */
[----:B------:R-:W4:Y:S01]  /*1310e0*/  LDL.LU R44, [R1+0x6c4] ;  /* 0x0006c400012c7983 */ /* 0x000f220000300800 */
[----:B-1----:R-:W-:-:S04]  /*1310f0*/  LOP3.LUT R37, R45, 0xffff, RZ, 0xc0, !PT ;  /* 0x0000ffff2d257812 */ /* 0x002fc800078ec0ff */
[----:B------:R-:W-:-:S04]  /*131100*/  PRMT R38, R35, 0x3340, R37 ;  /* 0x0000334023267816 */ /* 0x000fc80000000025 */
[----:B------:R-:W-:-:S05]  /*131110*/  PRMT R38, R38, 0x5410, R39 ;  /* 0x0000541026267816 */ /* 0x000fca0000000027 */
[----:B------:R0:W-:Y:S04]  /*131120*/  STL [R1+0x22c0], R38 ;  /* 0x0022c02601007387 */ /* 0x0001e80000100800 */
[----:B------:R-:W4:Y:S01]  /*131130*/  LDL.LU R45, [R1+0x6cc] ;  /* 0x0006cc00012d7983 */ /* 0x000f220000300800 */
[----:B------:R-:W-:Y:S02]  /*131140*/  SHF.R.U32.HI R35, RZ, 0x8, R35 ;  /* 0x00000008ff237819 */ /* 0x000fe40000011623 */
[----:B------:R-:W-:Y:S02]  /*131150*/  SHF.R.U32.HI R37, RZ, 0x8, R37 ;  /* 0x00000008ff257819 */ /* 0x000fe40000011625 */
[----:B------:R-:W-:Y:S02]  /*131160*/  SHF.R.U32.HI R29, RZ, 0x8, R29 ;  /* 0x00000008ff1d7819 */ /* 0x000fe4000001161d */
[----:B0-----:R-:W-:-:S02]  /*131170*/  IADD3 R38, P1, R25, R15, RZ ;  /* 0x0000000f19267210 */ /* 0x001fc40007f3e0ff */
[----:B------:R-:W-:Y:S02]  /*131180*/  LOP3.LUT R35, R35, 0xffff, RZ, 0xc0, !PT ;  /* 0x0000ffff23237812 */ /* 0x000fe400078ec0ff */
[----:B------:R-:W-:Y:S02]  /*131190*/  LOP3.LUT R37, R37, 0xffff, RZ, 0xc0, !PT ;  /* 0x0000ffff25257812 */ /* 0x000fe400078ec0ff */
[----:B------:R-:W-:Y:S01]  /*1311a0*/  LOP3.LUT R29, R29, 0xffff, RZ, 0xc0, !PT ;  /* 0x0000ffff1d1d7812 */ /* 0x000fe200078ec0ff */
[----:B------:R-:W-:Y:S01]  /*1311b0*/  IMAD.X R39, R32, 0x1, R48, P1 ;  /* 0x0000000120277824 */ /* 0x000fe200008e0630 */
[----:B------:R-:W-:Y:S02]  /*1311c0*/  PRMT R35, R35, 0x3340, R37 ;  /* 0x0000334023237816 */ /* 0x000fe40000000025 */
[----:B------:R-:W-:Y:S02]  /*1311d0*/  PRMT R37, R29, 0x3340, R0 ;  /* 0x000033401d257816 */ /* 0x000fe40000000000 */
[----:B------:R-:W-:Y:S04]  /*1311e0*/  STL.64 [R1+0x1758], R38 ;  /* 0x0017582601007387 */ /* 0x000fe80000100a00 */
[----:B------:R3:W-:Y:S04]  /*1311f0*/  STL [R1+0x4bc], R35 ;  /* 0x0004bc2301007387 */ /* 0x0007e80000100800 */
[----:B------:R4:W-:Y:S01]  /*131200*/  STL [R1+0x1e0], R37 ;  /* 0x0001e02501007387 */ /* 0x0009e20000100800 */
[----:B--2---:R-:W-:-:S02]  /*131210*/  LOP3.LUT R29, R59, 0xffff, RZ, 0xc0, !PT ;  /* 0x0000ffff3b1d7812 */ /* 0x004fc400078ec0ff */
[----:B---3--:R-:W-:Y:S02]  /*131220*/  LOP3.LUT R35, R46, 0xffff, RZ, 0xc0, !PT ;  /* 0x0000ffff2e237812 */ /* 0x008fe400078ec0ff */
[----:B----4-:R-:W-:Y:S02]  /*131230*/  LOP3.LUT R37, R51, 0xffff, RZ, 0xc0, !PT ;  /* 0x0000ffff33257812 */ /* 0x010fe400078ec0ff */
[----:B------:R-:W-:Y:S02]  /*131240*/  PRMT R39, R35, 0x3340, R0 ;  /* 0x0000334023277816 */ /* 0x000fe40000000000 */
[----:B------:R-:W-:-:S04]  /*131250*/  PRMT R38, R29, 0x3340, R37 ;  /* 0x000033401d267816 */ /* 0x000fc80000000025 */
[----:B------:R-:W-:Y:S02]  /*131260*/  PRMT R46, R38, 0x5410, R39 ;  /* 0x00005410262e7816 */ /* 0x000fe40000000027 */
[----:B------:R-:W-:-:S05]  /*131270*/  IADD3 R38, P1, R25, R16, RZ ;  /* 0x0000001019267210 */ /* 0x000fca0007f3e0ff */
[----:B------:R-:W-:Y:S01]  /*131280*/  IMAD.X R39, R32, 0x1, R33, P1 ;  /* 0x0000000120277824 */ /* 0x000fe200008e0621 */
[----:B------:R-:W-:Y:S01]  /*131290*/  STL [R1+0x22cc], R46 ;  /* 0x0022cc2e01007387 */ /* 0x000fe20000100800 */
[----:B------:R-:W-:-:S03]  /*1312a0*/  SHF.R.U32.HI R29, RZ, 0x8, R29 ;  /* 0x00000008ff1d7819 */ /* 0x000fc6000001161d */
[----:B------:R0:W-:Y:S01]  /*1312b0*/  STL.64 [R1+0x1750], R38 ;  /* 0x0017502601007387 */ /* 0x0001e20000100a00 */
[----:B------:R-:W-:Y:S02]  /*1312c0*/  SHF.R.U32.HI R37, RZ, 0x8, R37 ;  /* 0x00000008ff257819 */ /* 0x000fe40000011625 */
[----:B------:R-:W-:Y:S02]  /*1312d0*/  LOP3.LUT R29, R29, 0xffff, RZ, 0xc0, !PT ;  /* 0x0000ffff1d1d7812 */ /* 0x000fe400078ec0ff */
[----:B------:R-:W-:Y:S02]  /*1312e0*/  LOP3.LUT R37, R37, 0xffff, RZ, 0xc0, !PT ;  /* 0x0000ffff25257812 */ /* 0x000fe400078ec0ff */
[----:B0-----:R-:W-:Y:S02]  /*1312f0*/  SHF.R.U32.HI R38, RZ, 0x8, R31 ;  /* 0x00000008ff267819 */ /* 0x001fe4000001161f */
[----:B------:R-:W2:Y:S02]  /*131300*/  LDL.LU R31, [R1+0x708] ;  /* 0x00070800011f7983 */ /* 0x000ea40000300800 */
[----:B------:R-:W-:-:S02]  /*131310*/  LOP3.LUT R38, R38, 0xffff, RZ, 0xc0, !PT ;  /* 0x0000ffff26267812 */ /* 0x000fc400078ec0ff */
[----:B------:R-:W3:Y:S02]  /*131320*/  LDL.LU R46, [R1+0x690] ;  /* 0x00069000012e7983 */ /* 0x000ee40000300800 */
[----:B------:R-:W-:Y:S02]  /*131330*/  PRMT R39, R38, 0x3340, R0 ;  /* 0x0000334026277816 */ /* 0x000fe40000000000 */
[----:B------:R-:W4:Y:S01]  /*131340*/  LDL.LU R51, [R1+0x700] ;  /* 0x0007000001337983 */ /* 0x000f220000300800 */
[----:B------:R-:W-:-:S03]  /*131350*/  PRMT R38, R29, 0x3340, R37 ;  /* 0x000033401d267816 */ /* 0x000fc60000000025 */
[----:B------:R-:W-:Y:S04]  /*131360*/  STL [R1+0x1dc], R39 ;  /* 0x0001dc2701007387 */ /* 0x000fe80000100800 */
[----:B------:R0:W-:Y:S04]  /*131370*/  STL [R1+0x6d4], R38 ;  /* 0x0006d42601007387 */ /* 0x0001e80000100800 */
[----:B------:R-:W4:Y:S04]  /*131380*/  LDL.LU R58, [R1+0x698] ;  /* 0x00069800013a7983 */ /* 0x000f280000300800 */
[----:B------:R-:W4:Y:S01]  /*131390*/  LDL.LU R59, [R1+0x714] ;  /* 0x00071400013b7983 */ /* 0x000f220000300800 */
[----:B------:R-:W-:-:S02]  /*1313a0*/  LOP3.LUT R37, R55, 0xffff, RZ, 0xc0, !PT ;  /* 0x0000ffff37257812 */ /* 0x000fc400078ec0ff */
[----:B------:R-:W-:-:S04]  /*1313b0*/  LOP3.LUT R29, R44, 0xffff, RZ, 0xc0, !PT ;  /* 0x0000ffff2c1d7812 */ /* 0x000fc800078ec0ff */
[----:B------:R-:W-:Y:S02]  /*1313c0*/  PRMT R44, R29, 0x3340, R0 ;  /* 0x000033401d2c7816 */ /* 0x000fe40000000000 */
[----:B0-----:R-:W-:-:S04]  /*1313d0*/  LOP3.LUT R38, R45, 0xffff, RZ, 0xc0, !PT ;  /* 0x0000ffff2d267812 */ /* 0x001fc800078ec0ff */
[----:B------:R-:W-:-:S04]  /*1313e0*/  PRMT R39, R37, 0x3340, R38 ;  /* 0x0000334025277816 */ /* 0x000fc80000000026 */
[----:B------:R-:W-:-:S05]  /*1313f0*/  PRMT R39, R39, 0x5410, R44 ;  /* 0x0000541027277816 */ /* 0x000fca000000002c */
[----:B------:R0:W-:Y:S04]  /*131400*/  STL [R1+0x22a0], R39 ;  /* 0x0022a02701007387 */ /* 0x0001e80000100800 */
[----:B------:R-:W4:Y:S01]  /*131410*/  LDL.LU R55, [R1+0x704] ;  /* 0x0007040001377983 */ /* 0x000f220000300800 */
[----:B------:R-:W-:Y:S02]  /*131420*/  SHF.R.U32.HI R37, RZ, 0x8, R37 ;  /* 0x00000008ff257819 */ /* 0x000fe40000011625 */
[----:B------:R-:W-:Y:S02]  /*131430*/  SHF.R.U32.HI R38, RZ, 0x8, R38 ;  /* 0x00000008ff267819 */ /* 0x000fe40000011626 */
[----:B------:R-:W-:Y:S02]  /*131440*/  IADD3 R44, P1, R25, R11, RZ ;  /* 0x0000000b192c7210 */ /* 0x000fe40007f3e0ff */
[----:B------:R-:W-:-:S02]  /*131450*/  LOP3.LUT R37, R37, 0xffff, RZ, 0xc0, !PT ;  /* 0x0000ffff25257812 */ /* 0x000fc400078ec0ff */
[----:B------:R-:W-:Y:S01]  /*131460*/  LOP3.LUT R38, R38, 0xffff, RZ, 0xc0, !PT ;  /* 0x0000ffff26267812 */ /* 0x000fe200078ec0ff */
[----:B------:R-:W-:Y:S01]  /*131470*/  IMAD.X R45, R32, 0x1, R13, P1 ;  /* 0x00000001202d7824 */ /* 0x000fe200008e060d */
[----:B------:R-:W-:Y:S02]  /*131480*/  SHF.R.U32.HI R29, RZ, 0x8, R29 ;  /* 0x00000008ff1d7819 */ /* 0x000fe4000001161d */
[----:B------:R-:W-:Y:S02]  /*131490*/  PRMT R37, R37, 0x3340, R38 ;  /* 0x0000334025257816 */ /* 0x000fe40000000026 */
[----:B------:R-:W-:Y:S01]  /*1314a0*/  IADD3 R38, P1, R25, R12, RZ ;  /* 0x0000000c19267210 */ /* 0x000fe20007f3e0ff */
[----:B------:R1:W-:Y:S01]  /*1314b0*/  STL.64 [R1+0x1748], R44 ;  /* 0x0017482c01007387 */ /* 0x0003e20000100a00 */
[----:B------:R-:W-:-:S03]  /*1314c0*/  LOP3.LUT R29, R29, 0xffff, RZ, 0xc0, !PT ;  /* 0x0000ffff1d1d7812 */ /* 0x000fc600078ec0ff */
[----:B0-----:R-:W-:Y:S01]  /*1314d0*/  IMAD.X R39, R32, 0x1, R14, P1 ;  /* 0x0000000120277824 */ /* 0x001fe200008e060e */
[----:B-1----:R-:W4:Y:S04]  /*1314e0*/  LDL.LU.64 R44, [R1+0x6ab0] ;  /* 0x006ab000012c7983 */ /* 0x002f280000300a00 */
[----:B------:R0:W-:Y:S04]  /*1314f0*/  STL [R1+0x4b8], R37 ;  /* 0x0004b82501007387 */ /* 0x0001e80000100800 */
[----:B------:R1:W-:Y:S01]  /*131500*/  STL.64 [R1+0x1740], R38 ;  /* 0x0017402601007387 */ /* 0x0003e20000100a00 */
[----:B0-----:R-:W-:-:S05]  /*131510*/  PRMT R37, R29, 0x3340, R0 ;  /* 0x000033401d257816 */ /* 0x001fca0000000000 */
[----:B------:R0:W-:Y:S01]  /*131520*/  STL [R1+0x1d8], R37 ;  /* 0x0001d82501007387 */ /* 0x0001e20000100800 */
[----:B------:R-:W-:-:S04]  /*131530*/  SHF.R.U32.HI R35, RZ, 0x8, R35 ;  /* 0x00000008ff237819 */ /* 0x000fc80000011623 */
[----:B------:R-:W-:Y:S01]  /*131540*/  LOP3.LUT R35, R35, 0xffff, RZ, 0xc0, !PT ;  /* 0x0000ffff23237812 */ /* 0x000fe200078ec0ff */
[----:B------:R-:W-:Y:S01]  /*131550*/  VIADD R25, R25, UR6 ;  /* 0x0000000619197c36 */ /* 0x000fe20008000000 */
[----:B------:R-:W-:Y:S01]  /*131560*/  LOP3.LUT R21, R21, 0xffff, RZ, 0xc0, !PT ;  /* 0x0000ffff15157812 */ /* 0x000fe200078ec0ff */
[----:B------:R-:W-:Y:S01]  /*131570*/  ULDC UR6, c[0x0][0x248] ;  /* 0x0000920000067ab9 */ /* 0x000fe20000000800 */
[----:B--2---:R-:W-:Y:S02]  /*131580*/  LOP3.LUT R29, R31, 0xffff, RZ, 0xc0, !PT ;  /* 0x0000ffff1f1d7812 */ /* 0x004fe400078ec0ff */
[----:B---3--:R-:W-:Y:S02]  /*131590*/  LOP3.LUT R32, R46, 0xffff, RZ, 0xc0, !PT ;  /* 0x0000ffff2e207812 */ /* 0x008fe400078ec0ff */
[----:B------:R-:W2:Y:S01]  /*1315a0*/  LDL.LU R46, [R1+0x16c] ;  /* 0x00016c00012e7983 */ /* 0x000ea20000300800 */
[----:B----4-:R-:W-:-:S03]  /*1315b0*/  LOP3.LUT R31, R51, 0xffff, RZ, 0xc0, !PT ;  /* 0x0000ffff331f7812 */ /* 0x010fc600078ec0ff */
[----:B------:R-:W3:Y:S01]  /*1315c0*/  LDL.LU R51, [R1+0x110] ;  /* 0x0001100001337983 */ /* 0x000ee20000300800 */
[----:B-1----:R-:W-:Y:S02]  /*1315d0*/  PRMT R38, R32, 0x3340, R0 ;  /* 0x0000334020267816 */ /* 0x002fe40000000000 */
[----:B0-----:R-:W-:Y:S02]  /*1315e0*/  PRMT R37, R29, 0x3340, R31 ;  /* 0x000033401d257816 */ /* 0x001fe4000000001f */
[----:B------:R-:W-:Y:S02]  /*1315f0*/  SHF.R.U32.HI R29, RZ, 0x8, R29 ;  /* 0x00000008ff1d7819 */ /* 0x000fe4000001161d */
[----:B------:R-:W-:Y:S02]  /*131600*/  SHF.R.U32.HI R31, RZ, 0x8, R31 ;  /* 0x00000008ff1f7819 */ /* 0x000fe4000001161f */
[----:B------:R-:W-:Y:S02]  /*131610*/  PRMT R37, R37, 0x5410, R38 ;  /* 0x0000541025257816 */ /* 0x000fe40000000026 */
[----:B------:R-:W-:-:S02]  /*131620*/  LOP3.LUT R29, R29, 0xffff, RZ, 0xc0, !PT ;  /* 0x0000ffff1d1d7812 */ /* 0x000fc400078ec0ff */
[----:B------:R-:W-:Y:S01]  /*131630*/  LOP3.LUT R31, R31, 0xffff, RZ, 0xc0, !PT ;  /* 0x0000ffff1f1f7812 */ /* 0x000fe200078ec0ff */
[----:B------:R0:W-:Y:S02]  /*131640*/  STL [R1+0x22ac], R37 ;  /* 0x0022ac2501007387 */ /* 0x0001e40000100800 */
[----:B0-----:R-:W-:Y:S02]  /*131650*/  PRMT R37, R35, 0x3340, R0 ;  /* 0x0000334023257816 */ /* 0x001fe40000000000 */
[----:B------:R-:W-:-:S03]  /*131660*/  PRMT R35, R29, 0x3340, R31 ;  /* 0x000033401d237816 */ /* 0x000fc6000000001f */
[----:B------:R-:W-:Y:S01]  /*131670*/  STL [R1+0x1d4], R37 ;  /* 0x0001d42501007387 */ /* 0x000fe20000100800 */
[----:B------:R-:W-:Y:S02]  /*131680*/  LOP3.LUT R29, R58, 0xffff, RZ, 0xc0, !PT ;  /* 0x0000ffff3a1d7812 */ /* 0x000fe400078ec0ff */
[----:B------:R-:W-:Y:S01]  /*131690*/  LOP3.LUT R31, R59, 0xffff, RZ, 0xc0, !PT ;  /* 0x0000ffff3b1f7812 */ /* 0x000fe200078ec0ff */
[----:B------:R0:W-:Y:S01]  /*1316a0*/  STL [R1+0x6d0], R35 ;  /* 0x0006d02301007387 */ /* 0x0001e20000100800 */
[----:B------:R-:W-:Y:S02]  /*1316b0*/  PRMT R38, R29, 0x3340, R0 ;  /* 0x000033401d267816 */ /* 0x000fe40000000000 */
[----:B------:R-:W-:-:S04]  /*1316c0*/  SHF.R.U32.HI R29, RZ, 0x8, R29 ;  /* 0x00000008ff1d7819 */ /* 0x000fc8000001161d */
[----:B------:R-:W-:Y:S02]  /*1316d0*/  LOP3.LUT R29, R29, 0xffff, RZ, 0xc0, !PT ;  /* 0x0000ffff1d1d7812 */ /* 0x000fe400078ec0ff */
[----:B0-----:R-:W-:Y:S02]  /*1316e0*/  LOP3.LUT R35, R55, 0xffff, RZ, 0xc0, !PT ;  /* 0x0000ffff37237812 */ /* 0x001fe400078ec0ff */
[----:B------:R-:W4:Y:S02]  /*1316f0*/  LDL.LU R55, [R1+0x170] ;  /* 0x0001700001377983 */ /* 0x000f240000300800 */
[----:B------:R-:W-:-:S04]  /*131700*/  PRMT R37, R31, 0x3340, R35 ;  /* 0x000033401f257816 */ /* 0x000fc80000000023 */
[----:B------:R-:W-:Y:S02]  /*131710*/  PRMT R38, R37, 0x5410, R38 ;  /* 0x0000541025267816 */ /* 0x000fe40000000026 */
[----:B------:R-:W-:Y:S02]  /*131720*/  SHF.R.U32.HI R31, RZ, 0x8, R31 ;  /* 0x00000008ff1f7819 */ /* 0x000fe4000001161f */
[----:B------:R-:W-:Y:S01]  /*131730*/  SHF.R.U32.HI R35, RZ, 0x8, R35 ;  /* 0x00000008ff237819 */ /* 0x000fe20000011623 */
[----:B------:R0:W-:Y:S01]  /*131740*/  STL [R1+0x226c], R38 ;  /* 0x00226c2601007387 */ /* 0x0001e20000100800 */
[----:B------:R-:W-:Y:S02]  /*131750*/  SHF.R.S32.HI R37, RZ, 0x1f, R25 ;  /* 0x0000001fff257819 */ /* 0x000fe40000011419 */
[----:B------:R-:W-:Y:S02]  /*131760*/  LOP3.LUT R31, R31, 0xffff, RZ, 0xc0, !PT ;  /* 0x0000ffff1f1f7812 */ /* 0x000fe400078ec0ff */
[----:B------:R-:W-:-:S02]  /*131770*/  LOP3.LUT R35, R35, 0xffff, RZ, 0xc0, !PT ;  /* 0x0000ffff23237812 */ /* 0x000fc400078ec0ff */
[----:B0-----:R-:W-:Y:S02]  /*131780*/  IADD3 R38, P1, R25, R8, RZ ;  /* 0x0000000819267210 */ /* 0x001fe40007f3e0ff */
[----:B------:R-:W-:-:S03]  /*131790*/  PRMT R35, R31, 0x3340, R35 ;  /* 0x000033401f237816 */ /* 0x000fc60000000023 */
[----:B------:R-:W-:Y:S01]  /*1317a0*/  IMAD.X R39, R37, 0x1, R26, P1 ;  /* 0x0000000125277824 */ /* 0x000fe200008e061a */
[----:B------:R-:W-:-:S04]  /*1317b0*/  PRMT R31, R29, 0x3340, R0 ;  /* 0x000033401d1f7816 */ /* 0x000fc80000000000 */
[----:B------:R-:W-:Y:S04]  /*1317c0*/  STL.64 [R1+0x1738], R38 ;  /* 0x0017382601007387 */ /* 0x000fe80000100a00 */
[----:B------:R0:W-:Y:S04]  /*1317d0*/  STL [R1+0x6c8], R35 ;  /* 0x0006c82301007387 */ /* 0x0001e80000100800 */
[----:B------:R3:W-:Y:S01]  /*1317e0*/  STL [R1+0x1d0], R31 ;  /* 0x0001d01f01007387 */ /* 0x0007e20000100800 */
[----:B0-----:R-:W-:-:S03]  /*1317f0*/  LOP3.LUT R35, R23, 0xffff, RZ, 0xc0, !PT ;  /* 0x0000ffff17237812 */ /* 0x001fc600078ec0ff */
[----:B------:R-:W4:Y:S01]  /*131800*/  LDL.LU R23, [R1+0x6aac] ;  /* 0x006aac0001177983 */ /* 0x000f220000300800 */
[----:B------:R-:W-:-:S03]  /*131810*/  PRMT R39, R35, 0x3340, R0 ;  /* 0x0000334023277816 */ /* 0x000fc60000000000 */
[----:B------:R-:W4:Y:S01]  /*131820*/  LDL.LU R59, [R1+0x42c] ;  /* 0x00042c00013b7983 */ /* 0x000f220000300800 */
[----:B------:R-:W-:-:S04]  /*131830*/  SHF.R.U32.HI R32, RZ, 0x8, R32 ;  /* 0x00000008ff207819 */ /* 0x000fc80000011620 */
[----:B------:R-:W-:Y:S02]  /*131840*/  LOP3.LUT R32, R32, 0xffff, RZ, 0xc0, !PT ;  /* 0x0000ffff20207812 */ /* 0x000fe400078ec0ff */
[----:B--2---:R-:W-:Y:S02]  /*131850*/  LOP3.LUT R29, R46, 0xffff, RZ, 0xc0, !PT ;  /* 0x0000ffff2e1d7812 */ /* 0x004fe400078ec0ff */
[----:B------:R-:W2:Y:S01]  /*131860*/  LDL.LU R46, [R1+0x324] ;  /* 0x00032400012e7983 */ /* 0x000ea20000300800 */
[----:B---3--:R-:W-:-:S03]  /*131870*/  LOP3.LUT R31, R51, 0xffff, RZ, 0xc0, !PT ;  /* 0x0000ffff331f7812 */ /* 0x008fc600078ec0ff */
[----:B------:R-:W3:Y:S01]  /*131880*/  LDL.LU R51, [R1+0x388] ;  /* 0x0003880001337983 */ /* 0x000ee20000300800 */
[----:B------:R-:W-:-:S04]  /*131890*/  PRMT R38, R29, 0x3340, R31 ;  /* 0x000033401d267816 */ /* 0x000fc8000000001f */
[----:B------:R-:W-:Y:S02]  /*1318a0*/  PRMT R58, R38, 0x5410, R39 ;  /* 0x00005410263a7816 */ /* 0x000fe40000000027 */
[----:B------:R-:W-:Y:S02]  /*1318b0*/  IADD3 R38, P1, R25, R10, RZ ;  /* 0x0000000a19267210 */ /* 0x000fe40007f3e0ff */
[----:B------:R-:W-:Y:S02]  /*1318c0*/  SHF.R.U32.HI R29, RZ, 0x8, R29 ;  /* 0x00000008ff1d7819 */ /* 0x000fe4000001161d */
[----:B------:R-:W-:Y:S01]  /*1318d0*/  SHF.R.U32.HI R31, RZ, 0x8, R31 ;  /* 0x00000008ff1f7819 */ /* 0x000fe2000001161f */
[----:B------:R-:W-:Y:S01]  /*1318e0*/  IMAD.X R39, R37, 0x1, R9, P1 ;  /* 0x0000000125277824 */ /* 0x000fe200008e0609 */
[----:B------:R-:W-:Y:S01]  /*1318f0*/  LOP3.LUT R29, R29, 0xffff, RZ, 0xc0, !PT ;  /* 0x0000ffff1d1d7812 */ /* 0x000fe200078ec0ff */
[----:B------:R-:W-:Y:S01]  /*131900*/  STL [R1+0x2280], R58 ;  /* 0x0022803a01007387 */ /* 0x000fe20000100800 */
[----:B------:R-:W-:-:S03]  /*131910*/  LOP3.LUT R31, R31, 0xffff, RZ, 0xc0, !PT ;  /* 0x0000ffff1f1f7812 */ /* 0x000fc600078ec0ff */
[----:B------:R0:W-:Y:S02]  /*131920*/  STL.64 [R1+0x1730], R38 ;  /* 0x0017302601007387 */ /* 0x0001e40000100a00 */
[----:B0-----:R-:W-:Y:S02]  /*131930*/  PRMT R38, R32, 0x3340, R0 ;  /* 0x0000334020267816 */ /* 0x001fe40000000000 */
[----:B------:R-:W-:Y:S02]  /*131940*/  PRMT R32, R29, 0x3340, R31 ;  /* 0x000033401d207816 */ /* 0x000fe4000000001f */
[----:B------:R-:W-:Y:S01]  /*131950*/  LOP3.LUT R29, R45, 0xffff, RZ, 0xc0, !PT ;  /* 0x0000ffff2d1d7812 */ /* 0x000fe200078ec0ff */
[----:B------:R-:W-:Y:S04]  /*131960*/  STL [R1+0x1cc], R38 ;  /* 0x0001cc2601007387 */ /* 0x000fe80000100800 */
[----:B------:R0:W-:Y:S04]  /*131970*/  STL [R1+0x6c4], R32 ;  /* 0x0006c42001007387 */ /* 0x0001e80000100800 */
[----:B------:R-:W3:Y:S01]  /*131980*/  LDL.LU R45, [R1+0x6aa8] ;  /* 0x006aa800012d7983 */ /* 0x000ee20000300800 */
[----:B----4-:R-:W-:-:S03]  /*131990*/  LOP3.LUT R31, R55, 0xffff, RZ, 0xc0, !PT ;  /* 0x0000ffff371f7812 */ /* 0x010fc600078ec0ff */
[----:B------:R-:W4:Y:S01]  /*1319a0*/  LDL.LU R55, [R1+0x148] ;  /* 0x0001480001377983 */ /* 0x000f220000300800 */
[----:B0-----:R-:W-:-:S03]  /*1319b0*/  LOP3.LUT R32, R23, 0xffff, RZ, 0xc0, !PT ;  /* 0x0000ffff17207812 */ /* 0x001fc600078ec0ff */
[----:B------:R-:W4:Y:S01]  /*1319c0*/  LDL.LU R23, [R1+0x6aa4] ;  /* 0x006aa40001177983 */ /* 0x000f220000300800 */
[----:B------:R-:W-:Y:S02]  /*1319d0*/  PRMT R39, R29, 0x3340, R0 ;  /* 0x000033401d277816 */ /* 0x000fe40000000000 */
[--C-:B------:R-:W-:Y:S02]  /*1319e0*/  PRMT R38, R31, 0x3340, R32.reuse ;  /* 0x000033401f267816 */ /* 0x100fe40000000020 */
[----:B------:R-:W-:Y:S02]  /*1319f0*/  SHF.R.U32.HI R31, RZ, 0x8, R31 ;  /* 0x00000008ff1f7819 */ /* 0x000fe4000001161f */
[----:B------:R-:W-:Y:S02]  /*131a00*/  SHF.R.U32.HI R32, RZ, 0x8, R32 ;  /* 0x00000008ff207819 */ /* 0x000fe40000011620 */
[----:B------:R-:W-:Y:S02]  /*131a10*/  PRMT R58, R38, 0x5410, R39 ;  /* 0x00005410263a7816 */ /* 0x000fe40000000027 */
[----:B------:R-:W-:-:S02]  /*131a20*/  SHF.R.U32.HI R29, RZ, 0x8, R29 ;  /* 0x00000008ff1d7819 */ /* 0x000fc4000001161d */
[----:B------:R-:W-:Y:S02]  /*131a30*/  IADD3 R38, P1, R25, R7, RZ ;  /* 0x0000000719267210 */ /* 0x000fe40007f3e0ff */
[----:B------:R-:W-:Y:S02]  /*131a40*/  LOP3.LUT R31, R31, 0xffff, RZ, 0xc0, !PT ;  /* 0x0000ffff1f1f7812 */ /* 0x000fe400078ec0ff */
[----:B------:R-:W-:Y:S02]  /*131a50*/  LOP3.LUT R32, R32, 0xffff, RZ, 0xc0, !PT ;  /* 0x0000ffff20207812 */ /* 0x000fe400078ec0ff */
[----:B------:R-:W-:Y:S01]  /*131a60*/  LOP3.LUT R29, R29, 0xffff, RZ, 0xc0, !PT ;  /* 0x0000ffff1d1d7812 */ /* 0x000fe200078ec0ff */
[----:B------:R-:W-:Y:S01]  /*131a70*/  IMAD.X R39, R37, 0x1, R49, P1 ;  /* 0x0000000125277824 */ /* 0x000fe200008e0631 */
[----:B------:R-:W-:Y:S02]  /*131a80*/  PRMT R32, R31, 0x3340, R32 ;  /* 0x000033401f207816 */ /* 0x000fe40000000020 */
[----:B------:R-:W-:Y:S01]  /*131a90*/  PRMT R31, R29, 0x3340, R0 ;  /* 0x000033401d1f7816 */ /* 0x000fe20000000000 */
[----:B------:R-:W-:Y:S01]  /*131aa0*/  STL [R1+0x2268], R58 ;  /* 0x0022683a01007387 */ /* 0x000fe20000100800 */
[----:B------:R-:W-:-:S03]  /*131ab0*/  LOP3.LUT R29, R59, 0xffff, RZ, 0xc0, !PT ;  /* 0x0000ffff3b1d7812 */ /* 0x000fc600078ec0ff */
[----:B------:R-:W-:Y:S04]  /*131ac0*/  STL.64 [R1+0x1728], R38 ;  /* 0x0017282601007387 */ /* 0x000fe80000100a00 */
[----:B------:R2:W-:Y:S04]  /*131ad0*/  STL [R1+0x4b4], R32 ;  /* 0x0004b42001007387 */ /* 0x0005e80000100800 */
[----:B------:R3:W-:Y:S01]  /*131ae0*/  STL [R1+0x1c8], R31 ;  /* 0x0001c81f01007387 */ /* 0x0007e20000100800 */
[----:B------:R-:W-:-:S04]  /*131af0*/  SHF.R.U32.HI R35, RZ, 0x8, R35 ;  /* 0x00000008ff237819 */ /* 0x000fc80000011623 */
[----:B------:R-:W-:-:S04]  /*131b00*/  LOP3.LUT R35, R35, 0xffff, RZ, 0xc0, !PT ;  /* 0x0000ffff23237812 */ /* 0x000fc800078ec0ff */
[--C-:B------:R-:W-:Y:S02]  /*131b10*/  PRMT R35, R35, 0x3340, R0.reuse ;  /* 0x0000334023237816 */ /* 0x100fe40000000000 */
[----:B--2---:R-:W-:Y:S02]  /*131b20*/  LOP3.LUT R32, R46, 0xffff, RZ, 0xc0, !PT ;  /* 0x0000ffff2e207812 */ /* 0x004fe400078ec0ff */
[----:B---3--:R-:W-:Y:S02]  /*131b30*/  LOP3.LUT R31, R51, 0xffff, RZ, 0xc0, !PT ;  /* 0x0000ffff331f7812 */ /* 0x008fe400078ec0ff */
[----:B------:R-:W-:Y:S02]  /*131b40*/  PRMT R39, R32, 0x3340, R0 ;  /* 0x0000334020277816 */ /* 0x000fe40000000000 */
[----:B------:R-:W-:Y:S02]  /*131b50*/  PRMT R38, R29, 0x3340, R31 ;  /* 0x000033401d267816 */ /* 0x000fe4000000001f */
[----:B------:R-:W-:-:S02]  /*131b60*/  SHF.R.U32.HI R29, RZ, 0x8, R29 ;  /* 0x00000008ff1d7819 */ /* 0x000fc4000001161d */
[----:B------:R-:W-:Y:S02]  /*131b70*/  PRMT R46, R38, 0x5410, R39 ;  /* 0x00005410262e7816 */ /* 0x000fe40000000027 */
[----:B------:R-:W-:Y:S02]  /*131b80*/  SHF.R.U32.HI R31, RZ, 0x8, R31 ;  /* 0x00000008ff1f7819 */ /* 0x000fe4000001161f */
[----:B------:R-:W-:Y:S02]  /*131b90*/  IADD3 R38, P1, R25, R6, RZ ;  /* 0x0000000619267210 */ /* 0x000fe40007f3e0ff */
[----:B------:R-:W-:Y:S02]  /*131ba0*/  LOP3.LUT R29, R29, 0xffff, RZ, 0xc0, !PT ;  /* 0x0000ffff1d1d7812 */ /* 0x000fe400078ec0ff */
[----:B------:R-:W-:Y:S01]  /*131bb0*/  LOP3.LUT R31, R31, 0xffff, RZ, 0xc0, !PT ;  /* 0x0000ffff1f1f7812 */ /* 0x000fe200078ec0ff */
[----:B------:R-:W-:Y:S01]  /*131bc0*/  IMAD.X R39, R37, 0x1, R5, P1 ;  /* 0x0000000125277824 */ /* 0x000fe200008e0605 */
[----:B------:R-:W-:Y:S02]  /*131bd0*/  STL [R1+0x2264], R46 ;  /* 0x0022642e01007387 */ /* 0x000fe40000100800 */
[----:B------:R-:W-:-:S02]  /*131be0*/  PRMT R31, R29, 0x3340, R31 ;  /* 0x000033401d1f7816 */ /* 0x000fc4000000001f */
[----:B------:R0:W-:Y:S04]  /*131bf0*/  STL.64 [R1+0x1720], R38 ;  /* 0x0017202601007387 */ /* 0x0001e80000100a00 */
[----:B------:R-:W-:Y:S04]  /*131c00*/  STL [R1+0x1c4], R35 ;  /* 0x0001c42301007387 */ /* 0x000fe80000100800 */
[----:B------:R1:W-:Y:S01]  /*131c10*/  STL [R1+0x6b8], R31 ;  /* 0x0006b81f01007387 */ /* 0x0003e20000100800 */
[----:B0-----:R-:W-:Y:S02]  /*131c20*/  PRMT R38, R21, 0x3340, R0 ;  /* 0x0000334015267816 */ /* 0x001fe40000000000 */
[----:B-1----:R-:W-:-:S02]  /*131c30*/  LOP3.LUT R31, R45, 0xffff, RZ, 0xc0, !PT ;  /* 0x0000ffff2d1f7812 */ /* 0x002fc400078ec0ff */
[----:B------:R-:W2:Y:S01]  /*131c40*/  LDL.LU R45, [R1+0x6aa0] ;  /* 0x006aa000012d7983 */ /* 0x000ea20000300800 */
[----:B----4-:R-:W-:-:S04]  /*131c50*/  LOP3.LUT R29, R55, 0xffff, RZ, 0xc0, !PT ;  /* 0x0000ffff371d7812 */ /* 0x010fc800078ec0ff */
[----:B------:R-:W-:Y:S02]  /*131c60*/  PRMT R35, R29, 0x3340, R31 ;  /* 0x000033401d237816 */ /* 0x000fe4000000001f */
[----:B------:R-:W-:Y:S02]  /*131c70*/  SHF.R.U32.HI R29, RZ, 0x8, R29 ;  /* 0x00000008ff1d7819 */ /* 0x000fe4000001161d */
[----:B------:R-:W-:Y:S02]  /*131c80*/  PRMT R35, R35, 0x5410, R38 ;  /* 0x0000541023237816 */ /* 0x000fe40000000026 */
[----:B------:R-:W-:Y:S02]  /*131c90*/  SHF.R.U32.HI R31, RZ, 0x8, R31 ;  /* 0x00000008ff1f7819 */ /* 0x000fe4000001161f */
[----:B------:R-:W-:Y:S02]  /*131ca0*/  IADD3 R38, P1, R25, R4, RZ ;  /* 0x0000000419267210 */ /* 0x000fe40007f3e0ff */
[----:B------:R-:W-:-:S02]  /*131cb0*/  LOP3.LUT R29, R29, 0xffff, RZ, 0xc0, !PT ;  /* 0x0000ffff1d1d7812 */ /* 0x000fc400078ec0ff */
[----:B------:R-:W-:Y:S01]  /*131cc0*/  LOP3.LUT R31, R31, 0xffff, RZ, 0xc0, !PT ;  /* 0x0000ffff1f1f7812 */ /* 0x000fe200078ec0ff */
[----:B------:R-:W-:Y:S01]  /*131cd0*/  IMAD.X R39, R37, 0x1, R3, P1 ;  /* 0x0000000125277824 */ /* 0x000fe200008e0603 */
[----:B------:R0:W-:Y:S02]  /*131ce0*/  STL [R1+0x2260], R35 ;  /* 0x0022602301007387 */ /* 0x0001e40000100800 */
[----:B------:R-:W-:Y:S02]  /*131cf0*/  PRMT R31, R29, 0x3340, R31 ;  /* 0x000033401d1f7816 */ /* 0x000fe4000000001f */
[----:B------:R-:W3:Y:S04]  /*131d00*/  LDL.LU R59, [R1+0x444] ;  /* 0x00044400013b7983 */ /* 0x000ee80000300800 */
[----:B------:R-:W-:Y:S04]  /*131d10*/  STL.64 [R1+0x1718], R38 ;  /* 0x0017182601007387 */ /* 0x000fe80000100a00 */
[----:B------:R-:W4:Y:S04]  /*131d20*/  LDL.LU R46, [R1+0x3b8] ;  /* 0x0003b800012e7983 */ /* 0x000f280000300800 */
[----:B------:R1:W-:Y:S01]  /*131d30*/  STL [R1+0x4b0], R31 ;  /* 0x0004b01f01007387 */ /* 0x0003e20000100800 */
[----:B------:R-:W-:-:S03]  /*131d40*/  LOP3.LUT R29, R23, 0xffff, RZ, 0xc0, !PT ;  /* 0x0000ffff171d7812 */ /* 0x000fc600078ec0ff */
[----:B------:R-:W2:Y:S01]  /*131d50*/  LDL.LU R23, [R1+0x6a9c] ;  /* 0x006a9c0001177983 */ /* 0x000ea20000300800 */
[----:B------:R-:W-:-:S04]  /*131d60*/  SHF.R.U32.HI R21, RZ, 0x8, R21 ;  /* 0x00000008ff157819 */ /* 0x000fc80000011615 */
[----:B------:R-:W-:Y:S02]  /*131d70*/  LOP3.LUT R21, R21, 0xffff, RZ, 0xc0, !PT ;  /* 0x0000ffff15157812 */ /* 0x000fe400078ec0ff */
[----:B0-----:R-:W-:Y:S02]  /*131d80*/  LOP3.LUT R35, R20, 0xffff, RZ, 0xc0, !PT ;  /* 0x0000ffff14237812 */ /* 0x001fe400078ec0ff */
[----:B------:R-:W-:Y:S02]  /*131d90*/  PRMT R21, R21, 0x3340, R0 ;  /* 0x0000334015157816 */ /* 0x000fe40000000000 */
[----:B-1----:R-:W-:-:S03]  /*131da0*/  LOP3.LUT R31, R44, 0xffff, RZ, 0xc0, !PT ;  /* 0x0000ffff2c1f7812 */ /* 0x002fc600078ec0ff */
[----:B------:R0:W-:Y:S01]  /*131db0*/  STL [R1+0x1c0], R21 ;  /* 0x0001c01501007387 */ /* 0x0001e20000100800 */
[----:B------:R-:W-:-:S03]  /*131dc0*/  PRMT R20, R29, 0x3340, R31 ;  /* 0x000033401d147816 */ /* 0x000fc6000000001f */
[----:B------:R1:W-:Y:S01]  /*131dd0*/  STL [R1+0x6814], R35 ;  /* 0x0068142301007387 */ /* 0x0003e20000100800 */
[----:B0-----:R-:W-:-:S03]  /*131de0*/  PRMT R21, R35, 0x3340, R0 ;  /* 0x0000334023157816 */ /* 0x001fc60000000000 */
[----:B------:R-:W4:Y:S01]  /*131df0*/  LDL.LU R51, [R1+0x408] ;  /* 0x0004080001337983 */ /* 0x000f220000300800 */
[----:B------:R-:W-:Y:S02]  /*131e00*/  SHF.R.U32.HI R29, RZ, 0x8, R29 ;  /* 0x00000008ff1d7819 */ /* 0x000fe4000001161d */
[----:B-1----:R-:W-:Y:S02]  /*131e10*/  PRMT R35, R20, 0x5410, R21 ;  /* 0x0000541014237816 */ /* 0x002fe40000000015 */
[----:B------:R-:W-:Y:S02]  /*131e20*/  IADD3 R20, P1, R25, R2, RZ ;  /* 0x0000000219147210 */ /* 0x000fe40007f3e0ff */
[----:B------:R-:W-:Y:S02]  /*131e30*/  SHF.R.U32.HI R31, RZ, 0x8, R31 ;  /* 0x00000008ff1f7819 */ /* 0x000fe4000001161f */
[----:B------:R-:W-:Y:S01]  /*131e40*/  SHF.R.U32.HI R32, RZ, 0x8, R32 ;  /* 0x00000008ff207819 */ /* 0x000fe20000011620 */
[----:B------:R-:W-:Y:S01]  /*131e50*/  IMAD.X R21, R37, 0x1, R0, P1 ;  /* 0x0000000125157824 */ /* 0x000fe200008e0600 */
[----:B------:R-:W-:-:S02]  /*131e60*/  LOP3.LUT R29, R29, 0xffff, RZ, 0xc0, !PT ;  /* 0x0000ffff1d1d7812 */ /* 0x000fc400078ec0ff */
[----:B------:R-:W-:Y:S02]  /*131e70*/  LOP3.LUT R31, R31, 0xffff, RZ, 0xc0, !PT ;  /* 0x0000ffff1f1f7812 */ /* 0x000fe400078ec0ff */
[----:B------:R-:W-:Y:S01]  /*131e80*/  LOP3.LUT R32, R32, 0xffff, RZ, 0xc0, !PT ;  /* 0x0000ffff20207812 */ /* 0x000fe200078ec0ff */
[----:B------:R-:W-:Y:S01]  /*131e90*/  STL [R1+0x2500], R35 ;  /* 0x0025002301007387 */ /* 0x000fe20000100800 */
[----:B------:R-:W-:Y:S02]  /*131ea0*/  PRMT R44, R29, 0x3340, R31 ;  /* 0x000033401d2c7816 */ /* 0x000fe4000000001f */
[----:B------:R-:W-:Y:S01]  /*131eb0*/  PRMT R32, R32, 0x3340, R0 ;  /* 0x0000334020207816 */ /* 0x000fe20000000000 */
[----:B------:R0:W-:Y:S04]  /*131ec0*/  STL.64 [R1+0x1710], R20 ;  /* 0x0017101401007387 */ /* 0x0001e80000100a00 */
[----:B0-----:R-:W4:Y:S04]  /*131ed0*/  LDL.LU R20, [R1+0x638] ;  /* 0x0006380001147983 */ /* 0x001f280000300800 */
[----:B------:R-:W4:Y:S04]  /*131ee0*/  LDL.LU R21, [R1+0x55c] ;  /* 0x00055c0001157983 */ /* 0x000f280000300800 */
[----:B------:R-:W4:Y:S04]  /*131ef0*/  LDL.LU R55, [R1+0x5b4] ;  /* 0x0005b40001377983 */ /* 0x000f280000300800 */
[----:B------:R-:W-:Y:S04]  /*131f00*/  STL [R1+0x6654], R44 ;  /* 0x0066542c01007387 */ /* 0x000fe80000100800 */
[----:B------:R4:W-:Y:S01]  /*131f10*/  STL [R1+0x1bc], R32 ;  /* 0x0001bc2001007387 */ /* 0x0009e20000100800 */
[----:B--2---:R-:W-:-:S03]  /*131f20*/  LOP3.LUT R29, R23, 0xffff, RZ, 0xc0, !PT ;  /* 0x0000ffff171d7812 */ /* 0x004fc600078ec0ff */
[----:B------:R-:W2:Y:S01]  /*131f30*/  LDL.LU R23, [R1+0x6a98] ;  /* 0x006a980001177983 */ /* 0x000ea20000300800 */
[----:B---3--:R-:W-:Y:S02]  /*131f40*/  LOP3.LUT R31, R59, 0xffff, RZ, 0xc0, !PT ;  /* 0x0000ffff3b1f7812 */ /* 0x008fe400078ec0ff */
[----:B----4-:R-:W-:Y:S02]  /*131f50*/  LOP3.LUT R32, R46, 0xffff, RZ, 0xc0, !PT ;  /* 0x0000ffff2e207812 */ /* 0x010fe400078ec0ff */
[----:B------:R-:W-:Y:S02]  /*131f60*/  PRMT R38, R29, 0x3340, R0 ;  /* 0x000033401d267816 */ /* 0x000fe40000000000 */
[--C-:B------:R-:W-:Y:S02]  /*131f70*/  PRMT R35, R31, 0x3340, R32.reuse ;  /* 0x000033401f237816 */ /* 0x100fe40000000020 */
[----:B------:R-:W-:Y:S02]  /*131f80*/  SHF.R.U32.HI R31, RZ, 0x8, R31 ;  /* 0x00000008ff1f7819 */ /* 0x000fe4000001161f */
[----:B------:R-:W-:-:S02]  /*131f90*/  SHF.R.U32.HI R32, RZ, 0x8, R32 ;  /* 0x00000008ff207819 */ /* 0x000fc40000011620 */
[----:B------:R-:W-:Y:S02]  /*131fa0*/  PRMT R35, R35, 0x5410, R38 ;  /* 0x0000541023237816 */ /* 0x000fe40000000026 */
[----:B------:R-:W-:Y:S02]  /*131fb0*/  SHF.R.U32.HI R29, RZ, 0x8, R29 ;  /* 0x00000008ff1d7819 */ /* 0x000fe4000001161d */
[----:B------:R-:W-:Y:S02]  /*131fc0*/  IADD3 R38, P1, R25, R28, RZ ;  /* 0x0000001c19267210 */ /* 0x000fe40007f3e0ff */
[----:B------:R-:W-:Y:S02]  /*131fd0*/  LOP3.LUT R31, R31, 0xffff, RZ, 0xc0, !PT ;  /* 0x0000ffff1f1f7812 */ /* 0x000fe400078ec0ff */
[----:B------:R-:W-:Y:S02]  /*131fe0*/  LOP3.LUT R32, R32, 0xffff, RZ, 0xc0, !PT ;  /* 0x0000ffff20207812 */ /* 0x000fe400078ec0ff */
[----:B------:R-:W-:Y:S01]  /*131ff0*/  LOP3.LUT R29, R29, 0xffff, RZ, 0xc0, !PT ;  /* 0x0000ffff1d1d7812 */ /* 0x000fe200078ec0ff */
[----:B------:R-:W-:Y:S01]  /*132000*/  IMAD.X R39, R37, 0x1, R42, P1 ;  /* 0x0000000125277824 */ /* 0x000fe200008e062a */
[----:B------:R-:W-:-:S02]  /*132010*/  PRMT R31, R31, 0x3340, R32 ;  /* 0x000033401f1f7816 */ /* 0x000fc40000000020 */
[----:B------:R-:W-:Y:S01]  /*132020*/  PRMT R29, R29, 0x3340, R0 ;  /* 0x000033401d1d7816 */ /* 0x000fe20000000000 */
[----:B------:R-:W-:Y:S04]  /*132030*/  STL [R1+0x2244], R35 ;  /* 0x0022442301007387 */ /* 0x000fe80000100800 */
[----:B------:R-:W-:Y:S04]  /*132040*/  STL.64 [R1+0x1708], R38 ;  /* 0x0017082601007387 */ /* 0x000fe80000100a00 */
[----:B------:R0:W-:Y:S04]  /*132050*/  STL [R1+0x6ac], R31 ;  /* 0x0006ac1f01007387 */ /* 0x0001e80000100800 */
[----:B------:R1:W-:Y:S01]  /*132060*/  STL [R1+0x1b8], R29 ;  /* 0x0001b81d01007387 */ /* 0x0003e20000100800 */
[----:B0-----:R-:W-:-:S03]  /*132070*/  LOP3.LUT R31, R45, 0xffff, RZ, 0xc0, !PT ;  /* 0x0000ffff2d1f7812 */ /* 0x001fc600078ec0ff */
[----:B------:R-:W3:Y:S01]  /*132080*/  LDL.LU R45, [R1+0x6a94] ;  /* 0x006a9400012d7983 */ /* 0x000ee20000300800 */
[----:B--2---:R-:W-:-:S03]  /*132090*/  LOP3.LUT R35, R23, 0xffff, RZ, 0xc0, !PT ;  /* 0x0000ffff17237812 */ /* 0x004fc600078ec0ff */
[----:B------:R-:W2:Y:S01]  /*1320a0*/  LDL.LU R23, [R1+0x6a90] ;  /* 0x006a900001177983 */ /* 0x000ea20000300800 */
[----:B------:R-:W-:Y:S02]  /*1320b0*/  LOP3.LUT R32, R51, 0xffff, RZ, 0xc0, !PT ;  /* 0x0000ffff33207812 */ /* 0x000fe400078ec0ff */
[----:B-1----:R-:W-:Y:S02]  /*1320c0*/  LOP3.LUT R29, R21, 0xffff, RZ, 0xc0, !PT ;  /* 0x0000ffff151d7812 */ /* 0x002fe400078ec0ff */
[----:B------:R-:W-:Y:S02]  /*1320d0*/  PRMT R38, R31, 0x3340, R0 ;  /* 0x000033401f267816 */ /* 0x000fe40000000000 */
[----:B------:R-:W-:Y:S02]  /*1320e0*/  PRMT R21, R32, 0x3340, R35 ;  /* 0x0000334020157816 */ /* 0x000fe40000000023 */
[----:B------:R-:W-:Y:S02]  /*1320f0*/  LOP3.LUT R20, R20, 0xffff, RZ, 0xc0, !PT ;  /* 0x0000ffff14147812 */ /* 0x000fe400078ec0ff */
[----:B------:R-:W-:-:S02]  /*132100*/  LOP3.LUT R39, R55, 0xffff, RZ, 0xc0, !PT ;  /* 0x0000ffff37277812 */ /* 0x000fc400078ec0ff */
[----:B------:R-:W-:Y:S02]  /*132110*/  PRMT R44, R21, 0x5410, R38 ;  /* 0x00005410152c7816 */ /* 0x000fe40000000026 */
[----:B------:R-:W-:Y:S02]  /*132120*/  PRMT R38, R29, 0x3340, R0 ;  /* 0x000033401d267816 */ /* 0x000fe40000000000 */
[----:B------:R-:W-:Y:S02]  /*132130*/  PRMT R21, R20, 0x3340, R39 ;  /* 0x0000334014157816 */ /* 0x000fe40000000027 */
[----:B------:R-:W-:Y:S02]  /*132140*/  IADD3 R58, P1, R25, R53, RZ ;  /* 0x00000035193a7210 */ /* 0x000fe40007f3e0ff */
[----:B------:R-:W-:Y:S02]  /*132150*/  PRMT R21, R21, 0x5410, R38 ;  /* 0x0000541015157816 */ /* 0x000fe40000000026 */
[----:B------:R-:W-:-:S02]  /*132160*/  SHF.R.U32.HI R38, RZ, 0x8, R20 ;  /* 0x00000008ff267819 */ /* 0x000fc40000011614 */
[----:B------:R-:W-:Y:S01]  /*132170*/  SHF.R.U32.HI R39, RZ, 0x8, R39 ;  /* 0x00000008ff277819 */ /* 0x000fe20000011627 */
[----:B------:R-:W-:Y:S01]  /*132180*/  IMAD.X R59, R37, 0x1, R57, P1 ;  /* 0x00000001253b7824 */ /* 0x000fe200008e0639 */
[----:B------:R-:W-:Y:S01]  /*132190*/  LOP3.LUT R38, R38, 0xffff, RZ, 0xc0, !PT ;  /* 0x0000ffff26267812 */ /* 0x000fe200078ec0ff */
[----:B------:R-:W-:Y:S01]  /*1321a0*/  STL [R1+0x2220], R44 ;  /* 0x0022202c01007387 */ /* 0x000fe20000100800 */
[----:B------:R-:W-:-:S03]  /*1321b0*/  LOP3.LUT R39, R39, 0xffff, RZ, 0xc0, !PT ;  /* 0x0000ffff27277812 */ /* 0x000fc600078ec0ff */
[----:B------:R0:W-:Y:S01]  /*1321c0*/  STL [R1+0x2224], R21 ;  /* 0x0022241501007387 */ /* 0x0001e20000100800 */
[----:B------:R-:W-:-:S03]  /*1321d0*/  PRMT R38, R38, 0x3340, R39 ;  /* 0x0000334026267816 */ /* 0x000fc60000000027 */
[----:B------:R-:W4:Y:S01]  /*1321e0*/  LDL.LU R51, [R1+0x648] ;  /* 0x0006480001337983 */ /* 0x000f220000300800 */
[----:B------:R-:W-:-:S03]  /*1321f0*/  SHF.R.U32.HI R32, RZ, 0x8, R32 ;  /* 0x00000008ff207819 */ /* 0x000fc60000011620 */
[----:B------:R-:W4:Y:S01]  /*132200*/  LDL.LU R55, [R1+0x568] ;  /* 0x0005680001377983 */ /* 0x000f220000300800 */
[----:B------:R-:W-:-:S03]  /*132210*/  SHF.R.U32.HI R35, RZ, 0x8, R35 ;  /* 0x00000008ff237819 */ /* 0x000fc60000011623 */
[----:B------:R1:W-:Y:S04]  /*132220*/  STL.64 [R1+0x16d8], R58 ;  /* 0x0016d83a01007387 */ /* 0x0003e80000100a00 */
[----:B------:R-:W4:Y:S01]  /*132230*/  LDL.LU R20, [R1+0x5f0] ;  /* 0x0005f00001147983 */ /* 0x000f220000300800 */
[----:B------:R-:W-:-:S03]  /*132240*/  LOP3.LUT R32, R32, 0xffff, RZ, 0xc0, !PT ;  /* 0x0000ffff20207812 */ /* 0x000fc600078ec0ff */
[----:B0-----:R-:W4:Y:S01]  /*132250*/  LDL.LU R21, [R1+0x620] ;  /* 0x0006200001157983 */ /* 0x001f220000300800 */
[----:B------:R-:W-:-:S03]  /*132260*/  LOP3.LUT R35, R35, 0xffff, RZ, 0xc0, !PT ;  /* 0x0000ffff23237812 */ /* 0x000fc600078ec0ff */
[----:B-1----:R-:W4:Y:S04]  /*132270*/  LDL.LU R59, [R1+0x598] ;  /* 0x00059800013b7983 */ /* 0x002f280000300800 */
[----:B------:R0:W-:Y:S01]  /*132280*/  STL [R1+0x6a8], R38 ;  /* 0x0006a82601007387 */ /* 0x0001e20000100800 */
[----:B------:R-:W-:Y:S02]  /*132290*/  PRMT R32, R32, 0x3340, R35 ;  /* 0x0000334020207816 */ /* 0x000fe40000000023 */
[----:B0-----:R-:W-:-:S03]  /*1322a0*/  IADD3 R38, P1, R25, R41, RZ ;  /* 0x0000002919267210 */ /* 0x001fc60007f3e0ff */
[----:B------:R2:W-:Y:S02]  /*1322b0*/  STL [R1+0x6a4], R32 ;  /* 0x0006a42001007387 */ /* 0x0005e40000100800 */
[----:B------:R-:W-:-:S05]  /*1322c0*/  IMAD.X R39, R37, 0x1, R43, P1 ;  /* 0x0000000125277824 */ /* 0x000fca00008e062b */
[----:B------:R-:W-:Y:S01]  /*1322d0*/  STL.64 [R1+0x1700], R38 ;  /* 0x0017002601007387 */ /* 0x000fe20000100a00 */
[----:B--2---:R-:W-:-:S03]  /*1322e0*/  LOP3.LUT R32, R23, 0xffff, RZ, 0xc0, !PT ;  /* 0x0000ffff17207812 */ /* 0x004fc600078ec0ff */
[----:B------:R-:W2:Y:S01]  /*1322f0*/  LDL.LU R23, [R1+0x6a8c] ;  /* 0x006a8c0001177983 */ /* 0x000ea20000300800 */
[----:B------:R-:W-:-:S04]  /*132300*/  SHF.R.U32.HI R31, RZ, 0x8, R31 ;  /* 0x00000008ff1f7819 */ /* 0x000fc8000001161f */
[----:B------:R-:W-:-:S04]  /*132310*/  LOP3.LUT R31, R31, 0xffff, RZ, 0xc0, !PT ;  /* 0x0000ffff1f1f7812 */ /* 0x000fc800078ec0ff */
[----:B------:R-:W-:Y:S02]  /*132320*/  PRMT R31, R31, 0x3340, R0 ;  /* 0x000033401f1f7816 */ /* 0x000fe40000000000 */
[----:B------:R-:W-:-:S03]  /*132330*/  SHF.R.U32.HI R35, RZ, 0x8, R29 ;  /* 0x00000008ff237819 */ /* 0x000fc6000001161d */
[----:B------:R3:W-:Y:S01]  /*132340*/  STL [R1+0x1b4], R31 ;  /* 0x0001b41f01007387 */ /* 0x0007e20000100800 */
[----:B------:R-:W-:Y:S02]  /*132350*/  SHF.R.U32.HI R29, RZ, 0x8, R32 ;  /* 0x00000008ff1d7819 */ /* 0x000fe40000011620 */
[----:B---3--:R-:W-:-:S04]  /*132360*/  LOP3.LUT R31, R45, 0xffff, RZ, 0xc0, !PT ;  /* 0x0000ffff2d1f7812 */ /* 0x008fc800078ec0ff */
[--C-:B------:R-:W-:Y:S02]  /*132370*/  PRMT R32, R32, 0x3340, R31.reuse ;  /* 0x0000334020207816 */ /* 0x100fe4000000001f */
[----:B------:R-:W-:Y:S02]  /*132380*/  SHF.R.U32.HI R31, RZ, 0x8, R31 ;  /* 0x00000008ff1f7819 */ /* 0x000fe4000001161f */
[----:B------:R-:W-:Y:S02]  /*132390*/  LOP3.LUT R29, R29, 0xffff, RZ, 0xc0, !PT ;  /* 0x0000ffff1d1d7812 */ /* 0x000fe400078ec0ff */
[----:B------:R-:W-:Y:S02]  /*1323a0*/  LOP3.LUT R31, R31, 0xffff, RZ, 0xc0, !PT ;  /* 0x0000ffff1f1f7812 */ /* 0x000fe400078ec0ff */
[----:B------:R-:W-:Y:S02]  /*1323b0*/  LOP3.LUT R35, R35, 0xffff, RZ, 0xc0, !PT ;  /* 0x0000ffff23237812 */ /* 0x000fe400078ec0ff */
[----:B------:R-:W-:-:S02]  /*1323c0*/  PRMT R45, R29, 0x3340, R31 ;  /* 0x000033401d2d7816 */ /* 0x000fc4000000001f */
[----:B------:R-:W-:-:S03]  /*1323d0*/  PRMT R35, R35, 0x3340, R0 ;  /* 0x0000334023237816 */ /* 0x000fc60000000000 */
[----:B------:R-:W-:Y:S01]  /*1323e0*/  STL [R1+0x6658], R45 ;  /* 0x0066582d01007387 */ /* 0x000fe20000100800 */
[----:B----4-:R-:W-:-:S03]  /*1323f0*/  LOP3.LUT R39, R51, 0xffff, RZ, 0xc0, !PT ;  /* 0x0000ffff33277812 */ /* 0x010fc600078ec0ff */
[----:B------:R0:W-:Y:S01]  /*132400*/  STL [R1+0x1b0], R35 ;  /* 0x0001b02301007387 */ /* 0x0001e20000100800 */
[----:B------:R-:W-:-:S03]  /*132410*/  LOP3.LUT R29, R55, 0xffff, RZ, 0xc0, !PT ;  /* 0x0000ffff371d7812 */ /* 0x000fc600078ec0ff */
[----:B------:R-:W3:Y:S01]  /*132420*/  LDL.LU R46, [R1+0x744] ;  /* 0x00074400012e7983 */ /* 0x000ee20000300800 */
[----:B------:R-:W-:-:S03]  /*132430*/  LOP3.LUT R44, R20, 0xffff, RZ, 0xc0, !PT ;  /* 0x0000ffff142c7812 */ /* 0x000fc600078ec0ff */
[----:B------:R-:W4:Y:S01]  /*132440*/  LDL.LU R51, [R1+0x6ec] ;  /* 0x0006ec0001337983 */ /* 0x000f220000300800 */
[----:B0-----:R-:W-:-:S03]  /*132450*/  LOP3.LUT R35, R21, 0xffff, RZ, 0xc0, !PT ;  /* 0x0000ffff15237812 */ /* 0x001fc600078ec0ff */
[----:B------:R-:W3:Y:S01]  /*132460*/  LDL.LU R55, [R1+0x6fc] ;  /* 0x0006fc0001377983 */ /* 0x000ee20000300800 */
[----:B------:R-:W-:-:S03]  /*132470*/  PRMT R45, R29, 0x3340, R0 ;  /* 0x000033401d2d7816 */ /* 0x000fc60000000000 */
[----:B------:R-:W4:Y:S04]  /*132480*/  LDL.LU R20, [R1+0x740] ;  /* 0x0007400001147983 */ /* 0x000f280000300800 */
[----:B------:R-:W4:Y:S01]  /*132490*/  LDL.LU R21, [R1+0x6e8] ;  /* 0x0006e80001157983 */ /* 0x000f220000300800 */
[----:B--2---:R-:W-:Y:S02]  /*1324a0*/  LOP3.LUT R31, R23, 0xffff, RZ, 0xc0, !PT ;  /* 0x0000ffff171f7812 */ /* 0x004fe400078ec0ff */
[----:B------:R-:W-:-:S04]  /*1324b0*/  PRMT R23, R39, 0x3340, R44 ;  /* 0x0000334027177816 */ /* 0x000fc8000000002c */
[----:B------:R-:W-:Y:S02]  /*1324c0*/  PRMT R45, R23, 0x5410, R45 ;  /* 0x00005410172d7816 */ /* 0x000fe4000000002d */
[----:B------:R-:W2:Y:S01]  /*1324d0*/  LDL.LU R23, [R1+0x6f8] ;  /* 0x0006f80001177983 */ /* 0x000ea20000300800 */
[----:B------:R-:W-:Y:S02]  /*1324e0*/  LOP3.LUT R38, R59, 0xffff, RZ, 0xc0, !PT ;  /* 0x0000ffff3b267812 */ /* 0x000fe400078ec0ff */
[----:B------:R-:W-:Y:S01]  /*1324f0*/  PRMT R58, R31, 0x3340, R0 ;  /* 0x000033401f3a7816 */ /* 0x000fe20000000000 */
[----:B------:R0:W-:Y:S01]  /*132500*/  STL [R1+0x2208], R45 ;  /* 0x0022082d01007387 */ /* 0x0001e20000100800 */
[----:B------:R-:W-:Y:S02]  /*132510*/  SHF.R.U32.HI R39, RZ, 0x8, R39 ;  /* 0x00000008ff277819 */ /* 0x000fe40000011627 */
[----:B------:R-:W-:Y:S02]  /*132520*/  SHF.R.U32.HI R44, RZ, 0x8, R44 ;  /* 0x00000008ff2c7819 */ /* 0x000fe4000001162c */
[----:B0-----:R-:W-:-:S02]  /*132530*/  PRMT R45, R35, 0x3340, R38 ;  /* 0x00003340232d7816 */ /* 0x001fc40000000026 */
[----:B------:R-:W-:Y:S02]  /*132540*/  SHF.R.U32.HI R35, RZ, 0x8, R35 ;  /* 0x00000008ff237819 */ /* 0x000fe40000011623 */
[----:B------:R-:W-:Y:S02]  /*132550*/  SHF.R.U32.HI R38, RZ, 0x8, R38 ;  /* 0x00000008ff267819 */ /* 0x000fe40000011626 */
[----:B------:R-:W-:Y:S02]  /*132560*/  PRMT R45, R45, 0x5410, R58 ;  /* 0x000054102d2d7816 */ /* 0x000fe4000000003a */
[----:B------:R-:W-:Y:S02]  /*132570*/  IADD3 R58, P1, R25, R27, RZ ;  /* 0x0000001b193a7210 */ /* 0x000fe40007f3e0ff */
[----:B------:R-:W-:Y:S02]  /*132580*/  LOP3.LUT R35, R35, 0xffff, RZ, 0xc0, !PT ;  /* 0x0000ffff23237812 */ /* 0x000fe400078ec0ff */
[----:B------:R-:W-:-:S02]  /*132590*/  LOP3.LUT R38, R38, 0xffff, RZ, 0xc0, !PT ;  /* 0x0000ffff26267812 */ /* 0x000fc400078ec0ff */
[----:B------:R-:W-:Y:S02]  /*1325a0*/  LOP3.LUT R39, R39, 0xffff, RZ, 0xc0, !PT ;  /* 0x0000ffff27277812 */ /* 0x000fe400078ec0ff */
[----:B------:R-:W-:Y:S01]  /*1325b0*/  LOP3.LUT R44, R44, 0xffff, RZ, 0xc0, !PT ;  /* 0x0000ffff2c2c7812 */ /* 0x000fe200078ec0ff */
[----:B------:R-:W-:Y:S01]  /*1325c0*/  IMAD.X R59, R37, 0x1, R22, P1 ;  /* 0x00000001253b7824 */ /* 0x000fe200008e0616 */
[----:B------:R-:W-:Y:S02]  /*1325d0*/  PRMT R35, R35, 0x3340, R38 ;  /* 0x0000334023237816 */ /* 0x000fe40000000026 */
[----:B------:R-:W-:Y:S02]  /*1325e0*/  SHF.R.U32.HI R31, RZ, 0x8, R31 ;  /* 0x00000008ff1f7819 */ /* 0x000fe4000001161f */
[----:B------:R-:W-:Y:S02]  /*1325f0*/  PRMT R44, R39, 0x3340, R44 ;  /* 0x00003340272c7816 */ /* 0x000fe4000000002c */
[----:B------:R-:W-:-:S02]  /*132600*/  IADD3 R38, P1, R25, R61, RZ ;  /* 0x0000003d19267210 */ /* 0x000fc40007f3e0ff */
[----:B------:R-:W-:Y:S01]  /*132610*/  SHF.R.U32.HI R29, RZ, 0x8, R29 ;  /* 0x00000008ff1d7819 */ /* 0x000fe2000001161d */
[----:B------:R-:W-:Y:S01]  /*132620*/  STL [R1+0x2204], R45 ;  /* 0x0022042d01007387 */ /* 0x000fe20000100800 */
[----:B------:R-:W-:Y:S01]  /*132630*/  LOP3.LUT R31, R31, 0xffff, RZ, 0xc0, !PT ;  /* 0x0000ffff1f1f7812 */ /* 0x000fe200078ec0ff */
[----:B------:R-:W-:Y:S01]  /*132640*/  IMAD.X R39, R37, 0x1, R60, P1 ;  /* 0x0000000125277824 */ /* 0x000fe200008e063c */
[----:B------:R-:W-:Y:S01]  /*132650*/  LOP3.LUT R29, R29, 0xffff, RZ, 0xc0, !PT ;  /* 0x0000ffff1d1d7812 */ /* 0x000fe200078ec0ff */
[----:B------:R-:W-:Y:S04]  /*132660*/  STL.64 [R1+0x16c8], R58 ;  /* 0x0016c83a01007387 */ /* 0x000fe80000100a00 */
[----:B------:R3:W-:Y:S04]  /*132670*/  STL [R1+0x6a0], R44 ;  /* 0x0006a02c01007387 */ /* 0x0007e80000100800 */
[----:B------:R0:W-:Y:S04]  /*132680*/  STL [R1+0x69c], R35 ;  /* 0x00069c2301007387 */ /* 0x0001e80000100800 */
[----:B------:R1:W-:Y:S01]  /*132690*/  STL.64 [R1+0x16f8], R38 ;  /* 0x0016f82601007387 */ /* 0x0003e20000100a00 */
[----:B---3--:R-:W-:-:S02]  /*1326a0*/  LOP3.LUT R44, R55, 0xffff, RZ, 0xc0, !PT ;  /* 0x0000ffff372c7812 */ /* 0x008fc400078ec0ff */
[--C-:B0-----:R-:W-:Y:S02]  /*1326b0*/  PRMT R35, R31, 0x3340, R0.reuse ;  /* 0x000033401f237816 */ /* 0x101fe40000000000 */
[----:B------:R-:W-:Y:S02]  /*1326c0*/  PRMT R31, R29, 0x3340, R0 ;  /* 0x000033401d1f7816 */ /* 0x000fe40000000000 */
[----:B----4-:R-:W-:Y:S01]  /*1326d0*/  LOP3.LUT R29, R51, 0xffff, RZ, 0xc0, !PT ;  /* 0x0000ffff331d7812 */ /* 0x010fe200078ec0ff */
[----:B------:R0:W-:Y:S01]  /*1326e0*/  STL [R1+0x1ac], R35 ;  /* 0x0001ac2301007387 */ /* 0x0001e20000100800 */
[----:B-1----:R-:W-:-:S03]  /*1326f0*/  LOP3.LUT R39, R46, 0xffff, RZ, 0xc0, !PT ;  /* 0x0000ffff2e277812 */ /* 0x002fc600078ec0ff */
[----:B------:R1:W-:Y:S04]  /*132700*/  STL [R1+0x1a8], R31 ;  /* 0x0001a81f01007387 */ /* 0x0003e80000100800 */
[----:B------:R-:W3:Y:S01]  /*132710*/  LDL.LU R58, [R1+0x738] ;  /* 0x00073800013a7983 */ /* 0x000ee20000300800 */
[----:B0-----:R-:W-:Y:S02]  /*132720*/  LOP3.LUT R35, R20, 0xffff, RZ, 0xc0, !PT ;  /* 0x0000ffff14237812 */ /* 0x001fe400078ec0ff */
[----:B------:R-:W-:Y:S01]  /*132730*/  PRMT R20, R39, 0x3340, R44 ;  /* 0x0000334027147816 */ /* 0x000fe2000000002c */
[----:B------:R-:W4:Y:S01]  /*132740*/  LDL.LU R51, [R1+0x6c0] ;  /* 0x0006c00001337983 */ /* 0x000f220000300800 */
[----:B-1----:R-:W-:Y:S02]  /*132750*/  LOP3.LUT R31, R21, 0xffff, RZ, 0xc0, !PT ;  /* 0x0000ffff151f7812 */ /* 0x002fe400078ec0ff */
[----:B------:R-:W-:Y:S01]  /*132760*/  PRMT R21, R29, 0x3340, R0 ;  /* 0x000033401d157816 */ /* 0x000fe20000000000 */
[----:B------:R-:W3:Y:S03]  /*132770*/  LDL.LU R55, [R1+0x728] ;  /* 0x0007280001377983 */ /* 0x000ee60000300800 */
[----:B------:R-:W-:-:S02]  /*132780*/  PRMT R20, R20, 0x5410, R21 ;  /* 0x0000541014147816 */ /* 0x000fc40000000015 */
[----:B------:R-:W-:Y:S02]  /*132790*/  PRMT R21, R31, 0x3340, R0 ;  /* 0x000033401f157816 */ /* 0x000fe40000000000 */
[----:B--2---:R-:W-:Y:S02]  /*1327a0*/  LOP3.LUT R38, R23, 0xffff, RZ, 0xc0, !PT ;  /* 0x0000ffff17267812 */ /* 0x004fe400078ec0ff */
[----:B------:R-:W2:Y:S04]  /*1327b0*/  LDL.LU R23, [R1+0x730] ;  /* 0x0007300001177983 */ /* 0x000ea80000300800 */
[----:B------:R-:W2:Y:S04]  /*1327c0*/  LDL.LU R59, [R1+0x6bc] ;  /* 0x0006bc00013b7983 */ /* 0x000ea80000300800 */
[----:B------:R0:W-:Y:S04]  /*1327d0*/  STL [R1+0x2200], R20 ;  /* 0x0022001401007387 */ /* 0x0001e80000100800 */
[----:B------:R-:W2:Y:S01]  /*1327e0*/  LDL.LU R46, [R1+0x720] ;  /* 0x00072000012e7983 */ /* 0x000ea20000300800 */
[----:B0-----:R-:W-:-:S04]  /*1327f0*/  PRMT R20, R35, 0x3340, R38 ;  /* 0x0000334023147816 */ /* 0x001fc80000000026 */
[----:B------:R-:W-:Y:S02]  /*132800*/  PRMT R45, R20, 0x5410, R21 ;  /* 0x00005410142d7816 */ /* 0x000fe40000000015 */
[----:B------:R-:W-:-:S05]  /*132810*/  IADD3 R20, P1, R25, R56, RZ ;  /* 0x0000003819147210 */ /* 0x000fca0007f3e0ff */
[----:B------:R-:W-:Y:S01]  /*132820*/  IMAD.X R21, R37, 0x1, R47, P1 ;  /* 0x0000000125157824 */ /* 0x000fe200008e062f */
[----:B------:R-:W-:Y:S04]  /*132830*/  STL [R1+0x21e8], R45 ;  /* 0x0021e82d01007387 */ /* 0x000fe80000100800 */
[----:B------:R-:W2:Y:S04]  /*132840*/  LDL.LU R47, [R1+0x6a88] ;  /* 0x006a8800012f7983 */ /* 0x000ea80000300800 */
[----:B------:R0:W-:Y:S04]  /*132850*/  STL.64 [R1+0x16f0], R20 ;  /* 0x0016f01401007387 */ /* 0x0001e80000100a00 */
[----:B0-----:R-:W2:Y:S01]  /*132860*/  LDL.LU.64 R20, [R1+0x6a80] ;  /* 0x006a800001147983 */ /* 0x001ea20000300a00 */
[----:B------:R-:W-:-:S02]  /*132870*/  SHF.R.U32.HI R35, RZ, 0x8, R35 ;  /* 0x00000008ff237819 */ /* 0x000fc40000011623 */
[----:B------:R-:W-:Y:S02]  /*132880*/  SHF.R.U32.HI R38, RZ, 0x8, R38 ;  /* 0x00000008ff267819 */ /* 0x000fe40000011626 */
[----:B------:R-:W-:Y:S02]  /*132890*/  SHF.R.U32.HI R39, RZ, 0x8, R39 ;  /* 0x00000008ff277819 */ /* 0x000fe40000011627 */
[----:B------:R-:W-:Y:S02]  /*1328a0*/  SHF.R.U32.HI R44, RZ, 0x8, R44 ;  /* 0x00000008ff2c7819 */ /* 0x000fe4000001162c */
[----:B------:R-:W-:Y:S02]  /*1328b0*/  LOP3.LUT R35, R35, 0xffff, RZ, 0xc0, !PT ;  /* 0x0000ffff23237812 */ /* 0x000fe400078ec0ff */
[----:B------:R-:W-:Y:S02]  /*1328c0*/  LOP3.LUT R38, R38, 0xffff, RZ, 0xc0, !PT ;  /* 0x0000ffff26267812 */ /* 0x000fe400078ec0ff */
[----:B------:R-:W-:-:S02]  /*1328d0*/  LOP3.LUT R39, R39, 0xffff, RZ, 0xc0, !PT ;  /* 0x0000ffff27277812 */ /* 0x000fc400078ec0ff */
[----:B------:R-:W-:Y:S02]  /*1328e0*/  LOP3.LUT R44, R44, 0xffff, RZ, 0xc0, !PT ;  /* 0x0000ffff2c2c7812 */ /* 0x000fe400078ec0ff */
[----:B------:R-:W-:Y:S02]  /*1328f0*/  PRMT R35, R35, 0x3340, R38 ;  /* 0x0000334023237816 */ /* 0x000fe40000000026 */
[----:B------:R-:W-:Y:S02]  /*132900*/  IADD3 R38, P1, R25, R15, RZ ;  /* 0x0000000f19267210 */ /* 0x000fe40007f3e0ff */
[----:B------:R-:W-:Y:S02]  /*132910*/  PRMT R44, R39, 0x3340, R44 ;  /* 0x00003340272c7816 */ /* 0x000fe4000000002c */
[----:B------:R-:W-:Y:S01]  /*132920*/  SHF.R.U32.HI R31, RZ, 0x8, R31 ;  /* 0x00000008ff1f7819 */ /* 0x000fe2000001161f */
[----:B------:R-:W-:Y:S02]  /*132930*/  IMAD.X R39, R37, 0x1, R48, P1 ;  /* 0x0000000125277824 */ /* 0x000fe400008e0630 */
[----:B------:R-:W-:Y:S01]  /*132940*/  STL [R1+0x698], R44 ;  /* 0x0006982c01007387 */ /* 0x000fe20000100800 */
[----:B------:R-:W-:-:S02]  /*132950*/  LOP3.LUT R31, R31, 0xffff, RZ, 0xc0, !PT ;  /* 0x0000ffff1f1f7812 */ /* 0x000fc400078ec0ff */
[----:B------:R-:W-:Y:S01]  /*132960*/  SHF.R.U32.HI R29, RZ, 0x8, R29 ;  /* 0x00000008ff1d7819 */ /* 0x000fe2000001161d */
[----:B------:R-:W2:Y:S04]  /*132970*/  LDL.LU R15, [R1+0x6a78] ;  /* 0x006a7800010f7983 */ /* 0x000ea80000300800 */
[----:B------:R0:W-:Y:S01]  /*132980*/  STL [R1+0x4e0], R35 ;  /* 0x0004e02301007387 */ /* 0x0001e20000100800 */
[----:B------:R-:W-:-:S03]  /*132990*/  LOP3.LUT R29, R29, 0xffff, RZ, 0xc0, !PT ;  /* 0x0000ffff1d1d7812 */ /* 0x000fc600078ec0ff */
[----:B------:R-:W2:Y:S04]  /*1329a0*/  LDL.LU R48, [R1+0x6a74] ;  /* 0x006a740001307983 */ /* 0x000ea80000300800 */
[----:B------:R1:W-:Y:S01]  /*1329b0*/  STL.64 [R1+0x16e8], R38 ;  /* 0x0016e82601007387 */ /* 0x0003e20000100a00 */
[--C-:B0-----:R-:W-:Y:S02]  /*1329c0*/  PRMT R35, R29, 0x3340, R0.reuse ;  /* 0x000033401d237816 */ /* 0x101fe40000000000 */
[----:B----4-:R-:W-:Y:S02]  /*1329d0*/  LOP3.LUT R29, R51, 0xffff, RZ, 0xc0, !PT ;  /* 0x0000ffff331d7812 */ /* 0x010fe400078ec0ff */
[----:B-1----:R-:W-:Y:S02]  /*1329e0*/  PRMT R38, R31, 0x3340, R0 ;  /* 0x000033401f267816 */ /* 0x002fe40000000000 */
[----:B---3--:R-:W-:-:S03]  /*1329f0*/  LOP3.LUT R31, R58, 0xffff, RZ, 0xc0, !PT ;  /* 0x0000ffff3a1f7812 */ /* 0x008fc600078ec0ff */
[----:B------:R0:W-:Y:S01]  /*132a00*/  STL [R1+0x1a0], R38 ;  /* 0x0001a02601007387 */ /* 0x0001e20000100800 */
[----:B------:R-:W-:-:S03]  /*132a10*/  PRMT R45, R29, 0x3340, R0 ;  /* 0x000033401d2d7816 */ /* 0x000fc60000000000 */
[----:B------:R1:W-:Y:S04]  /*132a20*/  STL [R1+0x1a4], R35 ;  /* 0x0001a42301007387 */ /* 0x0003e80000100800 */
[----:B------:R-:W3:Y:S01]  /*132a30*/  LDL.LU R51, [R1+0x188] ;  /* 0x0001880001337983 */ /* 0x000ee20000300800 */
[----:B0-----:R-:W-:-:S03]  /*132a40*/  LOP3.LUT R38, R55, 0xffff, RZ, 0xc0, !PT ;  /* 0x0000ffff37267812 */ /* 0x001fc600078ec0ff */
[----:B------:R-:W4:Y:S01]  /*132a50*/  LDL.LU R55, [R1+0x130] ;  /* 0x0001300001377983 */ /* 0x000f220000300800 */
[--C-:B------:R-:W-:Y:S02]  /*132a60*/  PRMT R44, R31, 0x3340, R38.reuse ;  /* 0x000033401f2c7816 */ /* 0x100fe40000000026 */
[----:B------:R-:W-:Y:S02]  /*132a70*/  SHF.R.U32.HI R31, RZ, 0x8, R31 ;  /* 0x00000008ff1f7819 */ /* 0x000fe4000001161f */
[----:B------:R-:W-:Y:S02]  /*132a80*/  SHF.R.U32.HI R38, RZ, 0x8, R38 ;  /* 0x00000008ff267819 */ /* 0x000fe40000011626 */
[----:B------:R-:W-:Y:S02]  /*132a90*/  LOP3.LUT R31, R31, 0xffff, RZ, 0xc0, !PT ;  /* 0x0000ffff1f1f7812 */ /* 0x000fe400078ec0ff */
[----:B------:R-:W-:Y:S02]  /*132aa0*/  LOP3.LUT R38, R38, 0xffff, RZ, 0xc0, !PT ;  /* 0x0000ffff26267812 */ /* 0x000fe400078ec0ff */
[----:B--2---:R-:W-:-:S02]  /*132ab0*/  LOP3.LUT R23, R23, 0xffff, RZ, 0xc0, !PT ;  /* 0x0000ffff17177812 */ /* 0x004fc400078ec0ff */
[----:B-1----:R-:W-:Y:S02]  /*132ac0*/  LOP3.LUT R35, R59, 0xffff, RZ, 0xc0, !PT ;  /* 0x0000ffff3b237812 */ /* 0x002fe400078ec0ff */
[----:B------:R-:W-:Y:S02]  /*132ad0*/  LOP3.LUT R39, R46, 0xffff, RZ, 0xc0, !PT ;  /* 0x0000ffff2e277812 */ /* 0x000fe400078ec0ff */
[----:B------:R-:W-:Y:S02]  /*132ae0*/  PRMT R46, R44, 0x5410, R45 ;  /* 0x000054102c2e7816 */ /* 0x000fe4000000002d */
[----:B------:R-:W-:Y:S02]  /*132af0*/  PRMT R45, R35, 0x3340, R0 ;  /* 0x00003340232d7816 */ /* 0x000fe40000000000 */
[----:B------:R-:W-:Y:S01]  /*132b00*/  PRMT R44, R23, 0x3340, R39 ;  /* 0x00003340172c7816 */ /* 0x000fe20000000027 */
[----:B------:R0:W-:Y:S01]  /*132b10*/  STL [R1+0x21c4], R46 ;  /* 0x0021c42e01007387 */ /* 0x0001e20000100800 */
[----:B------:R-:W-:-:S02]  /*132b20*/  SHF.R.U32.HI R23, RZ, 0x8, R23 ;  /* 0x00000008ff177819 */ /* 0x000fc40000011617 */
[----:B------:R-:W-:Y:S02]  /*132b30*/  SHF.R.U32.HI R39, RZ, 0x8, R39 ;  /* 0x00000008ff277819 */ /* 0x000fe40000011627 */
[----:B------:R-:W-:Y:S02]  /*132b40*/  LOP3.LUT R23, R23, 0xffff, RZ, 0xc0, !PT ;  /* 0x0000ffff17177812 */ /* 0x000fe400078ec0ff */
[----:B0-----:R-:W-:Y:S02]  /*132b50*/  PRMT R46, R44, 0x5410, R45 ;  /* 0x000054102c2e7816 */ /* 0x001fe4000000002d */
[----:B------:R-:W-:Y:S02]  /*132b60*/  IADD3 R44, P1, R25, R16, RZ ;  /* 0x00000010192c7210 */ /* 0x000fe40007f3e0ff */
[----:B------:R-:W-:Y:S01]  /*132b70*/  LOP3.LUT R39, R39, 0xffff, RZ, 0xc0, !PT ;  /* 0x0000ffff27277812 */ /* 0x000fe200078ec0ff */
[----:B------:R-:W2:Y:S02]  /*132b80*/  LDL.LU R16, [R1+0x6a70] ;  /* 0x006a700001107983 */ /* 0x000ea40000300800 */
[----:B------:R-:W-:Y:S01]  /*132b90*/  IMAD.X R45, R37, 0x1, R33, P1 ;  /* 0x00000001252d7824 */ /* 0x000fe200008e0621 */
[----:B------:R-:W-:Y:S01]  /*132ba0*/  PRMT R23, R23, 0x3340, R39 ;  /* 0x0000334017177816 */ /* 0x000fe20000000027 */
[----:B------:R-:W-:Y:S04]  /*132bb0*/  STL [R1+0x720], R46 ;  /* 0x0007202e01007387 */ /* 0x000fe80000100800 */
[----:B------:R-:W-:Y:S04]  /*132bc0*/  STL.64 [R1+0x16c0], R44 ;  /* 0x0016c02c01007387 */ /* 0x000fe80000100a00 */
[----:B------:R-:W2:Y:S04]  /*132bd0*/  LDL.LU R59, [R1+0x18c] ;  /* 0x00018c00013b7983 */ /* 0x000ea80000300800 */
[----:B------:R0:W-:Y:S02]  /*132be0*/  STL [R1+0x68f4], R23 ;  /* 0x0068f41701007387 */ /* 0x0001e40000100800 */
[----:B0-----:R-:W-:-:S02]  /*132bf0*/  PRMT R23, R31, 0x3340, R38 ;  /* 0x000033401f177816 */ /* 0x001fc40000000026 */
[----:B------:R-:W-:-:S03]  /*132c00*/  IADD3 R38, P1, R25, R11, RZ ;  /* 0x0000000b19267210 */ /* 0x000fc60007f3e0ff */
[----:B------:R0:W-:Y:S02]  /*132c10*/  STL [R1+0x674], R23 ;  /* 0x0006741701007387 */ /* 0x0001e40000100800 */
[----:B------:R-:W-:Y:S01]  /*132c20*/  IMAD.X R39, R37, 0x1, R13, P1 ;  /* 0x0000000125277824 */ /* 0x000fe200008e060d */
[----:B0-----:R-:W-:-:S04]  /*132c30*/  SHF.R.U32.HI R23, RZ, 0x8, R29 ;  /* 0x00000008ff177819 */ /* 0x001fc8000001161d */
[----:B------:R-:W-:-:S04]  /*132c40*/  LOP3.LUT R23, R23, 0xffff, RZ, 0xc0, !PT ;  /* 0x0000ffff17177812 */ /* 0x000fc800078ec0ff */
[----:B------:R-:W-:Y:S01]  /*132c50*/  PRMT R31, R23, 0x3340, R0 ;  /* 0x00003340171f7816 */ /* 0x000fe20000000000 */
[----:B------:R0:W-:Y:S01]  /*132c60*/  STL.64 [R1+0x16e0], R38 ;  /* 0x0016e02601007387 */ /* 0x0001e20000100a00 */
[----:B------:R-:W-:-:S03]  /*132c70*/  LOP3.LUT R23, R21, 0xffff, RZ, 0xc0, !PT ;  /* 0x0000ffff15177812 */ /* 0x000fc600078ec0ff */
[----:B------:R4:W-:Y:S04]  /*132c80*/  STL [R1+0x19c], R31 ;  /* 0x00019c1f01007387 */ /* 0x0009e80000100800 */
[----:B------:R-:W2:Y:S01]  /*132c90*/  LDL.LU R21, [R1+0x6a6c] ;  /* 0x006a6c0001157983 */ /* 0x000ea20000300800 */
[----:B0-----:R-:W-:Y:S02]  /*132ca0*/  PRMT R39, R23, 0x3340, R0 ;  /* 0x0000334017277816 */ /* 0x001fe40000000000 */
[----:B------:R-:W-:-:S04]  /*132cb0*/  SHF.R.U32.HI R35, RZ, 0x8, R35 ;  /* 0x00000008ff237819 */ /* 0x000fc80000011623 */
[----:B------:R-:W-:Y:S02]  /*132cc0*/  LOP3.LUT R35, R35, 0xffff, RZ, 0xc0, !PT ;  /* 0x0000ffff23237812 */ /* 0x000fe400078ec0ff */
[----:B---3--:R-:W-:Y:S02]  /*132cd0*/  LOP3.LUT R29, R51, 0xffff, RZ, 0xc0, !PT ;  /* 0x0000ffff331d7812 */ /* 0x008fe400078ec0ff */
[----:B----4-:R-:W-:-:S04]  /*132ce0*/  LOP3.LUT R31, R55, 0xffff, RZ, 0xc0, !PT ;  /* 0x0000ffff371f7812 */ /* 0x010fc800078ec0ff */
[----:B------:R-:W-:Y:S02]  /*132cf0*/  PRMT R38, R29, 0x3340, R31 ;  /* 0x000033401d267816 */ /* 0x000fe4000000001f */
[----:B------:R-:W-:Y:S02]  /*132d00*/  SHF.R.U32.HI R29, RZ, 0x8, R29 ;  /* 0x00000008ff1d7819 */ /* 0x000fe4000001161d */
[----:B------:R-:W-:Y:S02]  /*132d10*/  PRMT R44, R38, 0x5410, R39 ;  /* 0x00005410262c7816 */ /* 0x000fe40000000027 */
[----:B------:R-:W-:Y:S02]  /*132d20*/  IADD3 R38, P1, R25, R12, RZ ;  /* 0x0000000c19267210 */ /* 0x000fe40007f3e0ff */
[----:B------:R-:W-:Y:S02]  /*132d30*/  SHF.R.U32.HI R31, RZ, 0x8, R31 ;  /* 0x00000008ff1f7819 */ /* 0x000fe4000001161f */
[----:B------:R-:W-:Y:S01]  /*132d40*/  LOP3.LUT R29, R29, 0xffff, RZ, 0xc0, !PT ;  /* 0x0000ffff1d1d7812 */ /* 0x000fe200078ec0ff */
[----:B------:R-:W-:Y:S01]  /*132d50*/  IMAD.X R39, R37, 0x1, R14, P1 ;  /* 0x0000000125277824 */ /* 0x000fe200008e060e */
[----:B------:R-:W-:Y:S01]  /*132d60*/  LOP3.LUT R31, R31, 0xffff, RZ, 0xc0, !PT ;  /* 0x0000ffff1f1f7812 */ /* 0x000fe200078ec0ff */
[----:B------:R-:W-:Y:S01]  /*132d70*/  STL [R1+0x21c8], R44 ;  /* 0x0021c82c01007387 */ /* 0x000fe20000100800 */
[----:B------:R-:W-:-:S02]  /*132d80*/  PRMT R37, R35, 0x3340, R0 ;  /* 0x0000334023257816 */ /* 0x000fc40000000000 */
[----:B------:R-:W-:Y:S01]  /*132d90*/  PRMT R35, R29, 0x3340, R31 ;  /* 0x000033401d237816 */ /* 0x000fe2000000001f */
[----:B------:R-:W3:Y:S04]  /*132da0*/  LDL.LU R46, [R1+0x174] ;  /* 0x00017400012e7983 */ /* 0x000ee80000300800 */
[----:B------:R-:W-:Y:S01]  /*132db0*/  STL.64 [R1+0x16d0], R38 ;  /* 0x0016d02601007387 */ /* 0x000fe20000100a00 */
[----:B------:R-:W-:-:S03]  /*132dc0*/  LOP3.LUT R29, R19, 0xffff, RZ, 0xc0, !PT ;  /* 0x0000ffff131d7812 */ /* 0x000fc600078ec0ff */
[----:B------:R-:W4:Y:S04]  /*132dd0*/  LDL.LU R51, [R1+0x460] ;  /* 0x0004600001337983 */ /* 0x000f280000300800 */
[----:B------:R-:W4:Y:S04]  /*132de0*/  LDL.LU R55, [R1+0x3e4] ;  /* 0x0003e40001377983 */ /* 0x000f280000300800 */
[----:B------:R-:W-:Y:S04]  /*132df0*/  STL [R1+0x198], R37 ;  /* 0x0001982501007387 */ /* 0x000fe80000100800 */
[----:B------:R2:W-:Y:S04]  /*132e00*/  STL [R1+0x694], R35 ;  /* 0x0006942301007387 */ /* 0x0005e80000100800 */
[----:B------:R-:W4:Y:S01]  /*132e10*/  LDL.LU R19, [R1+0x6a68] ;  /* 0x006a680001137983 */ /* 0x000f220000300800 */
[----:B--2---:R-:W-:-:S03]  /*132e20*/  LOP3.LUT R35, R21, 0xffff, RZ, 0xc0, !PT ;  /* 0x0000ffff15237812 */ /* 0x004fc600078ec0ff */
[----:B------:R-:W2:Y:S01]  /*132e30*/  LDL.LU R21, [R1+0x6a64] ;  /* 0x006a640001157983 */ /* 0x000ea20000300800 */
[----:B------:R-:W-:-:S04]  /*132e40*/  LOP3.LUT R31, R59, 0xffff, RZ, 0xc0, !PT ;  /* 0x0000ffff3b1f7812 */ /* 0x000fc800078ec0ff */
[----:B------:R-:W-:Y:S02]  /*132e50*/  PRMT R37, R31, 0x3340, R35 ;  /* 0x000033401f257816 */ /* 0x000fe40000000023 */
[----:B------:R-:W-:Y:S02]  /*132e60*/  SHF.R.U32.HI R31, RZ, 0x8, R31 ;  /* 0x00000008ff1f7819 */ /* 0x000fe4000001161f */
[----:B------:R-:W-:Y:S01]  /*132e70*/  SHF.R.U32.HI R35, RZ, 0x8, R35 ;  /* 0x00000008ff237819 */ /* 0x000fe20000011623 */
[----:B------:R-:W-:Y:S01]  /*132e80*/  VIADD R25, R25, UR6 ;  /* 0x0000000619197c36 */ /* 0x000fe20008000000 */
[----:B------:R-:W-:Y:S01]  /*132e90*/  PRMT R38, R29, 0x3340, R0 ;  /* 0x000033401d267816 */ /* 0x000fe20000000000 */
[----:B------:R-:W-:Y:S01]  /*132ea0*/  ULDC UR6, c[0x0][0x248] ;  /* 0x0000920000067ab9 */ /* 0x000fe20000000800 */
[----:B------:R-:W-:Y:S02]  /*132eb0*/  LOP3.LUT R31, R31, 0xffff, RZ, 0xc0, !PT ;  /* 0x0000ffff1f1f7812 */ /* 0x000fe400078ec0ff */
[----:B------:R-:W-:-:S02]  /*132ec0*/  LOP3.LUT R35, R35, 0xffff, RZ, 0xc0, !PT ;  /* 0x0000ffff23237812 */ /* 0x000fc400078ec0ff */
[----:B------:R-:W-:Y:S02]  /*132ed0*/  SHF.R.U32.HI R29, RZ, 0x8, R29 ;  /* 0x00000008ff1d7819 */ /* 0x000fe4000001161d */
[----:B------:R-:W-:Y:S02]  /*132ee0*/  PRMT R37, R37, 0x5410, R38 ;  /* 0x0000541025257816 */ /* 0x000fe40000000026 */
[----:B------:R-:W-:Y:S02]  /*132ef0*/  PRMT R35, R31, 0x3340, R35 ;  /* 0x000033401f237816 */ /* 0x000fe40000000023 */
[----:B------:R-:W-:Y:S02]  /*132f00*/  SHF.R.S32.HI R31, RZ, 0x1f, R25 ;  /* 0x0000001fff1f7819 */ /* 0x000fe40000011419 */
[----:B------:R-:W-:Y:S02]  /*132f10*/  IADD3 R38, P1, R25, R8, RZ ;  /* 0x0000000819267210 */ /* 0x000fe40007f3e0ff */
[----:B------:R-:W-:-:S02]  /*132f20*/  SHF.R.U32.HI R23, RZ, 0x8, R23 ;  /* 0x00000008ff177819 */ /* 0x000fc40000011617 */
[----:B------:R-:W-:Y:S01]  /*132f30*/  LOP3.LUT R29, R29, 0xffff, RZ, 0xc0, !PT ;  /* 0x0000ffff1d1d7812 */ /* 0x000fe200078ec0ff */
[----:B------:R-:W-:Y:S01]  /*132f40*/  STL [R1+0x724], R37 ;  /* 0x0007242501007387 */ /* 0x000fe20000100800 */
[----:B------:R-:W-:Y:S01]  /*132f50*/  IMAD.X R39, R31, 0x1, R26, P1 ;  /* 0x000000011f277824 */ /* 0x000fe200008e061a */
[----:B------:R-:W-:Y:S02]  /*132f60*/  LOP3.LUT R23, R23, 0xffff, RZ, 0xc0, !PT ;  /* 0x0000ffff17177812 */ /* 0x000fe400078ec0ff */
[----:B------:R0:W-:Y:S04]  /*132f70*/  STL [R1+0x648], R35 ;  /* 0x0006482301007387 */ /* 0x0001e80000100800 */
[----:B------:R3:W-:Y:S01]  /*132f80*/  STL.64 [R1+0x16b8], R38 ;  /* 0x0016b82601007387 */ /* 0x0007e20000100a00 */
[----:B0-----:R-:W-:-:S02]  /*132f90*/  PRMT R35, R29, 0x3340, R0 ;  /* 0x000033401d237816 */ /* 0x001fc40000000000 */
[----:B------:R-:W-:Y:S02]  /*132fa0*/  PRMT R29, R23, 0x3340, R0 ;  /* 0x00003340171d7816 */ /* 0x000fe40000000000 */
[----:B------:R-:W-:Y:S01]  /*132fb0*/  LOP3.LUT R23, R50, 0xffff, RZ, 0xc0, !PT ;  /* 0x0000ffff32177812 */ /* 0x000fe200078ec0ff */
[----:B------:R0:W-:Y:S01]  /*132fc0*/  STL [R1+0x190], R35 ;  /* 0x0001902301007387 */ /* 0x0001e20000100800 */
[----:B---3--:R-:W-:-:S03]  /*132fd0*/  LOP3.LUT R39, R46, 0xffff, RZ, 0xc0, !PT ;  /* 0x0000ffff2e277812 */ /* 0x008fc600078ec0ff */
[----:B------:R2:W-:Y:S01]  /*132fe0*/  STL [R1+0x194], R29 ;  /* 0x0001941d01007387 */ /* 0x0005e20000100800 */
[----:B------:R-:W-:Y:S02]  /*132ff0*/  PRMT R44, R23, 0x3340, R0 ;  /* 0x00003340172c7816 */ /* 0x000fe40000000000 */
[----:B0-----:R-:W-:Y:S02]  /*133000*/  LOP3.LUT R35, R16, 0xffff, RZ, 0xc0, !PT ;  /* 0x0000ffff10237812 */ /* 0x001fe400078ec0ff */
[----:B----4-:R-:W-:Y:S01]  /*133010*/  LOP3.LUT R37, R51, 0xffff, RZ, 0xc0, !PT ;  /* 0x0000ffff33257812 */ /* 0x010fe200078ec0ff */
[----:B------:R-:W3:Y:S01]  /*133020*/  LDL.LU R16, [R1+0x6a60] ;  /* 0x006a600001107983 */ /* 0x000ee20000300800 */
[----:B------:R-:W-:Y:S02]  /*133030*/  LOP3.LUT R38, R55, 0xffff, RZ, 0xc0, !PT ;  /* 0x0000ffff37267812 */ /* 0x000fe400078ec0ff */
[----:B--2---:R-:W-:Y:S02]  /*133040*/  LOP3.LUT R29, R21, 0xffff, RZ, 0xc0, !PT ;  /* 0x0000ffff151d7812 */ /* 0x004fe400078ec0ff */
[----:B------:R-:W-:-:S04]  /*133050*/  PRMT R21, R39, 0x3340, R35 ;  /* 0x0000334027157816 */ /* 0x000fc80000000023 */
[----:B------:R-:W-:Y:S02]  /*133060*/  PRMT R45, R21, 0x5410, R44 ;  /* 0x00005410152d7816 */ /* 0x000fe4000000002c */
[----:B------:R-:W-:Y:S02]  /*133070*/  PRMT R44, R29, 0x3340, R0 ;  /* 0x000033401d2c7816 */ /* 0x000fe40000000000 */
[----:B------:R-:W-:Y:S02]  /*133080*/  PRMT R21, R37, 0x3340, R38 ;  /* 0x0000334025157816 */ /* 0x000fe40000000026 */
[----:B------:R-:W-:Y:S02]  /*133090*/  SHF.R.U32.HI R37, RZ, 0x8, R37 ;  /* 0x00000008ff257819 */ /* 0x000fe40000011625 */
[----:B------:R-:W-:Y:S02]  /*1330a0*/  PRMT R21, R21, 0x5410, R44 ;  /* 0x0000541015157816 */ /* 0x000fe4000000002c */
[----:B------:R-:W-:Y:S01]  /*1330b0*/  SHF.R.U32.HI R38, RZ, 0x8, R38 ;  /* 0x00000008ff267819 */ /* 0x000fe20000011626 */
[----:B------:R0:W-:Y:S01]  /*1330c0*/  STL [R1+0x728], R45 ;  /* 0x0007282d01007387 */ /* 0x0001e20000100800 */
[----:B------:R-:W-:-:S02]  /*1330d0*/  IADD3 R44, P1, R25, R10, RZ ;  /* 0x0000000a192c7210 */ /* 0x000fc40007f3e0ff */
[----:B------:R-:W-:Y:S01]  /*1330e0*/  LOP3.LUT R37, R37, 0xffff, RZ, 0xc0, !PT ;  /* 0x0000ffff25257812 */ /* 0x000fe200078ec0ff */
[----:B------:R1:W-:Y:S01]  /*1330f0*/  STL [R1+0x68b0], R21 ;  /* 0x0068b01501007387 */ /* 0x0003e20000100800 */
[----:B------:R-:W-:Y:S02]  /*133100*/  LOP3.LUT R38, R38, 0xffff, RZ, 0xc0, !PT ;  /* 0x0000ffff26267812 */ /* 0x000fe400078ec0ff */
[----:B------:R-:W-:Y:S01]  /*133110*/  SHF.R.U32.HI R35, RZ, 0x8, R35 ;  /* 0x00000008ff237819 */ /* 0x000fe20000011623 */
[----:B------:R-:W2:Y:S01]  /*133120*/  LDL.LU R46, [R1+0x46c] ;  /* 0x00046c00012e7983 */ /* 0x000ea20000300800 */
[----:B------:R-:W-:Y:S01]  /*133130*/  PRMT R37, R37, 0x3340, R38 ;  /* 0x0000334025257816 */ /* 0x000fe20000000026 */
[----:B0-----:R-:W-:Y:S01]  /*133140*/  IMAD.X R45, R31, 0x1, R9, P1 ;  /* 0x000000011f2d7824 */ /* 0x001fe200008e0609 */
[----:B-1----:R-:W-:Y:S01]  /*133150*/  SHF.R.U32.HI R21, RZ, 0x8, R39 ;  /* 0x00000008ff157819 */ /* 0x002fe20000011627 */
[----:B------:R-:W4:Y:S01]  /*133160*/  LDL.LU R50, [R1+0x358] ;  /* 0x0003580001327983 */ /* 0x000f220000300800 */
[----:B------:R-:W-:-:S02]  /*133170*/  LOP3.LUT R35, R35, 0xffff, RZ, 0xc0, !PT ;  /* 0x0000ffff23237812 */ /* 0x000fc400078ec0ff */
[----:B------:R-:W-:Y:S02]  /*133180*/  LOP3.LUT R21, R21, 0xffff, RZ, 0xc0, !PT ;  /* 0x0000ffff15157812 */ /* 0x000fe400078ec0ff */
[----:B------:R-:W-:Y:S01]  /*133190*/  IADD3 R38, P1, R25, R7, RZ ;  /* 0x0000000719267210 */ /* 0x000fe20007f3e0ff */
[----:B------:R-:W-:Y:S01]  /*1331a0*/  STL.64 [R1+0x16b0], R44 ;  /* 0x0016b02c01007387 */ /* 0x000fe20000100a00 */
[----:B------:R-:W-:-:S03]  /*1331b0*/  PRMT R21, R21, 0x3340, R35 ;  /* 0x0000334015157816 */ /* 0x000fc60000000023 */
[----:B------:R-:W-:Y:S01]  /*1331c0*/  IMAD.X R39, R31, 0x1, R49, P1 ;  /* 0x000000011f277824 */ /* 0x000fe200008e0631 */
[----:B------:R-:W3:Y:S01]  /*1331d0*/  LDL.LU R51, [R1+0x3ec] ;  /* 0x0003ec0001337983 */ /* 0x000ee20000300800 */
[----:B------:R-:W-:-:S03]  /*1331e0*/  LOP3.LUT R35, R19, 0xffff, RZ, 0xc0, !PT ;  /* 0x0000ffff13237812 */ /* 0x000fc600078ec0ff */
[----:B------:R-:W2:Y:S04]  /*1331f0*/  LDL.LU R55, [R1+0x434] ;  /* 0x0004340001377983 */ /* 0x000ea80000300800 */
[----:B------:R-:W-:Y:S04]  /*133200*/  STL [R1+0x670], R37 ;  /* 0x0006702501007387 */ /* 0x000fe80000100800 */
[----:B------:R0:W-:Y:S04]  /*133210*/  STL [R1+0x638], R21 ;  /* 0x0006381501007387 */ /* 0x0001e80000100800 */
[----:B------:R-:W-:Y:S04]  /*133220*/  STL.64 [R1+0x16a8], R38 ;  /* 0x0016a82601007387 */ /* 0x000fe80000100a00 */
[----:B------:R-:W4:Y:S01]  /*133230*/  LDL.LU R19, [R1+0x6a5c] ;  /* 0x006a5c0001137983 */ /* 0x000f220000300800 */
[----:B0-----:R-:W-:-:S04]  /*133240*/  SHF.R.U32.HI R21, RZ, 0x8, R23 ;  /* 0x00000008ff157819 */ /* 0x001fc80000011617 */
[----:B------:R-:W-:Y:S02]  /*133250*/  LOP3.LUT R21, R21, 0xffff, RZ, 0xc0, !PT ;  /* 0x0000ffff15157812 */ /* 0x000fe400078ec0ff */
[----:B------:R-:W-:Y:S02]  /*133260*/  LOP3.LUT R23, R48, 0xffff, RZ, 0xc0, !PT ;  /* 0x0000ffff30177812 */ /* 0x000fe400078ec0ff */
[----:B------:R-:W-:Y:S02]  /*133270*/  PRMT R21, R21, 0x3340, R0 ;  /* 0x0000334015157816 */ /* 0x000fe40000000000 */
[--C-:B------:R-:W-:Y:S02]  /*133280*/  PRMT R37, R35, 0x3340, R23.reuse ;  /* 0x0000334023257816 */ /* 0x100fe40000000017 */
[----:B------:R-:W-:Y:S01]  /*133290*/  SHF.R.U32.HI R23, RZ, 0x8, R23 ;  /* 0x00000008ff177819 */ /* 0x000fe20000011617 */
[----:B------:R0:W-:Y:S01]  /*1332a0*/  STL [R1+0x188], R21 ;  /* 0x0001881501007387 */ /* 0x0001e20000100800 */
[----:B------:R-:W-:-:S02]  /*1332b0*/  SHF.R.U32.HI R29, RZ, 0x8, R29 ;  /* 0x00000008ff1d7819 */ /* 0x000fc4000001161d */
[----:B------:R-:W-:Y:S02]  /*1332c0*/  LOP3.LUT R23, R23, 0xffff, RZ, 0xc0, !PT ;  /* 0x0000ffff17177812 */ /* 0x000fe400078ec0ff */
[----:B------:R-:W-:Y:S02]  /*1332d0*/  LOP3.LUT R29, R29, 0xffff, RZ, 0xc0, !PT ;  /* 0x0000ffff1d1d7812 */ /* 0x000fe400078ec0ff */
[----:B0-----:R-:W-:-:S04]  /*1332e0*/  SHF.R.U32.HI R21, RZ, 0x8, R35 ;  /* 0x00000008ff157819 */ /* 0x001fc80000011623 */
[----:B------:R-:W-:Y:S02]  /*1332f0*/  LOP3.LUT R21, R21, 0xffff, RZ, 0xc0, !PT ;  /* 0x0000ffff15157812 */ /* 0x000fe400078ec0ff */
[----:B------:R-:W-:Y:S02]  /*133300*/  PRMT R29, R29, 0x3340, R0 ;  /* 0x000033401d1d7816 */ /* 0x000fe40000000000 */
[----:B------:R-:W-:Y:S01]  /*133310*/  PRMT R48, R21, 0x3340, R23 ;  /* 0x0000334015307816 */ /* 0x000fe20000000017 */
[----:B------:R-:W-:Y:S04]  /*133320*/  STL.64 [R1+0x6a18], R36 ;  /* 0x006a182401007387 */ /* 0x000fe80000100a00 */
[----:B------:R-:W-:Y:S04]  /*133330*/  STL [R1+0x665c], R48 ;  /* 0x00665c3001007387 */ /* 0x000fe80000100800 */
[----:B------:R3:W-:Y:S02]  /*133340*/  STL [R1+0x18c], R29 ;  /* 0x00018c1d01007387 */ /* 0x0007e40000100800 */
[----:B---3--:R-:W-:-:S02]  /*133350*/  LOP3.LUT R29, R51, 0xffff, RZ, 0xc0, !PT ;  /* 0x0000ffff331d7812 */ /* 0x008fc400078ec0ff */
[----:B------:R-:W3:Y:S01]  /*133360*/  LDL.LU R51, [R1+0x658] ;  /* 0x0006580001337983 */ /* 0x000ee20000300800 */
[----:B--2---:R-:W-:-:S03]  /*133370*/  LOP3.LUT R35, R55, 0xffff, RZ, 0xc0, !PT ;  /* 0x0000ffff37237812 */ /* 0x004fc600078ec0ff */
[----:B------:R-:W2:Y:S01]  /*133380*/  LDL.LU R55, [R1+0x584] ;  /* 0x0005840001377983 */ /* 0x000ea20000300800 */
[----:B----4-:R-:W-:-:S03]  /*133390*/  LOP3.LUT R36, R19, 0xffff, RZ, 0xc0, !PT ;  /* 0x0000ffff13247812 */ /* 0x010fc600078ec0ff */
[----:B------:R-:W4:Y:S01]  /*1333a0*/  LDL.LU R19, [R1+0x6a58] ;  /* 0x006a580001137983 */ /* 0x000f220000300800 */
[----:B------:R-:W-:Y:S02]  /*1333b0*/  LOP3.LUT R37, R46, 0xffff, RZ, 0xc0, !PT ;  /* 0x0000ffff2e257812 */ /* 0x000fe400078ec0ff */
[----:B------:R-:W-:Y:S02]  /*1333c0*/  LOP3.LUT R21, R50, 0xffff, RZ, 0xc0, !PT ;  /* 0x0000ffff32157812 */ /* 0x000fe400078ec0ff */
[----:B------:R-:W-:Y:S02]  /*1333d0*/  LOP3.LUT R23, R16, 0xffff, RZ, 0xc0, !PT ;  /* 0x0000ffff10177812 */ /* 0x000fe400078ec0ff */
[----:B------:R-:W-:Y:S02]  /*1333e0*/  PRMT R38, R21, 0x3340, R0 ;  /* 0x0000334015267816 */ /* 0x000fe40000000000 */
[----:B------:R-:W-:-:S04]  /*1333f0*/  PRMT R16, R37, 0x3340, R29 ;  /* 0x0000334025107816 */ /* 0x000fc8000000001d */
[----:B------:R-:W-:Y:S02]  /*133400*/  PRMT R39, R16, 0x5410, R38 ;  /* 0x0000541010277816 */ /* 0x000fe40000000026 */
[----:B------:R-:W-:Y:S02]  /*133410*/  PRMT R38, R23, 0x3340, R0 ;  /* 0x0000334017267816 */ /* 0x000fe40000000000 */
[----:B------:R-:W-:-:S04]  /*133420*/  PRMT R16, R35, 0x3340, R36 ;  /* 0x0000334023107816 */ /* 0x000fc80000000024 */
[----:B------:R-:W-:Y:S01]  /*133430*/  PRMT R16, R16, 0x5410, R38 ;  /* 0x0000541010107816 */ /* 0x000fe20000000026 */
[----:B------:R-:W-:Y:S01]  /*133440*/  STL [R1+0x714], R39 ;  /* 0x0007142701007387 */ /* 0x000fe20000100800 */
[----:B------:R-:W-:Y:S02]  /*133450*/  SHF.R.U32.HI R35, RZ, 0x8, R35 ;  /* 0x00000008ff237819 */ /* 0x000fe40000011623 */
[----:B------:R-:W-:Y:S01]  /*133460*/  SHF.R.U32.HI R36, RZ, 0x8, R36 ;  /* 0x00000008ff247819 */ /* 0x000fe20000011624 */
[----:B------:R0:W-:Y:S01]  /*133470*/  STL [R1+0x68ac], R16 ;  /* 0x0068ac1001007387 */ /* 0x0001e20000100800 */
[----:B------:R-:W-:Y:S02]  /*133480*/  IADD3 R38, P1, R25, R6, RZ ;  /* 0x0000000619267210 */ /* 0x000fe40007f3e0ff */
[----:B------:R-:W-:Y:S02]  /*133490*/  SHF.R.U32.HI R29, RZ, 0x8, R29 ;  /* 0x00000008ff1d7819 */ /* 0x000fe4000001161d */
[----:B------:R-:W-:-:S02]  /*1334a0*/  LOP3.LUT R35, R35, 0xffff, RZ, 0xc0, !PT ;  /* 0x0000ffff23237812 */ /* 0x000fc400078ec0ff */
[----:B------:R-:W-:Y:S02]  /*1334b0*/  LOP3.LUT R36, R36, 0xffff, RZ, 0xc0, !PT ;  /* 0x0000ffff24247812 */ /* 0x000fe400078ec0ff */
[----:B0-----:R-:W-:Y:S01]  /*1334c0*/  SHF.R.U32.HI R16, RZ, 0x8, R37 ;  /* 0x00000008ff107819 */ /* 0x001fe20000011625 */
[----:B------:R-:W-:Y:S01]  /*1334d0*/  IMAD.X R39, R31, 0x1, R5, P1 ;  /* 0x000000011f277824 */ /* 0x000fe200008e0605 */
[----:B------:R-:W-:Y:S02]  /*1334e0*/  LOP3.LUT R29, R29, 0xffff, RZ, 0xc0, !PT ;  /* 0x0000ffff1d1d7812 */ /* 0x000fe400078ec0ff */
[----:B------:R-:W-:Y:S02]  /*1334f0*/  LOP3.LUT R16, R16, 0xffff, RZ, 0xc0, !PT ;  /* 0x0000ffff10107812 */ /* 0x000fe400078ec0ff */
[----:B------:R-:W-:Y:S01]  /*133500*/  PRMT R35, R35, 0x3340, R36 ;  /* 0x0000334023237816 */ /* 0x000fe20000000024 */
[----:B------:R-:W-:Y:S01]  /*133510*/  STL.64 [R1+0x16a0], R38 ;  /* 0x0016a02601007387 */ /* 0x000fe20000100a00 */
[----:B------:R-:W-:-:S03]  /*133520*/  PRMT R16, R16, 0x3340, R29 ;  /* 0x0000334010107816 */ /* 0x000fc6000000001d */
[----:B------:R-:W2:Y:S01]  /*133530*/  LDL.LU R29, [R1+0x664] ;  /* 0x00066400011d7983 */ /* 0x000ea20000300800 */
[----:B------:R-:W-:-:S03]  /*133540*/  SHF.R.U32.HI R21, RZ, 0x8, R21 ;  /* 0x00000008ff157819 */ /* 0x000fc60000011615 */
[----:B------:R-:W-:Y:S01]  /*133550*/  STL [R1+0x624], R35 ;  /* 0x0006242301007387 */ /* 0x000fe20000100800 */
[----:B------:R-:W-:-:S03]  /*133560*/  IADD3 R36, P1, R25, R4, RZ ;  /* 0x0000000419247210 */ /* 0x000fc60007f3e0ff */
[----:B------:R-:W2:Y:S04]  /*133570*/  LDL.LU R58, [R1+0x590] ;  /* 0x00059000013a7983 */ /* 0x000ea80000300800 */
[----:B------:R0:W-:Y:S01]  /*133580*/  STL [R1+0x620], R16 ;  /* 0x0006201001007387 */ /* 0x0001e20000100800 */
[----:B------:R-:W-:Y:S01]  /*133590*/  LOP3.LUT R21, R21, 0xffff, RZ, 0xc0, !PT ;  /* 0x0000ffff15157812 */ /* 0x000fe200078ec0ff */
[----:B------:R-:W-:Y:S01]  /*1335a0*/  IMAD.X R37, R31, 0x1, R3, P1 ;  /* 0x000000011f257824 */ /* 0x000fe200008e0603 */
[----:B0-----:R-:W-:-:S04]  /*1335b0*/  SHF.R.U32.HI R16, RZ, 0x8, R23 ;  /* 0x00000008ff107819 */ /* 0x001fc80000011617 */
[----:B------:R-:W-:Y:S02]  /*1335c0*/  LOP3.LUT R16, R16, 0xffff, RZ, 0xc0, !PT ;  /* 0x0000ffff10107812 */ /* 0x000fe400078ec0ff */
[--C-:B------:R-:W-:Y:S02]  /*1335d0*/  PRMT R35, R21, 0x3340, R0.reuse ;  /* 0x0000334015237816 */ /* 0x100fe40000000000 */
[----:B------:R-:W-:Y:S01]  /*1335e0*/  PRMT R23, R16, 0x3340, R0 ;  /* 0x0000334010177816 */ /* 0x000fe20000000000 */
[----:B------:R-:W-:Y:S04]  /*1335f0*/  STL.64 [R1+0x1698], R36 ;  /* 0x0016982401007387 */ /* 0x000fe80000100a00 */
[----:B------:R-:W-:Y:S04]  /*133600*/  STL [R1+0x5c], R35 ;  /* 0x00005c2301007387 */ /* 0x000fe80000100800 */
[----:B------:R4:W-:Y:S02]  /*133610*/  STL [R1+0x64], R23 ;  /* 0x0000641701007387 */ /* 0x0009e40000100800 */
[----:B----4-:R-:W-:-:S02]  /*133620*/  LOP3.LUT R23, R19, 0xffff, RZ, 0xc0, !PT ;  /* 0x0000ffff13177812 */ /* 0x010fc400078ec0ff */
[----:B------:R-:W4:Y:S01]  /*133630*/  LDL.LU R19, [R1+0x6a54] ;  /* 0x006a540001137983 */ /* 0x000f220000300800 */
[----:B---3--:R-:W-:Y:S02]  /*133640*/  LOP3.LUT R21, R51, 0xffff, RZ, 0xc0, !PT ;  /* 0x0000ffff33157812 */ /* 0x008fe400078ec0ff */
[----:B--2---:R-:W-:Y:S01]  /*133650*/  LOP3.LUT R16, R55, 0xffff, RZ, 0xc0, !PT ;  /* 0x0000ffff37107812 */ /* 0x004fe200078ec0ff */
[----:B------:R-:W2:Y:S01]  /*133660*/  LDL.LU R59, [R1+0x564] ;  /* 0x00056400013b7983 */ /* 0x000ea20000300800 */
[----:B------:R-:W-:Y:S02]  /*133670*/  PRMT R35, R21, 0x3340, R23 ;  /* 0x0000334015237816 */ /* 0x000fe40000000017 */
[----:B------:R-:W-:Y:S01]  /*133680*/  PRMT R36, R16, 0x3340, R0 ;  /* 0x0000334010247816 */ /* 0x000fe20000000000 */
[----:B------:R-:W3:Y:S03]  /*133690*/  LDL.LU R46, [R1+0x5bc] ;  /* 0x0005bc00012e7983 */ /* 0x000ee60000300800 */
[----:B------:R-:W-:-:S05]  /*1336a0*/  PRMT R35, R35, 0x5410, R36 ;  /* 0x0000541023237816 */ /* 0x000fca0000000024 */
[----:B------:R0:W-:Y:S04]  /*1336b0*/  STL [R1+0x704], R35 ;  /* 0x0007042301007387 */ /* 0x0001e80000100800 */
[----:B------:R-:W2:Y:S04]  /*1336c0*/  LDL.LU R50, [R1+0x640] ;  /* 0x0006400001327983 */ /* 0x000ea80000300800 */
[----:B------:R-:W3:Y:S01]  /*1336d0*/  LDL.LU R51, [R1+0x560] ;  /* 0x0005600001337983 */ /* 0x000ee20000300800 */
[----:B------:R-:W-:Y:S02]  /*1336e0*/  SHF.R.U32.HI R21, RZ, 0x8, R21 ;  /* 0x00000008ff157819 */ /* 0x000fe40000011615 */
[----:B------:R-:W-:Y:S01]  /*1336f0*/  SHF.R.U32.HI R23, RZ, 0x8, R23 ;  /* 0x00000008ff177819 */ /* 0x000fe20000011617 */
[----:B------:R-:W3:Y:S01]  /*133700*/  LDL.LU R55, [R1+0x5b8] ;  /* 0x0005b80001377983 */ /* 0x000ee20000300800 */
[----:B------:R-:W-:-:S02]  /*133710*/  SHF.R.U32.HI R16, RZ, 0x8, R16 ;  /* 0x00000008ff107819 */ /* 0x000fc40000011610 */
[----:B------:R-:W-:Y:S02]  /*133720*/  IADD3 R36, P1, R25, R2, RZ ;  /* 0x0000000219247210 */ /* 0x000fe40007f3e0ff */
[----:B------:R-:W-:Y:S02]  /*133730*/  LOP3.LUT R21, R21, 0xffff, RZ, 0xc0, !PT ;  /* 0x0000ffff15157812 */ /* 0x000fe400078ec0ff */
[----:B------:R-:W-:Y:S02]  /*133740*/  LOP3.LUT R23, R23, 0xffff, RZ, 0xc0, !PT ;  /* 0x0000ffff17177812 */ /* 0x000fe400078ec0ff */
[----:B------:R-:W-:Y:S01]  /*133750*/  LOP3.LUT R16, R16, 0xffff, RZ, 0xc0, !PT ;  /* 0x0000ffff10107812 */ /* 0x000fe200078ec0ff */
[--C-:B------:R-:W-:Y:S01]  /*133760*/  IMAD.X R37, R31, 0x1, R0.reuse, P1 ;  /* 0x000000011f257824 */ /* 0x100fe200008e0600 */
[----:B0-----:R-:W-:Y:S02]  /*133770*/  PRMT R35, R21, 0x3340, R23 ;  /* 0x0000334015237816 */ /* 0x001fe40000000017 */
[----:B------:R-:W-:-:S02]  /*133780*/  PRMT R23, R16, 0x3340, R0 ;  /* 0x0000334010177816 */ /* 0x000fc40000000000 */
[----:B------:R0:W-:Y:S04]  /*133790*/  STL.64 [R1+0x1690], R36 ;  /* 0x0016902401007387 */ /* 0x0001e80000100a00 */
[----:B------:R1:W-:Y:S04]  /*1337a0*/  STL [R1+0x574], R35 ;  /* 0x0005742301007387 */ /* 0x0003e80000100800 */
[----:B------:R4:W-:Y:S01]  /*1337b0*/  STL [R1+0x6c], R23 ;  /* 0x00006c1701007387 */ /* 0x0009e20000100800 */
[----:B------:R-:W-:Y:S02]  /*1337c0*/  LOP3.LUT R21, R29, 0xffff, RZ, 0xc0, !PT ;  /* 0x0000ffff1d157812 */ /* 0x000fe400078ec0ff */
[----:B------:R-:W-:-:S02]  /*1337d0*/  LOP3.LUT R16, R58, 0xffff, RZ, 0xc0, !PT ;  /* 0x0000ffff3a107812 */ /* 0x000fc400078ec0ff */
[----:B0-----:R-:W-:Y:S02]  /*1337e0*/  IADD3 R36, P1, R25, R28, RZ ;  /* 0x0000001c19247210 */ /* 0x001fe40007f3e0ff */
[----:B-1----:R-:W-:Y:S02]  /*1337f0*/  PRMT R35, R16, 0x3340, R0 ;  /* 0x0000334010237816 */ /* 0x002fe40000000000 */
[----:B------:R-:W-:Y:S01]  /*133800*/  SHF.R.U32.HI R16, RZ, 0x8, R16 ;  /* 0x00000008ff107819 */ /* 0x000fe20000011610 */
[----:B------:R-:W-:-:S03]  /*133810*/  IMAD.X R37, R31, 0x1, R42, P1 ;  /* 0x000000011f257824 */ /* 0x000fc600008e062a */
[----:B------:R-:W-:-:S04]  /*133820*/  LOP3.LUT R16, R16, 0xffff, RZ, 0xc0, !PT ;  /* 0x0000ffff10107812 */ /* 0x000fc800078ec0ff */
[----:B------:R-:W-:Y:S02]  /*133830*/  PRMT R16, R16, 0x3340, R0 ;  /* 0x0000334010107816 */ /* 0x000fe40000000000 */
[----:B----4-:R-:W-:Y:S02]  /*133840*/  LOP3.LUT R23, R19, 0xffff, RZ, 0xc0, !PT ;  /* 0x0000ffff13177812 */ /* 0x010fe400078ec0ff */
[----:B------:R-:W4:Y:S02]  /*133850*/  LDL.LU R19, [R1+0x6a50] ;  /* 0x006a500001137983 */ /* 0x000f240000300800 */
[----:B------:R-:W-:Y:S02]  /*133860*/  PRMT R29, R21, 0x3340, R23 ;  /* 0x00003340151d7816 */ /* 0x000fe40000000017 */
[----:B------:R-:W-:Y:S02]  /*133870*/  SHF.R.U32.HI R21, RZ, 0x8, R21 ;  /* 0x00000008ff157819 */ /* 0x000fe40000011615 */
[----:B------:R-:W-:-:S02]  /*133880*/  SHF.R.U32.HI R23, RZ, 0x8, R23 ;  /* 0x00000008ff177819 */ /* 0x000fc40000011617 */
[----:B------:R-:W-:Y:S02]  /*133890*/  LOP3.LUT R21, R21, 0xffff, RZ, 0xc0, !PT ;  /* 0x0000ffff15157812 */ /* 0x000fe400078ec0ff */
[----:B------:R-:W-:Y:S02]  /*1338a0*/  LOP3.LUT R23, R23, 0xffff, RZ, 0xc0, !PT ;  /* 0x0000ffff17177812 */ /* 0x000fe400078ec0ff */
[----:B------:R-:W-:Y:S02]  /*1338b0*/  PRMT R29, R29, 0x5410, R35 ;  /* 0x000054101d1d7816 */ /* 0x000fe40000000023 */
[----:B------:R-:W-:-:S03]  /*1338c0*/  PRMT R21, R21, 0x3340, R23 ;  /* 0x0000334015157816 */ /* 0x000fc60000000017 */
[----:B------:R2:W-:Y:S04]  /*1338d0*/  STL [R1+0x700], R29 ;  /* 0x0007001d01007387 */ /* 0x0005e80000100800 */
[----:B------:R-:W-:Y:S04]  /*1338e0*/  STL.64 [R1+0x1678], R36 ;  /* 0x0016782401007387 */ /* 0x000fe80000100a00 */
[----:B------:R-:W-:Y:S01]  /*1338f0*/  STL [R1+0x608], R21 ;  /* 0x0006081501007387 */ /* 0x000fe20000100800 */
[----:B--2---:R-:W-:-:S03]  /*133900*/  LOP3.LUT R29, R50, 0xffff, RZ, 0xc0, !PT ;  /* 0x0000ffff321d7812 */ /* 0x004fc600078ec0ff */
[----:B------:R3:W-:Y:S04]  /*133910*/  STL [R1+0x60], R16 ;  /* 0x0000601001007387 */ /* 0x0007e80000100800 */
[----:B------:R-:W2:Y:S04]  /*133920*/  LDL.LU R58, [R1+0x760] ;  /* 0x00076000013a7983 */ /* 0x000ea80000300800 */
[----:B------:R-:W2:Y:S01]  /*133930*/  LDL.LU R50, [R1+0x718] ;  /* 0x0007180001327983 */ /* 0x000ea20000300800 */
[----:B---3--:R-:W-:-:S03]  /*133940*/  LOP3.LUT R16, R51, 0xffff, RZ, 0xc0, !PT ;  /* 0x0000ffff33107812 */ /* 0x008fc600078ec0ff */
[----:B------:R-:W3:Y:S01]  /*133950*/  LDL.LU R51, [R1+0x72c] ;  /* 0x00072c0001337983 */ /* 0x000ee20000300800 */
[----:B------:R-:W-:Y:S02]  /*133960*/  LOP3.LUT R21, R59, 0xffff, RZ, 0xc0, !PT ;  /* 0x0000ffff3b157812 */ /* 0x000fe400078ec0ff */
[----:B------:R-:W-:Y:S02]  /*133970*/  LOP3.LUT R23, R46, 0xffff, RZ, 0xc0, !PT ;  /* 0x0000ffff2e177812 */ /* 0x000fe400078ec0ff */
[----:B------:R-:W-:Y:S02]  /*133980*/  PRMT R37, R21, 0x3340, R0 ;  /* 0x0000334015257816 */ /* 0x000fe40000000000 */
[----:B------:R-:W-:Y:S02]  /*133990*/  LOP3.LUT R35, R55, 0xffff, RZ, 0xc0, !PT ;  /* 0x0000ffff37237812 */ /* 0x000fe400078ec0ff */
[----:B----4-:R-:W-:-:S04]  /*1339a0*/  LOP3.LUT R19, R19, 0xffff, RZ, 0xc0, !PT ;  /* 0x0000ffff13137812 */ /* 0x010fc800078ec0ff */
[----:B------:R-:W-:-:S04]  /*1339b0*/  PRMT R36, R19, 0x3340, R23 ;  /* 0x0000334013247816 */ /* 0x000fc80000000017 */
[----:B------:R-:W-:Y:S02]  /*1339c0*/  PRMT R38, R36, 0x5410, R37 ;  /* 0x0000541024267816 */ /* 0x000fe40000000025 */
[----:B------:R-:W-:Y:S02]  /*1339d0*/  PRMT R37, R16, 0x3340, R0 ;  /* 0x0000334010257816 */ /* 0x000fe40000000000 */
[----:B------:R-:W-:Y:S01]  /*1339e0*/  PRMT R36, R29, 0x3340, R35 ;  /* 0x000033401d247816 */ /* 0x000fe20000000023 */
[----:B------:R0:W-:Y:S01]  /*1339f0*/  STL [R1+0x708], R38 ;  /* 0x0007082601007387 */ /* 0x0001e20000100800 */
[----:B------:R-:W-:Y:S02]  /*133a00*/  SHF.R.U32.HI R29, RZ, 0x8, R29 ;  /* 0x00000008ff1d7819 */ /* 0x000fe4000001161d */
[----:B------:R-:W-:Y:S02]  /*133a10*/  SHF.R.U32.HI R35, RZ, 0x8, R35 ;  /* 0x00000008ff237819 */ /* 0x000fe40000011623 */
[----:B0-----:R-:W-:-:S02]  /*133a20*/  PRMT R38, R36, 0x5410, R37 ;  /* 0x0000541024267816 */ /* 0x001fc40000000025 */
[----:B------:R-:W-:Y:S02]  /*133a30*/  IADD3 R36, P1, R25, R53, RZ ;  /* 0x0000003519247210 */ /* 0x000fe40007f3e0ff */
[----:B------:R-:W-:-:S03]  /*133a40*/  LOP3.LUT R29, R29, 0xffff, RZ, 0xc0, !PT ;  /* 0x0000ffff1d1d7812 */ /* 0x000fc600078ec0ff */
[----:B------:R-:W-:Y:S01]  /*133a50*/  IMAD.X R37, R31, 0x1, R57, P1 ;  /* 0x000000011f257824 */ /* 0x000fe200008e0639 */
[----:B------:R-:W-:Y:S01]  /*133a60*/  LOP3.LUT R35, R35, 0xffff, RZ, 0xc0, !PT ;  /* 0x0000ffff23237812 */ /* 0x000fe200078ec0ff */
[----:B------:R-:W-:Y:S04]  /*133a70*/  STL [R1+0x2168], R38 ;  /* 0x0021682601007387 */ /* 0x000fe80000100800 */
[----:B------:R0:W-:Y:S01]  /*133a80*/  STL.64 [R1+0x1688], R36 ;  /* 0x0016882401007387 */ /* 0x0001e20000100a00 */
[----:B------:R-:W-:-:S03]  /*133a90*/  PRMT R29, R29, 0x3340, R35 ;  /* 0x000033401d1d7816 */ /* 0x000fc60000000023 */
[----:B------:R-:W4:Y:S04]  /*133aa0*/  LDL.LU R59, [R1+0x764] ;  /* 0x00076400013b7983 */ /* 0x000f280000300800 */
[----:B------:R-:W4:Y:S04]  /*133ab0*/  LDL.LU R55, [R1+0x71c] ;  /* 0x00071c0001377983 */ /* 0x000f280000300800 */
[----:B------:R-:W-:Y:S04]  /*133ac0*/  STL [R1+0x600], R29 ;  /* 0x0006001d01007387 */ /* 0x000fe80000100800 */
[----:B------:R-:W4:Y:S01]  /*133ad0*/  LDL.LU R46, [R1+0x73c] ;  /* 0x00073c00012e7983 */ /* 0x000f220000300800 */
[----:B------:R-:W-:-:S02]  /*133ae0*/  SHF.R.U32.HI R19, RZ, 0x8, R19 ;  /* 0x00000008ff137819 */ /* 0x000fc40000011613 */
[----:B------:R-:W-:Y:S02]  /*133af0*/  SHF.R.U32.HI R23, RZ, 0x8, R23 ;  /* 0x00000008ff177819 */ /* 0x000fe40000011617 */
[----:B------:R-:W-:Y:S02]  /*133b00*/  LOP3.LUT R19, R19, 0xffff, RZ, 0xc0, !PT ;  /* 0x0000ffff13137812 */ /* 0x000fe400078ec0ff */
[----:B------:R-:W-:-:S04]  /*133b10*/  LOP3.LUT R23, R23, 0xffff, RZ, 0xc0, !PT ;  /* 0x0000ffff17177812 */ /* 0x000fc800078ec0ff */
[----:B------:R-:W-:Y:S02]  /*133b20*/  PRMT R19, R19, 0x3340, R23 ;  /* 0x0000334013137816 */ /* 0x000fe40000000017 */
[----:B------:R-:W-:-:S03]  /*133b30*/  SHF.R.U32.HI R16, RZ, 0x8, R16 ;  /* 0x00000008ff107819 */ /* 0x000fc60000011610 */
[----:B------:R1:W-:Y:S01]  /*133b40*/  STL [R1+0x68f8], R19 ;  /* 0x0068f81301007387 */ /* 0x0003e20000100800 */
[----:B0-----:R-:W-:Y:S02]  /*133b50*/  IADD3 R36, P1, R25, R41, RZ ;  /* 0x0000002919247210 */ /* 0x001fe40007f3e0ff */
[----:B------:R-:W-:Y:S02]  /*133b60*/  LOP3.LUT R16, R16, 0xffff, RZ, 0xc0, !PT ;  /* 0x0000ffff10107812 */ /* 0x000fe400078ec0ff */
[----:B-1----:R-:W-:Y:S01]  /*133b70*/  SHF.R.U32.HI R19, RZ, 0x8, R21 ;  /* 0x00000008ff137819 */ /* 0x002fe20000011615 */
[----:B------:R-:W-:-:S03]  /*133b80*/  IMAD.X R37, R31, 0x1, R43, P1 ;  /* 0x000000011f257824 */ /* 0x000fc600008e062b */
[----:B------:R-:W-:Y:S02]  /*133b90*/  LOP3.LUT R19, R19, 0xffff, RZ, 0xc0, !PT ;  /* 0x0000ffff13137812 */ /* 0x000fe400078ec0ff */
[--C-:B------:R-:W-:Y:S02]  /*133ba0*/  PRMT R21, R16, 0x3340, R0.reuse ;  /* 0x0000334010157816 */ /* 0x100fe40000000000 */
[----:B------:R-:W-:Y:S01]  /*133bb0*/  PRMT R23, R19, 0x3340, R0 ;  /* 0x0000334013177816 */ /* 0x000fe20000000000 */
[----:B------:R-:W-:Y:S01]  /*133bc0*/  STL.64 [R1+0x1680], R36 ;  /* 0x0016802401007387 */ /* 0x000fe20000100a00 */
[----:B--2---:R-:W-:-:S03]  /*133bd0*/  LOP3.LUT R16, R50, 0xffff, RZ, 0xc0, !PT ;  /* 0x0000ffff32107812 */ /* 0x004fc600078ec0ff */
[----:B------:R-:W-:Y:S04]  /*133be0*/  STL [R1+0x68], R23 ;  /* 0x0000681701007387 */ /* 0x000fe80000100800 */
[----:B------:R3:W-:Y:S04]  /*133bf0*/  STL [R1+0x70], R21 ;  /* 0x0000701501007387 */ /* 0x0007e80000100800 */
[----:B------:R-:W2:Y:S01]  /*133c00*/  LDL.LU R50, [R1+0x750] ;  /* 0x0007500001327983 */ /* 0x000ea20000300800 */
[----:B---3--:R-:W-:-:S03]  /*133c10*/  LOP3.LUT R21, R51, 0xffff, RZ, 0xc0, !PT ;  /* 0x0000ffff33157812 */ /* 0x008fc600078ec0ff */
[----:B------:R-:W3:Y:S01]  /*133c20*/  LDL.LU R51, [R1+0x748] ;  /* 0x0007480001337983 */ /* 0x000ee20000300800 */
[----:B------:R-:W-:Y:S02]  /*133c30*/  LOP3.LUT R19, R58, 0xffff, RZ, 0xc0, !PT ;  /* 0x0000ffff3a137812 */ /* 0x000fe400078ec0ff */
[----:B------:R-:W-:Y:S02]  /*133c40*/  PRMT R29, R16, 0x3340, R0 ;  /* 0x00003340101d7816 */ /* 0x000fe40000000000 */
[----:B------:R-:W-:Y:S02]  /*133c50*/  PRMT R23, R19, 0x3340, R21 ;  /* 0x0000334013177816 */ /* 0x000fe40000000015 */
[----:B------:R-:W-:Y:S02]  /*133c60*/  SHF.R.U32.HI R19, RZ, 0x8, R19 ;  /* 0x00000008ff137819 */ /* 0x000fe40000011613 */
[----:B------:R-:W-:Y:S02]  /*133c70*/  SHF.R.U32.HI R21, RZ, 0x8, R21 ;  /* 0x00000008ff157819 */ /* 0x000fe40000011615 */
[----:B------:R-:W-:-:S02]  /*133c80*/  SHF.R.U32.HI R16, RZ, 0x8, R16 ;  /* 0x00000008ff107819 */ /* 0x000fc40000011610 */
[----:B------:R-:W-:Y:S02]  /*133c90*/  IADD3 R36, P1, R25, R27, RZ ;  /* 0x0000001b19247210 */ /* 0x000fe40007f3e0ff */
[----:B------:R-:W-:Y:S02]  /*133ca0*/  LOP3.LUT R19, R19, 0xffff, RZ, 0xc0, !PT ;  /* 0x0000ffff13137812 */ /* 0x000fe400078ec0ff */
[----:B------:R-:W-:Y:S02]  /*133cb0*/  LOP3.LUT R21, R21, 0xffff, RZ, 0xc0, !PT ;  /* 0x0000ffff15157812 */ /* 0x000fe400078ec0ff */
[----:B------:R-:W-:Y:S01]  /*133cc0*/  LOP3.LUT R16, R16, 0xffff, RZ, 0xc0, !PT ;  /* 0x0000ffff10107812 */ /* 0x000fe200078ec0ff */
[----:B------:R-:W-:Y:S01]  /*133cd0*/  IMAD.X R37, R31, 0x1, R22, P1 ;  /* 0x000000011f257824 */ /* 0x000fe200008e0616 */
[----:B------:R-:W-:Y:S02]  /*133ce0*/  PRMT R23, R23, 0x5410, R29 ;  /* 0x0000541017177816 */ /* 0x000fe4000000001d */
[----:B------:R-:W-:-:S02]  /*133cf0*/  PRMT R21, R19, 0x3340, R21 ;  /* 0x0000334013157816 */ /* 0x000fc40000000015 */
[----:B------:R-:W-:Y:S01]  /*133d00*/  PRMT R16, R16, 0x3340, R0 ;  /* 0x0000334010107816 */ /* 0x000fe20000000000 */
[----:B------:R-:W-:Y:S04]  /*133d10*/  STL [R1+0x2160], R23 ;  /* 0x0021601701007387 */ /* 0x000fe80000100800 */
[----:B------:R-:W-:Y:S04]  /*133d20*/  STL.64 [R1+0x1670], R36 ;  /* 0x0016702401007387 */ /* 0x000fe80000100a00 */
[----:B------:R0:W-:Y:S04]  /*133d30*/  STL [R1+0x5e8], R21 ;  /* 0x0005e81501007387 */ /* 0x0001e80000100800 */
[----:B------:R1:W-:Y:S04]  /*133d40*/  STL [R1+0x78], R16 ;  /* 0x0000781001007387 */ /* 0x0003e80000100800 */
[----:B------:R-:W3:Y:S01]  /*133d50*/  LDL.LU R29, [R1+0x754] ;  /* 0x00075400011d7983 */ /* 0x000ee20000300800 */
[----:B----4-:R-:W-:-:S03]  /*133d60*/  LOP3.LUT R19, R59, 0xffff, RZ, 0xc0, !PT ;  /* 0x0000ffff3b137812 */ /* 0x010fc600078ec0ff */
[----:B------:R-:W4:Y:S01]  /*133d70*/  LDL.LU R59, [R1+0x6f0] ;  /* 0x0006f000013b7983 */ /* 0x000f220000300800 */
[----:B0-----:R-:W-:-:S03]  /*133d80*/  LOP3.LUT R21, R55, 0xffff, RZ, 0xc0, !PT ;  /* 0x0000ffff37157812 */ /* 0x001fc600078ec0ff */
[----:B------:R-:W4:Y:S01]  /*133d90*/  LDL.LU R55, [R1+0x74c] ;  /* 0x00074c0001377983 */ /* 0x000f220000300800 */
[----:B------:R-:W-:-:S03]  /*133da0*/  PRMT R36, R21, 0x3340, R0 ;  /* 0x0000334015247816 */ /* 0x000fc60000000000 */
[----:B-1----:R-:W4:Y:S01]  /*133db0*/  LDL.LU R16, [R1+0x10] ;  /* 0x0000100001107983 */ /* 0x002f220000300800 */
[----:B------:R-:W-:-:S04]  /*133dc0*/  LOP3.LUT R23, R46, 0xffff, RZ, 0xc0, !PT ;  /* 0x0000ffff2e177812 */ /* 0x000fc800078ec0ff */
[----:B------:R-:W-:-:S04]  /*133dd0*/  PRMT R35, R19, 0x3340, R23 ;  /* 0x0000334013237816 */ /* 0x000fc80000000017 */
[----:B------:R-:W-:Y:S02]  /*133de0*/  PRMT R35, R35, 0x5410, R36 ;  /* 0x0000541023237816 */ /* 0x000fe40000000024 */
[----:B------:R-:W-:-:S05]  /*133df0*/  IADD3 R36, P1, R25, R61, RZ ;  /* 0x0000003d19247210 */ /* 0x000fca0007f3e0ff */
[----:B------:R-:W-:Y:S01]  /*133e00*/  IMAD.X R37, R31, 0x1, R60, P1 ;  /* 0x000000011f257824 */ /* 0x000fe200008e063c */
[----:B------:R2:W-:Y:S04]  /*133e10*/  STL [R1+0x2144], R35 ;  /* 0x0021442301007387 */ /* 0x0005e80000100800 */
[----:B------:R-:W-:Y:S04]  /*133e20*/  STL.64 [R1+0x1668], R36 ;  /* 0x0016682401007387 */ /* 0x000fe80000100a00 */
[----:B------:R-:W4:Y:S01]  /*133e30*/  LDL.LU R58, [R1+0x6f4] ;  /* 0x0006f400013a7983 */ /* 0x000f220000300800 */
[----:B------:R-:W-:-:S02]  /*133e40*/  SHF.R.U32.HI R19, RZ, 0x8, R19 ;  /* 0x00000008ff137819 */ /* 0x000fc40000011613 */
[----:B------:R-:W-:Y:S02]  /*133e50*/  SHF.R.U32.HI R23, RZ, 0x8, R23 ;  /* 0x00000008ff177819 */ /* 0x000fe40000011617 */
[----:B------:R-:W-:Y:S02]  /*133e60*/  LOP3.LUT R19, R19, 0xffff, RZ, 0xc0, !PT ;  /* 0x0000ffff13137812 */ /* 0x000fe400078ec0ff */
[----:B------:R-:W-:-:S04]  /*133e70*/  LOP3.LUT R23, R23, 0xffff, RZ, 0xc0, !PT ;  /* 0x0000ffff17177812 */ /* 0x000fc800078ec0ff */
[----:B------:R-:W-:-:S05]  /*133e80*/  PRMT R19, R19, 0x3340, R23 ;  /* 0x0000334013137816 */ /* 0x000fca0000000017 */
[----:B------:R3:W-:Y:S01]  /*133e90*/  STL [R1+0x570], R19 ;  /* 0x0005701301007387 */ /* 0x0007e20000100800 */
[----:B--2---:R-:W-:-:S03]  /*133ea0*/  LOP3.LUT R35, R50, 0xffff, RZ, 0xc0, !PT ;  /* 0x0000ffff32237812 */ /* 0x004fc600078ec0ff */
[----:B------:R-:W2:Y:S01]  /*133eb0*/  LDL.LU R50, [R1+0x29c] ;  /* 0x00029c0001327983 */ /* 0x000ea20000300800 */
[----:B---3--:R-:W-:-:S03]  /*133ec0*/  LOP3.LUT R19, R51, 0xffff, RZ, 0xc0, !PT ;  /* 0x0000ffff33137812 */ /* 0x008fc600078ec0ff */
[----:B------:R-:W3:Y:S01]  /*133ed0*/  LDL.LU R51, [R1+0x158] ;  /* 0x0001580001337983 */ /* 0x000ee20000300800 */
[----:B------:R-:W-:Y:S02]  /*133ee0*/  SHF.R.U32.HI R23, RZ, 0x8, R21 ;  /* 0x00000008ff177819 */ /* 0x000fe40000011615 */
[----:B------:R-:W-:Y:S02]  /*133ef0*/  PRMT R46, R35, 0x3340, R19 ;  /* 0x00003340232e7816 */ /* 0x000fe40000000013 */
[----:B------:R-:W-:Y:S02]  /*133f00*/  SHF.R.U32.HI R21, RZ, 0x8, R35 ;  /* 0x00000008ff157819 */ /* 0x000fe40000011623 */
[----:B------:R-:W-:Y:S02]  /*133f10*/  SHF.R.U32.HI R19, RZ, 0x8, R19 ;  /* 0x00000008ff137819 */ /* 0x000fe40000011613 */
[----:B------:R-:W-:Y:S02]  /*133f20*/  LOP3.LUT R36, R23, 0xffff, RZ, 0xc0, !PT ;  /* 0x0000ffff17247812 */ /* 0x000fe400078ec0ff */
[----:B------:R-:W-:-:S02]  /*133f30*/  LOP3.LUT R21, R21, 0xffff, RZ, 0xc0, !PT ;  /* 0x0000ffff15157812 */ /* 0x000fc400078ec0ff */
[----:B------:R-:W-:Y:S02]  /*133f40*/  LOP3.LUT R35, R19, 0xffff, RZ, 0xc0, !PT ;  /* 0x0000ffff13237812 */ /* 0x000fe400078ec0ff */
[----:B------:R-:W-:Y:S01]  /*133f50*/  PRMT R36, R36, 0x3340, R0 ;  /* 0x0000334024247816 */ /* 0x000fe20000000000 */
[----:B------:R-:W3:Y:S01]  /*133f60*/  LDL.LU R19, [R1+0xc] ;  /* 0x00000c0001137983 */ /* 0x000ee20000300800 */
[----:B------:R-:W-:-:S03]  /*133f70*/  PRMT R21, R21, 0x3340, R35 ;  /* 0x0000334015157816 */ /* 0x000fc60000000023 */
[----:B------:R-:W3:Y:S04]  /*133f80*/  LDL.LU R23, [R1+0x8] ;  /* 0x0000080001177983 */ /* 0x000ee80000300800 */
[----:B------:R-:W-:Y:S04]  /*133f90*/  STL [R1+0x74], R36 ;  /* 0x0000742401007387 */ /* 0x000fe80000100800 */
[----:B------:R0:W-:Y:S01]  /*133fa0*/  STL [R1+0x5e4], R21 ;  /* 0x0005e41501007387 */ /* 0x0001e20000100800 */
[----:B------:R-:W-:Y:S02]  /*133fb0*/  LOP3.LUT R35, R29, 0xffff, RZ, 0xc0, !PT ;  /* 0x0000ffff1d237812 */ /* 0x000fe400078ec0ff */
[----:B----4-:R-:W-:-:S02]  /*133fc0*/  LOP3.LUT R29, R59, 0xffff, RZ, 0xc0, !PT ;  /* 0x0000ffff3b1d7812 */ /* 0x010fc400078ec0ff */
[----:B0-----:R-:W-:Y:S02]  /*133fd0*/  LOP3.LUT R21, R55, 0xffff, RZ, 0xc0, !PT ;  /* 0x0000ffff37157812 */ /* 0x001fe400078ec0ff */
[----:B------:R-:W-:Y:S02]  /*133fe0*/  PRMT R37, R29, 0x3340, R0 ;  /* 0x000033401d257816 */ /* 0x000fe40000000000 */
[----:B------:R-:W-:-:S04]  /*133ff0*/  PRMT R36, R35, 0x3340, R21 ;  /* 0x0000334023247816 */ /* 0x000fc80000000015 */
[----:B------:R-:W-:Y:S02]  /*134000*/  PRMT R38, R36, 0x5410, R37 ;  /* 0x0000541024267816 */ /* 0x000fe40000000025 */
[----:B------:R-:W-:Y:S02]  /*134010*/  IADD3 R36, P1, R25, R56, RZ ;  /* 0x0000003819247210 */ /* 0x000fe40007f3e0ff */
[----:B------:R-:W4:Y:S03]  /*134020*/  LDL.LU R56, [R1+0x6a4c] ;  /* 0x006a4c0001387983 */ /* 0x000f260000300800 */
[----:B------:R-:W-:Y:S01]  /*134030*/  IMAD.X R37, R31, 0x1, R16, P1 ;  /* 0x000000011f257824 */ /* 0x000fe200008e0610 */
[----:B------:R-:W-:Y:S01]  /*134040*/  STL [R1+0x6f8], R38 ;  /* 0x0006f82601007387 */ /* 0x000fe20000100800 */
[----:B------:R-:W-:Y:S02]  /*134050*/  SHF.R.U32.HI R35, RZ, 0x8, R35 ;  /* 0x00000008ff237819 */ /* 0x000fe40000011623 */
[----:B------:R-:W-:Y:S01]  /*134060*/  SHF.R.U32.HI R21, RZ, 0x8, R21 ;  /* 0x00000008ff157819 */ /* 0x000fe20000011615 */
[----:B------:R-:W4:Y:S04]  /*134070*/  LDL.LU R59, [R1+0x2a8] ;  /* 0x0002a800013b7983 */ /* 0x000f280000300800 */
[----:B------:R0:W-:Y:S01]  /*134080*/  STL.64 [R1+0x1660], R36 ;  /* 0x0016602401007387 */ /* 0x0001e20000100a00 */
[----:B------:R-:W-:-:S03]  /*134090*/  LOP3.LUT R35, R35, 0xffff, RZ, 0xc0, !PT ;  /* 0x0000ffff23237812 */ /* 0x000fc600078ec0ff */
[----:B------:R-:W4:Y:S01]  /*1340a0*/  LDL.LU R55, [R1+0x15c] ;  /* 0x00015c0001377983 */ /* 0x000f220000300800 */
[----:B------:R-:W-:Y:S02]  /*1340b0*/  LOP3.LUT R45, R58, 0xffff, RZ, 0xc0, !PT ;  /* 0x0000ffff3a2d7812 */ /* 0x000fe400078ec0ff */
[----:B0-----:R-:W-:Y:S02]  /*1340c0*/  LOP3.LUT R36, R21, 0xffff, RZ, 0xc0, !PT ;  /* 0x0000ffff15247812 */ /* 0x001fe400078ec0ff */
[----:B------:R-:W4:Y:S02]  /*1340d0*/  LDL.LU R21, [R1+0x4] ;  /* 0x0000040001157983 */ /* 0x000f240000300800 */
[----:B------:R-:W-:Y:S02]  /*1340e0*/  PRMT R36, R35, 0x3340, R36 ;  /* 0x0000334023247816 */ /* 0x000fe40000000024 */
[----:B------:R-:W-:Y:S02]  /*1340f0*/  SHF.R.U32.HI R35, RZ, 0x8, R29 ;  /* 0x00000008ff237819 */ /* 0x000fe4000001161d */
[----:B------:R-:W-:-:S02]  /*134100*/  SHF.R.U32.HI R29, RZ, 0x8, R45 ;  /* 0x00000008ff1d7819 */ /* 0x000fc4000001162d */
[----:B------:R-:W-:Y:S02]  /*134110*/  LOP3.LUT R35, R35, 0xffff, RZ, 0xc0, !PT ;  /* 0x0000ffff23237812 */ /* 0x000fe400078ec0ff */
[----:B------:R-:W-:Y:S01]  /*134120*/  LOP3.LUT R29, R29, 0xffff, RZ, 0xc0, !PT ;  /* 0x0000ffff1d1d7812 */ /* 0x000fe200078ec0ff */
[----:B------:R0:W-:Y:S01]  /*134130*/  STL [R1+0x48c], R36 ;  /* 0x00048c2401007387 */ /* 0x0001e20000100800 */
[----:B------:R-:W-:-:S05]  /*134140*/  PRMT R37, R35, 0x3340, R0 ;  /* 0x0000334023257816 */ /* 0x000fca0000000000 */
[----:B------:R-:W-:Y:S01]  /*134150*/  STL [R1+0x80], R37 ;  /* 0x0000802501007387 */ /* 0x000fe20000100800 */
[----:B0-----:R-:W-:Y:S02]  /*134160*/  PRMT R36, R29, 0x3340, R0 ;  /* 0x000033401d247816 */ /* 0x001fe40000000000 */
[----:B------:R-:W-:Y:S02]  /*134170*/  LOP3.LUT R29, R47, 0xffff, RZ, 0xc0, !PT ;  /* 0x0000ffff2f1d7812 */ /* 0x000fe400078ec0ff */
[----:B--2---:R-:W-:Y:S01]  /*134180*/  LOP3.LUT R35, R50, 0xffff, RZ, 0xc0, !PT ;  /* 0x0000ffff32237812 */ /* 0x004fe200078ec0ff */
[----:B------:R3:W-:Y:S04]  /*134190*/  STL [R1+0x184], R36 ;  /* 0x0001842401007387 */ /* 0x0007e80000100800 */
[----:B------:R-:W2:Y:S04]  /*1341a0*/  LDL.LU R47, [R1+0x6a48] ;  /* 0x006a4800012f7983 */ /* 0x000ea80000300800 */
[----:B------:R-:W2:Y:S01]  /*1341b0*/  LDL.LU R50, [R1+0x278] ;  /* 0x0002780001327983 */ /* 0x000ea20000300800 */
[----:B---3--:R-:W-:-:S03]  /*1341c0*/  LOP3.LUT R36, R51, 0xffff, RZ, 0xc0, !PT ;  /* 0x0000ffff33247812 */ /* 0x008fc600078ec0ff */
[----:B------:R-:W3:Y:S01]  /*1341d0*/  LDL.LU R51, [R1+0x134] ;  /* 0x0001340001337983 */ /* 0x000ee20000300800 */
        /* <DEDUP_REMOVED lines=10> */
[----:B------:R0:W-:Y:S01]  /*134280*/  STL [R1+0x2140], R37 ;  /* 0x0021402501007387 */ /* 0x0001e20000100800 */
[----:B------:R-:W-:-:S05]  /*134290*/  IMAD.X R39, R31, 0x1, R23, P1 ;  /* 0x000000011f277824 */ /* 0x000fca00008e0617 */
[----:B------:R1:W-:Y:S01]  /*1342a0*/  STL.64 [R1+0x1650], R38 ;  /* 0x0016502601007387 */ /* 0x0003e20000100a00 */
[----:B0-----:R-:W-:Y:S02]  /*1342b0*/  PRMT R37, R35, 0x3340, R36 ;  /* 0x0000334023257816 */ /* 0x001fe40000000024 */
[----:B------:R-:W-:-:S03]  /*1342c0*/  PRMT R36, R29, 0x3340, R0 ;  /* 0x000033401d247816 */ /* 0x000fc60000000000 */
[----:B------:R-:W-:Y:S01]  /*1342d0*/  STL [R1+0x56c], R37 ;  /* 0x00056c2501007387 */ /* 0x000fe20000100800 */
[----:B------:R-:W-:-:S03]  /*1342e0*/  LOP3.LUT R29, R15, 0xffff, RZ, 0xc0, !PT ;  /* 0x0000ffff0f1d7812 */ /* 0x000fc600078ec0ff */
[----:B------:R0:W-:Y:S01]  /*1342f0*/  STL [R1+0x84], R36 ;  /* 0x0000842401007387 */ /* 0x0001e20000100800 */
[----:B-1----:R-:W-:Y:S02]  /*134300*/  PRMT R38, R29, 0x3340, R0 ;  /* 0x000033401d267816 */ /* 0x002fe40000000000 */
[----:B------:R-:W-:Y:S01]  /*134310*/  SHF.R.U32.HI R29, RZ, 0x8, R29 ;  /* 0x00000008ff1d7819 */ /* 0x000fe2000001161d */
[----:B------:R-:W3:Y:S03]  /*134320*/  LDL.LU R15, [R1+0x6a44] ;  /* 0x006a4400010f7983 */ /* 0x000ee60000300800 */
[----:B------:R-:W-:Y:S02]  /*134330*/  LOP3.LUT R29, R29, 0xffff, RZ, 0xc0, !PT ;  /* 0x0000ffff1d1d7812 */ /* 0x000fe400078ec0ff */
[----:B----4-:R-:W-:Y:S02]  /*134340*/  LOP3.LUT R35, R59, 0xffff, RZ, 0xc0, !PT ;  /* 0x0000ffff3b237812 */ /* 0x010fe400078ec0ff */
[----:B0-----:R-:W-:-:S04]  /*134350*/  LOP3.LUT R36, R55, 0xffff, RZ, 0xc0, !PT ;  /* 0x0000ffff37247812 */ /* 0x001fc800078ec0ff */
        /* <DEDUP_REMOVED lines=8> */
[----:B------:R0:W-:Y:S04]  /*1343e0*/  STL [R1+0x2110], R37 ;  /* 0x0021102501007387 */ /* 0x0001e80000100800 */
[----:B------:R1:W-:Y:S01]  /*1343f0*/  STL.64 [R1+0x1658], R38 ;  /* 0x0016582601007387 */ /* 0x0003e20000100a00 */
[----:B0-----:R-:W-:-:S02]  /*134400*/  PRMT R37, R35, 0x3340, R36 ;  /* 0x0000334023257816 */ /* 0x001fc40000000024 */
[----:B------:R-:W-:Y:S01]  /*134410*/  PRMT R36, R29, 0x3340, R0 ;  /* 0x000033401d247816 */ /* 0x000fe20000000000 */
[----:B-1----:R-:W4:Y:S04]  /*134420*/  LDL.LU R39, [R1+0x28c] ;  /* 0x00028c0001277983 */ /* 0x002f280000300800 */
[----:B------:R-:W4:Y:S01]  /*134430*/  LDL.LU R59, [R1+0x4a0] ;  /* 0x0004a000013b7983 */ /* 0x000f220000300800 */
[----:B------:R-:W-:-:S03]  /*134440*/  LOP3.LUT R29, R52, 0xffff, RZ, 0xc0, !PT ;  /* 0x0000ffff341d7812 */ /* 0x000fc600078ec0ff */
[----:B------:R-:W4:Y:S04]  /*134450*/  LDL.LU R55, [R1+0x384] ;  /* 0x0003840001377983 */ /* 0x000f280000300800 */
[----:B------:R-:W-:Y:S01]  /*134460*/  STL [R1+0x484], R37 ;  /* 0x0004842501007387 */ /* 0x000fe20000100800 */
[----:B--2---:R-:W-:-:S03]  /*134470*/  LOP3.LUT R35, R50, 0xffff, RZ, 0xc0, !PT ;  /* 0x0000ffff32237812 */ /* 0x004fc600078ec0ff */
[----:B------:R3:W-:Y:S01]  /*134480*/  STL [R1+0x7c], R36 ;  /* 0x00007c2401007387 */ /* 0x0007e20000100800 */
[----:B------:R-:W-:Y:S02]  /*134490*/  PRMT R38, R29, 0x3340, R0 ;  /* 0x000033401d267816 */ /* 0x000fe40000000000 */
[----:B------:R-:W-:Y:S01]  /*1344a0*/  IADD3 R50, P1, R25, R11, RZ ;  /* 0x0000000b19327210 */ /* 0x000fe20007f3e0ff */
[----:B------:R-:W2:Y:S01]  /*1344b0*/  LDL.LU R52, [R1+0x6a40] ;  /* 0x006a400001347983 */ /* 0x000ea20000300800 */
[----:B---3--:R-:W-:-:S04]  /*1344c0*/  LOP3.LUT R36, R51, 0xffff, RZ, 0xc0, !PT ;  /* 0x0000ffff33247812 */ /* 0x008fc800078ec0ff */
[----:B------:R-:W-:Y:S01]  /*1344d0*/  PRMT R37, R35, 0x3340, R36 ;  /* 0x0000334023257816 */ /* 0x000fe20000000024 */
[----:B------:R-:W-:-:S03]  /*1344e0*/  IMAD.X R51, R31, 0x1, R13, P1 ;  /* 0x000000011f337824 */ /* 0x000fc600008e060d */
[----:B------:R-:W-:-:S05]  /*1344f0*/  PRMT R37, R37, 0x5410, R38 ;  /* 0x0000541025257816 */ /* 0x000fca0000000026 */
[----:B------:R-:W-:Y:S04]  /*134500*/  STL [R1+0x20fc], R37 ;  /* 0x0020fc2501007387 */ /* 0x000fe80000100800 */
[----:B------:R0:W-:Y:S04]  /*134510*/  STL.64 [R1+0x1640], R50 ;  /* 0x0016403201007387 */ /* 0x0001e80000100a00 */
[----:B0-----:R-:W3:Y:S01]  /*134520*/  LDL.LU.64 R50, [R1+0x6a38] ;  /* 0x006a380001327983 */ /* 0x001ee20000300a00 */
[----:B------:R-:W-:Y:S02]  /*134530*/  SHF.R.U32.HI R35, RZ, 0x8, R35 ;  /* 0x00000008ff237819 */ /* 0x000fe40000011623 */
[----:B------:R-:W-:-:S02]  /*134540*/  SHF.R.U32.HI R36, RZ, 0x8, R36 ;  /* 0x00000008ff247819 */ /* 0x000fc40000011624 */
[----:B------:R-:W-:Y:S02]  /*134550*/  LOP3.LUT R35, R35, 0xffff, RZ, 0xc0, !PT ;  /* 0x0000ffff23237812 */ /* 0x000fe400078ec0ff */
[----:B------:R-:W-:-:S04]  /*134560*/  LOP3.LUT R36, R36, 0xffff, RZ, 0xc0, !PT ;  /* 0x0000ffff24247812 */ /* 0x000fc800078ec0ff */
[----:B------:R-:W-:Y:S02]  /*134570*/  PRMT R35, R35, 0x3340, R36 ;  /* 0x0000334023237816 */ /* 0x000fe40000000024 */
[----:B------:R-:W-:-:S03]  /*134580*/  IADD3 R36, P1, R25, R12, RZ ;  /* 0x0000000c19247210 */ /* 0x000fc60007f3e0ff */
[----:B------:R0:W-:Y:S02]  /*134590*/  STL [R1+0x5d0], R35 ;  /* 0x0005d02301007387 */ /* 0x0001e40000100800 */
[----:B------:R-:W-:Y:S01]  /*1345a0*/  IMAD.X R37, R31, 0x1, R14, P1 ;  /* 0x000000011f257824 */ /* 0x000fe200008e060e */
[----:B0-----:R-:W-:Y:S02]  /*1345b0*/  SHF.R.U32.HI R35, RZ, 0x8, R29 ;  /* 0x00000008ff237819 */ /* 0x001fe4000001161d */
[----:B------:R-:W3:Y:S04]  /*1345c0*/  LDL.LU R29, [R1+0x380] ;  /* 0x00038000011d7983 */ /* 0x000ee80000300800 */
[----:B------:R-:W3:Y:S04]  /*1345d0*/  LDL.LU R31, [R1+0x49c] ;  /* 0x00049c00011f7983 */ /* 0x000ee80000300800 */
[----:B------:R4:W-:Y:S04]  /*1345e0*/  STL.64 [R1+0x1648], R36 ;  /* 0x0016482401007387 */ /* 0x0009e80000100a00 */
[----:B------:R-:W3:Y:S01]  /*1345f0*/  LDL.LU R58, [R1+0x41c] ;  /* 0x00041c00013a7983 */ /* 0x000ee20000300800 */
[----:B------:R-:W-:-:S04]  /*134600*/  LOP3.LUT R35, R35, 0xffff, RZ, 0xc0, !PT ;  /* 0x0000ffff23237812 */ /* 0x000fc800078ec0ff */
[----:B------:R-:W-:-:S05]  /*134610*/  PRMT R35, R35, 0x3340, R0 ;  /* 0x0000334023237816 */ /* 0x000fca0000000000 */
[----:B------:R0:W-:Y:S01]  /*134620*/  STL [R1+0x88], R35 ;  /* 0x0000882301007387 */ /* 0x0001e20000100800 */
[----:B----4-:R-:W-:Y:S02]  /*134630*/  LOP3.LUT R37, R39, 0xffff, RZ, 0xc0, !PT ;  /* 0x0000ffff27257812 */ /* 0x010fe400078ec0ff */
[----:B0-----:R-:W-:Y:S02]  /*134640*/  LOP3.LUT R35, R59, 0xffff, RZ, 0xc0, !PT ;  /* 0x0000ffff3b237812 */ /* 0x001fe400078ec0ff */
[----:B------:R-:W-:Y:S02]  /*134650*/  LOP3.LUT R39, R55, 0xffff, RZ, 0xc0, !PT ;  /* 0x0000ffff37277812 */ /* 0x000fe400078ec0ff */
[----:B--2---:R-:W-:Y:S02]  /*134660*/  LOP3.LUT R38, R52, 0xffff, RZ, 0xc0, !PT ;  /* 0x0000ffff34267812 */ /* 0x004fe400078ec0ff */
[----:B------:R-:W2:Y:S02]  /*134670*/  LDL.LU R52, [R1+0x6a34] ;  /* 0x006a340001347983 */ /* 0x000ea40000300800 */
[----:B------:R-:W-:-:S02]  /*134680*/  PRMT R44, R37, 0x3340, R38 ;  /* 0x00003340252c7816 */ /* 0x000fc40000000026 */
[----:B------:R-:W-:Y:S02]  /*134690*/  SHF.R.U32.HI R37, RZ, 0x8, R37 ;  /* 0x00000008ff257819 */ /* 0x000fe40000011625 */
[----:B------:R-:W-:Y:S02]  /*1346a0*/  SHF.R.U32.HI R38, RZ, 0x8, R38 ;  /* 0x00000008ff267819 */ /* 0x000fe40000011626 */
[----:B---3--:R-:W-:Y:S02]  /*1346b0*/  LOP3.LUT R51, R51, 0xffff, RZ, 0xc0, !PT ;  /* 0x0000ffff33337812 */ /* 0x008fe400078ec0ff */
[----:B------:R-:W-:Y:S02]  /*1346c0*/  LOP3.LUT R36, R50, 0xffff, RZ, 0xc0, !PT ;  /* 0x0000ffff32247812 */ /* 0x000fe400078ec0ff */
[----:B------:R-:W-:-:S04]  /*1346d0*/  PRMT R48, R51, 0x3340, R0 ;  /* 0x0000334033307816 */ /* 0x000fc80000000000 */
[----:B------:R-:W-:Y:S02]  /*1346e0*/  PRMT R50, R44, 0x5410, R48 ;  /* 0x000054102c327816 */ /* 0x000fe40000000030 */
[----:B------:R-:W-:Y:S02]  /*1346f0*/  PRMT R48, R39, 0x3340, R0 ;  /* 0x0000334027307816 */ /* 0x000fe40000000000 */
[----:B------:R-:W-:Y:S01]  /*134700*/  PRMT R44, R35, 0x3340, R36 ;  /* 0x00003340232c7816 */ /* 0x000fe20000000024 */
[----:B------:R-:W-:Y:S03]  /*134710*/  STL [R1+0x6828], R51 ;  /* 0x0068283301007387 */ /* 0x000fe60000100800 */
[----:B------:R-:W-:Y:S01]  /*134720*/  PRMT R44, R44, 0x5410, R48 ;  /* 0x000054102c2c7816 */ /* 0x000fe20000000030 */
[----:B------:R0:W-:Y:S04]  /*134730*/  STL [R1+0x24e0], R50 ;  /* 0x0024e03201007387 */ /* 0x0001e80000100800 */
[----:B------:R-:W-:Y:S04]  /*134740*/  STL [R1+0x6c0], R44 ;  /* 0x0006c02c01007387 */ /* 0x000fe80000100800 */
[----:B------:R-:W3:Y:S01]  /*134750*/  LDL.LU R59, [R1+0x468] ;  /* 0x00046800013b7983 */ /* 0x000ee20000300800 */
[----:B------:R-:W-:-:S03]  /*134760*/  SHF.R.U32.HI R35, RZ, 0x8, R35 ;  /* 0x00000008ff237819 */ /* 0x000fc60000011623 */
[----:B------:R-:W4:Y:S01]  /*134770*/  LDL.LU R55, [R1+0x3e8] ;  /* 0x0003e80001377983 */ /* 0x000f220000300800 */
[----:B------:R-:W-:Y:S02]  /*134780*/  SHF.R.U32.HI R36, RZ, 0x8, R36 ;  /* 0x00000008ff247819 */ /* 0x000fe40000011624 */
[----:B------:R-:W-:Y:S02]  /*134790*/  LOP3.LUT R37, R37, 0xffff, RZ, 0xc0, !PT ;  /* 0x0000ffff25257812 */ /* 0x000fe400078ec0ff */
[----:B------:R-:W-:Y:S02]  /*1347a0*/  LOP3.LUT R38, R38, 0xffff, RZ, 0xc0, !PT ;  /* 0x0000ffff26267812 */ /* 0x000fe400078ec0ff */
[----:B------:R-:W-:Y:S02]  /*1347b0*/  LOP3.LUT R35, R35, 0xffff, RZ, 0xc0, !PT ;  /* 0x0000ffff23237812 */ /* 0x000fe400078ec0ff */
[----:B------:R-:W-:Y:S02]  /*1347c0*/  LOP3.LUT R36, R36, 0xffff, RZ, 0xc0, !PT ;  /* 0x0000ffff24247812 */ /* 0x000fe400078ec0ff */
[----:B0-----:R-:W-:-:S02]  /*1347d0*/  PRMT R50, R37, 0x3340, R38 ;  /* 0x0000334025327816 */ /* 0x001fc40000000026 */
[----:B------:R-:W-:Y:S02]  /*1347e0*/  PRMT R35, R35, 0x3340, R36 ;  /* 0x0000334023237816 */ /* 0x000fe40000000024 */
[----:B------:R-:W-:Y:S02]  /*1347f0*/  LOP3.LUT R37, R29, 0xffff, RZ, 0xc0, !PT ;  /* 0x0000ffff1d257812 */ /* 0x000fe400078ec0ff */
[----:B------:R-:W-:Y:S02]  /*134800*/  LOP3.LUT R36, R31, 0xffff, RZ, 0xc0, !PT ;  /* 0x0000ffff1f247812 */ /* 0x000fe400078ec0ff */
[----:B------:R-:W-:Y:S01]  /*134810*/  LOP3.LUT R38, R58, 0xffff, RZ, 0xc0, !PT ;  /* 0x0000ffff3a267812 */ /* 0x000fe200078ec0ff */
[----:B------:R-:W-:Y:S01]  /*134820*/  VIADD R29, R25, UR6 ;  /* 0x00000006191d7c36 */ /* 0x000fe20008000000 */
[----:B------:R-:W-:Y:S01]  /*134830*/  PRMT R31, R37, 0x3340, R0 ;  /* 0x00003340251f7816 */ /* 0x000fe20000000000 */
[----:B------:R-:W-:Y:S01]  /*134840*/  STL [R1+0x6660], R50 ;  /* 0x0066603201007387 */ /* 0x000fe20000100800 */
[----:B------:R-:W-:Y:S01]  /*134850*/  PRMT R25, R36, 0x3340, R38 ;  /* 0x0000334024197816 */ /* 0x000fe20000000026 */
[----:B------:R-:W-:-:S03]  /*134860*/  ULDC UR6, c[0x0][0x248] ;  /* 0x0000920000067ab9 */ /* 0x000fc60000000800 */
[----:B------:R-:W-:Y:S01]  /*134870*/  PRMT R25, R25, 0x5410, R31 ;  /* 0x0000541019197816 */ /* 0x000fe2000000001f */
[----:B------:R-:W-:Y:S04]  /*134880*/  STL [R1+0x568], R35 ;  /* 0x0005682301007387 */ /* 0x000fe80000100800 */
[----:B------:R0:W-:Y:S04]  /*134890*/  STL [R1+0x20f8], R25 ;  /* 0x0020f81901007387 */ /* 0x0001e80000100800 */
[----:B0-----:R-:W4:Y:S04]  /*1348a0*/  LDL.LU R25, [R1+0x678] ;  /* 0x0006780001197983 */ /* 0x001f280000300800 */
[----:B------:R-:W4:Y:S04]  /*1348b0*/  LDL.LU R31, [R1+0x5a8] ;  /* 0x0005a800011f7983 */ /* 0x000f280000300800 */
[----:B------:R-:W4:Y:S01]  /*1348c0*/  LDL.LU R58, [R1+0x62c] ;  /* 0x00062c00013a7983 */ /* 0x000f220000300800 */
[----:B------:R-:W-:-:S02]  /*1348d0*/  SHF.R.U32.HI R39, RZ, 0x8, R39 ;  /* 0x00000008ff277819 */ /* 0x000fc40000011627 */
[----:B------:R-:W-:Y:S02]  /*1348e0*/  SHF.R.U32.HI R36, RZ, 0x8, R36 ;  /* 0x00000008ff247819 */ /* 0x000fe40000011624 */
[----:B------:R-:W-:Y:S02]  /*1348f0*/  SHF.R.U32.HI R38, RZ, 0x8, R38 ;  /* 0x00000008ff267819 */ /* 0x000fe40000011626 */
[----:B------:R-:W-:Y:S02]  /*134900*/  SHF.R.S32.HI R35, RZ, 0x1f, R29 ;  /* 0x0000001fff237819 */ /* 0x000fe4000001141d */
[----:B------:R-:W-:Y:S02]  /*134910*/  IADD3 R50, P1, R29, R8, RZ ;  /* 0x000000081d327210 */ /* 0x000fe40007f3e0ff */
[----:B------:R-:W-:Y:S02]  /*134920*/  LOP3.LUT R39, R39, 0xffff, RZ, 0xc0, !PT ;  /* 0x0000ffff27277812 */ /* 0x000fe400078ec0ff */
[----:B------:R-:W-:-:S02]  /*134930*/  LOP3.LUT R36, R36, 0xffff, RZ, 0xc0, !PT ;  /* 0x0000ffff24247812 */ /* 0x000fc400078ec0ff */
[----:B------:R-:W-:Y:S01]  /*134940*/  LOP3.LUT R38, R38, 0xffff, RZ, 0xc0, !PT ;  /* 0x0000ffff26267812 */ /* 0x000fe200078ec0ff */
[----:B------:R-:W-:Y:S01]  /*134950*/  IMAD.X R51, R35, 0x1, R26, P1 ;  /* 0x0000000123337824 */ /* 0x000fe200008e061a */
[----:B------:R-:W-:Y:S02]  /*134960*/  PRMT R44, R39, 0x3340, R0 ;  /* 0x00003340272c7816 */ /* 0x000fe40000000000 */
[----:B------:R-:W-:Y:S02]  /*134970*/  PRMT R38, R36, 0x3340, R38 ;  /* 0x0000334024267816 */ /* 0x000fe40000000026 */
[----:B------:R0:W-:Y:S04]  /*134980*/  STL.64 [R1+0x1638], R50 ;  /* 0x0016383201007387 */ /* 0x0001e80000100a00 */
[----:B------:R-:W-:Y:S04]  /*134990*/  STL [R1+0x8c], R44 ;  /* 0x00008c2c01007387 */ /* 0x000fe80000100800 */
[----:B------:R4:W-:Y:S01]  /*1349a0*/  STL [R1+0x5c4], R38 ;  /* 0x0005c42601007387 */ /* 0x0009e20000100800 */
[----:B0-----:R-:W-:-:S05]  /*1349b0*/  IADD3 R50, P1, R29, R10, RZ ;  /* 0x0000000a1d327210 */ /* 0x001fca0007f3e0ff */
[----:B------:R-:W-:Y:S01]  /*1349c0*/  IMAD.X R51, R35, 0x1, R9, P1 ;  /* 0x0000000123337824 */ /* 0x000fe200008e0609 */
[----:B------:R-:W-:-:S04]  /*1349d0*/  SHF.R.U32.HI R37, RZ, 0x8, R37 ;  /* 0x00000008ff257819 */ /* 0x000fc80000011625 */
[----:B------:R-:W-:-:S04]  /*1349e0*/  LOP3.LUT R37, R37, 0xffff, RZ, 0xc0, !PT ;  /* 0x0000ffff25257812 */ /* 0x000fc800078ec0ff */
[--C-:B------:R-:W-:Y:S02]  /*1349f0*/  PRMT R37, R37, 0x3340, R0.reuse ;  /* 0x0000334025257816 */ /* 0x100fe40000000000 */
[----:B--2---:R-:W-:Y:S02]  /*134a00*/  LOP3.LUT R36, R52, 0xffff, RZ, 0xc0, !PT ;  /* 0x0000ffff34247812 */ /* 0x004fe400078ec0ff */
[----:B------:R-:W2:Y:S02]  /*134a10*/  LDL.LU R52, [R1+0x6a30] ;  /* 0x006a300001347983 */ /* 0x000ea40000300800 */
[----:B------:R-:W-:Y:S02]  /*134a20*/  PRMT R48, R36, 0x3340, R0 ;  /* 0x0000334024307816 */ /* 0x000fe40000000000 */
[----:B------:R-:W-:-:S04]  /*134a30*/  SHF.R.U32.HI R36, RZ, 0x8, R36 ;  /* 0x00000008ff247819 */ /* 0x000fc80000011624 */
[----:B------:R-:W-:Y:S02]  /*134a40*/  LOP3.LUT R36, R36, 0xffff, RZ, 0xc0, !PT ;  /* 0x0000ffff24247812 */ /* 0x000fe400078ec0ff */
[----:B---3--:R-:W-:Y:S02]  /*134a50*/  LOP3.LUT R39, R59, 0xffff, RZ, 0xc0, !PT ;  /* 0x0000ffff3b277812 */ /* 0x008fe400078ec0ff */
[----:B----4-:R-:W-:-:S04]  /*134a60*/  LOP3.LUT R38, R55, 0xffff, RZ, 0xc0, !PT ;  /* 0x0000ffff37267812 */ /* 0x010fc800078ec0ff */
[--C-:B------:R-:W-:Y:S02]  /*134a70*/  PRMT R44, R39, 0x3340, R38.reuse ;  /* 0x00003340272c7816 */ /* 0x100fe40000000026 */
[----:B------:R-:W-:Y:S02]  /*134a80*/  SHF.R.U32.HI R38, RZ, 0x8, R38 ;  /* 0x00000008ff267819 */ /* 0x000fe40000011626 */
[----:B------:R-:W-:Y:S02]  /*134a90*/  PRMT R44, R44, 0x5410, R48 ;  /* 0x000054102c2c7816 */ /* 0x000fe40000000030 */
[----:B------:R-:W-:Y:S02]  /*134aa0*/  SHF.R.U32.HI R39, RZ, 0x8, R39 ;  /* 0x00000008ff277819 */ /* 0x000fe40000011627 */
[----:B------:R-:W-:Y:S01]  /*134ab0*/  LOP3.LUT R48, R38, 0xffff, RZ, 0xc0, !PT ;  /* 0x0000ffff26307812 */ /* 0x000fe200078ec0ff */
[----:B------:R0:W-:Y:S04]  /*134ac0*/  STL [R1+0x20f0], R44 ;  /* 0x0020f02c01007387 */ /* 0x0001e80000100800 */
[----:B------:R1:W-:Y:S04]  /*134ad0*/  STL.64 [R1+0x1630], R50 ;  /* 0x0016303201007387 */ /* 0x0003e80000100a00 */
[----:B------:R-:W3:Y:S01]  /*134ae0*/  LDL.LU R38, [R1+0x65c] ;  /* 0x00065c0001267983 */ /* 0x000ee20000300800 */
[----:B0-----:R-:W-:-:S03]  /*134af0*/  LOP3.LUT R44, R39, 0xffff, RZ, 0xc0, !PT ;  /* 0x0000ffff272c7812 */ /* 0x001fc600078ec0ff */
[----:B------:R-:W4:Y:S04]  /*134b00*/  LDL.LU R39, [R1+0x58c] ;  /* 0x00058c0001277983 */ /* 0x000f280000300800 */
[----:B------:R-:W2:Y:S01]  /*134b10*/  LDL.LU R59, [R1+0x60c] ;  /* 0x00060c00013b7983 */ /* 0x000ea20000300800 */
[----:B------:R-:W-:Y:S02]  /*134b20*/  PRMT R48, R44, 0x3340, R48 ;  /* 0x000033402c307816 */ /* 0x000fe40000000030 */
[----:B------:R-:W-:Y:S01]  /*134b30*/  PRMT R44, R36, 0x3340, R0 ;  /* 0x00003340242c7816 */ /* 0x000fe20000000000 */
[----:B------:R-:W2:Y:S01]  /*134b40*/  LDL.LU R55, [R1+0x47c] ;  /* 0x00047c0001377983 */ /* 0x000ea20000300800 */
[----:B-1----:R-:W-:-:S03]  /*134b50*/  IADD3 R50, P1, R29, R7, RZ ;  /* 0x000000071d327210 */ /* 0x002fc60007f3e0ff */
[----:B------:R0:W-:Y:S01]  /*134b60*/  STL [R1+0x480], R48 ;  /* 0x0004803001007387 */ /* 0x0001e20000100800 */
[----:B------:R-:W-:Y:S02]  /*134b70*/  LOP3.LUT R25, R25, 0xffff, RZ, 0xc0, !PT ;  /* 0x0000ffff19197812 */ /* 0x000fe400078ec0ff */
[----:B------:R-:W-:Y:S01]  /*134b80*/  LOP3.LUT R36, R31, 0xffff, RZ, 0xc0, !PT ;  /* 0x0000ffff1f247812 */ /* 0x000fe200078ec0ff */
[----:B------:R1:W-:Y:S01]  /*134b90*/  STL [R1+0x94], R44 ;  /* 0x0000942c01007387 */ /* 0x0003e20000100800 */
[----:B------:R-:W-:Y:S02]  /*134ba0*/  LOP3.LUT R31, R58, 0xffff, RZ, 0xc0, !PT ;  /* 0x0000ffff3a1f7812 */ /* 0x000fe400078ec0ff */
[----:B0-----:R-:W-:Y:S02]  /*134bb0*/  PRMT R48, R36, 0x3340, R0 ;  /* 0x0000334024307816 */ /* 0x001fe40000000000 */
[----:B-1----:R-:W-:Y:S02]  /*134bc0*/  PRMT R44, R25, 0x3340, R31 ;  /* 0x00003340192c7816 */ /* 0x002fe4000000001f */
[----:B------:R-:W-:-:S02]  /*134bd0*/  SHF.R.U32.HI R25, RZ, 0x8, R25 ;  /* 0x00000008ff197819 */ /* 0x000fc40000011619 */
[----:B------:R-:W-:Y:S01]  /*134be0*/  SHF.R.U32.HI R31, RZ, 0x8, R31 ;  /* 0x00000008ff1f7819 */ /* 0x000fe2000001161f */
[----:B------:R-:W-:Y:S01]  /*134bf0*/  IMAD.X R51, R35, 0x1, R49, P1 ;  /* 0x0000000123337824 */ /* 0x000fe200008e0631 */
[----:B------:R-:W-:Y:S02]  /*134c00*/  PRMT R44, R44, 0x5410, R48 ;  /* 0x000054102c2c7816 */ /* 0x000fe40000000030 */
[----:B------:R-:W-:Y:S02]  /*134c10*/  LOP3.LUT R25, R25, 0xffff, RZ, 0xc0, !PT ;  /* 0x0000ffff19197812 */ /* 0x000fe400078ec0ff */
[----:B------:R-:W-:Y:S01]  /*134c20*/  LOP3.LUT R31, R31, 0xffff, RZ, 0xc0, !PT ;  /* 0x0000ffff1f1f7812 */ /* 0x000fe200078ec0ff */
[----:B------:R-:W-:Y:S03]  /*134c30*/  STL [R1+0x20dc], R44 ;  /* 0x0020dc2c01007387 */ /* 0x000fe60000100800 */
[----:B------:R-:W-:Y:S01]  /*134c40*/  PRMT R25, R25, 0x3340, R31 ;  /* 0x0000334019197816 */ /* 0x000fe2000000001f */
[----:B------:R-:W-:Y:S04]  /*134c50*/  STL.64 [R1+0x1620], R50 ;  /* 0x0016203201007387 */ /* 0x000fe80000100a00 */
[----:B------:R-:W2:Y:S04]  /*134c60*/  LDL.LU R31, [R1+0x680] ;  /* 0x00068000011f7983 */ /* 0x000ea80000300800 */
[----:B------:R-:W-:Y:S04]  /*134c70*/  STL [R1+0x90], R37 ;  /* 0x0000902501007387 */ /* 0x000fe80000100800 */
[----:B------:R-:W2:Y:S04]  /*134c80*/  LDL.LU R58, [R1+0x5ac] ;  /* 0x0005ac00013a7983 */ /* 0x000ea80000300800 */
[----:B------:R0:W-:Y:S04]  /*134c90*/  STL [R1+0x564], R25 ;  /* 0x0005641901007387 */ /* 0x0001e80000100800 */
[----:B0-----:R-:W2:Y:S01]  /*134ca0*/  LDL.LU R25, [R1+0x634] ;  /* 0x0006340001197983 */ /* 0x001ea20000300800 */
[----:B------:R-:W-:-:S02]  /*134cb0*/  SHF.R.U32.HI R36, RZ, 0x8, R36 ;  /* 0x00000008ff247819 */ /* 0x000fc40000011624 */
[----:B------:R-:W-:Y:S02]  /*134cc0*/  IADD3 R50, P1, R29, R6, RZ ;  /* 0x000000061d327210 */ /* 0x000fe40007f3e0ff */
[----:B------:R-:W-:-:S03]  /*134cd0*/  LOP3.LUT R36, R36, 0xffff, RZ, 0xc0, !PT ;  /* 0x0000ffff24247812 */ /* 0x000fc600078ec0ff */
[----:B------:R-:W-:Y:S01]  /*134ce0*/  IMAD.X R51, R35, 0x1, R5, P1 ;  /* 0x0000000123337824 */ /* 0x000fe200008e0605 */
[----:B------:R-:W-:-:S04]  /*134cf0*/  PRMT R37, R36, 0x3340, R0 ;  /* 0x0000334024257816 */ /* 0x000fc80000000000 */
[----:B------:R-:W-:Y:S04]  /*134d00*/  STL.64 [R1+0x1628], R50 ;  /* 0x0016283201007387 */ /* 0x000fe80000100a00 */
[----:B------:R2:W-:Y:S01]  /*134d10*/  STL [R1+0x98], R37 ;  /* 0x0000982501007387 */ /* 0x0005e20000100800 */
[----:B---3--:R-:W-:Y:S02]  /*134d20*/  LOP3.LUT R36, R38, 0xffff, RZ, 0xc0, !PT ;  /* 0x0000ffff26247812 */ /* 0x008fe400078ec0ff */
[----:B----4-:R-:W-:Y:S02]  /*134d30*/  LOP3.LUT R38, R39, 0xffff, RZ, 0xc0, !PT ;  /* 0x0000ffff27267812 */ /* 0x010fe400078ec0ff */
[----:B--2---:R-:W-:Y:S02]  /*134d40*/  LOP3.LUT R37, R59, 0xffff, RZ, 0xc0, !PT ;  /* 0x0000ffff3b257812 */ /* 0x004fe400078ec0ff */
[----:B------:R-:W-:-:S02]  /*134d50*/  PRMT R50, R38, 0x3340, R0 ;  /* 0x0000334026327816 */ /* 0x000fc40000000000 */
[----:B------:R-:W-:Y:S02]  /*134d60*/  PRMT R44, R36, 0x3340, R37 ;  /* 0x00003340242c7816 */ /* 0x000fe40000000025 */
[----:B------:R-:W-:Y:S02]  /*134d70*/  LOP3.LUT R48, R55, 0xffff, RZ, 0xc0, !PT ;  /* 0x0000ffff37307812 */ /* 0x000fe400078ec0ff */
[----:B------:R-:W-:Y:S02]  /*134d80*/  PRMT R50, R44, 0x5410, R50 ;  /* 0x000054102c327816 */ /* 0x000fe40000000032 */
[----:B------:R-:W-:Y:S02]  /*134d90*/  LOP3.LUT R39, R52, 0xffff, RZ, 0xc0, !PT ;  /* 0x0000ffff34277812 */ /* 0x000fe400078ec0ff */
[----:B------:R-:W-:Y:S01]  /*134da0*/  SHF.R.U32.HI R44, RZ, 0x8, R48 ;  /* 0x00000008ff2c7819 */ /* 0x000fe20000011630 */
[----:B------:R0:W-:Y:S01]  /*134db0*/  STL [R1+0x20d8], R50 ;  /* 0x0020d83201007387 */ /* 0x0001e20000100800 */
[----:B------:R-:W-:-:S02]  /*134dc0*/  PRMT R48, R48, 0x3340, R39 ;  /* 0x0000334030307816 */ /* 0x000fc40000000027 */
[----:B------:R-:W-:Y:S02]  /*134dd0*/  SHF.R.U32.HI R36, RZ, 0x8, R36 ;  /* 0x00000008ff247819 */ /* 0x000fe40000011624 */
[----:B------:R-:W-:Y:S02]  /*134de0*/  SHF.R.U32.HI R37, RZ, 0x8, R37 ;  /* 0x00000008ff257819 */ /* 0x000fe40000011625 */
[----:B0-----:R-:W-:Y:S02]  /*134df0*/  SHF.R.U32.HI R50, RZ, 0x8, R39 ;  /* 0x00000008ff327819 */ /* 0x001fe40000011627 */
[----:B------:R-:W2:Y:S01]  /*134e00*/  LDL.LU R39, [R1+0x7b4] ;  /* 0x0007b40001277983 */ /* 0x000ea20000300800 */
[----:B------:R-:W-:-:S03]  /*134e10*/  LOP3.LUT R44, R44, 0xffff, RZ, 0xc0, !PT ;  /* 0x0000ffff2c2c7812 */ /* 0x000fc600078ec0ff */
[----:B------:R-:W3:Y:S01]  /*134e20*/  LDL.LU R59, [R1+0x768] ;  /* 0x00076800013b7983 */ /* 0x000ee20000300800 */
[----:B------:R-:W-:-:S03]  /*134e30*/  LOP3.LUT R50, R50, 0xffff, RZ, 0xc0, !PT ;  /* 0x0000ffff32327812 */ /* 0x000fc600078ec0ff */
[----:B------:R-:W4:Y:S01]  /*134e40*/  LDL.LU R55, [R1+0x76c] ;  /* 0x00076c0001377983 */ /* 0x000f220000300800 */
[----:B------:R-:W-:Y:S02]  /*134e50*/  LOP3.LUT R36, R36, 0xffff, RZ, 0xc0, !PT ;  /* 0x0000ffff24247812 */ /* 0x000fe400078ec0ff */
[----:B------:R-:W-:Y:S02]  /*134e60*/  LOP3.LUT R37, R37, 0xffff, RZ, 0xc0, !PT ;  /* 0x0000ffff25257812 */ /* 0x000fe400078ec0ff */
[----:B------:R-:W-:Y:S02]  /*134e70*/  PRMT R52, R44, 0x3340, R50 ;  /* 0x000033402c347816 */ /* 0x000fe40000000032 */
[----:B------:R-:W-:-:S03]  /*134e80*/  PRMT R37, R36, 0x3340, R37 ;  /* 0x0000334024257816 */ /* 0x000fc60000000025 */
[----:B------:R-:W-:Y:S04]  /*134e90*/  STL [R1+0x6664], R52 ;  /* 0x0066643401007387 */ /* 0x000fe80000100800 */
[----:B------:R0:W-:Y:S01]  /*134ea0*/  STL [R1+0x560], R37 ;  /* 0x0005602501007387 */ /* 0x0001e20000100800 */
[----:B------:R-:W-:Y:S02]  /*134eb0*/  LOP3.LUT R36, R31, 0xffff, RZ, 0xc0, !PT ;  /* 0x0000ffff1f247812 */ /* 0x000fe400078ec0ff */
[----:B------:R-:W-:-:S04]  /*134ec0*/  LOP3.LUT R44, R58, 0xffff, RZ, 0xc0, !PT ;  /* 0x0000ffff3a2c7812 */ /* 0x000fc800078ec0ff */
[----:B------:R-:W-:Y:S02]  /*134ed0*/  PRMT R31, R44, 0x3340, R0 ;  /* 0x000033402c1f7816 */ /* 0x000fe40000000000 */
[----:B0-----:R-:W-:-:S04]  /*134ee0*/  LOP3.LUT R37, R25, 0xffff, RZ, 0xc0, !PT ;  /* 0x0000ffff19257812 */ /* 0x001fc800078ec0ff */
[----:B------:R-:W-:-:S04]  /*134ef0*/  PRMT R25, R36, 0x3340, R37 ;  /* 0x0000334024197816 */ /* 0x000fc80000000025 */
[----:B------:R-:W-:Y:S02]  /*134f00*/  PRMT R25, R25, 0x5410, R31 ;  /* 0x0000541019197816 */ /* 0x000fe4000000001f */
[----:B------:R-:W4:Y:S04]  /*134f10*/  LDL.LU R31, [R1+0x7b8] ;  /* 0x0007b800011f7983 */ /* 0x000f280000300800 */
[----:B------:R-:W4:Y:S04]  /*134f20*/  LDL.LU R58, [R1+0x770] ;  /* 0x00077000013a7983 */ /* 0x000f280000300800 */
[----:B------:R0:W-:Y:S04]  /*134f30*/  STL [R1+0x20d0], R25 ;  /* 0x0020d01901007387 */ /* 0x0001e80000100800 */
[----:B0-----:R-:W4:Y:S01]  /*134f40*/  LDL.LU R25, [R1+0x774] ;  /* 0x0007740001197983 */ /* 0x001f220000300800 */
        /* <DEDUP_REMOVED lines=10> */
[----:B------:R-:W-:Y:S04]  /*134ff0*/  STL.64 [R1+0x1618], R50 ;  /* 0x0016183201007387 */ /* 0x000fe80000100a00 */
[----:B------:R-:W-:Y:S04]  /*135000*/  STL [R1+0xa0], R38 ;  /* 0x0000a02601007387 */ /* 0x000fe80000100800 */
[----:B------:R4:W-:Y:S01]  /*135010*/  STL [R1+0x55c], R37 ;  /* 0x00055c2501007387 */ /* 0x0009e20000100800 */
[----:B------:R-:W-:-:S04]  /*135020*/  SHF.R.U32.HI R44, RZ, 0x8, R44 ;  /* 0x00000008ff2c7819 */ /* 0x000fc8000001162c */
[----:B------:R-:W-:Y:S02]  /*135030*/  LOP3.LUT R44, R44, 0xffff, RZ, 0xc0, !PT ;  /* 0x0000ffff2c2c7812 */ /* 0x000fe400078ec0ff */
[----:B--2---:R-:W-:Y:S02]  /*135040*/  LOP3.LUT R36, R39, 0xffff, RZ, 0xc0, !PT ;  /* 0x0000ffff27247812 */ /* 0x004fe400078ec0ff */
[----:B---3--:R-:W-:Y:S02]  /*135050*/  LOP3.LUT R39, R59, 0xffff, RZ, 0xc0, !PT ;  /* 0x0000ffff3b277812 */ /* 0x008fe400078ec0ff */
[----:B----4-:R-:W-:Y:S02]  /*135060*/  LOP3.LUT R37, R55, 0xffff, RZ, 0xc0, !PT ;  /* 0x0000ffff37257812 */ /* 0x010fe400078ec0ff */
[----:B------:R-:W-:Y:S02]  /*135070*/  PRMT R50, R39, 0x3340, R0 ;  /* 0x0000334027327816 */ /* 0x000fe40000000000 */
[----:B------:R-:W-:-:S04]  /*135080*/  PRMT R38, R36, 0x3340, R37 ;  /* 0x0000334024267816 */ /* 0x000fc80000000025 */
[----:B------:R-:W-:Y:S02]  /*135090*/  PRMT R38, R38, 0x5410, R50 ;  /* 0x0000541026267816 */ /* 0x000fe40000000032 */
[----:B------:R-:W-:Y:S02]  /*1350a0*/  IADD3 R50, P1, R29, R2, RZ ;  /* 0x000000021d327210 */ /* 0x000fe40007f3e0ff */
[----:B------:R-:W-:Y:S02]  /*1350b0*/  SHF.R.U32.HI R36, RZ, 0x8, R36 ;  /* 0x00000008ff247819 */ /* 0x000fe40000011624 */
[----:B------:R-:W-:Y:S01]  /*1350c0*/  SHF.R.U32.HI R37, RZ, 0x8, R37 ;  /* 0x00000008ff257819 */ /* 0x000fe20000011625 */
[--C-:B------:R-:W-:Y:S01]  /*1350d0*/  IMAD.X R51, R35, 0x1, R0.reuse, P1 ;  /* 0x0000000123337824 */ /* 0x100fe200008e0600 */
[----:B------:R0:W-:Y:S01]  /*1350e0*/  STL [R1+0x20d4], R38 ;  /* 0x0020d42601007387 */ /* 0x0001e20000100800 */
[----:B------:R-:W-:Y:S02]  /*1350f0*/  LOP3.LUT R36, R36, 0xffff, RZ, 0xc0, !PT ;  /* 0x0000ffff24247812 */ /* 0x000fe400078ec0ff */
[----:B------:R-:W-:Y:S01]  /*135100*/  LOP3.LUT R37, R37, 0xffff, RZ, 0xc0, !PT ;  /* 0x0000ffff25257812 */ /* 0x000fe200078ec0ff */
[----:B0-----:R-:W2:Y:S04]  /*135110*/  LDL.LU R38, [R1+0x794] ;  /* 0x0007940001267983 */ /* 0x001ea80000300800 */
[----:B------:R-:W3:Y:S04]  /*135120*/  LDL.LU R59, [R1+0x758] ;  /* 0x00075800013b7983 */ /* 0x000ee80000300800 */
[----:B------:R-:W4:Y:S04]  /*135130*/  LDL.LU R55, [R1+0x790] ;  /* 0x0007900001377983 */ /* 0x000f280000300800 */
[----:B------:R0:W-:Y:S02]  /*135140*/  STL.64 [R1+0x1610], R50 ;  /* 0x0016103201007387 */ /* 0x0001e40000100a00 */
[----:B0-----:R-:W-:-:S02]  /*135150*/  PRMT R50, R44, 0x3340, R0 ;  /* 0x000033402c327816 */ /* 0x001fc40000000000 */
[----:B------:R-:W-:-:S03]  /*135160*/  PRMT R44, R36, 0x3340, R37 ;  /* 0x00003340242c7816 */ /* 0x000fc60000000025 */
[----:B------:R-:W-:Y:S01]  /*135170*/  STL [R1+0x9c], R50 ;  /* 0x00009c3201007387 */ /* 0x000fe20000100800 */
[----:B------:R-:W-:Y:S02]  /*135180*/  LOP3.LUT R37, R31, 0xffff, RZ, 0xc0, !PT ;  /* 0x0000ffff1f257812 */ /* 0x000fe400078ec0ff */
[----:B------:R-:W-:Y:S01]  /*135190*/  LOP3.LUT R36, R58, 0xffff, RZ, 0xc0, !PT ;  /* 0x0000ffff3a247812 */ /* 0x000fe200078ec0ff */
[----:B------:R0:W-:Y:S03]  /*1351a0*/  STL [R1+0x54c], R44 ;  /* 0x00054c2c01007387 */ /* 0x0001e60000100800 */
        /* <DEDUP_REMOVED lines=8> */
[----:B------:R-:W-:-:S02]  /*135230*/  IADD3 R50, P1, R29, R28, RZ ;  /* 0x0000001c1d327210 */ /* 0x000fc40007f3e0ff */
[----:B------:R-:W-:Y:S02]  /*135240*/  SHF.R.U32.HI R37, RZ, 0x8, R37 ;  /* 0x00000008ff257819 */ /* 0x000fe40000011625 */
[----:B------:R-:W-:Y:S01]  /*135250*/  SHF.R.U32.HI R44, RZ, 0x8, R44 ;  /* 0x00000008ff2c7819 */ /* 0x000fe2000001162c */
[----:B------:R-:W-:Y:S01]  /*135260*/  IMAD.X R51, R35, 0x1, R42, P1 ;  /* 0x0000000123337824 */ /* 0x000fe200008e062a */
[----:B------:R-:W-:Y:S02]  /*135270*/  SHF.R.U32.HI R36, RZ, 0x8, R36 ;  /* 0x00000008ff247819 */ /* 0x000fe40000011624 */
[----:B------:R-:W-:Y:S02]  /*135280*/  LOP3.LUT R37, R37, 0xffff, RZ, 0xc0, !PT ;  /* 0x0000ffff25257812 */ /* 0x000fe400078ec0ff */
[----:B------:R-:W-:Y:S02]  /*135290*/  LOP3.LUT R44, R44, 0xffff, RZ, 0xc0, !PT ;  /* 0x0000ffff2c2c7812 */ /* 0x000fe400078ec0ff */
[----:B------:R-:W-:Y:S01]  /*1352a0*/  LOP3.LUT R36, R36, 0xffff, RZ, 0xc0, !PT ;  /* 0x0000ffff24247812 */ /* 0x000fe200078ec0ff */
[----:B------:R0:W-:Y:S02]  /*1352b0*/  STL.64 [R1+0x1608], R50 ;  /* 0x0016083201007387 */ /* 0x0001e40000100a00 */
[----:B0-----:R-:W-:-:S02]  /*1352c0*/  PRMT R50, R37, 0x3340, R44 ;  /* 0x0000334025327816 */ /* 0x001fc4000000002c */
[----:B------:R-:W-:-:S03]  /*1352d0*/  PRMT R37, R36, 0x3340, R0 ;  /* 0x0000334024257816 */ /* 0x000fc60000000000 */
[----:B------:R-:W-:Y:S04]  /*1352e0*/  STL [R1+0x68fc], R50 ;  /* 0x0068fc3201007387 */ /* 0x000fe80000100800 */
[----:B------:R4:W-:Y:S01]  /*1352f0*/  STL [R1+0xa4], R37 ;  /* 0x0000a42501007387 */ /* 0x0009e20000100800 */
[----:B------:R-:W-:-:S04]  /*135300*/  SHF.R.U32.HI R39, RZ, 0x8, R39 ;  /* 0x00000008ff277819 */ /* 0x000fc80000011627 */
[----:B------:R-:W-:-:S04]  /*135310*/  LOP3.LUT R39, R39, 0xffff, RZ, 0xc0, !PT ;  /* 0x0000ffff27277812 */ /* 0x000fc800078ec0ff */
[--C-:B------:R-:W-:Y:S02]  /*135320*/  PRMT R39, R39, 0x3340, R0.reuse ;  /* 0x0000334027277816 */ /* 0x100fe40000000000 */
[----:B--2---:R-:W-:Y:S02]  /*135330*/  LOP3.LUT R36, R38, 0xffff, RZ, 0xc0, !PT ;  /* 0x0000ffff26247812 */ /* 0x004fe400078ec0ff */
[----:B---3--:R-:W-:Y:S02]  /*135340*/  LOP3.LUT R38, R59, 0xffff, RZ, 0xc0, !PT ;  /* 0x0000ffff3b267812 */ /* 0x008fe400078ec0ff */
[----:B------:R-:W2:Y:S01]  /*135350*/  LDL.LU R59, [R1+0x2c8] ;  /* 0x0002c800013b7983 */ /* 0x000ea20000300800 */
[----:B----4-:R-:W-:Y:S02]  /*135360*/  LOP3.LUT R37, R55, 0xffff, RZ, 0xc0, !PT ;  /* 0x0000ffff37257812 */ /* 0x010fe400078ec0ff */
[----:B------:R-:W-:Y:S01]  /*135370*/  PRMT R50, R38, 0x3340, R0 ;  /* 0x0000334026327816 */ /* 0x000fe20000000000 */
[----:B------:R-:W3:Y:S01]  /*135380*/  LDL.LU R55, [R1+0x180] ;  /* 0x0001800001377983 */ /* 0x000ee20000300800 */
[----:B------:R-:W-:-:S02]  /*135390*/  PRMT R44, R36, 0x3340, R37 ;  /* 0x00003340242c7816 */ /* 0x000fc40000000025 */
[----:B------:R-:W-:Y:S02]  /*1353a0*/  SHF.R.U32.HI R36, RZ, 0x8, R36 ;  /* 0x00000008ff247819 */ /* 0x000fe40000011624 */
        /* <DEDUP_REMOVED lines=11> */
[----:B------:R-:W-:Y:S02]  /*135460*/  SHF.R.U32.HI R38, RZ, 0x8, R38 ;  /* 0x00000008ff267819 */ /* 0x000fe40000011626 */
[----:B0-----:R-:W-:-:S02]  /*135470*/  IADD3 R50, P1, R29, R41, RZ ;  /* 0x000000291d327210 */ /* 0x001fc40007f3e0ff */
[----:B------:R-:W-:Y:S02]  /*135480*/  LOP3.LUT R38, R38, 0xffff, RZ, 0xc0, !PT ;  /* 0x0000ffff26267812 */ /* 0x000fe400078ec0ff */
[----:B------:R-:W-:Y:S02]  /*135490*/  LOP3.LUT R31, R31, 0xffff, RZ, 0xc0, !PT ;  /* 0x0000ffff1f1f7812 */ /* 0x000fe400078ec0ff */
[----:B------:R-:W-:-:S04]  /*1354a0*/  LOP3.LUT R37, R58, 0xffff, RZ, 0xc0, !PT ;  /* 0x0000ffff3a257812 */ /* 0x000fc800078ec0ff */
[--C-:B------:R-:W-:Y:S02]  /*1354b0*/  PRMT R44, R37, 0x3340, R0.reuse ;  /* 0x00003340252c7816 */ /* 0x100fe40000000000 */
[----:B-1----:R-:W-:Y:S01]  /*1354c0*/  LOP3.LUT R36, R25, 0xffff, RZ, 0xc0, !PT ;  /* 0x0000ffff19247812 */ /* 0x002fe200078ec0ff */
[----:B------:R-:W-:Y:S01]  /*1354d0*/  IMAD.X R51, R35, 0x1, R43, P1 ;  /* 0x0000000123337824 */ /* 0x000fe200008e062b */
[----:B------:R-:W-:Y:S01]  /*1354e0*/  PRMT R38, R38, 0x3340, R0 ;  /* 0x0000334026267816 */ /* 0x000fe20000000000 */
[----:B------:R-:W4:Y:S01]  /*1354f0*/  LDL.LU R25, [R1+0x2d0] ;  /* 0x0002d00001197983 */ /* 0x000f220000300800 */
[--C-:B------:R-:W-:Y:S02]  /*135500*/  PRMT R39, R31, 0x3340, R36.reuse ;  /* 0x000033401f277816 */ /* 0x100fe40000000024 */
[----:B------:R-:W-:Y:S02]  /*135510*/  SHF.R.U32.HI R31, RZ, 0x8, R31 ;  /* 0x00000008ff1f7819 */ /* 0x000fe4000001161f */
[----:B------:R-:W-:-:S02]  /*135520*/  SHF.R.U32.HI R36, RZ, 0x8, R36 ;  /* 0x00000008ff247819 */ /* 0x000fc40000011624 */
[----:B------:R-:W-:Y:S02]  /*135530*/  PRMT R39, R39, 0x5410, R44 ;  /* 0x0000541027277816 */ /* 0x000fe4000000002c */
[----:B------:R-:W-:Y:S02]  /*135540*/  LOP3.LUT R31, R31, 0xffff, RZ, 0xc0, !PT ;  /* 0x0000ffff1f1f7812 */ /* 0x000fe400078ec0ff */
[----:B------:R-:W-:Y:S01]  /*135550*/  LOP3.LUT R36, R36, 0xffff, RZ, 0xc0, !PT ;  /* 0x0000ffff24247812 */ /* 0x000fe200078ec0ff */
[----:B------:R-:W-:Y:S03]  /*135560*/  STL [R1+0x768], R39 ;  /* 0x0007682701007387 */ /* 0x000fe60000100800 */
[----:B------:R-:W-:Y:S01]  /*135570*/  PRMT R36, R31, 0x3340, R36 ;  /* 0x000033401f247816 */ /* 0x000fe20000000024 */
[----:B------:R-:W4:Y:S01]  /*135580*/  LDL.LU R43, [R1+0x6a2c] ;  /* 0x006a2c00012b7983 */ /* 0x000f220000300800 */
[----:B------:R-:W-:-:S03]  /*135590*/  LOP3.LUT R44, R47, 0xffff, RZ, 0xc0, !PT ;  /* 0x0000ffff2f2c7812 */ /* 0x000fc600078ec0ff */
[----:B------:R0:W-:Y:S04]  /*1355a0*/  STL.64 [R1+0x15f8], R50 ;  /* 0x0015f83201007387 */ /* 0x0001e80000100a00 */
[----:B------:R-:W-:Y:S04]  /*1355b0*/  STL [R1+0xb0], R38 ;  /* 0x0000b02601007387 */ /* 0x000fe80000100800 */
[----:B------:R3:W-:Y:S04]  /*1355c0*/  STL [R1+0x540], R36 ;  /* 0x0005402401007387 */ /* 0x0007e80000100800 */
[----:B------:R-:W4:Y:S04]  /*1355d0*/  LDL.LU R47, [R1+0x6a28] ;  /* 0x006a2800012f7983 */ /* 0x000f280000300800 */
[----:B0-----:R-:W4:Y:S01]  /*1355e0*/  LDL.LU R50, [R1+0x14] ;  /* 0x0000140001327983 */ /* 0x001f220000300800 */
[----:B------:R-:W-:-:S02]  /*1355f0*/  PRMT R39, R44, 0x3340, R0 ;  /* 0x000033402c277816 */ /* 0x000fc40000000000 */
[----:B------:R-:W-:-:S04]  /*135600*/  SHF.R.U32.HI R37, RZ, 0x8, R37 ;  /* 0x00000008ff257819 */ /* 0x000fc80000011625 */
[----:B------:R-:W-:-:S04]  /*135610*/  LOP3.LUT R37, R37, 0xffff, RZ, 0xc0, !PT ;  /* 0x0000ffff25257812 */ /* 0x000fc800078ec0ff */
[----:B------:R-:W-:Y:S02]  /*135620*/  PRMT R37, R37, 0x3340, R0 ;  /* 0x0000334025257816 */ /* 0x000fe40000000000 */
[----:B------:R-:W-:-:S04]  /*135630*/  SHF.R.U32.HI R44, RZ, 0x8, R44 ;  /* 0x00000008ff2c7819 */ /* 0x000fc8000001162c */
[----:B------:R-:W-:Y:S02]  /*135640*/  LOP3.LUT R44, R44, 0xffff, RZ, 0xc0, !PT ;  /* 0x0000ffff2c2c7812 */ /* 0x000fe400078ec0ff */
[----:B--2---:R-:W-:Y:S02]  /*135650*/  LOP3.LUT R31, R59, 0xffff, RZ, 0xc0, !PT ;  /* 0x0000ffff3b1f7812 */ /* 0x004fe400078ec0ff */
[----:B---3--:R-:W-:-:S04]  /*135660*/  LOP3.LUT R36, R55, 0xffff, RZ, 0xc0, !PT ;  /* 0x0000ffff37247812 */ /* 0x008fc800078ec0ff */
[--C-:B------:R-:W-:Y:S02]  /*135670*/  PRMT R38, R31, 0x3340, R36.reuse ;  /* 0x000033401f267816 */ /* 0x100fe40000000024 */
[----:B------:R-:W-:Y:S02]  /*135680*/  SHF.R.U32.HI R31, RZ, 0x8, R31 ;  /* 0x00000008ff1f7819 */ /* 0x000fe4000001161f */
[----:B------:R-:W-:Y:S02]  /*135690*/  PRMT R51, R38, 0x5410, R39 ;  /* 0x0000541026337816 */ /* 0x000fe40000000027 */
[----:B------:R-:W-:Y:S02]  /*1356a0*/  SHF.R.U32.HI R36, RZ, 0x8, R36 ;  /* 0x00000008ff247819 */ /* 0x000fe40000011624 */
[----:B------:R-:W-:Y:S02]  /*1356b0*/  IADD3 R38, P1, R29, R27, RZ ;  /* 0x0000001b1d267210 */ /* 0x000fe40007f3e0ff */
[----:B------:R-:W-:-:S02]  /*1356c0*/  LOP3.LUT R31, R31, 0xffff, RZ, 0xc0, !PT ;  /* 0x0000ffff1f1f7812 */ /* 0x000fc400078ec0ff */
[----:B------:R-:W-:Y:S01]  /*1356d0*/  LOP3.LUT R36, R36, 0xffff, RZ, 0xc0, !PT ;  /* 0x0000ffff24247812 */ /* 0x000fe200078ec0ff */
[----:B------:R-:W-:Y:S01]  /*1356e0*/  IMAD.X R39, R35, 0x1, R22, P1 ;  /* 0x0000000123277824 */ /* 0x000fe200008e0616 */
[----:B------:R-:W-:Y:S02]  /*1356f0*/  STL [R1+0x760], R51 ;  /* 0x0007603301007387 */ /* 0x000fe40000100800 */
[----:B------:R-:W-:Y:S02]  /*135700*/  PRMT R36, R31, 0x3340, R36 ;  /* 0x000033401f247816 */ /* 0x000fe40000000024 */
[----:B------:R-:W2:Y:S01]  /*135710*/  LDL.LU R59, [R1+0x4d8] ;  /* 0x0004d800013b7983 */ /* 0x000ea20000300800 */
[----:B------:R-:W-:-:S03]  /*135720*/  LOP3.LUT R31, R56, 0xffff, RZ, 0xc0, !PT ;  /* 0x0000ffff381f7812 */ /* 0x000fc600078ec0ff */
[----:B------:R-:W3:Y:S04]  /*135730*/  LDL.LU R55, [R1+0x3e0] ;  /* 0x0003e00001377983 */ /* 0x000ee80000300800 */
[----:B------:R-:W-:Y:S04]  /*135740*/  STL.64 [R1+0x15f0], R38 ;  /* 0x0015f02601007387 */ /* 0x000fe80000100a00 */
[----:B------:R-:W-:Y:S04]  /*135750*/  STL [R1+0xac], R37 ;  /* 0x0000ac2501007387 */ /* 0x000fe80000100800 */
[----:B------:R0:W-:Y:S04]  /*135760*/  STL [R1+0x468], R36 ;  /* 0x0004682401007387 */ /* 0x0001e80000100800 */
[----:B------:R-:W3:Y:S01]  /*135770*/  LDL.LU R56, [R1+0x6a24] ;  /* 0x006a240001387983 */ /* 0x000ee20000300800 */
[----:B0-----:R-:W-:-:S02]  /*135780*/  PRMT R36, R31, 0x3340, R0 ;  /* 0x000033401f247816 */ /* 0x001fc40000000000 */
[----:B----4-:R-:W-:Y:S02]  /*135790*/  LOP3.LUT R38, R25, 0xffff, RZ, 0xc0, !PT ;  /* 0x0000ffff19267812 */ /* 0x010fe400078ec0ff */
[----:B------:R-:W-:Y:S02]  /*1357a0*/  LOP3.LUT R39, R47, 0xffff, RZ, 0xc0, !PT ;  /* 0x0000ffff2f277812 */ /* 0x000fe400078ec0ff */
[----:B------:R-:W4:Y:S02]  /*1357b0*/  LDL.LU R47, [R1+0x6a20] ;  /* 0x006a2000012f7983 */ /* 0x000f240000300800 */
[--C-:B------:R-:W-:Y:S02]  /*1357c0*/  PRMT R25, R38, 0x3340, R39.reuse ;  /* 0x0000334026197816 */ /* 0x100fe40000000027 */
[----:B------:R-:W-:Y:S02]  /*1357d0*/  SHF.R.U32.HI R38, RZ, 0x8, R38 ;  /* 0x00000008ff267819 */ /* 0x000fe40000011626 */
[----:B------:R-:W-:-:S02]  /*1357e0*/  SHF.R.U32.HI R39, RZ, 0x8, R39 ;  /* 0x00000008ff277819 */ /* 0x000fc40000011627 */
[----:B------:R-:W-:Y:S02]  /*1357f0*/  PRMT R51, R25, 0x5410, R36 ;  /* 0x0000541019337816 */ /* 0x000fe40000000024 */
[----:B------:R-:W-:Y:S01]  /*135800*/  IADD3 R36, P1, R29, R61, RZ ;  /* 0x0000003d1d247210 */ /* 0x000fe20007f3e0ff */
[----:B------:R-:W4:Y:S01]  /*135810*/  LDL.LU R25, [R1+0x2b4] ;  /* 0x0002b40001197983 */ /* 0x000f220000300800 */
[----:B------:R-:W-:Y:S02]  /*135820*/  LOP3.LUT R38, R38, 0xffff, RZ, 0xc0, !PT ;  /* 0x0000ffff26267812 */ /* 0x000fe400078ec0ff */
[----:B------:R-:W-:Y:S01]  /*135830*/  LOP3.LUT R39, R39, 0xffff, RZ, 0xc0, !PT ;  /* 0x0000ffff27277812 */ /* 0x000fe200078ec0ff */
[----:B------:R0:W-:Y:S01]  /*135840*/  STL [R1+0x764], R51 ;  /* 0x0007643301007387 */ /* 0x0001e20000100800 */
[----:B------:R-:W-:Y:S01]  /*135850*/  IMAD.X R37, R35, 0x1, R60, P1 ;  /* 0x0000000123257824 */ /* 0x000fe200008e063c */
[----:B0-----:R-:W-:Y:S02]  /*135860*/  PRMT R51, R44, 0x3340, R0 ;  /* 0x000033402c337816 */ /* 0x001fe40000000000 */
[----:B------:R-:W-:-:S02]  /*135870*/  PRMT R44, R38, 0x3340, R39 ;  /* 0x00003340262c7816 */ /* 0x000fc40000000027 */
[----:B------:R-:W-:Y:S01]  /*135880*/  IADD3 R38, P1, R29, R50, RZ ;  /* 0x000000321d267210 */ /* 0x000fe20007f3e0ff */
[----:B------:R0:W-:Y:S04]  /*135890*/  STL.64 [R1+0x15e0], R36 ;  /* 0x0015e02401007387 */ /* 0x0001e80000100a00 */
[----:B------:R-:W-:Y:S01]  /*1358a0*/  IMAD.X R39, R35, 0x1, R16, P1 ;  /* 0x0000000123277824 */ /* 0x000fe200008e0610 */
[----:B0-----:R-:W4:Y:S04]  /*1358b0*/  LDL.LU.64 R36, [R1+0x6a18] ;  /* 0x006a180001247983 */ /* 0x001f280000300a00 */
[----:B------:R-:W-:Y:S04]  /*1358c0*/  STL [R1+0xb4], R51 ;  /* 0x0000b43301007387 */ /* 0x000fe80000100800 */
[----:B------:R-:W-:Y:S04]  /*1358d0*/  STL [R1+0x518], R44 ;  /* 0x0005182c01007387 */ /* 0x000fe80000100800 */
[----:B------:R0:W-:Y:S04]  /*1358e0*/  STL.64 [R1+0x15e8], R38 ;  /* 0x0015e82601007387 */ /* 0x0001e80000100a00 */
[----:B0-----:R-:W4:Y:S01]  /*1358f0*/  LDL.LU R38, [R1+0x6a14] ;  /* 0x006a140001267983 */ /* 0x001f220000300800 */
[----:B------:R-:W-:-:S04]  /*135900*/  SHF.R.U32.HI R31, RZ, 0x8, R31 ;  /* 0x00000008ff1f7819 */ /* 0x000fc8000001161f */
[----:B------:R-:W-:-:S04]  /*135910*/  LOP3.LUT R31, R31, 0xffff, RZ, 0xc0, !PT ;  /* 0x0000ffff1f1f7812 */ /* 0x000fc800078ec0ff */
[----:B------:R-:W-:-:S05]  /*135920*/  PRMT R39, R31, 0x3340, R0 ;  /* 0x000033401f277816 */ /* 0x000fca0000000000 */
[----:B------:R4:W-:Y:S01]  /*135930*/  STL [R1+0xb8], R39 ;  /* 0x0000b82701007387 */ /* 0x0009e20000100800 */
[----:B------:R-:W-:Y:S02]  /*135940*/  IADD3 R58, P1, R29, R19, RZ ;  /* 0x000000131d3a7210 */ /* 0x000fe40007f3e0ff */
[----:B--2---:R-:W-:Y:S02]  /*135950*/  LOP3.LUT R31, R59, 0xffff, RZ, 0xc0, !PT ;  /* 0x0000ffff3b1f7812 */ /* 0x004fe400078ec0ff */
[----:B---3--:R-:W-:-:S04]  /*135960*/  LOP3.LUT R44, R55, 0xffff, RZ, 0xc0, !PT ;  /* 0x0000ffff372c7812 */ /* 0x008fc800078ec0ff */
[----:B------:R-:W-:Y:S01]  /*135970*/  PRMT R51, R44, 0x3340, R0 ;  /* 0x000033402c337816 */ /* 0x000fe20000000000 */
[----:B------:R-:W-:Y:S01]  /*135980*/  IMAD.X R59, R35, 0x1, R23, P1 ;  /* 0x00000001233b7824 */ /* 0x000fe200008e0617 */
[----:B----4-:R-:W-:-:S04]  /*135990*/  LOP3.LUT R39, R47, 0xffff, RZ, 0xc0, !PT ;  /* 0x0000ffff2f277812 */ /* 0x010fc800078ec0ff */
[----:B------:R-:W-:-:S04]  /*1359a0*/  PRMT R47, R31, 0x3340, R39 ;  /* 0x000033401f2f7816 */ /* 0x000fc80000000027 */
[----:B------:R-:W-:Y:S02]  /*1359b0*/  PRMT R47, R47, 0x5410, R51 ;  /* 0x000054102f2f7816 */ /* 0x000fe40000000033 */
[----:B------:R-:W-:Y:S02]  /*1359c0*/  SHF.R.U32.HI R31, RZ, 0x8, R31 ;  /* 0x00000008ff1f7819 */ /* 0x000fe4000001161f */
[----:B------:R-:W-:Y:S01]  /*1359d0*/  SHF.R.U32.HI R39, RZ, 0x8, R39 ;  /* 0x00000008ff277819 */ /* 0x000fe20000011627 */
[----:B------:R0:W-:Y:S01]  /*1359e0*/  STL [R1+0x74c], R47 ;  /* 0x00074c2f01007387 */ /* 0x0001e20000100800 */
[----:B------:R-:W-:Y:S02]  /*1359f0*/  LOP3.LUT R31, R31, 0xffff, RZ, 0xc0, !PT ;  /* 0x0000ffff1f1f7812 */ /* 0x000fe400078ec0ff */
[----:B0-----:R-:W-:Y:S02]  /*135a00*/  PRMT R47, R45, 0x3340, R0 ;  /* 0x000033402d2f7816 */ /* 0x001fe40000000000 */
[----:B------:R-:W-:Y:S01]  /*135a10*/  LOP3.LUT R45, R39, 0xffff, RZ, 0xc0, !PT ;  /* 0x0000ffff272d7812 */ /* 0x000fe200078ec0ff */
[----:B------:R0:W-:Y:S03]  /*135a20*/  STL.64 [R1+0x15d8], R58 ;  /* 0x0015d83a01007387 */ /* 0x0001e60000100a00 */
[----:B------:R-:W-:-:S02]  /*135a30*/  PRMT R31, R31, 0x3340, R45 ;  /* 0x000033401f1f7816 */ /* 0x000fc4000000002d */
[----:B------:R-:W-:Y:S02]  /*135a40*/  LOP3.LUT R25, R25, 0xffff, RZ, 0xc0, !PT ;  /* 0x0000ffff19197812 */ /* 0x000fe400078ec0ff */
[----:B------:R-:W-:Y:S01]  /*135a50*/  LOP3.LUT R45, R30, 0xffff, RZ, 0xc0, !PT ;  /* 0x0000ffff1e2d7812 */ /* 0x000fe200078ec0ff */
[----:B0-----:R-:W2:Y:S04]  /*135a60*/  LDL.LU R58, [R1+0x6a10] ;  /* 0x006a1000013a7983 */ /* 0x001ea80000300800 */
[----:B------:R0:W-:Y:S01]  /*135a70*/  STL [R1+0x514], R31 ;  /* 0x0005141f01007387 */ /* 0x0001e20000100800 */
[--C-:B------:R-:W-:Y:S02]  /*135a80*/  PRMT R39, R54, 0x3340, R0.reuse ;  /* 0x0000334036277816 */ /* 0x100fe40000000000 */
[----:B------:R-:W-:Y:S01]  /*135a90*/  PRMT R52, R45, 0x3340, R0 ;  /* 0x000033402d347816 */ /* 0x000fe20000000000 */
[----:B------:R-:W3:Y:S01]  /*135aa0*/  LDL.LU R30, [R1+0x6a0c] ;  /* 0x006a0c00011e7983 */ /* 0x000ee20000300800 */
[----:B------:R-:W-:-:S05]  /*135ab0*/  IADD3 R54, P1, R29, R21, RZ ;  /* 0x000000151d367210 */ /* 0x000fca0007f3e0ff */
[----:B------:R-:W-:Y:S01]  /*135ac0*/  IMAD.X R55, R35, 0x1, R33, P1 ;  /* 0x0000000123377824 */ /* 0x000fe200008e0621 */
[----:B0-----:R-:W-:Y:S02]  /*135ad0*/  LOP3.LUT R31, R38, 0xffff, RZ, 0xc0, !PT ;  /* 0x0000ffff261f7812 */ /* 0x001fe400078ec0ff */
[----:B------:R-:W4:Y:S02]  /*135ae0*/  LDL.LU R38, [R1+0x6a08] ;  /* 0x006a080001267983 */ /* 0x000f240000300800 */
[----:B------:R-:W-:-:S04]  /*135af0*/  PRMT R51, R25, 0x3340, R31 ;  /* 0x0000334019337816 */ /* 0x000fc8000000001f */
[----:B------:R-:W-:-:S05]  /*135b00*/  PRMT R51, R51, 0x5410, R52 ;  /* 0x0000541033337816 */ /* 0x000fca0000000034 */
[----:B------:R-:W-:Y:S04]  /*135b10*/  STL [R1+0x740], R51 ;  /* 0x0007403301007387 */ /* 0x000fe80000100800 */
[----:B------:R0:W-:Y:S04]  /*135b20*/  STL.64 [R1+0x15d0], R54 ;  /* 0x0015d03601007387 */ /* 0x0001e80000100a00 */
[----:B0-----:R-:W2:Y:S02]  /*135b30*/  LDL.LU.64 R54, [R1+0x6a00] ;  /* 0x006a000001367983 */ /* 0x001ea40000300a00 */
[----:B--2---:R-:W-:-:S04]  /*135b40*/  LOP3.LUT R54, R54, 0xffff, RZ, 0xc0, !PT ;  /* 0x0000ffff36367812 */ /* 0x004fc800078ec0ff */
[----:B------:R-:W-:-:S04]  /*135b50*/  PRMT R51, R54, 0x3340, R0 ;  /* 0x0000334036337816 */ /* 0x000fc80000000000 */
[----:B------:R-:W-:Y:S02]  /*135b60*/  PRMT R51, R48, 0x5410, R51 ;  /* 0x0000541030337816 */ /* 0x000fe40000000033 */
[----:B------:R-:W-:Y:S02]  /*135b70*/  PRMT R48, R46, 0x5410, R47 ;  /* 0x000054102e307816 */ /* 0x000fe4000000002f */
[----:B------:R-:W-:Y:S01]  /*135b80*/  IADD3 R46, P1, R29, R11, RZ ;  /* 0x0000000b1d2e7210 */ /* 0x000fe20007f3e0ff */
[----:B------:R-:W-:Y:S04]  /*135b90*/  STL [R1+0x6830], R54 ;  /* 0x0068303601007387 */ /* 0x000fe80000100800 */
[----:B------:R-:W-:Y:S01]  /*135ba0*/  IMAD.X R47, R35, 0x1, R13, P1 ;  /* 0x00000001232f7824 */ /* 0x000fe200008e060d */
[----:B------:R-:W-:Y:S04]  /*135bb0*/  STL [R1+0x24b8], R51 ;  /* 0x0024b83301007387 */ /* 0x000fe80000100800 */
[----:B------:R-:W-:Y:S04]  /*135bc0*/  STL [R1+0x24bc], R48 ;  /* 0x0024bc3001007387 */ /* 0x000fe80000100800 */
[----:B------:R0:W-:Y:S04]  /*135bd0*/  STL.64 [R1+0x15c0], R46 ;  /* 0x0015c02e01007387 */ /* 0x0001e80000100a00 */
[----:B0-----:R-:W2:Y:S01]  /*135be0*/  LDL.LU R46, [R1+0x69fc] ;  /* 0x0069fc00012e7983 */ /* 0x001ea20000300800 */
[----:B------:R-:W-:-:S02]  /*135bf0*/  SHF.R.U32.HI R25, RZ, 0x8, R25 ;  /* 0x00000008ff197819 */ /* 0x000fc40000011619 */
[----:B------:R-:W-:Y:S02]  /*135c00*/  SHF.R.U32.HI R31, RZ, 0x8, R31 ;  /* 0x00000008ff1f7819 */ /* 0x000fe4000001161f */
[----:B------:R-:W-:Y:S02]  /*135c10*/  LOP3.LUT R25, R25, 0xffff, RZ, 0xc0, !PT ;  /* 0x0000ffff19197812 */ /* 0x000fe400078ec0ff */
[----:B------:R-:W-:-:S04]  /*135c20*/  LOP3.LUT R31, R31, 0xffff, RZ, 0xc0, !PT ;  /* 0x0000ffff1f1f7812 */ /* 0x000fc800078ec0ff */
[----:B------:R-:W-:Y:S02]  /*135c30*/  PRMT R25, R25, 0x3340, R31 ;  /* 0x0000334019197816 */ /* 0x000fe4000000001f */
[----:B--2---:R-:W-:-:S05]  /*135c40*/  LOP3.LUT R46, R46, 0xffff, RZ, 0xc0, !PT ;  /* 0x0000ffff2e2e7812 */ /* 0x004fca00078ec0ff */
[----:B------:R0:W-:Y:S02]  /*135c50*/  STL [R1+0x2540], R46 ;  /* 0x0025402e01007387 */ /* 0x0001e40000100800 */
[----:B0-----:R-:W-:-:S04]  /*135c60*/  PRMT R46, R46, 0x3340, R0 ;  /* 0x000033402e2e7816 */ /* 0x001fc80000000000 */
[----:B------:R-:W-:Y:S02]  /*135c70*/  PRMT R37, R37, 0x5410, R46 ;  /* 0x0000541025257816 */ /* 0x000fe4000000002e */
[----:B------:R-:W-:-:S05]  /*135c80*/  IADD3 R46, P1, R29, R12, RZ ;  /* 0x0000000c1d2e7210 */ /* 0x000fca0007f3e0ff */
[----:B------:R-:W-:Y:S01]  /*135c90*/  IMAD.X R47, R35, 0x1, R14, P1 ;  /* 0x00000001232f7824 */ /* 0x000fe200008e060e */
[----:B------:R-:W-:Y:S04]  /*135ca0*/  STL [R1+0x24c0], R37 ;  /* 0x0024c02501007387 */ /* 0x000fe80000100800 */
[----:B------:R4:W-:Y:S02]  /*135cb0*/  STL.64 [R1+0x15c8], R46 ;  /* 0x0015c82e01007387 */ /* 0x0009e40000100a00 */
[----:B----4-:R-:W-:Y:S02]  /*135cc0*/  LOP3.LUT R47, R38, 0xffff, RZ, 0xc0, !PT ;  /* 0x0000ffff262f7812 */ /* 0x010fe400078ec0ff */
[----:B------:R-:W2:Y:S02]  /*135cd0*/  LDL.LU R46, [R1+0x69f8] ;  /* 0x0069f800012e7983 */ /* 0x000ea40000300800 */
[----:B------:R-:W-:-:S04]  /*135ce0*/  PRMT R35, R47, 0x3340, R0 ;  /* 0x000033402f237816 */ /* 0x000fc80000000000 */
[----:B------:R-:W-:Y:S01]  /*135cf0*/  PRMT R32, R32, 0x5410, R35 ;  /* 0x0000541020207816 */ /* 0x000fe20000000023 */
[----:B------:R-:W-:Y:S01]  /*135d00*/  STL [R1+0x681c], R47 ;  /* 0x00681c2f01007387 */ /* 0x000fe20000100800 */
[----:B---3--:R-:W-:-:S03]  /*135d10*/  LOP3.LUT R38, R30, 0xffff, RZ, 0xc0, !PT ;  /* 0x0000ffff1e267812 */ /* 0x008fc600078ec0ff */
[----:B------:R-:W-:Y:S04]  /*135d20*/  STL [R1+0x24c4], R32 ;  /* 0x0024c42001007387 */ /* 0x000fe80000100800 */
[----:B------:R0:W-:Y:S01]  /*135d30*/  STL [R1+0x510], R25 ;  /* 0x0005101901007387 */ /* 0x0001e20000100800 */
[----:B------:R-:W-:Y:S01]  /*135d40*/  VIADD R30, R29, UR6 ;  /* 0x000000061d1e7c36 */ /* 0x000fe20008000000 */
[----:B------:R-:W-:Y:S01]  /*135d50*/  LOP3.LUT R55, R55, 0xffff, RZ, 0xc0, !PT ;  /* 0x0000ffff37377812 */ /* 0x000fe200078ec0ff */
[----:B------:R-:W-:Y:S01]  /*135d60*/  ULDC UR6, c[0x0][0x248] ;  /* 0x0000920000067ab9 */ /* 0x000fe20000000800 */
[----:B------:R1:W-:Y:S04]  /*135d70*/  STL [R1+0x680c], R38 ;  /* 0x00680c2601007387 */ /* 0x0003e80000100800 */
[----:B------:R-:W3:Y:S01]  /*135d80*/  LDL.LU R31, [R1+0x504] ;  /* 0x00050400011f7983 */ /* 0x000ee20000300800 */
[----:B0-----:R-:W-:-:S03]  /*135d90*/  PRMT R25, R38, 0x3340, R0 ;  /* 0x0000334026197816 */ /* 0x001fc60000000000 */
[----:B------:R-:W4:Y:S01]  /*135da0*/  LDL.LU R37, [R1+0x3f0] ;  /* 0x0003f00001257983 */ /* 0x000f220000300800 */
[----:B------:R-:W-:-:S03]  /*135db0*/  PRMT R24, R24, 0x5410, R25 ;  /* 0x0000541018187816 */ /* 0x000fc60000000019 */
[----:B------:R-:W2:Y:S01]  /*135dc0*/  LDL.LU R32, [R1+0x474] ;  /* 0x0004740001207983 */ /* 0x000ea20000300800 */
[----:B------:R-:W-:-:S03]  /*135dd0*/  SHF.R.S32.HI R35, RZ, 0x1f, R30 ;  /* 0x0000001fff237819 */ /* 0x000fc6000001141e */
[----:B------:R-:W2:Y:S04]  /*135de0*/  LDL.LU R29, [R1+0x4c8] ;  /* 0x0004c800011d7983 */ /* 0x000ea80000300800 */
[----:B------:R-:W2:Y:S04]  /*135df0*/  LDL.LU R59, [R1+0x43c] ;  /* 0x00043c00013b7983 */ /* 0x000ea80000300800 */
[----:B------:R0:W-:Y:S01]  /*135e00*/  STL [R1+0x24cc], R24 ;  /* 0x0024cc1801007387 */ /* 0x0001e20000100800 */
[----:B-1----:R-:W-:Y:S02]  /*135e10*/  SHF.R.U32.HI R38, RZ, 0x8, R45 ;  /* 0x00000008ff267819 */ /* 0x002fe4000001162d */
[----:B0-----:R-:W-:-:S02]  /*135e20*/  IADD3 R24, P1, R30, R8, RZ ;  /* 0x000000081e187210 */ /* 0x001fc40007f3e0ff */
[----:B------:R-:W-:-:S03]  /*135e30*/  LOP3.LUT R38, R38, 0xffff, RZ, 0xc0, !PT ;  /* 0x0000ffff26267812 */ /* 0x000fc600078ec0ff */
[----:B------:R-:W-:Y:S01]  /*135e40*/  IMAD.X R25, R35, 0x1, R26, P1 ;  /* 0x0000000123197824 */ /* 0x000fe200008e061a */
[----:B------:R-:W-:Y:S02]  /*135e50*/  PRMT R45, R18, 0x5410, R39 ;  /* 0x00005410122d7816 */ /* 0x000fe40000000027 */
[----:B------:R-:W-:Y:S02]  /*135e60*/  PRMT R39, R38, 0x3340, R0 ;  /* 0x0000334026277816 */ /* 0x000fe40000000000 */
[----:B------:R0:W-:Y:S01]  /*135e70*/  STL.64 [R1+0x15b0], R24 ;  /* 0x0015b01801007387 */ /* 0x0001e20000100a00 */
[----:B------:R-:W-:-:S03]  /*135e80*/  LOP3.LUT R38, R58, 0xffff, RZ, 0xc0, !PT ;  /* 0x0000ffff3a267812 */ /* 0x000fc600078ec0ff */
[----:B0-----:R-:W2:Y:S04]  /*135e90*/  LDL.LU.64 R24, [R1+0x69f0] ;  /* 0x0069f00001187983 */ /* 0x001ea80000300a00 */
[----:B------:R-:W2:Y:S04]  /*135ea0*/  LDL.LU R18, [R1+0x69e8] ;  /* 0x0069e80001127983 */ /* 0x000ea80000300800 */
[----:B------:R-:W-:Y:S04]  /*135eb0*/  STL [R1+0x24d0], R45 ;  /* 0x0024d02d01007387 */ /* 0x000fe80000100800 */
[----:B------:R-:W2:Y:S04]  /*135ec0*/  LDL.LU R58, [R1+0x69e4] ;  /* 0x0069e400013a7983 */ /* 0x000ea80000300800 */
[----:B------:R0:W-:Y:S01]  /*135ed0*/  STL [R1+0xbc], R39 ;  /* 0x0000bc2701007387 */ /* 0x0001e20000100800 */
[----:B------:R-:W-:-:S02]  /*135ee0*/  SHF.R.U32.HI R44, RZ, 0x8, R44 ;  /* 0x00000008ff2c7819 */ /* 0x000fc4000001162c */
[----:B------:R-:W-:Y:S02]  /*135ef0*/  PRMT R47, R55, 0x3340, R0 ;  /* 0x00003340372f7816 */ /* 0x000fe40000000000 */
[----:B0-----:R-:W-:-:S04]  /*135f00*/  LOP3.LUT R39, R56, 0xffff, RZ, 0xc0, !PT ;  /* 0x0000ffff38277812 */ /* 0x001fc800078ec0ff */
[--C-:B------:R-:W-:Y:S02]  /*135f10*/  PRMT R45, R38, 0x3340, R39.reuse ;  /* 0x00003340262d7816 */ /* 0x100fe40000000027 */
[----:B------:R-:W-:Y:S02]  /*135f20*/  SHF.R.U32.HI R38, RZ, 0x8, R38 ;  /* 0x00000008ff267819 */ /* 0x000fe40000011626 */
[----:B------:R-:W-:Y:S02]  /*135f30*/  SHF.R.U32.HI R39, RZ, 0x8, R39 ;  /* 0x00000008ff277819 */ /* 0x000fe40000011627 */
[----:B------:R-:W-:Y:S02]  /*135f40*/  IADD3 R54, P1, R30, R10, RZ ;  /* 0x0000000a1e367210 */ /* 0x000fe40007f3e0ff */
[----:B------:R-:W-:Y:S02]  /*135f50*/  LOP3.LUT R38, R38, 0xffff, RZ, 0xc0, !PT ;  /* 0x0000ffff26267812 */ /* 0x000fe400078ec0ff */
[----:B------:R-:W-:Y:S01]  /*135f60*/  LOP3.LUT R39, R39, 0xffff, RZ, 0xc0, !PT ;  /* 0x0000ffff27277812 */ /* 0x000fe200078ec0ff */
[----:B------:R0:W-:Y:S01]  /*135f70*/  STL [R1+0x6834], R55 ;  /* 0x0068343701007387 */ /* 0x0001e20000100800 */
[----:B------:R-:W-:-:S02]  /*135f80*/  LOP3.LUT R44, R44, 0xffff, RZ, 0xc0, !PT ;  /* 0x0000ffff2c2c7812 */ /* 0x000fc400078ec0ff */
[----:B------:R-:W-:Y:S02]  /*135f90*/  PRMT R45, R45, 0x5410, R47 ;  /* 0x000054102d2d7816 */ /* 0x000fe4000000002f */
[----:B------:R-:W-:Y:S02]  /*135fa0*/  PRMT R56, R38, 0x3340, R39 ;  /* 0x0000334026387816 */ /* 0x000fe40000000027 */
[----:B------:R-:W-:Y:S01]  /*135fb0*/  PRMT R44, R44, 0x3340, R0 ;  /* 0x000033402c2c7816 */ /* 0x000fe20000000000 */
[----:B0-----:R-:W-:Y:S01]  /*135fc0*/  IMAD.X R55, R35, 0x1, R9, P1 ;  /* 0x0000000123377824 */ /* 0x001fe200008e0609 */
[----:B------:R-:W-:Y:S04]  /*135fd0*/  STL [R1+0x24ac], R45 ;  /* 0x0024ac2d01007387 */ /* 0x000fe80000100800 */
[----:B------:R0:W-:Y:S04]  /*135fe0*/  STL.64 [R1+0x15a8], R54 ;  /* 0x0015a83601007387 */ /* 0x0001e80000100a00 */
[----:B------:R-:W-:Y:S04]  /*135ff0*/  STL [R1+0x6668], R56 ;  /* 0x0066683801007387 */ /* 0x000fe80000100800 */
[----:B------:R2:W-:Y:S01]  /*136000*/  STL [R1+0xd0], R44 ;  /* 0x0000d02c01007387 */ /* 0x0005e20000100800 */
[----:B0-----:R-:W-:-:S05]  /*136010*/  IADD3 R54, P1, R30, R7, RZ ;  /* 0x000000071e367210 */ /* 0x001fca0007f3e0ff */
[----:B------:R-:W-:Y:S01]  /*136020*/  IMAD.X R55, R35, 0x1, R49, P1 ;  /* 0x0000000123377824 */ /* 0x000fe200008e0631 */
[----:B---3--:R-:W-:Y:S02]  /*136030*/  LOP3.LUT R31, R31, 0xffff, RZ, 0xc0, !PT ;  /* 0x0000ffff1f1f7812 */ /* 0x008fe400078ec0ff */
[----:B----4-:R-:W-:Y:S02]  /*136040*/  LOP3.LUT R45, R37, 0xffff, RZ, 0xc0, !PT ;  /* 0x0000ffff252d7812 */ /* 0x010fe400078ec0ff */
[----:B--2---:R-:W-:Y:S02]  /*136050*/  LOP3.LUT R44, R32, 0xffff, RZ, 0xc0, !PT ;  /* 0x0000ffff202c7812 */ /* 0x004fe400078ec0ff */
[----:B------:R-:W-:Y:S02]  /*136060*/  LOP3.LUT R47, R29, 0xffff, RZ, 0xc0, !PT ;  /* 0x0000ffff1d2f7812 */ /* 0x000fe400078ec0ff */
[----:B------:R-:W-:Y:S02]  /*136070*/  PRMT R51, R45, 0x3340, R0 ;  /* 0x000033402d337816 */ /* 0x000fe40000000000 */
[----:B------:R-:W-:-:S02]  /*136080*/  PRMT R48, R31, 0x3340, R44 ;  /* 0x000033401f307816 */ /* 0x000fc4000000002c */
[----:B------:R-:W-:Y:S02]  /*136090*/  LOP3.LUT R39, R59, 0xffff, RZ, 0xc0, !PT ;  /* 0x0000ffff3b277812 */ /* 0x000fe400078ec0ff */
[----:B------:R-:W-:Y:S02]  /*1360a0*/  PRMT R52, R48, 0x5410, R51 ;  /* 0x0000541030347816 */ /* 0x000fe40000000033 */
[--C-:B------:R-:W-:Y:S02]  /*1360b0*/  PRMT R48, R47, 0x3340, R39.reuse ;  /* 0x000033402f307816 */ /* 0x100fe40000000027 */
[----:B------:R-:W-:Y:S02]  /*1360c0*/  SHF.R.U32.HI R39, RZ, 0x8, R39 ;  /* 0x00000008ff277819 */ /* 0x000fe40000011627 */
[----:B------:R-:W-:Y:S02]  /*1360d0*/  SHF.R.U32.HI R31, RZ, 0x8, R31 ;  /* 0x00000008ff1f7819 */ /* 0x000fe4000001161f */
[----:B------:R-:W-:-:S02]  /*1360e0*/  LOP3.LUT R38, R58, 0xffff, RZ, 0xc0, !PT ;  /* 0x0000ffff3a267812 */ /* 0x000fc400078ec0ff */
[----:B------:R-:W2:Y:S04]  /*1360f0*/  LDL.LU R58, [R1+0x69e0] ;  /* 0x0069e000013a7983 */ /* 0x000ea80000300800 */
[----:B------:R-:W3:Y:S04]  /*136100*/  LDL.LU R32, [R1+0x6b0] ;  /* 0x0006b00001207983 */ /* 0x000ee80000300800 */
[----:B------:R-:W4:Y:S04]  /*136110*/  LDL.LU R29, [R1+0x610] ;  /* 0x00061000011d7983 */ /* 0x000f280000300800 */
[----:B------:R-:W2:Y:S01]  /*136120*/  LDL.LU R37, [R1+0x660] ;  /* 0x0006600001257983 */ /* 0x000ea20000300800 */
[----:B------:R-:W-:-:S04]  /*136130*/  PRMT R51, R38, 0x3340, R0 ;  /* 0x0000334026337816 */ /* 0x000fc80000000000 */
[----:B------:R-:W-:Y:S01]  /*136140*/  PRMT R48, R48, 0x5410, R51 ;  /* 0x0000541030307816 */ /* 0x000fe20000000033 */
[----:B------:R-:W-:Y:S04]  /*136150*/  STL [R1+0x744], R52 ;  /* 0x0007443401007387 */ /* 0x000fe80000100800 */
[----:B------:R0:W-:Y:S04]  /*136160*/  STL [R1+0x748], R48 ;  /* 0x0007483001007387 */ /* 0x0001e80000100800 */
[----:B------:R1:W-:Y:S01]  /*136170*/  STL.64 [R1+0x1598], R54 ;  /* 0x0015983601007387 */ /* 0x0003e20000100a00 */
[----:B0-----:R-:W-:-:S02]  /*136180*/  LOP3.LUT R48, R39, 0xffff, RZ, 0xc0, !PT ;  /* 0x0000ffff27307812 */ /* 0x001fc400078ec0ff */
[----:B------:R-:W-:Y:S02]  /*136190*/  LOP3.LUT R39, R31, 0xffff, RZ, 0xc0, !PT ;  /* 0x0000ffff1f277812 */ /* 0x000fe400078ec0ff */
[----:B------:R-:W2:Y:S01]  /*1361a0*/  LDL.LU R31, [R1+0x6b4] ;  /* 0x0006b400011f7983 */ /* 0x000ea20000300800 */
[----:B------:R-:W-:Y:S02]  /*1361b0*/  SHF.R.U32.HI R47, RZ, 0x8, R47 ;  /* 0x00000008ff2f7819 */ /* 0x000fe4000001162f */
[----:B------:R-:W-:Y:S02]  /*1361c0*/  SHF.R.U32.HI R44, RZ, 0x8, R44 ;  /* 0x00000008ff2c7819 */ /* 0x000fe4000001162c */
[----:B------:R-:W-:Y:S02]  /*1361d0*/  LOP3.LUT R47, R47, 0xffff, RZ, 0xc0, !PT ;  /* 0x0000ffff2f2f7812 */ /* 0x000fe400078ec0ff */
[----:B------:R-:W-:Y:S02]  /*1361e0*/  LOP3.LUT R44, R44, 0xffff, RZ, 0xc0, !PT ;  /* 0x0000ffff2c2c7812 */ /* 0x000fe400078ec0ff */
[----:B------:R-:W-:-:S02]  /*1361f0*/  PRMT R48, R47, 0x3340, R48 ;  /* 0x000033402f307816 */ /* 0x000fc40000000030 */
[----:B------:R-:W-:Y:S02]  /*136200*/  PRMT R47, R39, 0x3340, R44 ;  /* 0x00003340272f7816 */ /* 0x000fe4000000002c */
[----:B------:R-:W2:Y:S04]  /*136210*/  LDL.LU R44, [R1+0x618] ;  /* 0x00061800012c7983 */ /* 0x000ea80000300800 */
[----:B------:R-:W-:Y:S04]  /*136220*/  STL [R1+0x4e8], R48 ;  /* 0x0004e83001007387 */ /* 0x000fe80000100800 */
[----:B------:R-:W2:Y:S01]  /*136230*/  LDL.LU R39, [R1+0x668] ;  /* 0x0006680001277983 */ /* 0x000ea20000300800 */
[----:B------:R-:W-:-:S03]  /*136240*/  SHF.R.U32.HI R45, RZ, 0x8, R45 ;  /* 0x00000008ff2d7819 */ /* 0x000fc6000001162d */
[----:B------:R-:W-:Y:S01]  /*136250*/  STL [R1+0x4e4], R47 ;  /* 0x0004e42f01007387 */ /* 0x000fe20000100800 */
[----:B------:R-:W-:-:S03]  /*136260*/  SHF.R.U32.HI R38, RZ, 0x8, R38 ;  /* 0x00000008ff267819 */ /* 0x000fc60000011626 */
[----:B------:R-:W2:Y:S01]  /*136270*/  LDL.LU R59, [R1+0x4d0] ;  /* 0x0004d000013b7983 */ /* 0x000ea20000300800 */
[----:B-1----:R-:W-:Y:S02]  /*136280*/  IADD3 R54, P1, R30, R6, RZ ;  /* 0x000000061e367210 */ /* 0x002fe40007f3e0ff */
[----:B------:R-:W-:Y:S02]  /*136290*/  LOP3.LUT R45, R45, 0xffff, RZ, 0xc0, !PT ;  /* 0x0000ffff2d2d7812 */ /* 0x000fe400078ec0ff */
[----:B------:R-:W-:Y:S01]  /*1362a0*/  LOP3.LUT R38, R38, 0xffff, RZ, 0xc0, !PT ;  /* 0x0000ffff26267812 */ /* 0x000fe200078ec0ff */
[----:B------:R-:W-:Y:S01]  /*1362b0*/  IMAD.X R55, R35, 0x1, R5, P1 ;  /* 0x0000000123377824 */ /* 0x000fe200008e0605 */
[--C-:B------:R-:W-:Y:S02]  /*1362c0*/  PRMT R45, R45, 0x3340, R0.reuse ;  /* 0x000033402d2d7816 */ /* 0x100fe40000000000 */
[----:B------:R-:W-:Y:S02]  /*1362d0*/  PRMT R38, R38, 0x3340, R0 ;  /* 0x0000334026267816 */ /* 0x000fe40000000000 */
[----:B------:R0:W-:Y:S04]  /*1362e0*/  STL.64 [R1+0x15b8], R54 ;  /* 0x0015b83601007387 */ /* 0x0001e80000100a00 */
[----:B------:R1:W-:Y:S04]  /*1362f0*/  STL [R1+0xd4], R45 ;  /* 0x0000d42d01007387 */ /* 0x0003e80000100800 */
[----:B------:R1:W-:Y:S01]  /*136300*/  STL [R1+0xd8], R38 ;  /* 0x0000d82601007387 */ /* 0x0003e20000100800 */
[----:B0-----:R-:W-:-:S05]  /*136310*/  IADD3 R54, P1, R30, R4, RZ ;  /* 0x000000041e367210 */ /* 0x001fca0007f3e0ff */
[----:B------:R-:W-:Y:S01]  /*136320*/  IMAD.X R55, R35, 0x1, R3, P1 ;  /* 0x0000000123377824 */ /* 0x000fe200008e0603 */
[----:B---3--:R-:W-:Y:S02]  /*136330*/  LOP3.LUT R32, R32, 0xffff, RZ, 0xc0, !PT ;  /* 0x0000ffff20207812 */ /* 0x008fe400078ec0ff */
[----:B----4-:R-:W-:Y:S02]  /*136340*/  LOP3.LUT R29, R29, 0xffff, RZ, 0xc0, !PT ;  /* 0x0000ffff1d1d7812 */ /* 0x010fe400078ec0ff */
[----:B--2---:R-:W-:Y:S02]  /*136350*/  LOP3.LUT R37, R37, 0xffff, RZ, 0xc0, !PT ;  /* 0x0000ffff25257812 */ /* 0x004fe400078ec0ff */
[----:B-1----:R-:W-:Y:S02]  /*136360*/  PRMT R45, R29, 0x3340, R0 ;  /* 0x000033401d2d7816 */ /* 0x002fe40000000000 */
[----:B------:R-:W-:Y:S02]  /*136370*/  PRMT R38, R32, 0x3340, R37 ;  /* 0x0000334020267816 */ /* 0x000fe40000000025 */
[----:B------:R-:W-:-:S02]  /*136380*/  SHF.R.U32.HI R32, RZ, 0x8, R32 ;  /* 0x00000008ff207819 */ /* 0x000fc40000011620 */
[----:B------:R-:W-:Y:S02]  /*136390*/  SHF.R.U32.HI R37, RZ, 0x8, R37 ;  /* 0x00000008ff257819 */ /* 0x000fe40000011625 */
[----:B------:R-:W-:Y:S02]  /*1363a0*/  SHF.R.U32.HI R29, RZ, 0x8, R29 ;  /* 0x00000008ff1d7819 */ /* 0x000fe4000001161d */
[----:B------:R-:W-:Y:S02]  /*1363b0*/  LOP3.LUT R32, R32, 0xffff, RZ, 0xc0, !PT ;  /* 0x0000ffff20207812 */ /* 0x000fe400078ec0ff */
[----:B------:R-:W-:Y:S02]  /*1363c0*/  LOP3.LUT R37, R37, 0xffff, RZ, 0xc0, !PT ;  /* 0x0000ffff25257812 */ /* 0x000fe400078ec0ff */
[----:B------:R-:W-:Y:S02]  /*1363d0*/  PRMT R38, R38, 0x5410, R45 ;  /* 0x0000541026267816 */ /* 0x000fe4000000002d */
[----:B------:R-:W-:-:S02]  /*1363e0*/  LOP3.LUT R29, R29, 0xffff, RZ, 0xc0, !PT ;  /* 0x0000ffff1d1d7812 */ /* 0x000fc400078ec0ff */
[----:B------:R-:W-:Y:S01]  /*1363f0*/  PRMT R32, R32, 0x3340, R37 ;  /* 0x0000334020207816 */ /* 0x000fe20000000025 */
[----:B------:R-:W-:Y:S01]  /*136400*/  STL [R1+0x730], R38 ;  /* 0x0007302601007387 */ /* 0x000fe20000100800 */
[----:B------:R-:W-:-:S03]  /*136410*/  PRMT R29, R29, 0x3340, R0 ;  /* 0x000033401d1d7816 */ /* 0x000fc60000000000 */
[----:B------:R-:W-:Y:S01]  /*136420*/  STL.64 [R1+0x15a0], R54 ;  /* 0x0015a03601007387 */ /* 0x000fe20000100a00 */
[----:B------:R-:W-:-:S03]  /*136430*/  LOP3.LUT R37, R31, 0xffff, RZ, 0xc0, !PT ;  /* 0x0000ffff1f257812 */ /* 0x000fc600078ec0ff */
[----:B------:R0:W-:Y:S04]  /*136440*/  STL [R1+0x4d8], R32 ;  /* 0x0004d82001007387 */ /* 0x0001e80000100800 */
[----:B0-----:R-:W2:Y:S04]  /*136450*/  LDL.LU R32, [R1+0x688] ;  /* 0x0006880001207983 */ /* 0x001ea80000300800 */
[----:B------:R0:W-:Y:S04]  /*136460*/  STL [R1+0xe0], R29 ;  /* 0x0000e01d01007387 */ /* 0x0001e80000100800 */
[----:B0-----:R-:W3:Y:S04]  /*136470*/  LDL.LU R29, [R1+0x5f4] ;  /* 0x0005f400011d7983 */ /* 0x001ee80000300800 */
[----:B------:R-:W4:Y:S01]  /*136480*/  LDL.LU R31, [R1+0x64c] ;  /* 0x00064c00011f7983 */ /* 0x000f220000300800 */
[----:B------:R-:W-:-:S02]  /*136490*/  LOP3.LUT R45, R44, 0xffff, RZ, 0xc0, !PT ;  /* 0x0000ffff2c2d7812 */ /* 0x000fc400078ec0ff */
[----:B------:R-:W-:Y:S02]  /*1364a0*/  LOP3.LUT R38, R39, 0xffff, RZ, 0xc0, !PT ;  /* 0x0000ffff27267812 */ /* 0x000fe400078ec0ff */
[----:B------:R-:W-:Y:S02]  /*1364b0*/  PRMT R48, R45, 0x3340, R0 ;  /* 0x000033402d307816 */ /* 0x000fe40000000000 */
[----:B------:R-:W-:Y:S02]  /*1364c0*/  PRMT R47, R37, 0x3340, R38 ;  /* 0x00003340252f7816 */ /* 0x000fe40000000026 */
[----:B------:R-:W-:Y:S02]  /*1364d0*/  LOP3.LUT R18, R18, 0xffff, RZ, 0xc0, !PT ;  /* 0x0000ffff12127812 */ /* 0x000fe400078ec0ff */
[----:B------:R-:W-:Y:S02]  /*1364e0*/  PRMT R47, R47, 0x5410, R48 ;  /* 0x000054102f2f7816 */ /* 0x000fe40000000030 */
[----:B------:R-:W-:-:S02]  /*1364f0*/  LOP3.LUT R44, R59, 0xffff, RZ, 0xc0, !PT ;  /* 0x0000ffff3b2c7812 */ /* 0x000fc400078ec0ff */
[----:B------:R-:W-:Y:S01]  /*136500*/  LOP3.LUT R39, R58, 0xffff, RZ, 0xc0, !PT ;  /* 0x0000ffff3a277812 */ /* 0x000fe200078ec0ff */
[----:B------:R-:W-:Y:S01]  /*136510*/  STL [R1+0x6848], R18 ;  /* 0x0068481201007387 */ /* 0x000fe20000100800 */
[--C-:B------:R-:W-:Y:S02]  /*136520*/  PRMT R48, R18, 0x3340, R0.reuse ;  /* 0x0000334012307816 */ /* 0x100fe40000000000 */
[----:B------:R-:W-:Y:S01]  /*136530*/  IADD3 R54, P1, R30, R2, RZ ;  /* 0x000000021e367210 */ /* 0x000fe20007f3e0ff */
[----:B------:R0:W-:Y:S04]  /*136540*/  STL [R1+0x734], R47 ;  /* 0x0007342f01007387 */ /* 0x0001e80000100800 */
[----:B------:R-:W-:Y:S01]  /*136550*/  IMAD.X R55, R35, 0x1, R0, P1 ;  /* 0x0000000123377824 */ /* 0x000fe200008e0600 */
[----:B0-----:R-:W-:-:S04]  /*136560*/  PRMT R47, R44, 0x3340, R39 ;  /* 0x000033402c2f7816 */ /* 0x001fc80000000027 */
[----:B------:R-:W-:Y:S02]  /*136570*/  PRMT R18, R47, 0x5410, R48 ;  /* 0x000054102f127816 */ /* 0x000fe40000000030 */
[----:B------:R-:W-:-:S03]  /*136580*/  SHF.R.U32.HI R47, RZ, 0x8, R39 ;  /* 0x00000008ff2f7819 */ /* 0x000fc60000011627 */
[----:B------:R0:W-:Y:S04]  /*136590*/  STL [R1+0x24a4], R18 ;  /* 0x0024a41201007387 */ /* 0x0001e80000100800 */
[----:B------:R-:W-:Y:S04]  /*1365a0*/  STL.64 [R1+0x1590], R54 ;  /* 0x0015903601007387 */ /* 0x000fe80000100a00 */
[----:B------:R-:W4:Y:S01]  /*1365b0*/  LDL.LU R39, [R1+0x83c] ;  /* 0x00083c0001277983 */ /* 0x000f220000300800 */
[----:B0-----:R-:W-:-:S03]  /*1365c0*/  SHF.R.U32.HI R18, RZ, 0x8, R37 ;  /* 0x00000008ff127819 */ /* 0x001fc60000011625 */
[----:B------:R-:W4:Y:S01]  /*1365d0*/  LDL.LU R37, [R1+0x7ec] ;  /* 0x0007ec0001257983 */ /* 0x000f220000300800 */
[----:B------:R-:W-:-:S03]  /*1365e0*/  SHF.R.U32.HI R44, RZ, 0x8, R44 ;  /* 0x00000008ff2c7819 */ /* 0x000fc6000001162c */
[----:B------:R-:W4:Y:S01]  /*1365f0*/  LDL.LU R59, [R1+0x7f0] ;  /* 0x0007f000013b7983 */ /* 0x000f220000300800 */
[----:B------:R-:W-:Y:S02]  /*136600*/  SHF.R.U32.HI R38, RZ, 0x8, R38 ;  /* 0x00000008ff267819 */ /* 0x000fe40000011626 */
[----:B------:R-:W-:Y:S02]  /*136610*/  LOP3.LUT R44, R44, 0xffff, RZ, 0xc0, !PT ;  /* 0x0000ffff2c2c7812 */ /* 0x000fe400078ec0ff */
[----:B------:R-:W-:Y:S02]  /*136620*/  LOP3.LUT R47, R47, 0xffff, RZ, 0xc0, !PT ;  /* 0x0000ffff2f2f7812 */ /* 0x000fe400078ec0ff */
[----:B------:R-:W-:Y:S02]  /*136630*/  LOP3.LUT R18, R18, 0xffff, RZ, 0xc0, !PT ;  /* 0x0000ffff12127812 */ /* 0x000fe400078ec0ff */
[----:B------:R-:W-:Y:S02]  /*136640*/  LOP3.LUT R38, R38, 0xffff, RZ, 0xc0, !PT ;  /* 0x0000ffff26267812 */ /* 0x000fe400078ec0ff */
[----:B------:R-:W-:-:S02]  /*136650*/  PRMT R58, R44, 0x3340, R47 ;  /* 0x000033402c3a7816 */ /* 0x000fc4000000002f */
[----:B------:R-:W-:-:S03]  /*136660*/  PRMT R44, R18, 0x3340, R38 ;  /* 0x00003340122c7816 */ /* 0x000fc60000000026 */
[----:B------:R-:W-:Y:S04]  /*136670*/  STL [R1+0x666c], R58 ;  /* 0x00666c3a01007387 */ /* 0x000fe80000100800 */
[----:B------:R4:W-:Y:S01]  /*136680*/  STL [R1+0x488], R44 ;  /* 0x0004882c01007387 */ /* 0x0009e20000100800 */
[----:B--2---:R-:W-:Y:S02]  /*136690*/  LOP3.LUT R38, R32, 0xffff, RZ, 0xc0, !PT ;  /* 0x0000ffff20267812 */ /* 0x004fe400078ec0ff */
[----:B---3--:R-:W-:Y:S02]  /*1366a0*/  LOP3.LUT R18, R29, 0xffff, RZ, 0xc0, !PT ;  /* 0x0000ffff1d127812 */ /* 0x008fe400078ec0ff */
[----:B----4-:R-:W-:Y:S02]  /*1366b0*/  LOP3.LUT R44, R31, 0xffff, RZ, 0xc0, !PT ;  /* 0x0000ffff1f2c7812 */ /* 0x010fe400078ec0ff */
[----:B------:R-:W-:-:S02]  /*1366c0*/  PRMT R31, R18, 0x3340, R0 ;  /* 0x00003340121f7816 */ /* 0x000fc40000000000 */
[----:B------:R-:W-:-:S04]  /*1366d0*/  PRMT R29, R38, 0x3340, R44 ;  /* 0x00003340261d7816 */ /* 0x000fc8000000002c */
[----:B------:R-:W-:-:S05]  /*1366e0*/  PRMT R29, R29, 0x5410, R31 ;  /* 0x000054101d1d7816 */ /* 0x000fca000000001f */
[----:B------:R0:W-:Y:S04]  /*1366f0*/  STL [R1+0x738], R29 ;  /* 0x0007381d01007387 */ /* 0x0001e80000100800 */
[----:B------:R-:W2:Y:S04]  /*136700*/  LDL.LU R32, [R1+0x848] ;  /* 0x0008480001207983 */ /* 0x000ea80000300800 */
[----:B0-----:R-:W3:Y:S04]  /*136710*/  LDL.LU R29, [R1+0x7f4] ;  /* 0x0007f400011d7983 */ /* 0x001ee80000300800 */
[----:B------:R-:W4:Y:S01]  /*136720*/  LDL.LU R31, [R1+0x7fc] ;  /* 0x0007fc00011f7983 */ /* 0x000f220000300800 */
[----:B------:R-:W-:-:S02]  /*136730*/  SHF.R.U32.HI R38, RZ, 0x8, R38 ;  /* 0x00000008ff267819 */ /* 0x000fc40000011626 */
[----:B------:R-:W-:Y:S02]  /*136740*/  SHF.R.U32.HI R44, RZ, 0x8, R44 ;  /* 0x00000008ff2c7819 */ /* 0x000fe4000001162c */
[----:B------:R-:W-:Y:S02]  /*136750*/  IADD3 R54, P1, R30, R28, RZ ;  /* 0x0000001c1e367210 */ /* 0x000fe40007f3e0ff */
[----:B------:R-:W-:Y:S02]  /*136760*/  SHF.R.U32.HI R18, RZ, 0x8, R18 ;  /* 0x00000008ff127819 */ /* 0x000fe40000011612 */
[----:B------:R-:W-:Y:S02]  /*136770*/  LOP3.LUT R38, R38, 0xffff, RZ, 0xc0, !PT ;  /* 0x0000ffff26267812 */ /* 0x000fe400078ec0ff */
[----:B------:R-:W-:Y:S01]  /*136780*/  LOP3.LUT R44, R44, 0xffff, RZ, 0xc0, !PT ;  /* 0x0000ffff2c2c7812 */ /* 0x000fe200078ec0ff */
[----:B------:R-:W-:Y:S01]  /*136790*/  IMAD.X R55, R35, 0x1, R42, P1 ;  /* 0x0000000123377824 */ /* 0x000fe200008e062a */
[----:B------:R-:W-:-:S02]  /*1367a0*/  LOP3.LUT R18, R18, 0xffff, RZ, 0xc0, !PT ;  /* 0x0000ffff12127812 */ /* 0x000fc400078ec0ff */
[----:B------:R-:W-:Y:S02]  /*1367b0*/  PRMT R44, R38, 0x3340, R44 ;  /* 0x00003340262c7816 */ /* 0x000fe4000000002c */
[----:B------:R-:W-:Y:S01]  /*1367c0*/  PRMT R38, R18, 0x3340, R0 ;  /* 0x0000334012267816 */ /* 0x000fe20000000000 */
[----:B------:R-:W-:Y:S01]  /*1367d0*/  STL.64 [R1+0x1588], R54 ;  /* 0x0015883601007387 */ /* 0x000fe20000100a00 */
[----:B------:R-:W-:-:S03]  /*1367e0*/  LOP3.LUT R18, R39, 0xffff, RZ, 0xc0, !PT ;  /* 0x0000ffff27127812 */ /* 0x000fc600078ec0ff */
[----:B------:R-:W4:Y:S01]  /*1367f0*/  LDL.LU R58, [R1+0x28] ;  /* 0x00002800013a7983 */ /* 0x000f220000300800 */
[----:B------:R-:W-:-:S03]  /*136800*/  LOP3.LUT R39, R37, 0xffff, RZ, 0xc0, !PT ;  /* 0x0000ffff25277812 */ /* 0x000fc600078ec0ff */
[----:B------:R0:W-:Y:S04]  /*136810*/  STL [R1+0x454], R44 ;  /* 0x0004542c01007387 */ /* 0x0001e80000100800 */
[----:B------:R1:W-:Y:S01]  /*136820*/  STL [R1+0xe8], R38 ;  /* 0x0000e82601007387 */ /* 0x0003e20000100800 */
[----:B0-----:R-:W-:Y:S02]  /*136830*/  PRMT R44, R39, 0x3340, R0 ;  /* 0x00003340272c7816 */ /* 0x001fe40000000000 */
[----:B-1----:R-:W-:-:S04]  /*136840*/  LOP3.LUT R38, R59, 0xffff, RZ, 0xc0, !PT ;  /* 0x0000ffff3b267812 */ /* 0x002fc800078ec0ff */
[----:B------:R-:W-:-:S04]  /*136850*/  PRMT R37, R18, 0x3340, R38 ;  /* 0x0000334012257816 */ /* 0x000fc80000000026 */
[----:B------:R-:W-:Y:S02]  /*136860*/  PRMT R47, R37, 0x5410, R44 ;  /* 0x00005410252f7816 */ /* 0x000fe4000000002c */
[----:B------:R-:W4:Y:S04]  /*136870*/  LDL.LU R44, [R1+0x820] ;  /* 0x00082000012c7983 */ /* 0x000f280000300800 */
[----:B------:R-:W4:Y:S04]  /*136880*/  LDL.LU R37, [R1+0x7c8] ;  /* 0x0007c80001257983 */ /* 0x000f280000300800 */
[----:B------:R0:W-:Y:S04]  /*136890*/  STL [R1+0x2050], R47 ;  /* 0x0020502f01007387 */ /* 0x0001e80000100800 */
[----:B------:R-:W4:Y:S01]  /*1368a0*/  LDL.LU R59, [R1+0x824] ;  /* 0x00082400013b7983 */ /* 0x000f220000300800 */
        /* <DEDUP_REMOVED lines=8> */
[----:B0-----:R-:W-:-:S02]  /*136930*/  PRMT R47, R45, 0x3340, R0 ;  /* 0x000033402d2f7816 */ /* 0x001fc40000000000 */
[----:B------:R-:W-:Y:S02]  /*136940*/  PRMT R45, R18, 0x3340, R38 ;  /* 0x00003340122d7816 */ /* 0x000fe40000000026 */
[----:B------:R-:W-:Y:S04]  /*136950*/  STL.64 [R1+0x1580], R54 ;  /* 0x0015803601007387 */ /* 0x000fe80000100a00 */
[----:B------:R-:W-:Y:S04]  /*136960*/  STL [R1+0xdc], R47 ;  /* 0x0000dc2f01007387 */ /* 0x000fe80000100800 */
[----:B------:R4:W-:Y:S01]  /*136970*/  STL [R1+0x47c], R45 ;  /* 0x00047c2d01007387 */ /* 0x0009e20000100800 */
[----:B--2---:R-:W-:-:S02]  /*136980*/  LOP3.LUT R38, R32, 0xffff, RZ, 0xc0, !PT ;  /* 0x0000ffff20267812 */ /* 0x004fc400078ec0ff */
[----:B---3--:R-:W-:Y:S02]  /*136990*/  LOP3.LUT R18, R29, 0xffff, RZ, 0xc0, !PT ;  /* 0x0000ffff1d127812 */ /* 0x008fe400078ec0ff */
[----:B----4-:R-:W-:Y:S02]  /*1369a0*/  LOP3.LUT R45, R31, 0xffff, RZ, 0xc0, !PT ;  /* 0x0000ffff1f2d7812 */ /* 0x010fe400078ec0ff */
[----:B------:R-:W2:Y:S04]  /*1369b0*/  LDL.LU R31, [R1+0x828] ;  /* 0x00082800011f7983 */ /* 0x000ea80000300800 */
[----:B------:R-:W3:Y:S04]  /*1369c0*/  LDL.LU R32, [R1+0x7d0] ;  /* 0x0007d00001207983 */ /* 0x000ee80000300800 */
[----:B------:R-:W4:Y:S01]  /*1369d0*/  LDL.LU R29, [R1+0x830] ;  /* 0x00083000011d7983 */ /* 0x000f220000300800 */
[----:B------:R-:W-:-:S02]  /*1369e0*/  PRMT R47, R38, 0x3340, R45 ;  /* 0x00003340262f7816 */ /* 0x000fc4000000002d */
[----:B------:R-:W-:Y:S02]  /*1369f0*/  SHF.R.U32.HI R38, RZ, 0x8, R38 ;  /* 0x00000008ff267819 */ /* 0x000fe40000011626 */
[----:B------:R-:W-:Y:S02]  /*136a00*/  SHF.R.U32.HI R45, RZ, 0x8, R45 ;  /* 0x00000008ff2d7819 */ /* 0x000fe4000001162d */
[----:B------:R-:W-:Y:S02]  /*136a10*/  PRMT R48, R18, 0x3340, R0 ;  /* 0x0000334012307816 */ /* 0x000fe40000000000 */
[----:B------:R-:W-:Y:S02]  /*136a20*/  IADD3 R54, P1, R30, R41, RZ ;  /* 0x000000291e367210 */ /* 0x000fe40007f3e0ff */
[----:B------:R-:W-:Y:S01]  /*136a30*/  LOP3.LUT R38, R38, 0xffff, RZ, 0xc0, !PT ;  /* 0x0000ffff26267812 */ /* 0x000fe200078ec0ff */
[----:B------:R-:W4:Y:S01]  /*136a40*/  LDL.LU R41, [R1+0x69dc] ;  /* 0x0069dc0001297983 */ /* 0x000f220000300800 */
[----:B------:R-:W-:-:S02]  /*136a50*/  LOP3.LUT R45, R45, 0xffff, RZ, 0xc0, !PT ;  /* 0x0000ffff2d2d7812 */ /* 0x000fc400078ec0ff */
[----:B------:R-:W-:Y:S01]  /*136a60*/  SHF.R.U32.HI R18, RZ, 0x8, R18 ;  /* 0x00000008ff127819 */ /* 0x000fe20000011612 */
[----:B------:R-:W-:Y:S01]  /*136a70*/  IMAD.X R55, R35, 0x1, R58, P1 ;  /* 0x0000000123377824 */ /* 0x000fe200008e063a */
[----:B------:R-:W-:Y:S02]  /*136a80*/  PRMT R47, R47, 0x5410, R48 ;  /* 0x000054102f2f7816 */ /* 0x000fe40000000030 */
[----:B------:R-:W-:Y:S02]  /*136a90*/  PRMT R38, R38, 0x3340, R45 ;  /* 0x0000334026267816 */ /* 0x000fe4000000002d */
[----:B------:R-:W-:Y:S01]  /*136aa0*/  LOP3.LUT R18, R18, 0xffff, RZ, 0xc0, !PT ;  /* 0x0000ffff12127812 */ /* 0x000fe200078ec0ff */
[----:B------:R-:W-:Y:S03]  /*136ab0*/  STL [R1+0x2034], R47 ;  /* 0x0020342f01007387 */ /* 0x000fe60000100800 */
[----:B------:R-:W-:Y:S01]  /*136ac0*/  PRMT R45, R18, 0x3340, R0 ;  /* 0x00003340122d7816 */ /* 0x000fe20000000000 */
[----:B------:R-:W-:Y:S04]  /*136ad0*/  STL.64 [R1+0x1578], R54 ;  /* 0x0015783601007387 */ /* 0x000fe80000100a00 */
[----:B------:R0:W-:Y:S04]  /*136ae0*/  STL [R1+0x460], R38 ;  /* 0x0004602601007387 */ /* 0x0001e80000100800 */
[----:B------:R1:W-:Y:S01]  /*136af0*/  STL [R1+0xec], R45 ;  /* 0x0000ec2d01007387 */ /* 0x0003e20000100800 */
[----:B------:R-:W-:-:S02]  /*136b00*/  LOP3.LUT R18, R44, 0xffff, RZ, 0xc0, !PT ;  /* 0x0000ffff2c127812 */ /* 0x000fc400078ec0ff */
[----:B0-----:R-:W-:-:S04]  /*136b10*/  LOP3.LUT R38, R37, 0xffff, RZ, 0xc0, !PT ;  /* 0x0000ffff25267812 */ /* 0x001fc800078ec0ff */
[----:B-1----:R-:W-:Y:S02]  /*136b20*/  PRMT R45, R38, 0x3340, R0 ;  /* 0x00003340262d7816 */ /* 0x002fe40000000000 */
[----:B------:R-:W-:Y:S02]  /*136b30*/  LOP3.LUT R37, R59, 0xffff, RZ, 0xc0, !PT ;  /* 0x0000ffff3b257812 */ /* 0x000fe400078ec0ff */
[----:B------:R-:W-:Y:S01]  /*136b40*/  SHF.R.U32.HI R39, RZ, 0x8, R39 ;  /* 0x00000008ff277819 */ /* 0x000fe20000011627 */
[----:B------:R-:W4:Y:S01]  /*136b50*/  LDL.LU R59, [R1+0x68c] ;  /* 0x00068c00013b7983 */ /* 0x000f220000300800 */
[----:B------:R-:W-:Y:S02]  /*136b60*/  PRMT R44, R18, 0x3340, R37 ;  /* 0x00003340122c7816 */ /* 0x000fe40000000025 */
[----:B------:R-:W-:Y:S02]  /*136b70*/  SHF.R.U32.HI R18, RZ, 0x8, R18 ;  /* 0x00000008ff127819 */ /* 0x000fe40000011612 */
[----:B------:R-:W-:-:S02]  /*136b80*/  PRMT R47, R44, 0x5410, R45 ;  /* 0x000054102c2f7816 */ /* 0x000fc4000000002d */
[----:B------:R-:W-:Y:S02]  /*136b90*/  SHF.R.U32.HI R37, RZ, 0x8, R37 ;  /* 0x00000008ff257819 */ /* 0x000fe40000011625 */
[----:B------:R-:W-:Y:S02]  /*136ba0*/  IADD3 R44, P1, R30, R27, RZ ;  /* 0x0000001b1e2c7210 */ /* 0x000fe40007f3e0ff */
[----:B------:R-:W-:Y:S01]  /*136bb0*/  LOP3.LUT R39, R39, 0xffff, RZ, 0xc0, !PT ;  /* 0x0000ffff27277812 */ /* 0x000fe200078ec0ff */
[----:B------:R-:W4:Y:S01]  /*136bc0*/  LDL.LU R27, [R1+0x69d8] ;  /* 0x0069d800011b7983 */ /* 0x000f220000300800 */
[----:B------:R-:W-:Y:S02]  /*136bd0*/  LOP3.LUT R18, R18, 0xffff, RZ, 0xc0, !PT ;  /* 0x0000ffff12127812 */ /* 0x000fe400078ec0ff */
[----:B------:R-:W-:Y:S01]  /*136be0*/  LOP3.LUT R37, R37, 0xffff, RZ, 0xc0, !PT ;  /* 0x0000ffff25257812 */ /* 0x000fe200078ec0ff */
[----:B------:R-:W-:Y:S01]  /*136bf0*/  IMAD.X R45, R35, 0x1, R22, P1 ;  /* 0x00000001232d7824 */ /* 0x000fe200008e0616 */
[----:B------:R-:W-:Y:S01]  /*136c00*/  PRMT R39, R39, 0x3340, R0 ;  /* 0x0000334027277816 */ /* 0x000fe20000000000 */
[----:B------:R-:W-:Y:S01]  /*136c10*/  STL [R1+0x201c], R47 ;  /* 0x00201c2f01007387 */ /* 0x000fe20000100800 */
[----:B------:R-:W-:-:S03]  /*136c20*/  PRMT R37, R18, 0x3340, R37 ;  /* 0x0000334012257816 */ /* 0x000fc60000000025 */
[----:B------:R-:W4:Y:S04]  /*136c30*/  LDL.LU R22, [R1+0x69d4] ;  /* 0x0069d40001167983 */ /* 0x000f280000300800 */
[----:B------:R0:W-:Y:S04]  /*136c40*/  STL.64 [R1+0x1570], R44 ;  /* 0x0015702c01007387 */ /* 0x0001e80000100a00 */
[----:B------:R-:W-:Y:S04]  /*136c50*/  STL [R1+0xe4], R39 ;  /* 0x0000e42701007387 */ /* 0x000fe80000100800 */
[----:B------:R4:W-:Y:S01]  /*136c60*/  STL [R1+0x448], R37 ;  /* 0x0004482501007387 */ /* 0x0009e20000100800 */
[----:B0-----:R-:W-:-:S03]  /*136c70*/  IADD3 R44, P1, R30, R61, RZ ;  /* 0x0000003d1e2c7210 */ /* 0x001fc60007f3e0ff */
[----:B------:R-:W4:Y:S02]  /*136c80*/  LDL.LU R61, [R1+0x69d0] ;  /* 0x0069d000013d7983 */ /* 0x000f240000300800 */
[----:B------:R-:W-:Y:S01]  /*136c90*/  IMAD.X R45, R35, 0x1, R60, P1 ;  /* 0x00000001232d7824 */ /* 0x000fe200008e063c */
[----:B--2---:R-:W-:Y:S02]  /*136ca0*/  LOP3.LUT R31, R31, 0xffff, RZ, 0xc0, !PT ;  /* 0x0000ffff1f1f7812 */ /* 0x004fe400078ec0ff */
[----:B---3--:R-:W-:Y:S02]  /*136cb0*/  LOP3.LUT R18, R32, 0xffff, RZ, 0xc0, !PT ;  /* 0x0000ffff20127812 */ /* 0x008fe400078ec0ff */
[----:B----4-:R-:W-:Y:S02]  /*136cc0*/  LOP3.LUT R37, R29, 0xffff, RZ, 0xc0, !PT ;  /* 0x0000ffff1d257812 */ /* 0x010fe400078ec0ff */
[----:B------:R-:W-:Y:S02]  /*136cd0*/  PRMT R32, R18, 0x3340, R0 ;  /* 0x0000334012207816 */ /* 0x000fe40000000000 */
[----:B------:R-:W-:-:S04]  /*136ce0*/  PRMT R29, R31, 0x3340, R37 ;  /* 0x000033401f1d7816 */ /* 0x000fc80000000025 */
[----:B------:R-:W-:-:S05]  /*136cf0*/  PRMT R29, R29, 0x5410, R32 ;  /* 0x000054101d1d7816 */ /* 0x000fca0000000020 */
[----:B------:R0:W-:Y:S04]  /*136d00*/  STL [R1+0x24a0], R29 ;  /* 0x0024a01d01007387 */ /* 0x0001e80000100800 */
[----:B0-----:R-:W2:Y:S04]  /*136d10*/  LDL.LU R29, [R1+0x310] ;  /* 0x00031000011d7983 */ /* 0x001ea80000300800 */
[----:B------:R-:W3:Y:S01]  /*136d20*/  LDL.LU R60, [R1+0x69cc] ;  /* 0x0069cc00013c7983 */ /* 0x000ee20000300800 */
[----:B------:R-:W-:Y:S02]  /*136d30*/  SHF.R.U32.HI R31, RZ, 0x8, R31 ;  /* 0x00000008ff1f7819 */ /* 0x000fe4000001161f */
[----:B------:R-:W-:Y:S01]  /*136d40*/  SHF.R.U32.HI R37, RZ, 0x8, R37 ;  /* 0x00000008ff257819 */ /* 0x000fe20000011625 */
[----:B------:R-:W4:Y:S01]  /*136d50*/  LDL.LU R32, [R1+0x2ac] ;  /* 0x0002ac0001207983 */ /* 0x000f220000300800 */
[----:B------:R-:W-:-:S02]  /*136d60*/  LOP3.LUT R31, R31, 0xffff, RZ, 0xc0, !PT ;  /* 0x0000ffff1f1f7812 */ /* 0x000fc400078ec0ff */
[----:B------:R-:W-:Y:S02]  /*136d70*/  LOP3.LUT R37, R37, 0xffff, RZ, 0xc0, !PT ;  /* 0x0000ffff25257812 */ /* 0x000fe400078ec0ff */
[----:B------:R-:W-:Y:S02]  /*136d80*/  SHF.R.U32.HI R18, RZ, 0x8, R18 ;  /* 0x00000008ff127819 */ /* 0x000fe40000011612 */
[----:B------:R-:W-:Y:S02]  /*136d90*/  PRMT R37, R31, 0x3340, R37 ;  /* 0x000033401f257816 */ /* 0x000fe40000000025 */
[----:B------:R-:W-:Y:S01]  /*136da0*/  LOP3.LUT R18, R18, 0xffff, RZ, 0xc0, !PT ;  /* 0x0000ffff12127812 */ /* 0x000fe200078ec0ff */
[----:B------:R-:W-:Y:S03]  /*136db0*/  STL.64 [R1+0x1560], R44 ;  /* 0x0015602c01007387 */ /* 0x000fe60000100a00 */
[----:B------:R-:W-:Y:S01]  /*136dc0*/  PRMT R31, R18, 0x3340, R0 ;  /* 0x00003340121f7816 */ /* 0x000fe20000000000 */
[----:B------:R-:W-:Y:S01]  /*136dd0*/  STL [R1+0x444], R37 ;  /* 0x0004442501007387 */ /* 0x000fe20000100800 */
[----:B------:R-:W-:-:S02]  /*136de0*/  SHF.R.U32.HI R38, RZ, 0x8, R38 ;  /* 0x00000008ff267819 */ /* 0x000fc40000011626 */
[----:B------:R-:W-:Y:S02]  /*136df0*/  LOP3.LUT R18, R59, 0xffff, RZ, 0xc0, !PT ;  /* 0x0000ffff3b127812 */ /* 0x000fe400078ec0ff */
[----:B------:R-:W-:Y:S01]  /*136e00*/  LOP3.LUT R38, R38, 0xffff, RZ, 0xc0, !PT ;  /* 0x0000ffff26267812 */ /* 0x000fe200078ec0ff */
[----:B------:R0:W-:Y:S03]  /*136e10*/  STL [R1+0x180], R31 ;  /* 0x0001801f01007387 */ /* 0x0001e60000100800 */
[----:B------:R-:W-:Y:S01]  /*136e20*/  PRMT R38, R38, 0x3340, R0 ;  /* 0x0000334026267816 */ /* 0x000fe20000000000 */
[----:B0-----:R-:W4:Y:S01]  /*136e30*/  LDL.LU R31, [R1+0x314] ;  /* 0x00031400011f7983 */ /* 0x001f220000300800 */
[----:B------:R-:W-:-:S04]  /*136e40*/  LOP3.LUT R61, R61, 0xffff, RZ, 0xc0, !PT ;  /* 0x0000ffff3d3d7812 */ /* 0x000fc800078ec0ff */
[----:B------:R-:W-:Y:S01]  /*136e50*/  PRMT R44, R61, 0x3340, R0 ;  /* 0x000033403d2c7816 */ /* 0x000fe20000000000 */
[----:B------:R-:W-:Y:S04]  /*136e60*/  STL [R1+0x684c], R61 ;  /* 0x00684c3d01007387 */ /* 0x000fe80000100800 */
[----:B------:R-:W4:Y:S01]  /*136e70*/  LDL.LU R59, [R1+0x2e8] ;  /* 0x0002e800013b7983 */ /* 0x000f220000300800 */
[----:B---3--:R-:W-:-:S04]  /*136e80*/  LOP3.LUT R37, R60, 0xffff, RZ, 0xc0, !PT ;  /* 0x0000ffff3c257812 */ /* 0x008fc800078ec0ff */
[--C-:B------:R-:W-:Y:S02]  /*136e90*/  PRMT R39, R18, 0x3340, R37.reuse ;  /* 0x0000334012277816 */ /* 0x100fe40000000025 */
[----:B------:R-:W-:Y:S02]  /*136ea0*/  SHF.R.U32.HI R18, RZ, 0x8, R18 ;  /* 0x00000008ff127819 */ /* 0x000fe40000011612 */
[----:B------:R-:W-:Y:S02]  /*136eb0*/  SHF.R.U32.HI R37, RZ, 0x8, R37 ;  /* 0x00000008ff257819 */ /* 0x000fe40000011625 */
[----:B------:R-:W-:Y:S02]  /*136ec0*/  PRMT R39, R39, 0x5410, R44 ;  /* 0x0000541027277816 */ /* 0x000fe4000000002c */
[----:B------:R-:W-:Y:S02]  /*136ed0*/  IADD3 R44, P1, R30, R50, RZ ;  /* 0x000000321e2c7210 */ /* 0x000fe40007f3e0ff */
[----:B------:R-:W-:-:S02]  /*136ee0*/  LOP3.LUT R18, R18, 0xffff, RZ, 0xc0, !PT ;  /* 0x0000ffff12127812 */ /* 0x000fc400078ec0ff */
[----:B------:R-:W-:Y:S01]  /*136ef0*/  LOP3.LUT R37, R37, 0xffff, RZ, 0xc0, !PT ;  /* 0x0000ffff25257812 */ /* 0x000fe200078ec0ff */
[----:B------:R-:W-:-:S03]  /*136f00*/  IMAD.X R45, R35, 0x1, R16, P1 ;  /* 0x00000001232d7824 */ /* 0x000fc600008e0610 */
[----:B------:R-:W-:Y:S01]  /*136f10*/  PRMT R60, R18, 0x3340, R37 ;  /* 0x00003340123c7816 */ /* 0x000fe20000000025 */
[----:B------:R-:W-:Y:S01]  /*136f20*/  STL [R1+0x249c], R39 ;  /* 0x00249c2701007387 */ /* 0x000fe20000100800 */
[----:B------:R-:W-:-:S03]  /*136f30*/  LOP3.LUT R18, R15, 0xffff, RZ, 0xc0, !PT ;  /* 0x0000ffff0f127812 */ /* 0x000fc600078ec0ff */
[----:B------:R-:W-:Y:S04]  /*136f40*/  STL.64 [R1+0x1568], R44 ;  /* 0x0015682c01007387 */ /* 0x000fe80000100a00 */
[----:B------:R-:W-:Y:S04]  /*136f50*/  STL [R1+0x6670], R60 ;  /* 0x0066703c01007387 */ /* 0x000fe80000100800 */
[----:B------:R0:W-:Y:S04]  /*136f60*/  STL [R1+0xf0], R38 ;  /* 0x0000f02601007387 */ /* 0x0001e80000100800 */
[----:B------:R-:W3:Y:S01]  /*136f70*/  LDL.LU R15, [R1+0x69c8] ;  /* 0x0069c800010f7983 */ /* 0x000ee20000300800 */
[----:B--2---:R-:W-:-:S02]  /*136f80*/  LOP3.LUT R29, R29, 0xffff, RZ, 0xc0, !PT ;  /* 0x0000ffff1d1d7812 */ /* 0x004fc400078ec0ff */
[----:B----4-:R-:W-:Y:S02]  /*136f90*/  LOP3.LUT R32, R32, 0xffff, RZ, 0xc0, !PT ;  /* 0x0000ffff20207812 */ /* 0x010fe400078ec0ff */
[----:B0-----:R-:W-:Y:S02]  /*136fa0*/  PRMT R38, R18, 0x3340, R0 ;  /* 0x0000334012267816 */ /* 0x001fe40000000000 */
[--C-:B------:R-:W-:Y:S02]  /*136fb0*/  PRMT R37, R29, 0x3340, R32.reuse ;  /* 0x000033401d257816 */ /* 0x100fe40000000020 */
[----:B------:R-:W-:Y:S02]  /*136fc0*/  SHF.R.U32.HI R29, RZ, 0x8, R29 ;  /* 0x00000008ff1d7819 */ /* 0x000fe4000001161d */
[----:B------:R-:W-:Y:S02]  /*136fd0*/  SHF.R.U32.HI R32, RZ, 0x8, R32 ;  /* 0x00000008ff207819 */ /* 0x000fe40000011620 */
[----:B------:R-:W-:-:S02]  /*136fe0*/  PRMT R37, R37, 0x5410, R38 ;  /* 0x0000541025257816 */ /* 0x000fc40000000026 */
        /* <DEDUP_REMOVED lines=8> */
[----:B------:R-:W-:Y:S01]  /*137070*/  STL [R1+0x1ff8], R37 ;  /* 0x001ff82501007387 */ /* 0x000fe20000100800 */
[----:B------:R-:W-:-:S03]  /*137080*/  LOP3.LUT R18, R24, 0xffff, RZ, 0xc0, !PT ;  /* 0x0000ffff18127812 */ /* 0x000fc600078ec0ff */
[----:B------:R0:W-:Y:S04]  /*137090*/  STL.64 [R1+0x1558], R38 ;  /* 0x0015582601007387 */ /* 0x0001e80000100a00 */
[----:B------:R-:W-:Y:S04]  /*1370a0*/  STL [R1+0x43c], R32 ;  /* 0x00043c2001007387 */ /* 0x000fe80000100800 */
[----:B------:R1:W-:Y:S01]  /*1370b0*/  STL [R1+0xf4], R29 ;  /* 0x0000f41d01007387 */ /* 0x0003e20000100800 */
[----:B0-----:R-:W-:-:S03]  /*1370c0*/  LOP3.LUT R39, R31, 0xffff, RZ, 0xc0, !PT ;  /* 0x0000ffff1f277812 */ /* 0x001fc600078ec0ff */
[----:B------:R-:W2:Y:S01]  /*1370d0*/  LDL.LU R24, [R1+0x69c4] ;  /* 0x0069c40001187983 */ /* 0x000ea20000300800 */
[----:B------:R-:W-:Y:S02]  /*1370e0*/  LOP3.LUT R31, R17, 0xffff, RZ, 0xc0, !PT ;  /* 0x0000ffff111f7812 */ /* 0x000fe400078ec0ff */
[----:B------:R-:W-:Y:S02]  /*1370f0*/  LOP3.LUT R38, R22, 0xffff, RZ, 0xc0, !PT ;  /* 0x0000ffff16267812 */ /* 0x000fe400078ec0ff */
[----:B------:R-:W-:Y:S02]  /*137100*/  LOP3.LUT R37, R59, 0xffff, RZ, 0xc0, !PT ;  /* 0x0000ffff3b257812 */ /* 0x000fe400078ec0ff */
[----:B---3--:R-:W-:Y:S02]  /*137110*/  LOP3.LUT R44, R15, 0xffff, RZ, 0xc0, !PT ;  /* 0x0000ffff0f2c7812 */ /* 0x008fe400078ec0ff */
[----:B------:R-:W3:Y:S04]  /*137120*/  LDL.LU R15, [R1+0x69c0] ;  /* 0x0069c000010f7983 */ /* 0x000ee80000300800 */
[----:B------:R-:W4:Y:S04]  /*137130*/  LDL.LU R17, [R1+0x69bc] ;  /* 0x0069bc0001117983 */ /* 0x000f280000300800 */
[----:B------:R-:W4:Y:S04]  /*137140*/  LDL.LU R22, [R1+0x69b8] ;  /* 0x0069b80001167983 */ /* 0x000f280000300800 */
[----:B-1----:R-:W3:Y:S04]  /*137150*/  LDL.LU R29, [R1+0x53c] ;  /* 0x00053c00011d7983 */ /* 0x002ee80000300800 */
[----:B------:R-:W4:Y:S04]  /*137160*/  LDL.LU R32, [R1+0x424] ;  /* 0x0004240001207983 */ /* 0x000f280000300800 */
[----:B------:R-:W4:Y:S01]  /*137170*/  LDL.LU R59, [R1+0x4ac] ;  /* 0x0004ac00013b7983 */ /* 0x000f220000300800 */
[----:B------:R-:W-:-:S02]  /*137180*/  PRMT R47, R18, 0x3340, R0 ;  /* 0x00003340122f7816 */ /* 0x000fc40000000000 */
[----:B------:R-:W-:-:S04]  /*137190*/  PRMT R45, R39, 0x3340, R44 ;  /* 0x00003340272d7816 */ /* 0x000fc8000000002c */
[----:B------:R-:W-:Y:S02]  /*1371a0*/  PRMT R48, R45, 0x5410, R47 ;  /* 0x000054102d307816 */ /* 0x000fe4000000002f */
[--C-:B------:R-:W-:Y:S02]  /*1371b0*/  PRMT R45, R37, 0x3340, R38.reuse ;  /* 0x00003340252d7816 */ /* 0x100fe40000000026 */
[----:B------:R-:W-:Y:S02]  /*1371c0*/  SHF.R.U32.HI R37, RZ, 0x8, R37 ;  /* 0x00000008ff257819 */ /* 0x000fe40000011625 */
[----:B------:R-:W-:Y:S02]  /*1371d0*/  SHF.R.U32.HI R38, RZ, 0x8, R38 ;  /* 0x00000008ff267819 */ /* 0x000fe40000011626 */
[----:B------:R-:W-:Y:S02]  /*1371e0*/  SHF.R.U32.HI R39, RZ, 0x8, R39 ;  /* 0x00000008ff277819 */ /* 0x000fe40000011627 */
[----:B------:R-:W-:-:S02]  /*1371f0*/  SHF.R.U32.HI R44, RZ, 0x8, R44 ;  /* 0x00000008ff2c7819 */ /* 0x000fc4000001162c */
[----:B------:R-:W-:Y:S02]  /*137200*/  PRMT R47, R31, 0x3340, R0 ;  /* 0x000033401f2f7816 */ /* 0x000fe40000000000 */
[----:B------:R-:W-:Y:S02]  /*137210*/  IADD3 R54, P1, R30, R21, RZ ;  /* 0x000000151e367210 */ /* 0x000fe40007f3e0ff */
[----:B------:R-:W-:Y:S02]  /*137220*/  LOP3.LUT R37, R37, 0xffff, RZ, 0xc0, !PT ;  /* 0x0000ffff25257812 */ /* 0x000fe400078ec0ff */
[----:B------:R-:W-:Y:S02]  /*137230*/  LOP3.LUT R38, R38, 0xffff, RZ, 0xc0, !PT ;  /* 0x0000ffff26267812 */ /* 0x000fe400078ec0ff */
[----:B------:R-:W-:Y:S02]  /*137240*/  LOP3.LUT R39, R39, 0xffff, RZ, 0xc0, !PT ;  /* 0x0000ffff27277812 */ /* 0x000fe400078ec0ff */
[----:B------:R-:W-:Y:S01]  /*137250*/  LOP3.LUT R44, R44, 0xffff, RZ, 0xc0, !PT ;  /* 0x0000ffff2c2c7812 */ /* 0x000fe200078ec0ff */
[----:B------:R-:W-:Y:S01]  /*137260*/  IMAD.X R55, R35, 0x1, R33, P1 ;  /* 0x0000000123377824 */ /* 0x000fe200008e0621 */
[----:B------:R-:W-:-:S02]  /*137270*/  PRMT R45, R45, 0x5410, R47 ;  /* 0x000054102d2d7816 */ /* 0x000fc4000000002f */
[----:B------:R-:W-:Y:S01]  /*137280*/  PRMT R52, R37, 0x3340, R38 ;  /* 0x0000334025347816 */ /* 0x000fe20000000026 */
[----:B------:R-:W-:Y:S01]  /*137290*/  STL [R1+0x1ff0], R48 ;  /* 0x001ff03001007387 */ /* 0x000fe20000100800 */
[----:B------:R-:W-:Y:S02]  /*1372a0*/  PRMT R39, R39, 0x3340, R44 ;  /* 0x0000334027277816 */ /* 0x000fe4000000002c */
[----:B------:R-:W-:Y:S01]  /*1372b0*/  IADD3 R38, P1, R30, R11, RZ ;  /* 0x0000000b1e267210 */ /* 0x000fe20007f3e0ff */
[----:B------:R-:W-:Y:S04]  /*1372c0*/  STL [R1+0x1ff4], R45 ;  /* 0x001ff42d01007387 */ /* 0x000fe80000100800 */
[----:B------:R-:W-:Y:S04]  /*1372d0*/  STL.64 [R1+0x1548], R54 ;  /* 0x0015483601007387 */ /* 0x000fe80000100a00 */
[----:B------:R-:W-:Y:S01]  /*1372e0*/  STL [R1+0x6900], R52 ;  /* 0x0069003401007387 */ /* 0x000fe20000100800 */
[----:B------:R-:W-:-:S03]  /*1372f0*/  SHF.R.U32.HI R37, RZ, 0x8, R31 ;  /* 0x00000008ff257819 */ /* 0x000fc6000001161f */
[----:B------:R0:W-:Y:S01]  /*137300*/  STL [R1+0x434], R39 ;  /* 0x0004342701007387 */ /* 0x0001e20000100800 */
[----:B------:R-:W-:-:S03]  /*137310*/  SHF.R.U32.HI R18, RZ, 0x8, R18 ;  /* 0x00000008ff127819 */ /* 0x000fc60000011612 */
[----:B------:R-:W4:Y:S01]  /*137320*/  LDL.LU R31, [R1+0x550] ;  /* 0x00055000011f7983 */ /* 0x000f220000300800 */
[----:B0-----:R-:W-:Y:S01]  /*137330*/  IMAD.X R39, R35, 0x1, R13, P1 ;  /* 0x0000000123277824 */ /* 0x001fe200008e060d */
[----:B------:R-:W-:-:S04]  /*137340*/  LOP3.LUT R37, R37, 0xffff, RZ, 0xc0, !PT ;  /* 0x0000ffff25257812 */ /* 0x000fc800078ec0ff */
[----:B------:R0:W-:Y:S01]  /*137350*/  STL.64 [R1+0x1540], R38 ;  /* 0x0015402601007387 */ /* 0x0001e20000100a00 */
[----:B------:R-:W-:Y:S02]  /*137360*/  LOP3.LUT R18, R18, 0xffff, RZ, 0xc0, !PT ;  /* 0x0000ffff12127812 */ /* 0x000fe400078ec0ff */
[----:B------:R-:W-:Y:S02]  /*137370*/  PRMT R37, R37, 0x3340, R0 ;  /* 0x0000334025257816 */ /* 0x000fe40000000000 */
[----:B0-----:R-:W-:-:S03]  /*137380*/  IADD3 R38, P1, R30, R12, RZ ;  /* 0x0000000c1e267210 */ /* 0x001fc60007f3e0ff */
[----:B------:R-:W-:Y:S02]  /*137390*/  STL [R1+0xfc], R37 ;  /* 0x0000fc2501007387 */ /* 0x000fe40000100800 */
[----:B------:R-:W-:Y:S01]  /*1373a0*/  IMAD.X R39, R35, 0x1, R14, P1 ;  /* 0x0000000123277824 */ /* 0x000fe200008e060e */
[----:B------:R-:W-:-:S04]  /*1373b0*/  PRMT R35, R18, 0x3340, R0 ;  /* 0x0000334012237816 */ /* 0x000fc80000000000 */
[----:B------:R2:W-:Y:S04]  /*1373c0*/  STL.64 [R1+0x1550], R38 ;  /* 0x0015502601007387 */ /* 0x0005e80000100a00 */
[----:B------:R0:W-:Y:S01]  /*1373d0*/  STL [R1+0xf8], R35 ;  /* 0x0000f82301007387 */ /* 0x0001e20000100800 */
[----:B--2---:R-:W-:Y:S02]  /*1373e0*/  LOP3.LUT R39, R24, 0xffff, RZ, 0xc0, !PT ;  /* 0x0000ffff18277812 */ /* 0x004fe400078ec0ff */
[----:B---3--:R-:W-:Y:S02]  /*1373f0*/  LOP3.LUT R29, R29, 0xffff, RZ, 0xc0, !PT ;  /* 0x0000ffff1d1d7812 */ /* 0x008fe400078ec0ff */
[----:B----4-:R-:W-:Y:S02]  /*137400*/  LOP3.LUT R18, R32, 0xffff, RZ, 0xc0, !PT ;  /* 0x0000ffff20127812 */ /* 0x010fe400078ec0ff */
[----:B------:R-:W-:-:S02]  /*137410*/  LOP3.LUT R32, R59, 0xffff, RZ, 0xc0, !PT ;  /* 0x0000ffff3b207812 */ /* 0x000fc400078ec0ff */
[----:B------:R-:W-:Y:S02]  /*137420*/  PRMT R37, R18, 0x3340, R0 ;  /* 0x0000334012257816 */ /* 0x000fe40000000000 */
[--C-:B0-----:R-:W-:Y:S02]  /*137430*/  PRMT R35, R29, 0x3340, R32.reuse ;  /* 0x000033401d237816 */ /* 0x101fe40000000020 */
[----:B------:R-:W-:Y:S02]  /*137440*/  SHF.R.U32.HI R29, RZ, 0x8, R29 ;  /* 0x00000008ff1d7819 */ /* 0x000fe4000001161d */
[----:B------:R-:W-:Y:S02]  /*137450*/  SHF.R.U32.HI R32, RZ, 0x8, R32 ;  /* 0x00000008ff207819 */ /* 0x000fe40000011620 */
[----:B------:R-:W-:Y:S02]  /*137460*/  SHF.R.U32.HI R18, RZ, 0x8, R18 ;  /* 0x00000008ff127819 */ /* 0x000fe40000011612 */
[----:B------:R-:W-:-:S02]  /*137470*/  LOP3.LUT R29, R29, 0xffff, RZ, 0xc0, !PT ;  /* 0x0000ffff1d1d7812 */ /* 0x000fc400078ec0ff */
[----:B------:R-:W-:Y:S02]  /*137480*/  LOP3.LUT R32, R32, 0xffff, RZ, 0xc0, !PT ;  /* 0x0000ffff20207812 */ /* 0x000fe400078ec0ff */
[----:B------:R-:W-:Y:S02]  /*137490*/  LOP3.LUT R18, R18, 0xffff, RZ, 0xc0, !PT ;  /* 0x0000ffff12127812 */ /* 0x000fe400078ec0ff */
[----:B------:R-:W-:Y:S02]  /*1374a0*/  PRMT R35, R35, 0x5410, R37 ;  /* 0x0000541023237816 */ /* 0x000fe40000000025 */
[----:B------:R-:W-:Y:S02]  /*1374b0*/  PRMT R29, R29, 0x3340, R32 ;  /* 0x000033401d1d7816 */ /* 0x000fe40000000020 */
[----:B------:R-:W-:Y:S01]  /*1374c0*/  PRMT R18, R18, 0x3340, R0 ;  /* 0x0000334012127816 */ /* 0x000fe20000000000 */
[----:B------:R-:W-:Y:S01]  /*1374d0*/  STL [R1+0x7ec], R35 ;  /* 0x0007ec2301007387 */ /* 0x000fe20000100800 */
[----:B------:R-:W-:-:S03]  /*1374e0*/  LOP3.LUT R59, R34, 0xffff, RZ, 0xc0, !PT ;  /* 0x0000ffff223b7812 */ /* 0x000fc600078ec0ff */
[----:B------:R0:W-:Y:S04]  /*1374f0*/  STL [R1+0x42c], R29 ;  /* 0x00042c1d01007387 */ /* 0x0001e80000100800 */
[----:B------:R1:W-:Y:S04]  /*137500*/  STL [R1+0x10c], R18 ;  /* 0x00010c1201007387 */ /* 0x0003e80000100800 */
[----:B------:R-:W2:Y:S01]  /*137510*/  LDL.LU R34, [R1+0x69b4] ;  /* 0x0069b40001227983 */ /* 0x000ea20000300800 */
[----:B------:R-:W-:Y:S02]  /*137520*/  LOP3.LUT R15, R15, 0xffff, RZ, 0xc0, !PT ;  /* 0x0000ffff0f0f7812 */ /* 0x000fe400078ec0ff */
[----:B0-----:R-:W-:Y:S01]  /*137530*/  PRMT R29, R59, 0x3340, R0 ;  /* 0x000033403b1d7816 */ /* 0x001fe20000000000 */
[----:B------:R-:W3:Y:S01]  /*137540*/  LDL.LU R37, [R1+0x508] ;  /* 0x0005080001257983 */ /* 0x000ee20000300800 */
[----:B-1----:R-:W-:-:S03]  /*137550*/  PRMT R18, R15, 0x3340, R39 ;  /* 0x000033400f127816 */ /* 0x002fc60000000027 */
[----:B------:R-:W4:Y:S01]  /*137560*/  LDL.LU R24, [R1+0x69b0] ;  /* 0x0069b00001187983 */ /* 0x000f220000300800 */
[----:B------:R-:W-:-:S03]  /*137570*/  PRMT R18, R18, 0x5410, R29 ;  /* 0x0000541012127816 */ /* 0x000fc6000000001d */
[----:B------:R-:W-:Y:S01]  /*137580*/  STL [R1+0x6850], R59 ;  /* 0x0068503b01007387 */ /* 0x000fe20000100800 */
[----:B------:R-:W-:-:S03]  /*137590*/  LOP3.LUT R29, R22, 0xffff, RZ, 0xc0, !PT ;  /* 0x0000ffff161d7812 */ /* 0x000fc600078ec0ff */
[----:B------:R-:W3:Y:S04]  /*1375a0*/  LDL.LU R22, [R1+0x69ac] ;  /* 0x0069ac0001167983 */ /* 0x000ee80000300800 */
[----:B------:R0:W-:Y:S01]  /*1375b0*/  STL [R1+0x248c], R18 ;  /* 0x00248c1201007387 */ /* 0x0001e20000100800 */
[----:B------:R-:W-:Y:S02]  /*1375c0*/  PRMT R32, R29, 0x3340, R0 ;  /* 0x000033401d207816 */ /* 0x000fe40000000000 */
[----:B0-----:R-:W-:Y:S01]  /*1375d0*/  LOP3.LUT R18, R31, 0xffff, RZ, 0xc0, !PT ;  /* 0x0000ffff1f127812 */ /* 0x001fe200078ec0ff */
[----:B------:R-:W-:Y:S01]  /*1375e0*/  VIADD R31, R30, UR6 ;  /* 0x000000061e1f7c36 */ /* 0x000fe20008000000 */
[----:B------:R-:W-:Y:S01]  /*1375f0*/  SHF.R.U32.HI R15, RZ, 0x8, R15 ;  /* 0x00000008ff0f7819 */ /* 0x000fe2000001160f */
[----:B------:R-:W-:Y:S01]  /*137600*/  ULDC UR6, c[0x0][0x248] ;  /* 0x0000920000067ab9 */ /* 0x000fe20000000800 */
[----:B------:R-:W-:-:S02]  /*137610*/  SHF.R.U32.HI R39, RZ, 0x8, R39 ;  /* 0x00000008ff277819 */ /* 0x000fc40000011627 */
[----:B------:R-:W-:Y:S02]  /*137620*/  SHF.R.S32.HI R38, RZ, 0x1f, R31 ;  /* 0x0000001fff267819 */ /* 0x000fe4000001141f */
[----:B------:R-:W-:Y:S02]  /*137630*/  IADD3 R44, P1, R31, R8, RZ ;  /* 0x000000081f2c7210 */ /* 0x000fe40007f3e0ff */
[----:B------:R-:W-:Y:S02]  /*137640*/  LOP3.LUT R15, R15, 0xffff, RZ, 0xc0, !PT ;  /* 0x0000ffff0f0f7812 */ /* 0x000fe400078ec0ff */
[----:B------:R-:W-:Y:S01]  /*137650*/  LOP3.LUT R39, R39, 0xffff, RZ, 0xc0, !PT ;  /* 0x0000ffff27277812 */ /* 0x000fe200078ec0ff */
[----:B------:R-:W-:-:S03]  /*137660*/  IMAD.X R45, R38, 0x1, R26, P1 ;  /* 0x00000001262d7824 */ /* 0x000fc600008e061a */
[----:B------:R-:W-:Y:S02]  /*137670*/  PRMT R15, R15, 0x3340, R39 ;  /* 0x000033400f0f7816 */ /* 0x000fe40000000027 */
[----:B--2---:R-:W-:-:S04]  /*137680*/  LOP3.LUT R35, R34, 0xffff, RZ, 0xc0, !PT ;  /* 0x0000ffff22237812 */ /* 0x004fc800078ec0ff */
[----:B------:R-:W-:-:S04]  /*137690*/  PRMT R30, R18, 0x3340, R35 ;  /* 0x00003340121e7816 */ /* 0x000fc80000000023 */
[----:B------:R-:W-:Y:S02]  /*1376a0*/  PRMT R34, R30, 0x5410, R32 ;  /* 0x000054101e227816 */ /* 0x000fe40000000020 */
[----:B------:R-:W2:Y:S04]  /*1376b0*/  LDL.LU R32, [R1+0x7b0] ;  /* 0x0007b00001207983 */ /* 0x000ea80000300800 */
[----:B------:R-:W2:Y:S04]  /*1376c0*/  LDL.LU R30, [R1+0x630] ;  /* 0x00063000011e7983 */ /* 0x000ea80000300800 */
[----:B------:R0:W-:Y:S04]  /*1376d0*/  STL [R1+0x75c], R34 ;  /* 0x00075c2201007387 */ /* 0x0001e80000100800 */
[----:B0-----:R-:W2:Y:S01]  /*1376e0*/  LDL.LU R34, [R1+0x67c] ;  /* 0x00067c0001227983 */ /* 0x001ea20000300800 */
[----:B------:R-:W-:-:S02]  /*1376f0*/  SHF.R.U32.HI R18, RZ, 0x8, R18 ;  /* 0x00000008ff127819 */ /* 0x000fc40000011612 */
[----:B------:R-:W-:Y:S02]  /*137700*/  SHF.R.U32.HI R35, RZ, 0x8, R35 ;  /* 0x00000008ff237819 */ /* 0x000fe40000011623 */
[----:B------:R-:W-:Y:S02]  /*137710*/  LOP3.LUT R18, R18, 0xffff, RZ, 0xc0, !PT ;  /* 0x0000ffff12127812 */ /* 0x000fe400078ec0ff */
[----:B------:R-:W-:Y:S01]  /*137720*/  LOP3.LUT R35, R35, 0xffff, RZ, 0xc0, !PT ;  /* 0x0000ffff23237812 */ /* 0x000fe200078ec0ff */
[----:B------:R-:W-:Y:S03]  /*137730*/  STL.64 [R1+0x1530], R44 ;  /* 0x0015302c01007387 */ /* 0x000fe60000100a00 */
[----:B------:R-:W-:Y:S01]  /*137740*/  PRMT R35, R18, 0x3340, R35 ;  /* 0x0000334012237816 */ /* 0x000fe20000000023 */
[----:B------:R4:W-:Y:S04]  /*137750*/  STL [R1+0x6674], R15 ;  /* 0x0066740f01007387 */ /* 0x0009e80000100800 */
[----:B------:R3:W-:Y:S01]  /*137760*/  STL [R1+0x428], R35 ;  /* 0x0004282301007387 */ /* 0x0007e20000100800 */
[----:B----4-:R-:W-:-:S03]  /*137770*/  LOP3.LUT R15, R24, 0xffff, RZ, 0xc0, !PT ;  /* 0x0000ffff180f7812 */ /* 0x010fc600078ec0ff */
[----:B------:R-:W4:Y:S01]  /*137780*/  LDL.LU R24, [R1+0x69a8] ;  /* 0x0069a80001187983 */ /* 0x000f220000300800 */
[----:B---3--:R-:W-:-:S03]  /*137790*/  LOP3.LUT R35, R22, 0xffff, RZ, 0xc0, !PT ;  /* 0x0000ffff16237812 */ /* 0x008fc600078ec0ff */
[----:B------:R-:W3:Y:S01]  /*1377a0*/  LDL.LU R22, [R1+0x69a4] ;  /* 0x0069a40001167983 */ /* 0x000ee20000300800 */
[----:B------:R-:W-:-:S04]  /*1377b0*/  LOP3.LUT R18, R37, 0xffff, RZ, 0xc0, !PT ;  /* 0x0000ffff25127812 */ /* 0x000fc800078ec0ff */
        /* <DEDUP_REMOVED lines=8> */
[----:B------:R-:W-:Y:S02]  /*137840*/  PRMT R37, R37, 0x5410, R39 ;  /* 0x0000541025257816 */ /* 0x000fe40000000027 */
[----:B------:R-:W-:Y:S02]  /*137850*/  SHF.R.U32.HI R15, RZ, 0x8, R15 ;  /* 0x00000008ff0f7819 */ /* 0x000fe4000001160f */
[----:B------:R-:W-:Y:S01]  /*137860*/  PRMT R18, R18, 0x3340, R35 ;  /* 0x0000334012127816 */ /* 0x000fe20000000023 */
[----:B------:R-:W-:Y:S01]  /*137870*/  STL [R1+0x71c], R37 ;  /* 0x00071c2501007387 */ /* 0x000fe20000100800 */
[----:B------:R-:W-:-:S03]  /*137880*/  LOP3.LUT R15, R15, 0xffff, RZ, 0xc0, !PT ;  /* 0x0000ffff0f0f7812 */ /* 0x000fc600078ec0ff */
[----:B------:R-:W-:Y:S01]  /*137890*/  STL.64 [R1+0x1538], R44 ;  /* 0x0015382c01007387 */ /* 0x000fe20000100a00 */
[----:B------:R-:W-:-:S03]  /*1378a0*/  PRMT R35, R15, 0x3340, R0 ;  /* 0x000033400f237816 */ /* 0x000fc60000000000 */
[----:B------:R0:W-:Y:S04]  /*1378b0*/  STL [R1+0x424], R18 ;  /* 0x0004241201007387 */ /* 0x0001e80000100800 */
[----:B------:R1:W-:Y:S01]  /*1378c0*/  STL [R1+0x114], R35 ;  /* 0x0001142301007387 */ /* 0x0003e20000100800 */
[----:B--2---:R-:W-:Y:S02]  /*1378d0*/  LOP3.LUT R15, R32, 0xffff, RZ, 0xc0, !PT ;  /* 0x0000ffff200f7812 */ /* 0x004fe400078ec0ff */
[----:B0-----:R-:W-:Y:S02]  /*1378e0*/  LOP3.LUT R18, R30, 0xffff, RZ, 0xc0, !PT ;  /* 0x0000ffff1e127812 */ /* 0x001fe400078ec0ff */
[----:B------:R-:W-:Y:S02]  /*1378f0*/  LOP3.LUT R30, R34, 0xffff, RZ, 0xc0, !PT ;  /* 0x0000ffff221e7812 */ /* 0x000fe400078ec0ff */
[----:B------:R-:W-:-:S02]  /*137900*/  PRMT R34, R18, 0x3340, R0 ;  /* 0x0000334012227816 */ /* 0x000fc40000000000 */
[----:B------:R-:W-:-:S04]  /*137910*/  PRMT R32, R15, 0x3340, R30 ;  /* 0x000033400f207816 */ /* 0x000fc8000000001e */
[----:B------:R-:W-:Y:S02]  /*137920*/  PRMT R32, R32, 0x5410, R34 ;  /* 0x0000541020207816 */ /* 0x000fe40000000022 */
[----:B------:R-:W-:-:S05]  /*137930*/  IADD3 R34, P1, R31, R7, RZ ;  /* 0x000000071f227210 */ /* 0x000fca0007f3e0ff */
[----:B-1----:R-:W-:Y:S01]  /*137940*/  IMAD.X R35, R38, 0x1, R49, P1 ;  /* 0x0000000126237824 */ /* 0x002fe200008e0631 */
[----:B------:R-:W-:Y:S01]  /*137950*/  STL [R1+0x72c], R32 ;  /* 0x00072c2001007387 */ /* 0x000fe20000100800 */
[----:B------:R-:W-:Y:S02]  /*137960*/  SHF.R.U32.HI R15, RZ, 0x8, R15 ;  /* 0x00000008ff0f7819 */ /* 0x000fe4000001160f */
[----:B------:R-:W-:Y:S01]  /*137970*/  SHF.R.U32.HI R30, RZ, 0x8, R30 ;  /* 0x00000008ff1e7819 */ /* 0x000fe2000001161e */
[----:B------:R0:W-:Y:S01]  /*137980*/  STL.64 [R1+0x1528], R34 ;  /* 0x0015282201007387 */ /* 0x0001e20000100a00 */
[----:B------:R-:W-:Y:S02]  /*137990*/  LOP3.LUT R15, R15, 0xffff, RZ, 0xc0, !PT ;  /* 0x0000ffff0f0f7812 */ /* 0x000fe400078ec0ff */
[----:B------:R-:W-:Y:S01]  /*1379a0*/  LOP3.LUT R30, R30, 0xffff, RZ, 0xc0, !PT ;  /* 0x0000ffff1e1e7812 */ /* 0x000fe200078ec0ff */
[----:B------:R-:W2:Y:S01]  /*1379b0*/  LDL.LU R39, [R1+0x7bc] ;  /* 0x0007bc0001277983 */ /* 0x000ea20000300800 */
[----:B0-----:R-:W-:-:S03]  /*1379c0*/  SHF.R.U32.HI R34, RZ, 0x8, R29 ;  /* 0x00000008ff227819 */ /* 0x001fc6000001161d */
[----:B------:R-:W2:Y:S01]  /*1379d0*/  LDL.LU R37, [R1+0x63c] ;  /* 0x00063c0001257983 */ /* 0x000ea20000300800 */
[----:B------:R-:W-:-:S03]  /*1379e0*/  LOP3.LUT R35, R34, 0xffff, RZ, 0xc0, !PT ;  /* 0x0000ffff22237812 */ /* 0x000fc600078ec0ff */
[----:B------:R-:W2:Y:S01]  /*1379f0*/  LDL.LU R32, [R1+0x684] ;  /* 0x0006840001207983 */ /* 0x000ea20000300800 */
[----:B------:R-:W-:Y:S02]  /*137a00*/  PRMT R30, R15, 0x3340, R30 ;  /* 0x000033400f1e7816 */ /* 0x000fe4000000001e */
[----:B------:R-:W-:Y:S01]  /*137a10*/  PRMT R35, R35, 0x3340, R0 ;  /* 0x0000334023237816 */ /* 0x000fe20000000000 */
[----:B------:R-:W2:Y:S01]  /*137a20*/  LDL.LU R29, [R1+0x78c] ;  /* 0x00078c00011d7983 */ /* 0x000ea20000300800 */
[----:B---3--:R-:W-:-:S03]  /*137a30*/  LOP3.LUT R15, R22, 0xffff, RZ, 0xc0, !PT ;  /* 0x0000ffff160f7812 */ /* 0x008fc600078ec0ff */
[----:B------:R-:W3:Y:S04]  /*137a40*/  LDL.LU R34, [R1+0x66c] ;  /* 0x00066c0001227983 */ /* 0x000ee80000300800 */
[----:B------:R-:W-:Y:S04]  /*137a50*/  STL [R1+0x6904], R30 ;  /* 0x0069041e01007387 */ /* 0x000fe80000100800 */
[----:B------:R0:W-:Y:S04]  /*137a60*/  STL [R1+0x110], R35 ;  /* 0x0001102301007387 */ /* 0x0001e80000100800 */
[----:B------:R-:W3:Y:S01]  /*137a70*/  LDL.LU R22, [R1+0x69a0] ;  /* 0x0069a00001167983 */ /* 0x000ee20000300800 */
[----:B------:R-:W-:-:S02]  /*137a80*/  LOP3.LUT R17, R17, 0xffff, RZ, 0xc0, !PT ;  /* 0x0000ffff11117812 */ /* 0x000fc400078ec0ff */
[----:B----4-:R-:W-:Y:S02]  /*137a90*/  LOP3.LUT R24, R24, 0xffff, RZ, 0xc0, !PT ;  /* 0x0000ffff18187812 */ /* 0x010fe400078ec0ff */
[----:B0-----:R-:W-:Y:S02]  /*137aa0*/  PRMT R35, R17, 0x3340, R0 ;  /* 0x0000334011237816 */ /* 0x001fe40000000000 */
[----:B------:R-:W-:Y:S01]  /*137ab0*/  PRMT R30, R15, 0x3340, R24 ;  /* 0x000033400f1e7816 */ /* 0x000fe20000000018 */
[----:B------:R0:W-:Y:S01]  /*137ac0*/  STL [R1+0x6858], R17 ;  /* 0x0068581101007387 */ /* 0x0001e20000100800 */
[----:B------:R-:W-:Y:S02]  /*137ad0*/  SHF.R.U32.HI R15, RZ, 0x8, R15 ;  /* 0x00000008ff0f7819 */ /* 0x000fe4000001160f */
[----:B------:R-:W-:Y:S02]  /*137ae0*/  SHF.R.U32.HI R18, RZ, 0x8, R18 ;  /* 0x00000008ff127819 */ /* 0x000fe40000011612 */
[----:B0-----:R-:W-:-:S02]  /*137af0*/  PRMT R17, R30, 0x5410, R35 ;  /* 0x000054101e117816 */ /* 0x001fc40000000023 */
[----:B------:R-:W-:-:S03]  /*137b00*/  IADD3 R44, P1, R31, R6, RZ ;  /* 0x000000061f2c7210 */ /* 0x000fc60007f3e0ff */
[----:B------:R0:W-:Y:S01]  /*137b10*/  STL [R1+0x2478], R17 ;  /* 0x0024781101007387 */ /* 0x0001e20000100800 */
[----:B------:R-:W-:Y:S02]  /*137b20*/  LOP3.LUT R15, R15, 0xffff, RZ, 0xc0, !PT ;  /* 0x0000ffff0f0f7812 */ /* 0x000fe400078ec0ff */
[----:B------:R-:W-:Y:S02]  /*137b30*/  LOP3.LUT R18, R18, 0xffff, RZ, 0xc0, !PT ;  /* 0x0000ffff12127812 */ /* 0x000fe400078ec0ff */
[----:B0-----:R-:W-:Y:S01]  /*137b40*/  SHF.R.U32.HI R17, RZ, 0x8, R24 ;  /* 0x00000008ff117819 */ /* 0x001fe20000011618 */
[----:B------:R-:W-:-:S03]  /*137b50*/  IMAD.X R45, R38, 0x1, R5, P1 ;  /* 0x00000001262d7824 */ /* 0x000fc600008e0605 */
[----:B------:R-:W-:Y:S02]  /*137b60*/  LOP3.LUT R17, R17, 0xffff, RZ, 0xc0, !PT ;  /* 0x0000ffff11117812 */ /* 0x000fe400078ec0ff */
[----:B------:R-:W-:Y:S02]  /*137b70*/  PRMT R18, R18, 0x3340, R0 ;  /* 0x0000334012127816 */ /* 0x000fe40000000000 */
[----:B------:R-:W-:Y:S01]  /*137b80*/  PRMT R24, R15, 0x3340, R17 ;  /* 0x000033400f187816 */ /* 0x000fe20000000011 */
[----:B------:R0:W-:Y:S04]  /*137b90*/  STL.64 [R1+0x1520], R44 ;  /* 0x0015202c01007387 */ /* 0x0001e80000100a00 */
[----:B------:R-:W-:Y:S04]  /*137ba0*/  STL [R1+0x6678], R24 ;  /* 0x0066781801007387 */ /* 0x000fe80000100800 */
[----:B------:R1:W-:Y:S04]  /*137bb0*/  STL [R1+0x118], R18 ;  /* 0x0001181201007387 */ /* 0x0003e80000100800 */
[----:B0-----:R-:W4:Y:S04]  /*137bc0*/  LDL.LU R44, [R1+0x5138] ;  /* 0x00513800012c7983 */ /* 0x001f280000300800 */
[----:B------:R-:W4:Y:S01]  /*137bd0*/  LDL.LU R35, [R1+0x89c] ;  /* 0x00089c0001237983 */ /* 0x000f220000300800 */
[----:B--2---:R-:W-:-:S02]  /*137be0*/  LOP3.LUT R30, R39, 0xffff, RZ, 0xc0, !PT ;  /* 0x0000ffff271e7812 */ /* 0x004fc400078ec0ff */
[----:B------:R-:W-:Y:S02]  /*137bf0*/  LOP3.LUT R15, R37, 0xffff, RZ, 0xc0, !PT ;  /* 0x0000ffff250f7812 */ /* 0x000fe400078ec0ff */
[----:B------:R-:W-:Y:S02]  /*137c00*/  LOP3.LUT R37, R32, 0xffff, RZ, 0xc0, !PT ;  /* 0x0000ffff20257812 */ /* 0x000fe400078ec0ff */
[----:B-1----:R-:W-:Y:S02]  /*137c10*/  LOP3.LUT R18, R29, 0xffff, RZ, 0xc0, !PT ;  /* 0x0000ffff1d127812 */ /* 0x002fe400078ec0ff */
[----:B------:R-:W-:Y:S02]  /*137c20*/  PRMT R29, R15, 0x3340, R0 ;  /* 0x000033400f1d7816 */ /* 0x000fe40000000000 */
[----:B---3--:R-:W-:Y:S02]  /*137c30*/  LOP3.LUT R17, R22, 0xffff, RZ, 0xc0, !PT ;  /* 0x0000ffff16117812 */ /* 0x008fe400078ec0ff */
[----:B------:R-:W-:-:S04]  /*137c40*/  PRMT R22, R30, 0x3340, R37 ;  /* 0x000033401e167816 */ /* 0x000fc80000000025 */
[----:B------:R-:W-:-:S05]  /*137c50*/  PRMT R22, R22, 0x5410, R29 ;  /* 0x0000541016167816 */ /* 0x000fca000000001d */
[----:B------:R0:W-:Y:S04]  /*137c60*/  STL [R1+0x6dc], R22 ;  /* 0x0006dc1601007387 */ /* 0x0001e80000100800 */
[----:B------:R-:W2:Y:S04]  /*137c70*/  LDL.LU R39, [R1+0x894] ;  /* 0x0008940001277983 */ /* 0x000ea80000300800 */
[----:B------:R-:W3:Y:S04]  /*137c80*/  LDL.LU R32, [R1+0x513c] ;  /* 0x00513c0001207983 */ /* 0x000ee80000300800 */
[----:B0-----:R-:W3:Y:S04]  /*137c90*/  LDL.LU R22, [R1+0x2f48] ;  /* 0x002f480001167983 */ /* 0x001ee80000300800 */
[----:B------:R-:W3:Y:S01]  /*137ca0*/  LDL.LU R29, [R1+0x2e34] ;  /* 0x002e3400011d7983 */ /* 0x000ee20000300800 */
[----:B------:R-:W-:-:S02]  /*137cb0*/  LOP3.LUT R24, R34, 0xffff, RZ, 0xc0, !PT ;  /* 0x0000ffff22187812 */ /* 0x000fc400078ec0ff */
[----:B------:R-:W-:Y:S02]  /*137cc0*/  PRMT R45, R17, 0x3340, R0 ;  /* 0x00003340112d7816 */ /* 0x000fe40000000000 */
[----:B------:R-:W-:Y:S02]  /*137cd0*/  PRMT R34, R18, 0x3340, R24 ;  /* 0x0000334012227816 */ /* 0x000fe40000000018 */
[----:B------:R-:W-:Y:S02]  /*137ce0*/  IADD3 R54, P1, R31, R4, RZ ;  /* 0x000000041f367210 */ /* 0x000fe40007f3e0ff */
[----:B------:R-:W-:Y:S02]  /*137cf0*/  PRMT R34, R34, 0x5410, R45 ;  /* 0x0000541022227816 */ /* 0x000fe4000000002d */
[----:B------:R-:W-:Y:S01]  /*137d00*/  SHF.R.U32.HI R30, RZ, 0x8, R30 ;  /* 0x00000008ff1e7819 */ /* 0x000fe2000001161e */
[----:B------:R-:W-:Y:S02]  /*137d10*/  IMAD.X R55, R38, 0x1, R3, P1 ;  /* 0x0000000126377824 */ /* 0x000fe400008e0603 */
[----:B------:R0:W-:Y:S01]  /*137d20*/  STL [R1+0x686c], R34 ;  /* 0x00686c2201007387 */ /* 0x0001e20000100800 */
[----:B------:R-:W-:-:S02]  /*137d30*/  SHF.R.U32.HI R18, RZ, 0x8, R18 ;  /* 0x00000008ff127819 */ /* 0x000fc40000011612 */
[----:B------:R-:W-:Y:S01]  /*137d40*/  SHF.R.U32.HI R24, RZ, 0x8, R24 ;  /* 0x00000008ff187819 */ /* 0x000fe20000011618 */
[----:B------:R1:W-:Y:S01]  /*137d50*/  STL.64 [R1+0x1510], R54 ;  /* 0x0015103601007387 */ /* 0x0003e20000100a00 */
[----:B------:R-:W-:Y:S02]  /*137d60*/  SHF.R.U32.HI R17, RZ, 0x8, R17 ;  /* 0x00000008ff117819 */ /* 0x000fe40000011611 */
[----:B0-----:R-:W-:Y:S02]  /*137d70*/  SHF.R.U32.HI R34, RZ, 0x8, R37 ;  /* 0x00000008ff227819 */ /* 0x001fe40000011625 */
[----:B------:R-:W-:Y:S02]  /*137d80*/  LOP3.LUT R30, R30, 0xffff, RZ, 0xc0, !PT ;  /* 0x0000ffff1e1e7812 */ /* 0x000fe400078ec0ff */
[----:B------:R-:W-:Y:S02]  /*137d90*/  LOP3.LUT R34, R34, 0xffff, RZ, 0xc0, !PT ;  /* 0x0000ffff22227812 */ /* 0x000fe400078ec0ff */
[----:B------:R-:W-:-:S02]  /*137da0*/  SHF.R.U32.HI R15, RZ, 0x8, R15 ;  /* 0x00000008ff0f7819 */ /* 0x000fc4000001160f */
[----:B------:R-:W-:Y:S02]  /*137db0*/  LOP3.LUT R18, R18, 0xffff, RZ, 0xc0, !PT ;  /* 0x0000ffff12127812 */ /* 0x000fe400078ec0ff */
[----:B------:R-:W-:Y:S02]  /*137dc0*/  LOP3.LUT R24, R24, 0xffff, RZ, 0xc0, !PT ;  /* 0x0000ffff18187812 */ /* 0x000fe400078ec0ff */
[----:B-1----:R-:W-:Y:S02]  /*137dd0*/  IADD3 R54, P1, R31, R2, RZ ;  /* 0x000000021f367210 */ /* 0x002fe40007f3e0ff */
[----:B------:R-:W-:Y:S02]  /*137de0*/  LOP3.LUT R17, R17, 0xffff, RZ, 0xc0, !PT ;  /* 0x0000ffff11117812 */ /* 0x000fe400078ec0ff */
[----:B------:R-:W-:Y:S02]  /*137df0*/  PRMT R37, R30, 0x3340, R34 ;  /* 0x000033401e257816 */ /* 0x000fe40000000022 */
[----:B------:R-:W-:Y:S01]  /*137e00*/  LOP3.LUT R15, R15, 0xffff, RZ, 0xc0, !PT ;  /* 0x0000ffff0f0f7812 */ /* 0x000fe200078ec0ff */
[----:B------:R-:W-:Y:S01]  /*137e10*/  IMAD.X R55, R38, 0x1, R0, P1 ;  /* 0x0000000126377824 */ /* 0x000fe200008e0600 */
[----:B------:R-:W-:-:S02]  /*137e20*/  PRMT R18, R18, 0x3340, R24 ;  /* 0x0000334012127816 */ /* 0x000fc40000000018 */
[--C-:B------:R-:W-:Y:S01]  /*137e30*/  PRMT R17, R17, 0x3340, R0.reuse ;  /* 0x0000334011117816 */ /* 0x100fe20000000000 */
[----:B------:R4:W-:Y:S01]  /*137e40*/  STL [R1+0x6908], R37 ;  /* 0x0069082501007387 */ /* 0x0009e20000100800 */
[----:B------:R-:W-:-:S03]  /*137e50*/  PRMT R15, R15, 0x3340, R0 ;  /* 0x000033400f0f7816 */ /* 0x000fc60000000000 */
[----:B------:R0:W-:Y:S04]  /*137e60*/  STL [R1+0x40c], R18 ;  /* 0x00040c1201007387 */ /* 0x0001e80000100800 */
[----:B------:R-:W-:Y:S01]  /*137e70*/  STL.64 [R1+0x1518], R54 ;  /* 0x0015183601007387 */ /* 0x000fe20000100a00 */
[----:B----4-:R-:W-:-:S03]  /*137e80*/  LOP3.LUT R37, R44, 0xffff, RZ, 0xc0, !PT ;  /* 0x0000ffff2c257812 */ /* 0x010fc600078ec0ff */
[----:B------:R1:W-:Y:S01]  /*137e90*/  STL [R1+0x124], R17 ;  /* 0x0001241101007387 */ /* 0x0003e20000100800 */
[----:B0-----:R-:W-:-:S03]  /*137ea0*/  LOP3.LUT R18, R35, 0xffff, RZ, 0xc0, !PT ;  /* 0x0000ffff23127812 */ /* 0x001fc600078ec0ff */
[----:B------:R3:W-:Y:S01]  /*137eb0*/  STL [R1+0x120], R15 ;  /* 0x0001200f01007387 */ /* 0x0007e20000100800 */
[----:B--2---:R-:W-:-:S04]  /*137ec0*/  LOP3.LUT R24, R39, 0xffff, RZ, 0xc0, !PT ;  /* 0x0000ffff27187812 */ /* 0x004fc800078ec0ff */
[----:B-1----:R-:W-:Y:S02]  /*137ed0*/  PRMT R17, R37, 0x3340, R24 ;  /* 0x0000334025117816 */ /* 0x002fe40000000018 */
[----:B---3--:R-:W-:Y:S02]  /*137ee0*/  LOP3.LUT R15, R22, 0xffff, RZ, 0xc0, !PT ;  /* 0x0000ffff160f7812 */ /* 0x008fe400078ec0ff */
[----:B------:R-:W-:Y:S02]  /*137ef0*/  PRMT R22, R18, 0x3340, R0 ;  /* 0x0000334012167816 */ /* 0x000fe40000000000 */
[----:B------:R-:W-:Y:S02]  /*137f00*/  LOP3.LUT R30, R32, 0xffff, RZ, 0xc0, !PT ;  /* 0x0000ffff201e7812 */ /* 0x000fe400078ec0ff */
[----:B------:R-:W-:Y:S02]  /*137f10*/  PRMT R17, R17, 0x5410, R22 ;  /* 0x0000541011117816 */ /* 0x000fe40000000016 */
[----:B------:R-:W-:Y:S01]  /*137f20*/  LOP3.LUT R34, R29, 0xffff, RZ, 0xc0, !PT ;  /* 0x0000ffff1d227812 */ /* 0x000fe200078ec0ff */
[----:B------:R-:W2:Y:S01]  /*137f30*/  LDL.LU R22, [R1+0x511c] ;  /* 0x00511c0001167983 */ /* 0x000ea20000300800 */
[----:B------:R-:W-:-:S03]  /*137f40*/  PRMT R32, R15, 0x3340, R0 ;  /* 0x000033400f207816 */ /* 0x000fc60000000000 */
[----:B------:R-:W3:Y:S04]  /*137f50*/  LDL.LU R44, [R1+0x878] ;  /* 0x00087800012c7983 */ /* 0x000ee80000300800 */
[----:B------:R0:W-:Y:S04]  /*137f60*/  STL [R1+0x678], R17 ;  /* 0x0006781101007387 */ /* 0x0001e80000100800 */
[----:B------:R-:W4:Y:S04]  /*137f70*/  LDL.LU R35, [R1+0x5124] ;  /* 0x0051240001237983 */ /* 0x000f280000300800 */
[----:B------:R-:W4:Y:S01]  /*137f80*/  LDL.LU R39, [R1+0x5120] ;  /* 0x0051200001277983 */ /* 0x000f220000300800 */
[----:B0-----:R-:W-:-:S03]  /*137f90*/  PRMT R17, R30, 0x3340, R34 ;  /* 0x000033401e117816 */ /* 0x001fc60000000022 */
[----:B------:R-:W4:Y:S01]  /*137fa0*/  LDL.LU R29, [R1+0x880] ;  /* 0x00088000011d7983 */ /* 0x000f220000300800 */
[----:B------:R-:W-:-:S03]  /*137fb0*/  PRMT R17, R17, 0x5410, R32 ;  /* 0x0000541011117816 */ /* 0x000fc60000000020 */
[----:B------:R-:W4:Y:S01]  /*137fc0*/  LDL.LU R32, [R1+0x5128] ;  /* 0x0051280001207983 */ /* 0x000f220000300800 */
[----:B------:R-:W-:Y:S02]  /*137fd0*/  IADD3 R54, P1, R31, R28, RZ ;  /* 0x0000001c1f367210 */ /* 0x000fe40007f3e0ff */
[----:B------:R-:W-:Y:S01]  /*137fe0*/  SHF.R.U32.HI R24, RZ, 0x8, R24 ;  /* 0x00000008ff187819 */ /* 0x000fe20000011618 */
[----:B------:R0:W-:Y:S01]  /*137ff0*/  STL [R1+0x685c], R17 ;  /* 0x00685c1101007387 */ /* 0x0001e20000100800 */
[----:B------:R-:W-:Y:S01]  /*138000*/  SHF.R.U32.HI R30, RZ, 0x8, R30 ;  /* 0x00000008ff1e7819 */ /* 0x000fe2000001161e */
[----:B------:R-:W-:Y:S01]  /*138010*/  IMAD.X R55, R38, 0x1, R42, P1 ;  /* 0x0000000126377824 */ /* 0x000fe200008e062a */
[----:B------:R-:W-:Y:S01]  /*138020*/  SHF.R.U32.HI R34, RZ, 0x8, R34 ;  /* 0x00000008ff227819 */ /* 0x000fe20000011622 */
[----:B------:R-:W4:Y:S01]  /*138030*/  LDL.LU R28, [R1+0x699c] ;  /* 0x00699c00011c7983 */ /* 0x000f220000300800 */
[----:B------:R-:W-:Y:S02]  /*138040*/  LOP3.LUT R24, R24, 0xffff, RZ, 0xc0, !PT ;  /* 0x0000ffff18187812 */ /* 0x000fe400078ec0ff */
[----:B0-----:R-:W-:Y:S01]  /*138050*/  SHF.R.U32.HI R17, RZ, 0x8, R37 ;  /* 0x00000008ff117819 */ /* 0x001fe20000011625 */
[----:B------:R-:W4:Y:S01]  /*138060*/  LDL.LU R42, [R1+0x6998] ;  /* 0x00699800012a7983 */ /* 0x000f220000300800 */
[----:B------:R-:W-:-:S02]  /*138070*/  LOP3.LUT R30, R30, 0xffff, RZ, 0xc0, !PT ;  /* 0x0000ffff1e1e7812 */ /* 0x000fc400078ec0ff */
[----:B------:R-:W-:Y:S02]  /*138080*/  LOP3.LUT R17, R17, 0xffff, RZ, 0xc0, !PT ;  /* 0x0000ffff11117812 */ /* 0x000fe400078ec0ff */
[----:B------:R-:W-:Y:S01]  /*138090*/  LOP3.LUT R34, R34, 0xffff, RZ, 0xc0, !PT ;  /* 0x0000ffff22227812 */ /* 0x000fe200078ec0ff */
[----:B------:R0:W-:Y:S01]  /*1380a0*/  STL.64 [R1+0x1500], R54 ;  /* 0x0015003601007387 */ /* 0x0001e20000100a00 */
[----:B------:R-:W-:Y:S02]  /*1380b0*/  SHF.R.U32.HI R18, RZ, 0x8, R18 ;  /* 0x00000008ff127819 */ /* 0x000fe40000011612 */
[----:B------:R-:W-:Y:S02]  /*1380c0*/  PRMT R17, R17, 0x3340, R24 ;  /* 0x0000334011117816 */ /* 0x000fe40000000018 */
[----:B------:R-:W-:Y:S02]  /*1380d0*/  SHF.R.U32.HI R15, RZ, 0x8, R15 ;  /* 0x00000008ff0f7819 */ /* 0x000fe4000001160f */
[----:B------:R-:W-:-:S02]  /*1380e0*/  PRMT R30, R30, 0x3340, R34 ;  /* 0x000033401e1e7816 */ /* 0x000fc40000000022 */
[----:B------:R-:W-:Y:S02]  /*1380f0*/  LOP3.LUT R18, R18, 0xffff, RZ, 0xc0, !PT ;  /* 0x0000ffff12127812 */ /* 0x000fe400078ec0ff */
[----:B0-----:R-:W-:Y:S01]  /*138100*/  IADD3 R54, P1, R31, R53, RZ ;  /* 0x000000351f367210 */ /* 0x001fe20007f3e0ff */
[----:B------:R0:W-:Y:S01]  /*138110*/  STL [R1+0x690c], R17 ;  /* 0x00690c1101007387 */ /* 0x0001e20000100800 */
[----:B------:R-:W-:-:S03]  /*138120*/  LOP3.LUT R15, R15, 0xffff, RZ, 0xc0, !PT ;  /* 0x0000ffff0f0f7812 */ /* 0x000fc600078ec0ff */
[----:B------:R-:W-:Y:S01]  /*138130*/  IMAD.X R55, R38, 0x1, R57, P1 ;  /* 0x0000000126377824 */ /* 0x000fe200008e0639 */
[----:B------:R1:W-:Y:S01]  /*138140*/  STL [R1+0x408], R30 ;  /* 0x0004081e01007387 */ /* 0x0003e20000100800 */
[--C-:B------:R-:W-:Y:S02]  /*138150*/  PRMT R18, R18, 0x3340, R0.reuse ;  /* 0x0000334012127816 */ /* 0x100fe40000000000 */
[----:B------:R-:W-:Y:S01]  /*138160*/  PRMT R15, R15, 0x3340, R0 ;  /* 0x000033400f0f7816 */ /* 0x000fe20000000000 */
[----:B0-----:R-:W4:Y:S04]  /*138170*/  LDL.LU R17, [R1+0x2c] ;  /* 0x00002c0001117983 */ /* 0x001f280000300800 */
[----:B------:R-:W4:Y:S04]  /*138180*/  LDL.LU R53, [R1+0x6994] ;  /* 0x0069940001357983 */ /* 0x000f280000300800 */
[----:B------:R-:W4:Y:S04]  /*138190*/  LDL.LU R57, [R1+0x6990] ;  /* 0x0069900001397983 */ /* 0x000f280000300800 */
[----:B------:R-:W-:Y:S04]  /*1381a0*/  STL.64 [R1+0x1508], R54 ;  /* 0x0015083601007387 */ /* 0x000fe80000100a00 */
[----:B------:R-:W4:Y:S04]  /*1381b0*/  LDL.LU R37, [R1+0x20] ;  /* 0x0000200001257983 */ /* 0x000f280000300800 */
[----:B------:R0:W-:Y:S04]  /*1381c0*/  STL [R1+0x128], R18 ;  /* 0x0001281201007387 */ /* 0x0001e80000100800 */
[----:B------:R0:W-:Y:S01]  /*1381d0*/  STL [R1+0x170], R15 ;  /* 0x0001700f01007387 */ /* 0x0001e20000100800 */
[----:B--2---:R-:W-:-:S02]  /*1381e0*/  LOP3.LUT R22, R22, 0xffff, RZ, 0xc0, !PT ;  /* 0x0000ffff16167812 */ /* 0x004fc400078ec0ff */
[----:B---3--:R-:W-:-:S04]  /*1381f0*/  LOP3.LUT R24, R44, 0xffff, RZ, 0xc0, !PT ;  /* 0x0000ffff2c187812 */ /* 0x008fc800078ec0ff */
[----:B-1----:R-:W-:Y:S02]  /*138200*/  PRMT R30, R24, 0x3340, R0 ;  /* 0x00003340181e7816 */ /* 0x002fe40000000000 */
[----:B----4-:R-:W-:Y:S02]  /*138210*/  LOP3.LUT R34, R35, 0xffff, RZ, 0xc0, !PT ;  /* 0x0000ffff23227812 */ /* 0x010fe400078ec0ff */
[----:B0-----:R-:W-:Y:S02]  /*138220*/  LOP3.LUT R18, R39, 0xffff, RZ, 0xc0, !PT ;  /* 0x0000ffff27127812 */ /* 0x001fe400078ec0ff */
[----:B------:R-:W-:Y:S02]  /*138230*/  LOP3.LUT R15, R29, 0xffff, RZ, 0xc0, !PT ;  /* 0x0000ffff1d0f7812 */ /* 0x000fe400078ec0ff */
[----:B------:R-:W-:Y:S02]  /*138240*/  PRMT R29, R22, 0x3340, R34 ;  /* 0x00003340161d7816 */ /* 0x000fe40000000022 */
[----:B------:R-:W-:-:S02]  /*138250*/  LOP3.LUT R35, R32, 0xffff, RZ, 0xc0, !PT ;  /* 0x0000ffff20237812 */ /* 0x000fc400078ec0ff */
[----:B------:R-:W-:Y:S01]  /*138260*/  PRMT R59, R29, 0x5410, R30 ;  /* 0x000054101d3b7816 */ /* 0x000fe2000000001e */
[----:B------:R-:W2:Y:S01]  /*138270*/  LDL.LU R32, [R1+0x348] ;  /* 0x0003480001207983 */ /* 0x000ea20000300800 */
[----:B------:R-:W-:Y:S02]  /*138280*/  PRMT R39, R15, 0x3340, R0 ;  /* 0x000033400f277816 */ /* 0x000fe40000000000 */
[----:B------:R-:W-:Y:S01]  /*138290*/  PRMT R30, R18, 0x3340, R35 ;  /* 0x00003340121e7816 */ /* 0x000fe20000000023 */
[----:B------:R-:W3:Y:S03]  /*1382a0*/  LDL.LU R29, [R1+0x2e0] ;  /* 0x0002e000011d7983 */ /* 0x000ee60000300800 */
[----:B------:R-:W-:Y:S01]  /*1382b0*/  PRMT R61, R30, 0x5410, R39 ;  /* 0x000054101e3d7816 */ /* 0x000fe20000000027 */
[----:B------:R-:W-:Y:S04]  /*1382c0*/  STL [R1+0x6860], R59 ;  /* 0x0068603b01007387 */ /* 0x000fe80000100800 */
[----:B------:R0:W-:Y:S04]  /*1382d0*/  STL [R1+0x6854], R61 ;  /* 0x0068543d01007387 */ /* 0x0001e80000100800 */
[----:B0-----:R-:W4:Y:S01]  /*1382e0*/  LDL.LU R61, [R1+0x24] ;  /* 0x00002400013d7983 */ /* 0x001f220000300800 */
[----:B------:R-:W-:-:S02]  /*1382f0*/  SHF.R.U32.HI R18, RZ, 0x8, R18 ;  /* 0x00000008ff127819 */ /* 0x000fc40000011612 */
[----:B------:R-:W-:Y:S01]  /*138300*/  SHF.R.U32.HI R35, RZ, 0x8, R35 ;  /* 0x00000008ff237819 */ /* 0x000fe20000011623 */
[----:B------:R-:W2:Y:S01]  /*138310*/  LDL.LU R30, [R1+0x1c] ;  /* 0x00001c00011e7983 */ /* 0x000ea20000300800 */
[----:B------:R-:W-:Y:S02]  /*138320*/  LOP3.LUT R18, R18, 0xffff, RZ, 0xc0, !PT ;  /* 0x0000ffff12127812 */ /* 0x000fe400078ec0ff */
[----:B------:R-:W-:Y:S01]  /*138330*/  LOP3.LUT R35, R35, 0xffff, RZ, 0xc0, !PT ;  /* 0x0000ffff23237812 */ /* 0x000fe200078ec0ff */
[----:B------:R-:W2:Y:S01]  /*138340*/  LDL.LU R52, [R1+0x18] ;  /* 0x0000180001347983 */ /* 0x000ea20000300800 */
[----:B------:R-:W-:Y:S02]  /*138350*/  SHF.R.U32.HI R22, RZ, 0x8, R22 ;  /* 0x00000008ff167819 */ /* 0x000fe40000011616 */
[----:B------:R-:W-:Y:S02]  /*138360*/  SHF.R.U32.HI R34, RZ, 0x8, R34 ;  /* 0x00000008ff227819 */ /* 0x000fe40000011622 */
[----:B------:R-:W-:-:S02]  /*138370*/  PRMT R18, R18, 0x3340, R35 ;  /* 0x0000334012127816 */ /* 0x000fc40000000023 */
[----:B------:R-:W-:-:S05]  /*138380*/  IADD3 R44, P1, R31, R17, RZ ;  /* 0x000000111f2c7210 */ /* 0x000fca0007f3e0ff */
[----:B------:R-:W-:Y:S01]  /*138390*/  IMAD.X R45, R38, 0x1, R58, P1 ;  /* 0x00000001262d7824 */ /* 0x000fe200008e063a */
[----:B------:R-:W-:Y:S02]  /*1383a0*/  LOP3.LUT R22, R22, 0xffff, RZ, 0xc0, !PT ;  /* 0x0000ffff16167812 */ /* 0x000fe400078ec0ff */
[----:B------:R-:W-:Y:S02]  /*1383b0*/  LOP3.LUT R34, R34, 0xffff, RZ, 0xc0, !PT ;  /* 0x0000ffff22227812 */ /* 0x000fe400078ec0ff */
[----:B------:R-:W-:Y:S01]  /*1383c0*/  STL.64 [R1+0x14e8], R44 ;  /* 0x0014e82c01007387 */ /* 0x000fe20000100a00 */
[----:B------:R-:W-:-:S03]  /*1383d0*/  SHF.R.U32.HI R15, RZ, 0x8, R15 ;  /* 0x00000008ff0f7819 */ /* 0x000fc6000001160f */
[----:B------:R0:W-:Y:S01]  /*1383e0*/  STL [R1+0x6910], R18 ;  /* 0x0069101201007387 */ /* 0x0001e20000100800 */
[----:B------:R-:W-:Y:S02]  /*1383f0*/  PRMT R22, R22, 0x3340, R34 ;  /* 0x0000334016167816 */ /* 0x000fe40000000022 */
[----:B------:R-:W-:Y:S02]  /*138400*/  LOP3.LUT R15, R15, 0xffff, RZ, 0xc0, !PT ;  /* 0x0000ffff0f0f7812 */ /* 0x000fe400078ec0ff */
[----:B0-----:R-:W-:Y:S01]  /*138410*/  SHF.R.U32.HI R18, RZ, 0x8, R24 ;  /* 0x00000008ff127819 */ /* 0x001fe20000011618 */
[----:B------:R0:W-:Y:S03]  /*138420*/  STL [R1+0x6914], R22 ;  /* 0x0069141601007387 */ /* 0x0001e60000100800 */
[----:B------:R-:W-:-:S04]  /*138430*/  LOP3.LUT R18, R18, 0xffff, RZ, 0xc0, !PT ;  /* 0x0000ffff12127812 */ /* 0x000fc800078ec0ff */
[--C-:B0-----:R-:W-:Y:S02]  /*138440*/  PRMT R22, R18, 0x3340, R0.reuse ;  /* 0x0000334012167816 */ /* 0x101fe40000000000 */
[----:B------:R-:W-:Y:S02]  /*138450*/  PRMT R18, R15, 0x3340, R0 ;  /* 0x000033400f127816 */ /* 0x000fe40000000000 */
[----:B------:R-:W-:Y:S02]  /*138460*/  LOP3.LUT R15, R46, 0xffff, RZ, 0xc0, !PT ;  /* 0x0000ffff2e0f7812 */ /* 0x000fe400078ec0ff */
[----:B------:R-:W-:Y:S02]  /*138470*/  LOP3.LUT R24, R53, 0xffff, RZ, 0xc0, !PT ;  /* 0x0000ffff35187812 */ /* 0x000fe400078ec0ff */
[----:B----4-:R-:W-:-:S05]  /*138480*/  IADD3 R34, P1, R31, R61, RZ ;  /* 0x0000003d1f227210 */ /* 0x010fca0007f3e0ff */
[----:B------:R-:W-:-:S05]  /*138490*/  IMAD.X R35, R38, 0x1, R37, P1 ;  /* 0x0000000126237824 */ /* 0x000fca00008e0625 */
[----:B------:R3:W-:Y:S04]  /*1384a0*/  STL.64 [R1+0x14f8], R34 ;  /* 0x0014f82201007387 */ /* 0x0007e80000100a00 */
[----:B------:R0:W-:Y:S04]  /*1384b0*/  STL [R1+0x174], R22 ;  /* 0x0001741601007387 */ /* 0x0001e80000100800 */
[----:B------:R1:W-:Y:S04]  /*1384c0*/  STL [R1+0x178], R18 ;  /* 0x0001781201007387 */ /* 0x0003e80000100800 */
[----:B------:R-:W4:Y:S01]  /*1384d0*/  LDL.LU R46, [R1+0x698c] ;  /* 0x00698c00012e7983 */ /* 0x000f220000300800 */
[----:B---3--:R-:W-:-:S02]  /*1384e0*/  LOP3.LUT R34, R29, 0xffff, RZ, 0xc0, !PT ;  /* 0x0000ffff1d227812 */ /* 0x008fc400078ec0ff */
[----:B0-----:R-:W-:Y:S02]  /*1384f0*/  LOP3.LUT R22, R57, 0xffff, RZ, 0xc0, !PT ;  /* 0x0000ffff39167812 */ /* 0x001fe400078ec0ff */
[----:B------:R-:W3:Y:S01]  /*138500*/  LDL.LU R57, [R1+0x6988] ;  /* 0x0069880001397983 */ /* 0x000ee20000300800 */
[----:B-1----:R-:W-:-:S03]  /*138510*/  LOP3.LUT R18, R43, 0xffff, RZ, 0xc0, !PT ;  /* 0x0000ffff2b127812 */ /* 0x002fc600078ec0ff */
[----:B------:R-:W3:Y:S04]  /*138520*/  LDL.LU R29, [R1+0x31c] ;  /* 0x00031c00011d7983 */ /* 0x000ee80000300800 */
[----:B------:R-:W3:Y:S04]  /*138530*/  LDL.LU R43, [R1+0x578] ;  /* 0x00057800012b7983 */ /* 0x000ee80000300800 */
[----:B------:R-:W3:Y:S01]  /*138540*/  LDL.LU R53, [R1+0x4f4] ;  /* 0x0004f40001357983 */ /* 0x000ee20000300800 */
[----:B--2---:R-:W-:Y:S02]  /*138550*/  LOP3.LUT R32, R32, 0xffff, RZ, 0xc0, !PT ;  /* 0x0000ffff20207812 */ /* 0x004fe400078ec0ff */
[----:B------:R-:W-:-:S02]  /*138560*/  PRMT R39, R15, 0x3340, R0 ;  /* 0x000033400f277816 */ /* 0x000fc40000000000 */
[----:B------:R-:W-:Y:S02]  /*138570*/  PRMT R35, R32, 0x3340, R34 ;  /* 0x0000334020237816 */ /* 0x000fe40000000022 */
[----:B------:R-:W-:Y:S02]  /*138580*/  SHF.R.U32.HI R32, RZ, 0x8, R32 ;  /* 0x00000008ff207819 */ /* 0x000fe40000011620 */
[----:B------:R-:W-:Y:S02]  /*138590*/  PRMT R35, R35, 0x5410, R39 ;  /* 0x0000541023237816 */ /* 0x000fe40000000027 */
[----:B------:R-:W-:Y:S02]  /*1385a0*/  SHF.R.U32.HI R34, RZ, 0x8, R34 ;  /* 0x00000008ff227819 */ /* 0x000fe40000011622 */
[----:B------:R-:W-:Y:S01]  /*1385b0*/  IADD3 R44, P1, R31, R30, RZ ;  /* 0x0000001e1f2c7210 */ /* 0x000fe20007f3e0ff */
[----:B------:R0:W-:Y:S01]  /*1385c0*/  STL [R1+0x6bc], R35 ;  /* 0x0006bc2301007387 */ /* 0x0001e20000100800 */
[----:B------:R-:W-:-:S02]  /*1385d0*/  PRMT R39, R18, 0x3340, R0 ;  /* 0x0000334012277816 */ /* 0x000fc40000000000 */
[----:B------:R-:W-:Y:S02]  /*1385e0*/  LOP3.LUT R32, R32, 0xffff, RZ, 0xc0, !PT ;  /* 0x0000ffff20207812 */ /* 0x000fe400078ec0ff */
[----:B------:R-:W-:Y:S01]  /*1385f0*/  LOP3.LUT R34, R34, 0xffff, RZ, 0xc0, !PT ;  /* 0x0000ffff22227812 */ /* 0x000fe200078ec0ff */
[----:B------:R-:W-:Y:S01]  /*138600*/  IMAD.X R45, R38, 0x1, R52, P1 ;  /* 0x00000001262d7824 */ /* 0x000fe200008e0634 */
[----:B------:R-:W-:Y:S02]  /*138610*/  SHF.R.U32.HI R18, RZ, 0x8, R18 ;  /* 0x00000008ff127819 */ /* 0x000fe40000011612 */
[----:B0-----:R-:W-:Y:S02]  /*138620*/  PRMT R35, R22, 0x3340, R24 ;  /* 0x0000334016237816 */ /* 0x001fe40000000018 */
[----:B------:R-:W-:Y:S02]  /*138630*/  SHF.R.U32.HI R22, RZ, 0x8, R22 ;  /* 0x00000008ff167819 */ /* 0x000fe40000011616 */
[----:B------:R-:W-:-:S02]  /*138640*/  SHF.R.U32.HI R24, RZ, 0x8, R24 ;  /* 0x00000008ff187819 */ /* 0x000fc40000011618 */
[----:B------:R-:W-:Y:S02]  /*138650*/  PRMT R35, R35, 0x5410, R39 ;  /* 0x0000541023237816 */ /* 0x000fe40000000027 */
[----:B------:R-:W-:Y:S02]  /*138660*/  PRMT R32, R32, 0x3340, R34 ;  /* 0x0000334020207816 */ /* 0x000fe40000000022 */
[----:B------:R-:W-:Y:S02]  /*138670*/  LOP3.LUT R22, R22, 0xffff, RZ, 0xc0, !PT ;  /* 0x0000ffff16167812 */ /* 0x000fe400078ec0ff */
[----:B------:R-:W-:Y:S02]  /*138680*/  LOP3.LUT R24, R24, 0xffff, RZ, 0xc0, !PT ;  /* 0x0000ffff18187812 */ /* 0x000fe400078ec0ff */
[----:B------:R-:W-:Y:S02]  /*138690*/  IADD3 R34, P1, R31, R50, RZ ;  /* 0x000000321f227210 */ /* 0x000fe40007f3e0ff */
[----:B------:R-:W-:-:S02]  /*1386a0*/  SHF.R.U32.HI R15, RZ, 0x8, R15 ;  /* 0x00000008ff0f7819 */ /* 0x000fc4000001160f */
[----:B------:R-:W-:Y:S01]  /*1386b0*/  LOP3.LUT R18, R18, 0xffff, RZ, 0xc0, !PT ;  /* 0x0000ffff12127812 */ /* 0x000fe200078ec0ff */
[----:B------:R0:W-:Y:S01]  /*1386c0*/  STL [R1+0x67c], R35 ;  /* 0x00067c2301007387 */ /* 0x0001e20000100800 */
[----:B------:R-:W-:Y:S02]  /*1386d0*/  PRMT R22, R22, 0x3340, R24 ;  /* 0x0000334016167816 */ /* 0x000fe40000000018 */
[----:B------:R-:W-:Y:S01]  /*1386e0*/  LOP3.LUT R15, R15, 0xffff, RZ, 0xc0, !PT ;  /* 0x0000ffff0f0f7812 */ /* 0x000fe200078ec0ff */
[----:B------:R-:W-:Y:S01]  /*1386f0*/  STL.64 [R1+0x14d8], R44 ;  /* 0x0014d82c01007387 */ /* 0x000fe20000100a00 */
[----:B------:R-:W-:Y:S01]  /*138700*/  PRMT R18, R18, 0x3340, R0 ;  /* 0x0000334012127816 */ /* 0x000fe20000000000 */
[----:B0-----:R-:W-:Y:S02]  /*138710*/  IMAD.X R35, R38, 0x1, R16, P1 ;  /* 0x0000000126237824 */ /* 0x001fe400008e0610 */
[----:B------:R-:W-:Y:S01]  /*138720*/  STL [R1+0x3fc], R32 ;  /* 0x0003fc2001007387 */ /* 0x000fe20000100800 */
[----:B------:R-:W-:-:S03]  /*138730*/  PRMT R15, R15, 0x3340, R0 ;  /* 0x000033400f0f7816 */ /* 0x000fc60000000000 */
[----:B------:R-:W-:Y:S04]  /*138740*/  STL [R1+0x3f8], R22 ;  /* 0x0003f81601007387 */ /* 0x000fe80000100800 */
[----:B------:R-:W-:Y:S04]  /*138750*/  STL.64 [R1+0x14f0], R34 ;  /* 0x0014f02201007387 */ /* 0x000fe80000100a00 */
[----:B------:R0:W-:Y:S04]  /*138760*/  STL [R1+0x17c], R18 ;  /* 0x00017c1201007387 */ /* 0x0001e80000100800 */
[----:B------:R1:W-:Y:S01]  /*138770*/  STL [R1+0x16c], R15 ;  /* 0x00016c0f01007387 */ /* 0x0003e20000100800 */
[----:B0-----:R-:W-:-:S03]  /*138780*/  LOP3.LUT R18, R40, 0xffff, RZ, 0xc0, !PT ;  /* 0x0000ffff28127812 */ /* 0x001fc600078ec0ff */
[----:B------:R-:W2:Y:S01]  /*138790*/  LDL.LU R40, [R1+0x6984] ;  /* 0x0069840001287983 */ /* 0x000ea20000300800 */
[----:B------:R-:W-:Y:S02]  /*1387a0*/  PRMT R35, R18, 0x3340, R0 ;  /* 0x0000334012237816 */ /* 0x000fe40000000000 */
[----:B----4-:R-:W-:Y:S02]  /*1387b0*/  LOP3.LUT R24, R46, 0xffff, RZ, 0xc0, !PT ;  /* 0x0000ffff2e187812 */ /* 0x010fe400078ec0ff */
[----:B------:R-:W4:Y:S01]  /*1387c0*/  LDL.LU R46, [R1+0x6980] ;  /* 0x00698000012e7983 */ /* 0x000f220000300800 */
[----:B---3--:R-:W-:Y:S02]  /*1387d0*/  LOP3.LUT R22, R29, 0xffff, RZ, 0xc0, !PT ;  /* 0x0000ffff1d167812 */ /* 0x008fe400078ec0ff */
[----:B-1----:R-:W-:Y:S02]  /*1387e0*/  LOP3.LUT R15, R57, 0xffff, RZ, 0xc0, !PT ;  /* 0x0000ffff390f7812 */ /* 0x002fe400078ec0ff */
[----:B------:R-:W-:Y:S01]  /*1387f0*/  PRMT R34, R22, 0x3340, R24 ;  /* 0x0000334016227816 */ /* 0x000fe20000000018 */
[----:B------:R-:W3:Y:S01]  /*138800*/  LDL.LU R57, [R1+0x697c] ;  /* 0x00697c0001397983 */ /* 0x000ee20000300800 */
[----:B------:R-:W-:-:S02]  /*138810*/  LOP3.LUT R29, R43, 0xffff, RZ, 0xc0, !PT ;  /* 0x0000ffff2b1d7812 */ /* 0x000fc400078ec0ff */
[----:B------:R-:W-:Y:S02]  /*138820*/  LOP3.LUT R32, R53, 0xffff, RZ, 0xc0, !PT ;  /* 0x0000ffff35207812 */ /* 0x000fe400078ec0ff */
[----:B------:R-:W-:Y:S02]  /*138830*/  PRMT R39, R34, 0x5410, R35 ;  /* 0x0000541022277816 */ /* 0x000fe40000000023 */
[----:B------:R-:W-:Y:S02]  /*138840*/  PRMT R35, R15, 0x3340, R0 ;  /* 0x000033400f237816 */ /* 0x000fe40000000000 */
[----:B------:R-:W-:-:S04]  /*138850*/  PRMT R34, R29, 0x3340, R32 ;  /* 0x000033401d227816 */ /* 0x000fc80000000020 */
[----:B------:R-:W-:Y:S02]  /*138860*/  PRMT R55, R34, 0x5410, R35 ;  /* 0x0000541022377816 */ /* 0x000fe40000000023 */
[----:B------:R-:W-:Y:S01]  /*138870*/  IADD3 R34, P1, R31, R19, RZ ;  /* 0x000000131f227210 */ /* 0x000fe20007f3e0ff */
[----:B------:R-:W-:Y:S04]  /*138880*/  STL [R1+0x668], R39 ;  /* 0x0006682701007387 */ /* 0x000fe80000100800 */
[----:B------:R-:W-:Y:S01]  /*138890*/  IMAD.X R35, R38, 0x1, R23, P1 ;  /* 0x0000000126237824 */ /* 0x000fe200008e0617 */
[----:B------:R-:W-:Y:S04]  /*1388a0*/  STL [R1+0x683c], R55 ;  /* 0x00683c3701007387 */ /* 0x000fe80000100800 */
[----:B------:R0:W-:Y:S04]  /*1388b0*/  STL.64 [R1+0x14d0], R34 ;  /* 0x0014d02201007387 */ /* 0x0001e80000100a00 */
[----:B------:R-:W2:Y:S01]  /*1388c0*/  LDL.LU R43, [R1+0x580] ;  /* 0x00058000012b7983 */ /* 0x000ea20000300800 */
[----:B------:R-:W-:-:S02]  /*1388d0*/  SHF.R.U32.HI R29, RZ, 0x8, R29 ;  /* 0x00000008ff1d7819 */ /* 0x000fc4000001161d */
[----:B------:R-:W-:Y:S01]  /*1388e0*/  SHF.R.U32.HI R32, RZ, 0x8, R32 ;  /* 0x00000008ff207819 */ /* 0x000fe20000011620 */
[----:B------:R-:W3:Y:S01]  /*1388f0*/  LDL.LU R53, [R1+0x464] ;  /* 0x0004640001357983 */ /* 0x000ee20000300800 */
[----:B------:R-:W-:Y:S02]  /*138900*/  SHF.R.U32.HI R22, RZ, 0x8, R22 ;  /* 0x00000008ff167819 */ /* 0x000fe40000011616 */
[----:B------:R-:W-:Y:S02]  /*138910*/  SHF.R.U32.HI R24, RZ, 0x8, R24 ;  /* 0x00000008ff187819 */ /* 0x000fe40000011618 */
[----:B------:R-:W-:Y:S02]  /*138920*/  LOP3.LUT R29, R29, 0xffff, RZ, 0xc0, !PT ;  /* 0x0000ffff1d1d7812 */ /* 0x000fe400078ec0ff */
[----:B------:R-:W-:Y:S02]  /*138930*/  LOP3.LUT R32, R32, 0xffff, RZ, 0xc0, !PT ;  /* 0x0000ffff20207812 */ /* 0x000fe400078ec0ff */
[----:B------:R-:W-:-:S02]  /*138940*/  SHF.R.U32.HI R18, RZ, 0x8, R18 ;  /* 0x00000008ff127819 */ /* 0x000fc40000011612 */
[----:B------:R-:W-:Y:S02]  /*138950*/  SHF.R.U32.HI R15, RZ, 0x8, R15 ;  /* 0x00000008ff0f7819 */ /* 0x000fe4000001160f */
[----:B------:R-:W-:Y:S02]  /*138960*/  LOP3.LUT R22, R22, 0xffff, RZ, 0xc0, !PT ;  /* 0x0000ffff16167812 */ /* 0x000fe400078ec0ff */
[----:B------:R-:W-:Y:S02]  /*138970*/  LOP3.LUT R24, R24, 0xffff, RZ, 0xc0, !PT ;  /* 0x0000ffff18187812 */ /* 0x000fe400078ec0ff */
[----:B------:R-:W-:Y:S02]  /*138980*/  PRMT R54, R29, 0x3340, R32 ;  /* 0x000033401d367816 */ /* 0x000fe40000000020 */
[----:B0-----:R-:W-:Y:S02]  /*138990*/  IADD3 R34, P1, R31, R21, RZ ;  /* 0x000000151f227210 */ /* 0x001fe40007f3e0ff */
[----:B------:R-:W-:-:S02]  /*1389a0*/  LOP3.LUT R18, R18, 0xffff, RZ, 0xc0, !PT ;  /* 0x0000ffff12127812 */ /* 0x000fc400078ec0ff */
[----:B------:R-:W-:Y:S01]  /*1389b0*/  LOP3.LUT R15, R15, 0xffff, RZ, 0xc0, !PT ;  /* 0x0000ffff0f0f7812 */ /* 0x000fe200078ec0ff */
[----:B------:R0:W-:Y:S01]  /*1389c0*/  STL [R1+0x68ec], R54 ;  /* 0x0068ec3601007387 */ /* 0x0001e20000100800 */
[----:B------:R-:W-:Y:S01]  /*1389d0*/  PRMT R22, R22, 0x3340, R24 ;  /* 0x0000334016167816 */ /* 0x000fe20000000018 */
[----:B------:R-:W-:-:S04]  /*1389e0*/  IMAD.X R35, R38, 0x1, R33, P1 ;  /* 0x0000000126237824 */ /* 0x000fc800008e0621 */
[----:B------:R-:W-:Y:S01]  /*1389f0*/  STL [R1+0x3f0], R22 ;  /* 0x0003f01601007387 */ /* 0x000fe20000100800 */
[--C-:B0-----:R-:W-:Y:S02]  /*138a00*/  PRMT R54, R18, 0x3340, R0.reuse ;  /* 0x0000334012367816 */ /* 0x101fe40000000000 */
[----:B------:R-:W-:Y:S01]  /*138a10*/  PRMT R18, R15, 0x3340, R0 ;  /* 0x000033400f127816 */ /* 0x000fe20000000000 */
[----:B------:R0:W-:Y:S04]  /*138a20*/  STL.64 [R1+0x14e0], R34 ;  /* 0x0014e02201007387 */ /* 0x0001e80000100a00 */
[----:B------:R-:W-:Y:S04]  /*138a30*/  STL [R1+0x6918], R54 ;  /* 0x0069183601007387 */ /* 0x000fe80000100800 */
[----:B------:R1:W-:Y:S01]  /*138a40*/  STL [R1+0x168], R18 ;  /* 0x0001681201007387 */ /* 0x0003e20000100800 */
[----:B------:R-:W-:-:S03]  /*138a50*/  LOP3.LUT R20, R20, 0xffff, RZ, 0xc0, !PT ;  /* 0x0000ffff14147812 */ /* 0x000fc600078ec0ff */
[----:B0-----:R-:W3:Y:S04]  /*138a60*/  LDL.LU R35, [R1+0x834] ;  /* 0x0008340001237983 */ /* 0x001ee80000300800 */
[----:B------:R-:W3:Y:S01]  /*138a70*/  LDL.LU R32, [R1+0x77c] ;  /* 0x00077c0001207983 */ /* 0x000ee20000300800 */
[----:B-1----:R-:W-:-:S03]  /*138a80*/  LOP3.LUT R18, R42, 0xffff, RZ, 0xc0, !PT ;  /* 0x0000ffff2a127812 */ /* 0x002fc600078ec0ff */
[----:B------:R-:W3:Y:S01]  /*138a90*/  LDL.LU R29, [R1+0x7dc] ;  /* 0x0007dc00011d7983 */ /* 0x000ee20000300800 */
[----:B------:R-:W-:Y:S02]  /*138aa0*/  PRMT R24, R20, 0x3340, R0 ;  /* 0x0000334014187816 */ /* 0x000fe40000000000 */
[----:B------:R-:W-:Y:S01]  /*138ab0*/  IADD3 R44, P1, R31, R11, RZ ;  /* 0x0000000b1f2c7210 */ /* 0x000fe20007f3e0ff */
[----:B------:R0:W-:Y:S04]  /*138ac0*/  STL [R1+0x6870], R20 ;  /* 0x0068701401007387 */ /* 0x0001e80000100800 */
[----:B------:R-:W-:Y:S01]  /*138ad0*/  IMAD.X R45, R38, 0x1, R13, P1 ;  /* 0x00000001262d7824 */ /* 0x000fe200008e060d */
[----:B----4-:R-:W-:-:S04]  /*138ae0*/  LOP3.LUT R15, R46, 0xffff, RZ, 0xc0, !PT ;  /* 0x0000ffff2e0f7812 */ /* 0x010fc800078ec0ff */
[--C-:B------:R-:W-:Y:S02]  /*138af0*/  PRMT R22, R15, 0x3340, R18.reuse ;  /* 0x000033400f167816 */ /* 0x100fe40000000012 */
[----:B------:R-:W-:Y:S02]  /*138b00*/  SHF.R.U32.HI R15, RZ, 0x8, R15 ;  /* 0x00000008ff0f7819 */ /* 0x000fe4000001160f */
[----:B------:R-:W-:Y:S02]  /*138b10*/  SHF.R.U32.HI R18, RZ, 0x8, R18 ;  /* 0x00000008ff127819 */ /* 0x000fe40000011612 */
[----:B------:R-:W-:Y:S02]  /*138b20*/  LOP3.LUT R15, R15, 0xffff, RZ, 0xc0, !PT ;  /* 0x0000ffff0f0f7812 */ /* 0x000fe400078ec0ff */
[----:B------:R-:W-:Y:S02]  /*138b30*/  LOP3.LUT R18, R18, 0xffff, RZ, 0xc0, !PT ;  /* 0x0000ffff12127812 */ /* 0x000fe400078ec0ff */
[----:B0-----:R-:W-:-:S02]  /*138b40*/  PRMT R20, R22, 0x5410, R24 ;  /* 0x0000541016147816 */ /* 0x001fc40000000018 */
[----:B------:R-:W-:-:S03]  /*138b50*/  PRMT R46, R15, 0x3340, R18 ;  /* 0x000033400f2e7816 */ /* 0x000fc60000000012 */
[----:B------:R0:W-:Y:S04]  /*138b60*/  STL [R1+0x2434], R20 ;  /* 0x0024341401007387 */ /* 0x0001e80000100800 */
[----:B------:R1:W-:Y:S04]  /*138b70*/  STL.64 [R1+0x14c0], R44 ;  /* 0x0014c02c01007387 */ /* 0x0003e80000100a00 */
[----:B------:R-:W-:Y:S04]  /*138b80*/  STL [R1+0x667c], R46 ;  /* 0x00667c2e01007387 */ /* 0x000fe80000100800 */
[----:B------:R-:W4:Y:S04]  /*138b90*/  LDL.LU R39, [R1+0x438] ;  /* 0x0004380001277983 */ /* 0x000f280000300800 */
[----:B------:R-:W4:Y:S01]  /*138ba0*/  LDL.LU R42, [R1+0x554] ;  /* 0x00055400012a7983 */ /* 0x000f220000300800 */
[----:B--2---:R-:W-:-:S03]  /*138bb0*/  LOP3.LUT R15, R43, 0xffff, RZ, 0xc0, !PT ;  /* 0x0000ffff2b0f7812 */ /* 0x004fc600078ec0ff */
[----:B------:R-:W2:Y:S01]  /*138bc0*/  LDL.LU R43, [R1+0x4c4] ;  /* 0x0004c400012b7983 */ /* 0x000ea20000300800 */
[----:B---3--:R-:W-:Y:S02]  /*138bd0*/  LOP3.LUT R18, R57, 0xffff, RZ, 0xc0, !PT ;  /* 0x0000ffff39127812 */ /* 0x008fe400078ec0ff */
[----:B------:R-:W-:Y:S02]  /*138be0*/  LOP3.LUT R22, R53, 0xffff, RZ, 0xc0, !PT ;  /* 0x0000ffff35167812 */ /* 0x000fe400078ec0ff */
[--C-:B0-----:R-:W-:Y:S02]  /*138bf0*/  PRMT R20, R15, 0x3340, R18.reuse ;  /* 0x000033400f147816 */ /* 0x101fe40000000012 */
[----:B------:R-:W-:Y:S02]  /*138c00*/  SHF.R.U32.HI R15, RZ, 0x8, R15 ;  /* 0x00000008ff0f7819 */ /* 0x000fe4000001160f */
[----:B------:R-:W-:Y:S02]  /*138c10*/  SHF.R.U32.HI R18, RZ, 0x8, R18 ;  /* 0x00000008ff127819 */ /* 0x000fe40000011612 */
[----:B------:R-:W-:-:S02]  /*138c20*/  PRMT R24, R22, 0x3340, R0 ;  /* 0x0000334016187816 */ /* 0x000fc40000000000 */
[----:B------:R-:W-:Y:S02]  /*138c30*/  LOP3.LUT R15, R15, 0xffff, RZ, 0xc0, !PT ;  /* 0x0000ffff0f0f7812 */ /* 0x000fe400078ec0ff */
[----:B------:R-:W-:Y:S02]  /*138c40*/  LOP3.LUT R18, R18, 0xffff, RZ, 0xc0, !PT ;  /* 0x0000ffff12127812 */ /* 0x000fe400078ec0ff */
[----:B------:R-:W-:Y:S02]  /*138c50*/  PRMT R53, R20, 0x5410, R24 ;  /* 0x0000541014357816 */ /* 0x000fe40000000018 */
[----:B------:R-:W-:Y:S02]  /*138c60*/  PRMT R57, R15, 0x3340, R18 ;  /* 0x000033400f397816 */ /* 0x000fe40000000012 */
[----:B-1----:R-:W-:Y:S02]  /*138c70*/  IADD3 R44, P1, R31, R12, RZ ;  /* 0x0000000c1f2c7210 */ /* 0x002fe40007f3e0ff */
[----:B------:R-:W-:-:S03]  /*138c80*/  SHF.R.U32.HI R22, RZ, 0x8, R22 ;  /* 0x00000008ff167819 */ /* 0x000fc60000011616 */
[----:B------:R-:W-:Y:S01]  /*138c90*/  IMAD.X R45, R38, 0x1, R14, P1 ;  /* 0x00000001262d7824 */ /* 0x000fe200008e060e */
[----:B------:R-:W-:Y:S01]  /*138ca0*/  LOP3.LUT R22, R22, 0xffff, RZ, 0xc0, !PT ;  /* 0x0000ffff16167812 */ /* 0x000fe200078ec0ff */
[----:B------:R-:W-:Y:S04]  /*138cb0*/  STL [R1+0x6840], R53 ;  /* 0x0068403501007387 */ /* 0x000fe80000100800 */
[----:B------:R-:W-:Y:S04]  /*138cc0*/  STL.64 [R1+0x14c8], R44 ;  /* 0x0014c82c01007387 */ /* 0x000fe80000100a00 */
[----:B------:R-:W-:Y:S01]  /*138cd0*/  STL [R1+0x691c], R57 ;  /* 0x00691c3901007387 */ /* 0x000fe20000100800 */
[----:B------:R-:W-:-:S02]  /*138ce0*/  LOP3.LUT R15, R35, 0xffff, RZ, 0xc0, !PT ;  /* 0x0000ffff230f7812 */ /* 0x000fc400078ec0ff */
[----:B------:R-:W-:Y:S02]  /*138cf0*/  LOP3.LUT R20, R32, 0xffff, RZ, 0xc0, !PT ;  /* 0x0000ffff20147812 */ /* 0x000fe400078ec0ff */
[----:B------:R-:W-:Y:S02]  /*138d00*/  LOP3.LUT R18, R29, 0xffff, RZ, 0xc0, !PT ;  /* 0x0000ffff1d127812 */ /* 0x000fe400078ec0ff */
[----:B------:R-:W-:Y:S02]  /*138d10*/  PRMT R29, R20, 0x3340, R0 ;  /* 0x00003340141d7816 */ /* 0x000fe40000000000 */
[--C-:B------:R-:W-:Y:S02]  /*138d20*/  PRMT R24, R15, 0x3340, R18.reuse ;  /* 0x000033400f187816 */ /* 0x100fe40000000012 */
[----:B------:R-:W-:Y:S02]  /*138d30*/  SHF.R.U32.HI R15, RZ, 0x8, R15 ;  /* 0x00000008ff0f7819 */ /* 0x000fe4000001160f */
[----:B------:R-:W-:-:S02]  /*138d40*/  SHF.R.U32.HI R18, RZ, 0x8, R18 ;  /* 0x00000008ff127819 */ /* 0x000fc40000011612 */
[----:B------:R-:W-:Y:S02]  /*138d50*/  PRMT R51, R24, 0x5410, R29 ;  /* 0x0000541018337816 */ /* 0x000fe4000000001d */
[----:B------:R-:W-:Y:S02]  /*138d60*/  LOP3.LUT R15, R15, 0xffff, RZ, 0xc0, !PT ;  /* 0x0000ffff0f0f7812 */ /* 0x000fe400078ec0ff */
[----:B------:R-:W-:Y:S01]  /*138d70*/  LOP3.LUT R18, R18, 0xffff, RZ, 0xc0, !PT ;  /* 0x0000ffff12127812 */ /* 0x000fe200078ec0ff */
[----:B------:R-:W-:Y:S01]  /*138d80*/  STL [R1+0x6838], R51 ;  /* 0x0068383301007387 */ /* 0x000fe20000100800 */
[----:B------:R-:W-:Y:S02]  /*138d90*/  PRMT R24, R22, 0x3340, R0 ;  /* 0x0000334016187816 */ /* 0x000fe40000000000 */
[----:B------:R-:W-:Y:S01]  /*138da0*/  PRMT R22, R15, 0x3340, R18 ;  /* 0x000033400f167816 */ /* 0x000fe20000000012 */
[----:B------:R-:W3:Y:S04]  /*138db0*/  LDL.LU R48, [R1+0x558] ;  /* 0x0005580001307983 */ /* 0x000ee80000300800 */
[----:B------:R-:W3:Y:S04]  /*138dc0*/  LDL.LU R32, [R1+0x440] ;  /* 0x0004400001207983 */ /* 0x000ee80000300800 */
[----:B------:R-:W3:Y:S04]  /*138dd0*/  LDL.LU R29, [R1+0x4cc] ;  /* 0x0004cc00011d7983 */ /* 0x000ee80000300800 */
[----:B------:R0:W-:Y:S04]  /*138de0*/  STL [R1+0x160], R24 ;  /* 0x0001601801007387 */ /* 0x0001e80000100800 */
[----:B------:R2:W-:Y:S01]  /*138df0*/  STL [R1+0x3ec], R22 ;  /* 0x0003ec1601007387 */ /* 0x0005e20000100800 */
[----:B0-----:R-:W-:Y:S01]  /*138e00*/  VIADD R24, R31, UR6 ;  /* 0x000000061f187c36 */ /* 0x001fe20008000000 */
[----:B------:R-:W-:Y:S01]  /*138e10*/  SHF.R.U32.HI R20, RZ, 0x8, R20 ;  /* 0x00000008ff147819 */ /* 0x000fe20000011614 */
[----:B------:R-:W-:-:S03]  /*138e20*/  ULDC UR6, c[0x0][0x248] ;  /* 0x0000920000067ab9 */ /* 0x000fc60000000800 */
[----:B------:R-:W-:Y:S02]  /*138e30*/  SHF.R.S32.HI R45, RZ, 0x1f, R24 ;  /* 0x0000001fff2d7819 */ /* 0x000fe40000011418 */
[----:B----4-:R-:W-:Y:S02]  /*138e40*/  LOP3.LUT R15, R39, 0xffff, RZ, 0xc0, !PT ;  /* 0x0000ffff270f7812 */ /* 0x010fe400078ec0ff */
[----:B------:R-:W-:Y:S02]  /*138e50*/  LOP3.LUT R18, R42, 0xffff, RZ, 0xc0, !PT ;  /* 0x0000ffff2a127812 */ /* 0x000fe400078ec0ff */
[----:B------:R-:W-:Y:S02]  /*138e60*/  PRMT R34, R15, 0x3340, R0 ;  /* 0x000033400f227816 */ /* 0x000fe40000000000 */
[----:B--2---:R-:W-:-:S04]  /*138e70*/  LOP3.LUT R22, R43, 0xffff, RZ, 0xc0, !PT ;  /* 0x0000ffff2b167812 */ /* 0x004fc800078ec0ff */
[----:B------:R-:W-:-:S04]  /*138e80*/  PRMT R31, R18, 0x3340, R22 ;  /* 0x00003340121f7816 */ /* 0x000fc80000000016 */
[----:B------:R-:W-:Y:S02]  /*138e90*/  PRMT R31, R31, 0x5410, R34 ;  /* 0x000054101f1f7816 */ /* 0x000fe40000000022 */
[----:B------:R-:W-:-:S03]  /*138ea0*/  IADD3 R34, P1, R24, R8, RZ ;  /* 0x0000000818227210 */ /* 0x000fc60007f3e0ff */
[----:B------:R-:W-:Y:S02]  /*138eb0*/  STL [R1+0x654], R31 ;  /* 0x0006541f01007387 */ /* 0x000fe40000100800 */
[----:B------:R-:W-:Y:S02]  /*138ec0*/  IMAD.X R35, R45, 0x1, R26, P1 ;  /* 0x000000012d237824 */ /* 0x000fe400008e061a */
[----:B------:R-:W2:Y:S04]  /*138ed0*/  LDL.LU R26, [R1+0x6978] ;  /* 0x00697800011a7983 */ /* 0x000ea80000300800 */
[----:B------:R-:W4:Y:S04]  /*138ee0*/  LDL.LU R44, [R1+0x854] ;  /* 0x00085400012c7983 */ /* 0x000f280000300800 */
[----:B------:R0:W-:Y:S04]  /*138ef0*/  STL.64 [R1+0x14b8], R34 ;  /* 0x0014b82201007387 */ /* 0x0001e80000100a00 */
[----:B0-----:R-:W2:Y:S04]  /*138f00*/  LDL.LU R35, [R1+0x7a4] ;  /* 0x0007a40001237983 */ /* 0x001ea80000300800 */
[----:B------:R-:W2:Y:S04]  /*138f10*/  LDL.LU R39, [R1+0x800] ;  /* 0x0008000001277983 */ /* 0x000ea80000300800 */
[----:B------:R-:W2:Y:S04]  /*138f20*/  LDL.LU R31, [R1+0x81c] ;  /* 0x00081c00011f7983 */ /* 0x000ea80000300800 */
[----:B------:R-:W2:Y:S04]  /*138f30*/  LDL.LU R42, [R1+0x650] ;  /* 0x00065000012a7983 */ /* 0x000ea80000300800 */
[----:B------:R-:W2:Y:S01]  /*138f40*/  LDL.LU R43, [R1+0x7cc] ;  /* 0x0007cc00012b7983 */ /* 0x000ea20000300800 */
[----:B------:R-:W-:-:S02]  /*138f50*/  SHF.R.U32.HI R18, RZ, 0x8, R18 ;  /* 0x00000008ff127819 */ /* 0x000fc40000011612 */
[----:B------:R-:W-:Y:S02]  /*138f60*/  SHF.R.U32.HI R22, RZ, 0x8, R22 ;  /* 0x00000008ff167819 */ /* 0x000fe40000011616 */
[----:B------:R-:W-:Y:S02]  /*138f70*/  SHF.R.U32.HI R15, RZ, 0x8, R15 ;  /* 0x00000008ff0f7819 */ /* 0x000fe4000001160f */
[----:B------:R-:W-:Y:S02]  /*138f80*/  LOP3.LUT R18, R18, 0xffff, RZ, 0xc0, !PT ;  /* 0x0000ffff12127812 */ /* 0x000fe400078ec0ff */
[----:B------:R-:W-:Y:S02]  /*138f90*/  LOP3.LUT R22, R22, 0xffff, RZ, 0xc0, !PT ;  /* 0x0000ffff16167812 */ /* 0x000fe400078ec0ff */
[----:B------:R-:W-:Y:S02]  /*138fa0*/  LOP3.LUT R15, R15, 0xffff, RZ, 0xc0, !PT ;  /* 0x0000ffff0f0f7812 */ /* 0x000fe400078ec0ff */
[----:B------:R-:W-:-:S02]  /*138fb0*/  PRMT R22, R18, 0x3340, R22 ;  /* 0x0000334012167816 */ /* 0x000fc40000000016 */
[----:B------:R-:W-:-:S03]  /*138fc0*/  PRMT R18, R15, 0x3340, R0 ;  /* 0x000033400f127816 */ /* 0x000fc60000000000 */
[----:B------:R-:W-:Y:S04]  /*138fd0*/  STL [R1+0x3e4], R22 ;  /* 0x0003e41601007387 */ /* 0x000fe80000100800 */
[----:B------:R0:W-:Y:S01]  /*138fe0*/  STL [R1+0x15c], R18 ;  /* 0x00015c1201007387 */ /* 0x0001e20000100800 */
[----:B---3--:R-:W-:Y:S02]  /*138ff0*/  LOP3.LUT R15, R48, 0xffff, RZ, 0xc0, !PT ;  /* 0x0000ffff300f7812 */ /* 0x008fe400078ec0ff */
[----:B------:R-:W-:Y:S02]  /*139000*/  LOP3.LUT R32, R32, 0xffff, RZ, 0xc0, !PT ;  /* 0x0000ffff20207812 */ /* 0x000fe400078ec0ff */
[----:B0-----:R-:W-:-:S04]  /*139010*/  LOP3.LUT R18, R29, 0xffff, RZ, 0xc0, !PT ;  /* 0x0000ffff1d127812 */ /* 0x001fc800078ec0ff */
[--C-:B------:R-:W-:Y:S02]  /*139020*/  PRMT R22, R15, 0x3340, R18.reuse ;  /* 0x000033400f167816 */ /* 0x100fe40000000012 */
[----:B------:R-:W-:Y:S02]  /*139030*/  SHF.R.U32.HI R15, RZ, 0x8, R15 ;  /* 0x00000008ff0f7819 */ /* 0x000fe4000001160f */
[----:B------:R-:W-:Y:S02]  /*139040*/  SHF.R.U32.HI R18, RZ, 0x8, R18 ;  /* 0x00000008ff127819 */ /* 0x000fe40000011612 */
[----:B------:R-:W-:Y:S02]  /*139050*/  PRMT R29, R32, 0x3340, R0 ;  /* 0x00003340201d7816 */ /* 0x000fe40000000000 */
[----:B------:R-:W-:Y:S02]  /*139060*/  IADD3 R46, P1, R24, R10, RZ ;  /* 0x0000000a182e7210 */ /* 0x000fe40007f3e0ff */
[----:B------:R-:W-:-:S02]  /*139070*/  LOP3.LUT R15, R15, 0xffff, RZ, 0xc0, !PT ;  /* 0x0000ffff0f0f7812 */ /* 0x000fc400078ec0ff */
[----:B------:R-:W-:Y:S02]  /*139080*/  LOP3.LUT R18, R18, 0xffff, RZ, 0xc0, !PT ;  /* 0x0000ffff12127812 */ /* 0x000fe400078ec0ff */
[----:B------:R-:W-:Y:S01]  /*139090*/  LOP3.LUT R20, R20, 0xffff, RZ, 0xc0, !PT ;  /* 0x0000ffff14147812 */ /* 0x000fe200078ec0ff */
[----:B------:R-:W-:Y:S01]  /*1390a0*/  IMAD.X R47, R45, 0x1, R9, P1 ;  /* 0x000000012d2f7824 */ /* 0x000fe200008e0609 */
[----:B------:R-:W-:Y:S02]  /*1390b0*/  PRMT R22, R22, 0x5410, R29 ;  /* 0x0000541016167816 */ /* 0x000fe4000000001d */
[----:B------:R-:W-:Y:S01]  /*1390c0*/  PRMT R29, R15, 0x3340, R18 ;  /* 0x000033400f1d7816 */ /* 0x000fe20000000012 */
[----:B------:R0:W-:Y:S01]  /*1390d0*/  STL [R1+0x6874], R32 ;  /* 0x0068742001007387 */ /* 0x0001e20000100800 */
[----:B------:R-:W-:-:S03]  /*1390e0*/  PRMT R20, R20, 0x3340, R0 ;  /* 0x0000334014147816 */ /* 0x000fc60000000000 */
[----:B------:R-:W-:Y:S04]  /*1390f0*/  STL [R1+0x22c8], R22 ;  /* 0x0022c81601007387 */ /* 0x000fe80000100800 */
[----:B------:R-:W-:Y:S04]  /*139100*/  STL.64 [R1+0x14b0], R46 ;  /* 0x0014b02e01007387 */ /* 0x000fe80000100a00 */
[----:B------:R-:W-:Y:S04]  /*139110*/  STL [R1+0x6680], R29 ;  /* 0x0066801d01007387 */ /* 0x000fe80000100800 */
[----:B------:R1:W-:Y:S01]  /*139120*/  STL [R1+0x158], R20 ;  /* 0x0001581401007387 */ /* 0x0003e20000100800 */
[----:B----4-:R-:W-:-:S03]  /*139130*/  LOP3.LUT R34, R44, 0xffff, RZ, 0xc0, !PT ;  /* 0x0000ffff2c227812 */ /* 0x010fc600078ec0ff */
[----:B------:R-:W3:Y:S01]  /*139140*/  LDL.LU R44, [R1+0x51bc] ;  /* 0x0051bc00012c7983 */ /* 0x000ee20000300800 */
[----:B--2---:R-:W-:-:S03]  /*139150*/  LOP3.LUT R15, R35, 0xffff, RZ, 0xc0, !PT ;  /* 0x0000ffff230f7812 */ /* 0x004fc600078ec0ff */
[----:B------:R-:W2:Y:S01]  /*139160*/  LDL.LU R35, [R1+0x516c] ;  /* 0x00516c0001237983 */ /* 0x000ea20000300800 */
[----:B0-----:R-:W-:-:S03]  /*139170*/  LOP3.LUT R32, R39, 0xffff, RZ, 0xc0, !PT ;  /* 0x0000ffff27207812 */ /* 0x001fc600078ec0ff */
[----:B------:R-:W4:Y:S01]  /*139180*/  LDL.LU R39, [R1+0x515c] ;  /* 0x00515c0001277983 */ /* 0x000f220000300800 */
[----:B-1----:R-:W-:-:S03]  /*139190*/  LOP3.LUT R20, R31, 0xffff, RZ, 0xc0, !PT ;  /* 0x0000ffff1f147812 */ /* 0x002fc600078ec0ff */
[----:B------:R-:W4:Y:S01]  /*1391a0*/  LDL.LU R31, [R1+0x51c0] ;  /* 0x0051c000011f7983 */ /* 0x000f220000300800 */
[----:B------:R-:W-:-:S03]  /*1391b0*/  LOP3.LUT R18, R42, 0xffff, RZ, 0xc0, !PT ;  /* 0x0000ffff2a127812 */ /* 0x000fc600078ec0ff */
[----:B------:R-:W4:Y:S01]  /*1391c0*/  LDL.LU R42, [R1+0x5170] ;  /* 0x00517000012a7983 */ /* 0x000f220000300800 */
[----:B------:R-:W-:-:S03]  /*1391d0*/  LOP3.LUT R22, R43, 0xffff, RZ, 0xc0, !PT ;  /* 0x0000ffff2b167812 */ /* 0x000fc600078ec0ff */
[----:B------:R-:W4:Y:S01]  /*1391e0*/  LDL.LU R43, [R1+0x5164] ;  /* 0x00516400012b7983 */ /* 0x000f220000300800 */
[----:B------:R-:W-:Y:S02]  /*1391f0*/  PRMT R38, R15, 0x3340, R0 ;  /* 0x000033400f267816 */ /* 0x000fe40000000000 */
[----:B------:R-:W-:-:S04]  /*139200*/  PRMT R29, R34, 0x3340, R32 ;  /* 0x00003340221d7816 */ /* 0x000fc80000000020 */
[----:B------:R-:W-:Y:S02]  /*139210*/  PRMT R29, R29, 0x5410, R38 ;  /* 0x000054101d1d7816 */ /* 0x000fe40000000026 */
[----:B------:R-:W-:Y:S02]  /*139220*/  PRMT R38, R18, 0x3340, R0 ;  /* 0x0000334012267816 */ /* 0x000fe40000000000 */
[----:B------:R-:W-:Y:S01]  /*139230*/  IADD3 R46, P1, R24, R7, RZ ;  /* 0x00000007182e7210 */ /* 0x000fe20007f3e0ff */
[----:B------:R0:W-:Y:S04]  /*139240*/  STL [R1+0x644], R29 ;  /* 0x0006441d01007387 */ /* 0x0001e80000100800 */
[----:B------:R-:W-:Y:S01]  /*139250*/  IMAD.X R47, R45, 0x1, R49, P1 ;  /* 0x000000012d2f7824 */ /* 0x000fe200008e0631 */
[----:B0-----:R-:W-:-:S02]  /*139260*/  PRMT R29, R20, 0x3340, R22 ;  /* 0x00003340141d7816 */ /* 0x001fc40000000016 */
[----:B------:R-:W-:Y:S02]  /*139270*/  SHF.R.U32.HI R20, RZ, 0x8, R20 ;  /* 0x00000008ff147819 */ /* 0x000fe40000011614 */
[----:B------:R-:W-:Y:S02]  /*139280*/  SHF.R.U32.HI R22, RZ, 0x8, R22 ;  /* 0x00000008ff167819 */ /* 0x000fe40000011616 */
[----:B------:R-:W-:Y:S02]  /*139290*/  PRMT R29, R29, 0x5410, R38 ;  /* 0x000054101d1d7816 */ /* 0x000fe40000000026 */
[----:B------:R-:W-:Y:S02]  /*1392a0*/  LOP3.LUT R20, R20, 0xffff, RZ, 0xc0, !PT ;  /* 0x0000ffff14147812 */ /* 0x000fe400078ec0ff */
[----:B------:R-:W-:Y:S01]  /*1392b0*/  LOP3.LUT R22, R22, 0xffff, RZ, 0xc0, !PT ;  /* 0x0000ffff16167812 */ /* 0x000fe200078ec0ff */
[----:B------:R0:W-:Y:S01]  /*1392c0*/  STL [R1+0x64c], R29 ;  /* 0x00064c1d01007387 */ /* 0x0001e20000100800 */
[----:B------:R-:W-:-:S02]  /*1392d0*/  SHF.R.U32.HI R18, RZ, 0x8, R18 ;  /* 0x00000008ff127819 */ /* 0x000fc40000011612 */
[----:B------:R-:W-:Y:S01]  /*1392e0*/  SHF.R.U32.HI R32, RZ, 0x8, R32 ;  /* 0x00000008ff207819 */ /* 0x000fe20000011620 */
[----:B------:R1:W-:Y:S01]  /*1392f0*/  STL.64 [R1+0x14a0], R46 ;  /* 0x0014a02e01007387 */ /* 0x0003e20000100a00 */
[----:B------:R-:W-:Y:S02]  /*139300*/  PRMT R20, R20, 0x3340, R22 ;  /* 0x0000334014147816 */ /* 0x000fe40000000016 */
[----:B------:R-:W-:Y:S02]  /*139310*/  SHF.R.U32.HI R15, RZ, 0x8, R15 ;  /* 0x00000008ff0f7819 */ /* 0x000fe4000001160f */
[----:B0-----:R-:W-:Y:S02]  /*139320*/  SHF.R.U32.HI R29, RZ, 0x8, R34 ;  /* 0x00000008ff1d7819 */ /* 0x001fe40000011622 */
[----:B------:R-:W-:Y:S02]  /*139330*/  LOP3.LUT R18, R18, 0xffff, RZ, 0xc0, !PT ;  /* 0x0000ffff12127812 */ /* 0x000fe400078ec0ff */
[----:B-1----:R-:W-:Y:S01]  /*139340*/  IADD3 R46, P1, R24, R6, RZ ;  /* 0x00000006182e7210 */ /* 0x002fe20007f3e0ff */
[----:B------:R0:W-:Y:S01]  /*139350*/  STL [R1+0x3c4], R20 ;  /* 0x0003c41401007387 */ /* 0x0001e20000100800 */
[----:B------:R-:W-:-:S02]  /*139360*/  LOP3.LUT R29, R29, 0xffff, RZ, 0xc0, !PT ;  /* 0x0000ffff1d1d7812 */ /* 0x000fc400078ec0ff */
[----:B------:R-:W-:Y:S01]  /*139370*/  LOP3.LUT R32, R32, 0xffff, RZ, 0xc0, !PT ;  /* 0x0000ffff20207812 */ /* 0x000fe200078ec0ff */
[----:B------:R-:W-:Y:S01]  /*139380*/  IMAD.X R47, R45, 0x1, R5, P1 ;  /* 0x000000012d2f7824 */ /* 0x000fe200008e0605 */
[----:B------:R-:W-:Y:S02]  /*139390*/  LOP3.LUT R15, R15, 0xffff, RZ, 0xc0, !PT ;  /* 0x0000ffff0f0f7812 */ /* 0x000fe400078ec0ff */
[----:B------:R-:W-:Y:S02]  /*1393a0*/  PRMT R49, R29, 0x3340, R32 ;  /* 0x000033401d317816 */ /* 0x000fe40000000020 */
[--C-:B0-----:R-:W-:Y:S02]  /*1393b0*/  PRMT R20, R18, 0x3340, R0.reuse ;  /* 0x0000334012147816 */ /* 0x101fe40000000000 */
[----:B------:R-:W-:Y:S01]  /*1393c0*/  PRMT R18, R15, 0x3340, R0 ;  /* 0x000033400f127816 */ /* 0x000fe20000000000 */
[----:B------:R0:W-:Y:S04]  /*1393d0*/  STL.64 [R1+0x14a8], R46 ;  /* 0x0014a82e01007387 */ /* 0x0001e80000100a00 */
[----:B------:R1:W-:Y:S04]  /*1393e0*/  STL [R1+0x154], R20 ;  /* 0x0001541401007387 */ /* 0x0003e80000100800 */
[----:B------:R1:W-:Y:S04]  /*1393f0*/  STL [R1+0x150], R18 ;  /* 0x0001501201007387 */ /* 0x0003e80000100800 */
[----:B0-----:R-:W4:Y:S04]  /*139400*/  LDL.LU R47, [R1+0x51a4] ;  /* 0x0051a400012f7983 */ /* 0x001f280000300800 */
[----:B------:R-:W4:Y:S01]  /*139410*/  LDL.LU R48, [R1+0x5154] ;  /* 0x0051540001307983 */ /* 0x000f220000300800 */
[----:B---3--:R-:W-:-:S02]  /*139420*/  LOP3.LUT R29, R44, 0xffff, RZ, 0xc0, !PT ;  /* 0x0000ffff2c1d7812 */ /* 0x008fc400078ec0ff */
[----:B--2---:R-:W-:Y:S02]  /*139430*/  LOP3.LUT R15, R35, 0xffff, RZ, 0xc0, !PT ;  /* 0x0000ffff230f7812 */ /* 0x004fe400078ec0ff */
[----:B----4-:R-:W-:Y:S02]  /*139440*/  LOP3.LUT R32, R39, 0xffff, RZ, 0xc0, !PT ;  /* 0x0000ffff27207812 */ /* 0x010fe400078ec0ff */
[----:B------:R-:W-:Y:S02]  /*139450*/  PRMT R34, R15, 0x3340, R0 ;  /* 0x000033400f227816 */ /* 0x000fe40000000000 */
[----:B-1----:R-:W-:Y:S02]  /*139460*/  LOP3.LUT R20, R31, 0xffff, RZ, 0xc0, !PT ;  /* 0x0000ffff1f147812 */ /* 0x002fe400078ec0ff */
[----:B------:R-:W-:Y:S02]  /*139470*/  PRMT R31, R29, 0x3340, R32 ;  /* 0x000033401d1f7816 */ /* 0x000fe40000000020 */
[----:B------:R-:W-:-:S02]  /*139480*/  LOP3.LUT R18, R42, 0xffff, RZ, 0xc0, !PT ;  /* 0x0000ffff2a127812 */ /* 0x000fc400078ec0ff */
[----:B------:R-:W-:Y:S02]  /*139490*/  LOP3.LUT R22, R43, 0xffff, RZ, 0xc0, !PT ;  /* 0x0000ffff2b167812 */ /* 0x000fe400078ec0ff */
[----:B------:R-:W-:Y:S02]  /*1394a0*/  PRMT R31, R31, 0x5410, R34 ;  /* 0x000054101f1f7816 */ /* 0x000fe40000000022 */
[----:B------:R-:W-:Y:S02]  /*1394b0*/  PRMT R35, R18, 0x3340, R0 ;  /* 0x0000334012237816 */ /* 0x000fe40000000000 */
[----:B------:R-:W-:Y:S01]  /*1394c0*/  PRMT R34, R20, 0x3340, R22 ;  /* 0x0000334014227816 */ /* 0x000fe20000000016 */
[----:B------:R0:W-:Y:S03]  /*1394d0*/  STL [R1+0x634], R31 ;  /* 0x0006341f01007387 */ /* 0x0001e60000100800 */
[----:B------:R-:W-:Y:S01]  /*1394e0*/  PRMT R34, R34, 0x5410, R35 ;  /* 0x0000541022227816 */ /* 0x000fe20000000023 */
[----:B------:R-:W2:Y:S01]  /*1394f0*/  LDL.LU R39, [R1+0x51b4] ;  /* 0x0051b40001277983 */ /* 0x000ea20000300800 */
[----:B------:R-:W-:-:S03]  /*139500*/  IADD3 R42, P1, R24, R4, RZ ;  /* 0x00000004182a7210 */ /* 0x000fc60007f3e0ff */
[----:B0-----:R-:W3:Y:S04]  /*139510*/  LDL.LU R31, [R1+0x51a8] ;  /* 0x0051a800011f7983 */ /* 0x001ee80000300800 */
[----:B------:R-:W4:Y:S04]  /*139520*/  LDL.LU R35, [R1+0x5158] ;  /* 0x0051580001237983 */ /* 0x000f280000300800 */
[----:B------:R-:W-:Y:S04]  /*139530*/  STL [R1+0x63c], R34 ;  /* 0x00063c2201007387 */ /* 0x000fe80000100800 */
[----:B------:R-:W4:Y:S01]  /*139540*/  LDL.LU R44, [R1+0x51b8] ;  /* 0x0051b800012c7983 */ /* 0x000f220000300800 */
[----:B------:R-:W-:Y:S01]  /*139550*/  IMAD.X R43, R45, 0x1, R3, P1 ;  /* 0x000000012d2b7824 */ /* 0x000fe200008e0603 */
[----:B------:R-:W-:-:S02]  /*139560*/  SHF.R.U32.HI R29, RZ, 0x8, R29 ;  /* 0x00000008ff1d7819 */ /* 0x000fc4000001161d */
[----:B------:R-:W-:Y:S02]  /*139570*/  SHF.R.U32.HI R32, RZ, 0x8, R32 ;  /* 0x00000008ff207819 */ /* 0x000fe40000011620 */
[----:B------:R0:W-:Y:S01]  /*139580*/  STL.64 [R1+0x1490], R42 ;  /* 0x0014902a01007387 */ /* 0x0001e20000100a00 */
[----:B------:R-:W-:-:S03]  /*139590*/  SHF.R.U32.HI R20, RZ, 0x8, R20 ;  /* 0x00000008ff147819 */ /* 0x000fc60000011614 */
[----:B------:R-:W4:Y:S01]  /*1395a0*/  LDL.LU R57, [R1+0x3c] ;  /* 0x00003c0001397983 */ /* 0x000f220000300800 */
[----:B------:R-:W-:Y:S02]  /*1395b0*/  SHF.R.U32.HI R22, RZ, 0x8, R22 ;  /* 0x00000008ff167819 */ /* 0x000fe40000011616 */
[----:B------:R-:W-:Y:S01]  /*1395c0*/  LOP3.LUT R29, R29, 0xffff, RZ, 0xc0, !PT ;  /* 0x0000ffff1d1d7812 */ /* 0x000fe200078ec0ff */
[----:B------:R-:W4:Y:S01]  /*1395d0*/  LDL.LU R54, [R1+0x38] ;  /* 0x0000380001367983 */ /* 0x000f220000300800 */
[----:B------:R-:W-:Y:S02]  /*1395e0*/  LOP3.LUT R32, R32, 0xffff, RZ, 0xc0, !PT ;  /* 0x0000ffff20207812 */ /* 0x000fe400078ec0ff */
[----:B------:R-:W-:Y:S02]  /*1395f0*/  LOP3.LUT R20, R20, 0xffff, RZ, 0xc0, !PT ;  /* 0x0000ffff14147812 */ /* 0x000fe400078ec0ff */
[----:B------:R-:W-:Y:S02]  /*139600*/  LOP3.LUT R22, R22, 0xffff, RZ, 0xc0, !PT ;  /* 0x0000ffff16167812 */ /* 0x000fe400078ec0ff */
[----:B0-----:R-:W-:-:S02]  /*139610*/  IADD3 R42, P1, R24, R2, RZ ;  /* 0x00000002182a7210 */ /* 0x001fc40007f3e0ff */
[----:B------:R-:W-:Y:S02]  /*139620*/  PRMT R29, R29, 0x3340, R32 ;  /* 0x000033401d1d7816 */ /* 0x000fe40000000020 */
[----:B------:R-:W-:Y:S01]  /*139630*/  PRMT R20, R20, 0x3340, R22 ;  /* 0x0000334014147816 */ /* 0x000fe20000000016 */
[----:B------:R-:W-:Y:S02]  /*139640*/  IMAD.X R43, R45, 0x1, R0, P1 ;  /* 0x000000012d2b7824 */ /* 0x000fe400008e0600 */
[----:B------:R-:W-:Y:S04]  /*139650*/  STL [R1+0x3c0], R29 ;  /* 0x0003c01d01007387 */ /* 0x000fe80000100800 */
[----:B------:R0:W-:Y:S04]  /*139660*/  STL [R1+0x290], R20 ;  /* 0x0002901401007387 */ /* 0x0001e80000100800 */
[----:B------:R1:W-:Y:S01]  /*139670*/  STL.64 [R1+0x1498], R42 ;  /* 0x0014982a01007387 */ /* 0x0003e20000100a00 */
[----:B0-----:R-:W-:-:S03]  /*139680*/  SHF.R.U32.HI R20, RZ, 0x8, R18 ;  /* 0x00000008ff147819 */ /* 0x001fc60000011612 */
[----:B-1----:R-:W4:Y:S04]  /*139690*/  LDL.LU.64 R42, [R1+0x6970] ;  /* 0x00697000012a7983 */ /* 0x002f280000300a00 */
[----:B------:R-:W4:Y:S04]  /*1396a0*/  LDL.LU R22, [R1+0x34] ;  /* 0x0000340001167983 */ /* 0x000f280000300800 */
[----:B------:R-:W4:Y:S01]  /*1396b0*/  LDL.LU R18, [R1+0x30] ;  /* 0x0000300001127983 */ /* 0x000f220000300800 */
[----:B------:R-:W-:Y:S02]  /*1396c0*/  SHF.R.U32.HI R15, RZ, 0x8, R15 ;  /* 0x00000008ff0f7819 */ /* 0x000fe4000001160f */
[----:B------:R-:W-:-:S02]  /*1396d0*/  LOP3.LUT R20, R20, 0xffff, RZ, 0xc0, !PT ;  /* 0x0000ffff14147812 */ /* 0x000fc400078ec0ff */
[----:B------:R-:W-:Y:S02]  /*1396e0*/  LOP3.LUT R15, R15, 0xffff, RZ, 0xc0, !PT ;  /* 0x0000ffff0f0f7812 */ /* 0x000fe400078ec0ff */
[--C-:B------:R-:W-:Y:S02]  /*1396f0*/  PRMT R20, R20, 0x3340, R0.reuse ;  /* 0x0000334014147816 */ /* 0x100fe40000000000 */
[----:B------:R-:W-:Y:S02]  /*139700*/  PRMT R15, R15, 0x3340, R0 ;  /* 0x000033400f0f7816 */ /* 0x000fe40000000000 */
[----:B------:R-:W-:Y:S01]  /*139710*/  LOP3.LUT R29, R47, 0xffff, RZ, 0xc0, !PT ;  /* 0x0000ffff2f1d7812 */ /* 0x000fe200078ec0ff */
[----:B------:R0:W-:Y:S04]  /*139720*/  STL [R1+0x148], R20 ;  /* 0x0001481401007387 */ /* 0x0001e80000100800 */
[----:B------:R4:W-:Y:S01]  /*139730*/  STL [R1+0x14c], R15 ;  /* 0x00014c0f01007387 */ /* 0x0009e20000100800 */
[----:B0-----:R-:W-:-:S04]  /*139740*/  LOP3.LUT R20, R48, 0xffff, RZ, 0xc0, !PT ;  /* 0x0000ffff30147812 */ /* 0x001fc800078ec0ff */
[----:B------:R-:W-:Y:S02]  /*139750*/  PRMT R38, R20, 0x3340, R0 ;  /* 0x0000334014267816 */ /* 0x000fe40000000000 */
[----:B------:R-:W-:-:S04]  /*139760*/  SHF.R.U32.HI R20, RZ, 0x8, R20 ;  /* 0x00000008ff147819 */ /* 0x000fc80000011614 */
[----:B------:R-:W-:Y:S02]  /*139770*/  LOP3.LUT R20, R20, 0xffff, RZ, 0xc0, !PT ;  /* 0x0000ffff14147812 */ /* 0x000fe400078ec0ff */
[----:B--2---:R-:W-:Y:S02]  /*139780*/  LOP3.LUT R32, R39, 0xffff, RZ, 0xc0, !PT ;  /* 0x0000ffff27207812 */ /* 0x004fe400078ec0ff */
[----:B------:R-:W2:Y:S01]  /*139790*/  LDL.LU R39, [R1+0x368] ;  /* 0x0003680001277983 */ /* 0x000ea20000300800 */
[----:B---3--:R-:W-:Y:S02]  /*1397a0*/  LOP3.LUT R31, R31, 0xffff, RZ, 0xc0, !PT ;  /* 0x0000ffff1f1f7812 */ /* 0x008fe400078ec0ff */
[----:B----4-:R-:W-:Y:S02]  /*1397b0*/  LOP3.LUT R15, R35, 0xffff, RZ, 0xc0, !PT ;  /* 0x0000ffff230f7812 */ /* 0x010fe400078ec0ff */
[----:B------:R-:W-:Y:S02]  /*1397c0*/  PRMT R35, R29, 0x3340, R32 ;  /* 0x000033401d237816 */ /* 0x000fe40000000020 */
[----:B------:R-:W-:-:S02]  /*1397d0*/  LOP3.LUT R34, R44, 0xffff, RZ, 0xc0, !PT ;  /* 0x0000ffff2c227812 */ /* 0x000fc400078ec0ff */
[----:B------:R-:W-:Y:S02]  /*1397e0*/  PRMT R44, R35, 0x5410, R38 ;  /* 0x00005410232c7816 */ /* 0x000fe40000000026 */
[----:B------:R-:W-:Y:S02]  /*1397f0*/  PRMT R38, R15, 0x3340, R0 ;  /* 0x000033400f267816 */ /* 0x000fe40000000000 */
[----:B------:R-:W-:-:S04]  /*139800*/  PRMT R35, R31, 0x3340, R34 ;  /* 0x000033401f237816 */ /* 0x000fc80000000022 */
[----:B------:R-:W-:Y:S02]  /*139810*/  PRMT R35, R35, 0x5410, R38 ;  /* 0x0000541023237816 */ /* 0x000fe40000000026 */
[----:B------:R-:W-:Y:S01]  /*139820*/  IADD3 R46, P1, R24, R57, RZ ;  /* 0x00000039182e7210 */ /* 0x000fe20007f3e0ff */
[----:B------:R-:W-:Y:S01]  /*139830*/  STL [R1+0x630], R44 ;  /* 0x0006302c01007387 */ /* 0x000fe20000100800 */
[----:B------:R-:W-:Y:S02]  /*139840*/  SHF.R.U32.HI R29, RZ, 0x8, R29 ;  /* 0x00000008ff1d7819 */ /* 0x000fe4000001161d */
[----:B------:R-:W-:Y:S01]  /*139850*/  SHF.R.U32.HI R32, RZ, 0x8, R32 ;  /* 0x00000008ff207819 */ /* 0x000fe20000011620 */
[----:B------:R0:W-:Y:S01]  /*139860*/  STL [R1+0x2240], R35 ;  /* 0x0022402301007387 */ /* 0x0001e20000100800 */
[----:B------:R-:W-:Y:S01]  /*139870*/  SHF.R.U32.HI R31, RZ, 0x8, R31 ;  /* 0x00000008ff1f7819 */ /* 0x000fe2000001161f */
[----:B------:R-:W-:Y:S01]  /*139880*/  IMAD.X R47, R45, 0x1, R54, P1 ;  /* 0x000000012d2f7824 */ /* 0x000fe200008e0636 */
[----:B------:R-:W-:-:S02]  /*139890*/  LOP3.LUT R29, R29, 0xffff, RZ, 0xc0, !PT ;  /* 0x0000ffff1d1d7812 */ /* 0x000fc400078ec0ff */
[----:B------:R-:W-:Y:S02]  /*1398a0*/  LOP3.LUT R32, R32, 0xffff, RZ, 0xc0, !PT ;  /* 0x0000ffff20207812 */ /* 0x000fe400078ec0ff */
[----:B0-----:R-:W-:Y:S02]  /*1398b0*/  SHF.R.U32.HI R35, RZ, 0x8, R34 ;  /* 0x00000008ff237819 */ /* 0x001fe40000011622 */
[----:B------:R-:W-:Y:S02]  /*1398c0*/  LOP3.LUT R34, R31, 0xffff, RZ, 0xc0, !PT ;  /* 0x0000ffff1f227812 */ /* 0x000fe400078ec0ff */
[----:B------:R-:W-:Y:S01]  /*1398d0*/  LOP3.LUT R35, R35, 0xffff, RZ, 0xc0, !PT ;  /* 0x0000ffff23237812 */ /* 0x000fe200078ec0ff */
[----:B------:R0:W-:Y:S03]  /*1398e0*/  STL.64 [R1+0x1480], R46 ;  /* 0x0014802e01007387 */ /* 0x0001e60000100a00 */
[----:B------:R-:W-:Y:S01]  /*1398f0*/  PRMT R34, R34, 0x3340, R35 ;  /* 0x0000334022227816 */ /* 0x000fe20000000023 */
[----:B------:R-:W3:Y:S01]  /*139900*/  LDL.LU R31, [R1+0x370] ;  /* 0x00037000011f7983 */ /* 0x000ee20000300800 */
[----:B------:R-:W-:-:S02]  /*139910*/  SHF.R.U32.HI R15, RZ, 0x8, R15 ;  /* 0x00000008ff0f7819 */ /* 0x000fc4000001160f */
[----:B0-----:R-:W-:-:S05]  /*139920*/  PRMT R47, R29, 0x3340, R32 ;  /* 0x000033401d2f7816 */ /* 0x001fca0000000020 */
[----:B------:R-:W-:Y:S04]  /*139930*/  STL [R1+0x68e4], R47 ;  /* 0x0068e42f01007387 */ /* 0x000fe80000100800 */
[----:B------:R0:W-:Y:S01]  /*139940*/  STL [R1+0x3bc], R34 ;  /* 0x0003bc2201007387 */ /* 0x0001e20000100800 */
[----:B------:R-:W-:Y:S02]  /*139950*/  LOP3.LUT R15, R15, 0xffff, RZ, 0xc0, !PT ;  /* 0x0000ffff0f0f7812 */ /* 0x000fe400078ec0ff */
[--C-:B------:R-:W-:Y:S02]  /*139960*/  PRMT R32, R20, 0x3340, R0.reuse ;  /* 0x0000334014207816 */ /* 0x100fe40000000000 */
[----:B0-----:R-:W-:Y:S02]  /*139970*/  IADD3 R34, P1, R24, R22, RZ ;  /* 0x0000001618227210 */ /* 0x001fe40007f3e0ff */
[----:B------:R-:W-:-:S03]  /*139980*/  PRMT R29, R15, 0x3340, R0 ;  /* 0x000033400f1d7816 */ /* 0x000fc60000000000 */
[----:B------:R-:W-:Y:S01]  /*139990*/  IMAD.X R35, R45, 0x1, R18, P1 ;  /* 0x000000012d237824 */ /* 0x000fe200008e0612 */
[----:B------:R-:W-:-:S04]  /*1399a0*/  LOP3.LUT R15, R27, 0xffff, RZ, 0xc0, !PT ;  /* 0x0000ffff1b0f7812 */ /* 0x000fc800078ec0ff */
[----:B------:R-:W-:Y:S04]  /*1399b0*/  STL.64 [R1+0x1488], R34 ;  /* 0x0014882201007387 */ /* 0x000fe80000100a00 */
[----:B------:R-:W-:Y:S04]  /*1399c0*/  STL [R1+0x144], R32 ;  /* 0x0001442001007387 */ /* 0x000fe80000100800 */
[----:B------:R0:W-:Y:S04]  /*1399d0*/  STL [R1+0x140], R29 ;  /* 0x0001401d01007387 */ /* 0x0001e80000100800 */
[----:B------:R-:W4:Y:S01]  /*1399e0*/  LDL.LU R27, [R1+0x696c] ;  /* 0x00696c00011b7983 */ /* 0x000f220000300800 */
[----:B0-----:R-:W-:-:S03]  /*1399f0*/  LOP3.LUT R29, R43, 0xffff, RZ, 0xc0, !PT ;  /* 0x0000ffff2b1d7812 */ /* 0x001fc600078ec0ff */
[----:B------:R-:W4:Y:S01]  /*139a00*/  LDL.LU R43, [R1+0x6968] ;  /* 0x00696800012b7983 */ /* 0x000f220000300800 */
[----:B------:R-:W-:Y:S02]  /*139a10*/  PRMT R34, R15, 0x3340, R0 ;  /* 0x000033400f227816 */ /* 0x000fe40000000000 */
[----:B------:R-:W-:-:S04]  /*139a20*/  SHF.R.U32.HI R15, RZ, 0x8, R15 ;  /* 0x00000008ff0f7819 */ /* 0x000fc8000001160f */
[----:B------:R-:W-:-:S04]  /*139a30*/  LOP3.LUT R15, R15, 0xffff, RZ, 0xc0, !PT ;  /* 0x0000ffff0f0f7812 */ /* 0x000fc800078ec0ff */
[----:B------:R-:W-:Y:S02]  /*139a40*/  PRMT R15, R15, 0x3340, R0 ;  /* 0x000033400f0f7816 */ /* 0x000fe40000000000 */
        /* <DEDUP_REMOVED lines=10> */
[----:B------:R0:W-:Y:S04]  /*139af0*/  STL [R1+0x618], R32 ;  /* 0x0006182001007387 */ /* 0x0001e80000100800 */
[----:B------:R-:W-:Y:S04]  /*139b00*/  STL.64 [R1+0x1468], R34 ;  /* 0x0014682201007387 */ /* 0x000fe80000100a00 */
[----:B------:R1:W-:Y:S01]  /*139b10*/  STL [R1+0x3b8], R20 ;  /* 0x0003b81401007387 */ /* 0x0003e20000100800 */
[----:B0-----:R-:W-:-:S03]  /*139b20*/  LOP3.LUT R32, R26, 0xffff, RZ, 0xc0, !PT ;  /* 0x0000ffff1a207812 */ /* 0x001fc600078ec0ff */
[----:B------:R0:W-:Y:S01]  /*139b30*/  STL [R1+0x13c], R15 ;  /* 0x00013c0f01007387 */ /* 0x0001e20000100800 */
[----:B-1----:R-:W-:-:S03]  /*139b40*/  LOP3.LUT R20, R41, 0xffff, RZ, 0xc0, !PT ;  /* 0x0000ffff29147812 */ /* 0x002fc600078ec0ff */
[----:B------:R-:W2:Y:S04]  /*139b50*/  LDL.LU R41, [R1+0x6964] ;  /* 0x0069640001297983 */ /* 0x000ea80000300800 */
[----:B------:R-:W2:Y:S04]  /*139b60*/  LDL.LU R26, [R1+0x6960] ;  /* 0x00696000011a7983 */ /* 0x000ea80000300800 */
[----:B------:R-:W2:Y:S01]  /*139b70*/  LDL.LU R39, [R1+0x5a4] ;  /* 0x0005a40001277983 */ /* 0x000ea20000300800 */
[----:B---3--:R-:W-:-:S03]  /*139b80*/  LOP3.LUT R29, R31, 0xffff, RZ, 0xc0, !PT ;  /* 0x0000ffff1f1d7812 */ /* 0x008fc600078ec0ff */
[----:B------:R-:W3:Y:S01]  /*139b90*/  LDL.LU R31, [R1+0x498] ;  /* 0x00049800011f7983 */ /* 0x000ee20000300800 */
[----:B----4-:R-:W-:-:S03]  /*139ba0*/  LOP3.LUT R34, R43, 0xffff, RZ, 0xc0, !PT ;  /* 0x0000ffff2b227812 */ /* 0x010fc600078ec0ff */
[----:B------:R-:W4:Y:S01]  /*139bb0*/  LDL.LU R43, [R1+0x530] ;  /* 0x00053000012b7983 */ /* 0x000f220000300800 */
[----:B0-----:R-:W-:Y:S02]  /*139bc0*/  LOP3.LUT R15, R36, 0xffff, RZ, 0xc0, !PT ;  /* 0x0000ffff240f7812 */ /* 0x001fe400078ec0ff */
[----:B------:R-:W-:Y:S02]  /*139bd0*/  PRMT R38, R20, 0x3340, R0 ;  /* 0x0000334014267816 */ /* 0x000fe40000000000 */
[----:B------:R-:W-:Y:S02]  /*139be0*/  PRMT R36, R29, 0x3340, R32 ;  /* 0x000033401d247816 */ /* 0x000fe40000000020 */
[----:B------:R-:W-:Y:S02]  /*139bf0*/  LOP3.LUT R35, R42, 0xffff, RZ, 0xc0, !PT ;  /* 0x0000ffff2a237812 */ /* 0x000fe400078ec0ff */
[----:B------:R-:W-:Y:S01]  /*139c00*/  PRMT R44, R36, 0x5410, R38 ;  /* 0x00005410242c7816 */ /* 0x000fe20000000026 */
[----:B------:R-:W4:Y:S01]  /*139c10*/  LDL.LU R42, [R1+0x695c] ;  /* 0x00695c00012a7983 */ /* 0x000f220000300800 */
[----:B------:R-:W-:-:S02]  /*139c20*/  PRMT R38, R15, 0x3340, R0 ;  /* 0x000033400f267816 */ /* 0x000fc40000000000 */
[----:B------:R-:W-:Y:S02]  /*139c30*/  PRMT R36, R34, 0x3340, R35 ;  /* 0x0000334022247816 */ /* 0x000fe40000000023 */
[----:B------:R-:W-:Y:S02]  /*139c40*/  IADD3 R46, P1, R24, R61, RZ ;  /* 0x0000003d182e7210 */ /* 0x000fe40007f3e0ff */
[----:B------:R-:W-:Y:S02]  /*139c50*/  PRMT R36, R36, 0x5410, R38 ;  /* 0x0000541024247816 */ /* 0x000fe40000000026 */
[----:B------:R-:W-:Y:S01]  /*139c60*/  SHF.R.U32.HI R34, RZ, 0x8, R34 ;  /* 0x00000008ff227819 */ /* 0x000fe20000011622 */
[----:B------:R-:W-:Y:S01]  /*139c70*/  IMAD.X R47, R45, 0x1, R37, P1 ;  /* 0x000000012d2f7824 */ /* 0x000fe200008e0625 */
[----:B------:R-:W-:Y:S01]  /*139c80*/  SHF.R.U32.HI R35, RZ, 0x8, R35 ;  /* 0x00000008ff237819 */ /* 0x000fe20000011623 */
[----:B------:R-:W-:Y:S01]  /*139c90*/  STL [R1+0x614], R44 ;  /* 0x0006142c01007387 */ /* 0x000fe20000100800 */
[----:B------:R-:W-:-:S02]  /*139ca0*/  SHF.R.U32.HI R29, RZ, 0x8, R29 ;  /* 0x00000008ff1d7819 */ /* 0x000fc4000001161d */
[----:B------:R-:W-:Y:S01]  /*139cb0*/  SHF.R.U32.HI R32, RZ, 0x8, R32 ;  /* 0x00000008ff207819 */ /* 0x000fe20000011620 */
[----:B------:R0:W-:Y:S01]  /*139cc0*/  STL [R1+0x610], R36 ;  /* 0x0006102401007387 */ /* 0x0001e20000100800 */
[----:B------:R-:W-:Y:S02]  /*139cd0*/  SHF.R.U32.HI R20, RZ, 0x8, R20 ;  /* 0x00000008ff147819 */ /* 0x000fe40000011614 */
[----:B------:R-:W-:Y:S01]  /*139ce0*/  LOP3.LUT R34, R34, 0xffff, RZ, 0xc0, !PT ;  /* 0x0000ffff22227812 */ /* 0x000fe200078ec0ff */
[----:B------:R1:W-:Y:S01]  /*139cf0*/  STL.64 [R1+0x1460], R46 ;  /* 0x0014602e01007387 */ /* 0x0003e20000100a00 */
[----:B------:R-:W-:Y:S02]  /*139d00*/  LOP3.LUT R35, R35, 0xffff, RZ, 0xc0, !PT ;  /* 0x0000ffff23237812 */ /* 0x000fe400078ec0ff */
[----:B------:R-:W-:Y:S02]  /*139d10*/  SHF.R.U32.HI R15, RZ, 0x8, R15 ;  /* 0x00000008ff0f7819 */ /* 0x000fe4000001160f */
[----:B------:R-:W-:Y:S01]  /*139d20*/  LOP3.LUT R29, R29, 0xffff, RZ, 0xc0, !PT ;  /* 0x0000ffff1d1d7812 */ /* 0x000fe200078ec0ff */
[----:B0-----:R-:W4:Y:S01]  /*139d30*/  LDL.LU R36, [R1+0x57c] ;  /* 0x00057c0001247983 */ /* 0x001f220000300800 */
[----:B------:R-:W-:-:S02]  /*139d40*/  LOP3.LUT R32, R32, 0xffff, RZ, 0xc0, !PT ;  /* 0x0000ffff20207812 */ /* 0x000fc400078ec0ff */
[----:B------:R-:W-:Y:S02]  /*139d50*/  LOP3.LUT R20, R20, 0xffff, RZ, 0xc0, !PT ;  /* 0x0000ffff14147812 */ /* 0x000fe400078ec0ff */
[----:B-1----:R-:W-:Y:S02]  /*139d60*/  IADD3 R46, P1, R24, R30, RZ ;  /* 0x0000001e182e7210 */ /* 0x002fe40007f3e0ff */
[----:B------:R-:W-:Y:S02]  /*139d70*/  PRMT R34, R34, 0x3340, R35 ;  /* 0x0000334022227816 */ /* 0x000fe40000000023 */
[----:B------:R-:W-:Y:S01]  /*139d80*/  LOP3.LUT R15, R15, 0xffff, RZ, 0xc0, !PT ;  /* 0x0000ffff0f0f7812 */ /* 0x000fe200078ec0ff */
[----:B------:R-:W-:Y:S01]  /*139d90*/  IMAD.X R47, R45, 0x1, R52, P1 ;  /* 0x000000012d2f7824 */ /* 0x000fe200008e0634 */
[----:B------:R-:W-:Y:S02]  /*139da0*/  PRMT R35, R29, 0x3340, R32 ;  /* 0x000033401d237816 */ /* 0x000fe40000000020 */
[--C-:B------:R-:W-:Y:S01]  /*139db0*/  PRMT R32, R20, 0x3340, R0.reuse ;  /* 0x0000334014207816 */ /* 0x100fe20000000000 */
[----:B------:R0:W-:Y:S01]  /*139dc0*/  STL [R1+0x3b4], R34 ;  /* 0x0003b42201007387 */ /* 0x0001e20000100800 */
[----:B------:R-:W-:-:S03]  /*139dd0*/  PRMT R29, R15, 0x3340, R0 ;  /* 0x000033400f1d7816 */ /* 0x000fc60000000000 */
[----:B------:R1:W-:Y:S04]  /*139de0*/  STL [R1+0x68e8], R35 ;  /* 0x0068e82301007387 */ /* 0x0003e80000100800 */
[----:B------:R-:W-:Y:S04]  /*139df0*/  STL.64 [R1+0x1448], R46 ;  /* 0x0014482e01007387 */ /* 0x000fe80000100a00 */
[----:B------:R3:W-:Y:S04]  /*139e00*/  STL [R1+0x138], R32 ;  /* 0x0001382001007387 */ /* 0x0007e80000100800 */
[----:B------:R4:W-:Y:S01]  /*139e10*/  STL [R1+0x134], R29 ;  /* 0x0001341d01007387 */ /* 0x0009e20000100800 */
[----:B0-----:R-:W-:-:S05]  /*139e20*/  IADD3 R34, P1, R24, R50, RZ ;  /* 0x0000003218227210 */ /* 0x001fca0007f3e0ff */
[----:B-1----:R-:W-:Y:S01]  /*139e30*/  IMAD.X R35, R45, 0x1, R16, P1 ;  /* 0x000000012d237824 */ /* 0x002fe200008e0610 */
[----:B--2---:R-:W-:Y:S02]  /*139e40*/  LOP3.LUT R20, R39, 0xffff, RZ, 0xc0, !PT ;  /* 0x0000ffff27147812 */ /* 0x004fe400078ec0ff */
[----:B---3--:R-:W-:-:S04]  /*139e50*/  LOP3.LUT R15, R31, 0xffff, RZ, 0xc0, !PT ;  /* 0x0000ffff1f0f7812 */ /* 0x008fc800078ec0ff */
[----:B------:R-:W-:Y:S02]  /*139e60*/  PRMT R32, R15, 0x3340, R0 ;  /* 0x000033400f207816 */ /* 0x000fe40000000000 */
[----:B----4-:R-:W-:-:S04]  /*139e70*/  LOP3.LUT R29, R43, 0xffff, RZ, 0xc0, !PT ;  /* 0x0000ffff2b1d7812 */ /* 0x010fc800078ec0ff */
[----:B------:R-:W-:-:S04]  /*139e80*/  PRMT R31, R20, 0x3340, R29 ;  /* 0x00003340141f7816 */ /* 0x000fc8000000001d */
[----:B------:R-:W-:Y:S02]  /*139e90*/  PRMT R38, R31, 0x5410, R32 ;  /* 0x000054101f267816 */ /* 0x000fe40000000020 */
[----:B------:R-:W-:-:S03]  /*139ea0*/  LOP3.LUT R31, R27, 0xffff, RZ, 0xc0, !PT ;  /* 0x0000ffff1b1f7812 */ /* 0x000fc600078ec0ff */
[----:B------:R-:W-:Y:S04]  /*139eb0*/  STL [R1+0x6818], R38 ;  /* 0x0068182601007387 */ /* 0x000fe80000100800 */
[----:B------:R-:W-:Y:S04]  /*139ec0*/  STL.64 [R1+0x1440], R34 ;  /* 0x0014402201007387 */ /* 0x000fe80000100a00 */
[----:B------:R-:W2:Y:S01]  /*139ed0*/  LDL.LU R27, [R1+0x6958] ;  /* 0x00695800011b7983 */ /* 0x000ea20000300800 */
[----:B------:R-:W-:-:S04]  /*139ee0*/  SHF.R.U32.HI R15, RZ, 0x8, R15 ;  /* 0x00000008ff0f7819 */ /* 0x000fc8000001160f */
[----:B------:R-:W-:Y:S02]  /*139ef0*/  LOP3.LUT R15, R15, 0xffff, RZ, 0xc0, !PT ;  /* 0x0000ffff0f0f7812 */ /* 0x000fe400078ec0ff */
[----:B------:R-:W-:Y:S02]  /*139f00*/  SHF.R.U32.HI R20, RZ, 0x8, R20 ;  /* 0x00000008ff147819 */ /* 0x000fe40000011614 */
[----:B------:R-:W-:Y:S02]  /*139f10*/  SHF.R.U32.HI R29, RZ, 0x8, R29 ;  /* 0x00000008ff1d7819 */ /* 0x000fe4000001161d */
[----:B------:R-:W-:Y:S02]  /*139f20*/  PRMT R15, R15, 0x3340, R0 ;  /* 0x000033400f0f7816 */ /* 0x000fe40000000000 */
[----:B------:R-:W-:Y:S02]  /*139f30*/  LOP3.LUT R20, R20, 0xffff, RZ, 0xc0, !PT ;  /* 0x0000ffff14147812 */ /* 0x000fe400078ec0ff */
[----:B------:R-:W-:Y:S01]  /*139f40*/  LOP3.LUT R29, R29, 0xffff, RZ, 0xc0, !PT ;  /* 0x0000ffff1d1d7812 */ /* 0x000fe200078ec0ff */
[----:B------:R0:W-:Y:S01]  /*139f50*/  STL [R1+0x130], R15 ;  /* 0x0001300f01007387 */ /* 0x0001e20000100800 */
[----:B------:R-:W-:-:S02]  /*139f60*/  LOP3.LUT R44, R25, 0xffff, RZ, 0xc0, !PT ;  /* 0x0000ffff192c7812 */ /* 0x000fc400078ec0ff */
[----:B------:R-:W-:Y:S01]  /*139f70*/  LOP3.LUT R32, R40, 0xffff, RZ, 0xc0, !PT ;  /* 0x0000ffff28207812 */ /* 0x000fe200078ec0ff */
[----:B------:R-:W3:Y:S01]  /*139f80*/  LDL.LU R25, [R1+0x6954] ;  /* 0x0069540001197983 */ /* 0x000ee20000300800 */
[----:B------:R-:W-:-:S03]  /*139f90*/  PRMT R43, R20, 0x3340, R29 ;  /* 0x00003340142b7816 */ /* 0x000fc6000000001d */
[----:B------:R-:W4:Y:S01]  /*139fa0*/  LDL.LU R40, [R1+0x6950] ;  /* 0x0069500001287983 */ /* 0x000f220000300800 */
[----:B0-----:R-:W-:-:S03]  /*139fb0*/  LOP3.LUT R15, R26, 0xffff, RZ, 0xc0, !PT ;  /* 0x0000ffff1a0f7812 */ /* 0x001fc600078ec0ff */
[----:B------:R-:W3:Y:S04]  /*139fc0*/  LDL.LU R26, [R1+0x694c] ;  /* 0x00694c00011a7983 */ /* 0x000ee80000300800 */
[----:B------:R-:W-:Y:S01]  /*139fd0*/  STL [R1+0x6878], R44 ;  /* 0x0068782c01007387 */ /* 0x000fe20000100800 */
[----:B------:R-:W-:Y:S02]  /*139fe0*/  PRMT R35, R44, 0x3340, R0 ;  /* 0x000033402c237816 */ /* 0x000fe40000000000 */
[----:B------:R-:W-:Y:S02]  /*139ff0*/  PRMT R34, R31, 0x3340, R32 ;  /* 0x000033401f227816 */ /* 0x000fe40000000020 */
[----:B------:R-:W-:Y:S02]  /*13a000*/  LOP3.LUT R20, R36, 0xffff, RZ, 0xc0, !PT ;  /* 0x0000ffff24147812 */ /* 0x000fe400078ec0ff */
[----:B------:R-:W-:-:S02]  /*13a010*/  PRMT R36, R34, 0x5410, R35 ;  /* 0x0000541022247816 */ /* 0x000fc40000000023 */
[----:B------:R-:W-:Y:S02]  /*13a020*/  PRMT R35, R15, 0x3340, R0 ;  /* 0x000033400f237816 */ /* 0x000fe40000000000 */
[----:B--2---:R-:W-:Y:S02]  /*13a030*/  LOP3.LUT R29, R27, 0xffff, RZ, 0xc0, !PT ;  /* 0x0000ffff1b1d7812 */ /* 0x004fe400078ec0ff */
[----:B------:R-:W2:Y:S02]  /*13a040*/  LDL.LU R27, [R1+0x6948] ;  /* 0x00694800011b7983 */ /* 0x000ea40000300800 */
[----:B------:R-:W-:Y:S02]  /*13a050*/  PRMT R34, R20, 0x3340, R29 ;  /* 0x0000334014227816 */ /* 0x000fe4000000001d */
[----:B------:R0:W-:Y:S02]  /*13a060*/  STL [R1+0x2188], R36 ;  /* 0x0021882401007387 */ /* 0x0001e40000100800 */
[----:B0-----:R-:W-:-:S02]  /*13a070*/  PRMT R36, R34, 0x5410, R35 ;  /* 0x0000541022247816 */ /* 0x001fc40000000023 */
[----:B------:R-:W-:-:S05]  /*13a080*/  IADD3 R34, P1, R24, R19, RZ ;  /* 0x0000001318227210 */ /* 0x000fca0007f3e0ff */
[----:B------:R-:W-:Y:S01]  /*13a090*/  IMAD.X R35, R45, 0x1, R23, P1 ;  /* 0x000000012d237824 */ /* 0x000fe200008e0617 */
[----:B------:R-:W-:Y:S04]  /*13a0a0*/  STL [R1+0x60c], R36 ;  /* 0x00060c2401007387 */ /* 0x000fe80000100800 */
[----:B------:R0:W-:Y:S04]  /*13a0b0*/  STL.64 [R1+0x1420], R34 ;  /* 0x0014202201007387 */ /* 0x0001e80000100a00 */
[----:B------:R-:W3:Y:S04]  /*13a0c0*/  LDL.LU R60, [R1+0x5134] ;  /* 0x00513400013c7983 */ /* 0x000ee80000300800 */
[----:B------:R-:W3:Y:S04]  /*13a0d0*/  LDL.LU R56, [R1+0x818] ;  /* 0x0008180001387983 */ /* 0x000ee80000300800 */
[----:B------:R-:W3:Y:S01]  /*13a0e0*/  LDL.LU R48, [R1+0x888] ;  /* 0x0008880001307983 */ /* 0x000ee20000300800 */
        /* <DEDUP_REMOVED lines=9> */
[----:B------:R-:W-:Y:S02]  /*13a180*/  PRMT R31, R20, 0x3340, R29 ;  /* 0x00003340141f7816 */ /* 0x000fe4000000001d */
[----:B------:R-:W-:Y:S02]  /*13a190*/  LOP3.LUT R20, R42, 0xffff, RZ, 0xc0, !PT ;  /* 0x0000ffff2a147812 */ /* 0x000fe400078ec0ff */
[----:B----4-:R-:W-:Y:S01]  /*13a1a0*/  LOP3.LUT R29, R40, 0xffff, RZ, 0xc0, !PT ;  /* 0x0000ffff281d7812 */ /* 0x010fe200078ec0ff */
[----:B------:R-:W-:Y:S01]  /*13a1b0*/  STL [R1+0x6684], R39 ;  /* 0x0066842701007387 */ /* 0x000fe20000100800 */
[----:B------:R-:W-:-:S02]  /*13a1c0*/  PRMT R32, R20, 0x3340, R0 ;  /* 0x0000334014207816 */ /* 0x000fc40000000000 */
[----:B0-----:R-:W-:Y:S01]  /*13a1d0*/  IADD3 R34, P1, R24, R21, RZ ;  /* 0x0000001518227210 */ /* 0x001fe20007f3e0ff */
[----:B------:R0:W-:Y:S04]  /*13a1e0*/  STL [R1+0x68e0], R31 ;  /* 0x0068e01f01007387 */ /* 0x0001e80000100800 */
[----:B------:R-:W-:Y:S01]  /*13a1f0*/  IMAD.X R35, R45, 0x1, R33, P1 ;  /* 0x000000012d237824 */ /* 0x000fe200008e0621 */
[----:B------:R-:W4:Y:S01]  /*13a200*/  LDL.LU R42, [R1+0x6944] ;  /* 0x00694400012a7983 */ /* 0x000f220000300800 */
[----:B------:R-:W-:Y:S02]  /*13a210*/  SHF.R.U32.HI R20, RZ, 0x8, R20 ;  /* 0x00000008ff147819 */ /* 0x000fe40000011614 */
[----:B------:R-:W-:Y:S02]  /*13a220*/  SHF.R.U32.HI R15, RZ, 0x8, R15 ;  /* 0x00000008ff0f7819 */ /* 0x000fe4000001160f */
[----:B------:R-:W-:-:S02]  /*13a230*/  LOP3.LUT R20, R20, 0xffff, RZ, 0xc0, !PT ;  /* 0x0000ffff14147812 */ /* 0x000fc400078ec0ff */
[----:B------:R-:W-:Y:S02]  /*13a240*/  LOP3.LUT R15, R15, 0xffff, RZ, 0xc0, !PT ;  /* 0x0000ffff0f0f7812 */ /* 0x000fe400078ec0ff */
[--C-:B------:R-:W-:Y:S02]  /*13a250*/  PRMT R40, R20, 0x3340, R0.reuse ;  /* 0x0000334014287816 */ /* 0x100fe40000000000 */
[----:B------:R-:W-:Y:S02]  /*13a260*/  PRMT R20, R15, 0x3340, R0 ;  /* 0x000033400f147816 */ /* 0x000fe40000000000 */
[----:B--2---:R-:W-:-:S04]  /*13a270*/  LOP3.LUT R27, R27, 0xffff, RZ, 0xc0, !PT ;  /* 0x0000ffff1b1b7812 */ /* 0x004fc800078ec0ff */
[----:B0-----:R-:W-:-:S04]  /*13a280*/  PRMT R31, R27, 0x3340, R29 ;  /* 0x000033401b1f7816 */ /* 0x001fc8000000001d */
[----:B------:R-:W-:Y:S02]  /*13a290*/  PRMT R36, R31, 0x5410, R32 ;  /* 0x000054101f247816 */ /* 0x000fe40000000020 */
[----:B------:R-:W-:-:S03]  /*13a2a0*/  SHF.R.U32.HI R27, RZ, 0x8, R27 ;  /* 0x00000008ff1b7819 */ /* 0x000fc6000001161b */
[----:B------:R-:W-:Y:S01]  /*13a2b0*/  STL [R1+0x6810], R36 ;  /* 0x0068102401007387 */ /* 0x000fe20000100800 */
[----:B------:R-:W-:-:S03]  /*13a2c0*/  SHF.R.U32.HI R29, RZ, 0x8, R29 ;  /* 0x00000008ff1d7819 */ /* 0x000fc6000001161d */
[----:B------:R0:W-:Y:S01]  /*13a2d0*/  STL.64 [R1+0x1428], R34 ;  /* 0x0014282201007387 */ /* 0x0001e20000100a00 */
[----:B------:R-:W-:Y:S02]  /*13a2e0*/  LOP3.LUT R27, R27, 0xffff, RZ, 0xc0, !PT ;  /* 0x0000ffff1b1b7812 */ /* 0x000fe400078ec0ff */
[----:B------:R-:W-:Y:S02]  /*13a2f0*/  LOP3.LUT R29, R29, 0xffff, RZ, 0xc0, !PT ;  /* 0x0000ffff1d1d7812 */ /* 0x000fe400078ec0ff */
[----:B0-----:R-:W-:-:S05]  /*13a300*/  IADD3 R34, P1, R24, R11, RZ ;  /* 0x0000000b18227210 */ /* 0x001fca0007f3e0ff */
[----:B------:R-:W-:Y:S01]  /*13a310*/  IMAD.X R35, R45, 0x1, R13, P1 ;  /* 0x000000012d237824 */ /* 0x000fe200008e060d */
[----:B------:R-:W-:-:S04]  /*13a320*/  PRMT R31, R27, 0x3340, R29 ;  /* 0x000033401b1f7816 */ /* 0x000fc8000000001d */
[----:B------:R0:W-:Y:S01]  /*13a330*/  STL.64 [R1+0x1408], R34 ;  /* 0x0014082201007387 */ /* 0x0001e20000100a00 */
[----:B---3--:R-:W-:-:S03]  /*13a340*/  LOP3.LUT R15, R60, 0xffff, RZ, 0xc0, !PT ;  /* 0x0000ffff3c0f7812 */ /* 0x008fc600078ec0ff */
[----:B------:R-:W2:Y:S01]  /*13a350*/  LDL.LU R27, [R1+0x5148] ;  /* 0x00514800011b7983 */ /* 0x000ea20000300800 */
[----:B------:R-:W-:-:S03]  /*13a360*/  LOP3.LUT R29, R56, 0xffff, RZ, 0xc0, !PT ;  /* 0x0000ffff381d7812 */ /* 0x000fc600078ec0ff */
[----:B------:R1:W-:Y:S01]  /*13a370*/  STL [R1+0x11c], R20 ;  /* 0x00011c1401007387 */ /* 0x0003e20000100800 */
[----:B0-----:R-:W-:Y:S02]  /*13a380*/  PRMT R34, R29, 0x3340, R0 ;  /* 0x000033401d227816 */ /* 0x001fe40000000000 */
[----:B-1----:R-:W-:-:S04]  /*13a390*/  LOP3.LUT R20, R48, 0xffff, RZ, 0xc0, !PT ;  /* 0x0000ffff30147812 */ /* 0x002fc800078ec0ff */
        /* <DEDUP_REMOVED lines=10> */
[----:B------:R-:W-:Y:S01]  /*13a440*/  STL.64 [R1+0x1400], R34 ;  /* 0x0014002201007387 */ /* 0x000fe20000100a00 */
[----:B------:R-:W-:-:S03]  /*13a450*/  LOP3.LUT R15, R26, 0xffff, RZ, 0xc0, !PT ;  /* 0x0000ffff1a0f7812 */ /* 0x000fc600078ec0ff */
[----:B------:R-:W3:Y:S04]  /*13a460*/  LDL.LU R26, [R1+0x6940] ;  /* 0x00694000011a7983 */ /* 0x000ee80000300800 */
[----:B------:R0:W-:Y:S01]  /*13a470*/  STL [R1+0x29c], R20 ;  /* 0x00029c1401007387 */ /* 0x0001e20000100800 */
[----:B------:R-:W-:Y:S02]  /*13a480*/  LOP3.LUT R48, R41, 0xffff, RZ, 0xc0, !PT ;  /* 0x0000ffff29307812 */ /* 0x000fe400078ec0ff */
[----:B------:R-:W-:Y:S01]  /*13a490*/  SHF.R.U32.HI R29, RZ, 0x8, R29 ;  /* 0x00000008ff1d7819 */ /* 0x000fe2000001161d */
[----:B------:R-:W4:Y:S01]  /*13a4a0*/  LDL.LU R41, [R1+0x693c] ;  /* 0x00693c0001297983 */ /* 0x000f220000300800 */
[----:B0-----:R-:W-:-:S03]  /*13a4b0*/  LOP3.LUT R20, R25, 0xffff, RZ, 0xc0, !PT ;  /* 0x0000ffff19147812 */ /* 0x001fc600078ec0ff */
[----:B------:R-:W4:Y:S01]  /*13a4c0*/  LDL.LU R32, [R1+0x44] ;  /* 0x0000440001207983 */ /* 0x000f220000300800 */
[----:B------:R-:W-:-:S03]  /*13a4d0*/  PRMT R34, R15, 0x3340, R20 ;  /* 0x000033400f227816 */ /* 0x000fc60000000014 */
[----:B------:R-:W4:Y:S01]  /*13a4e0*/  LDL.LU R25, [R1+0x6938] ;  /* 0x0069380001197983 */ /* 0x000f220000300800 */
[----:B------:R-:W-:Y:S02]  /*13a4f0*/  SHF.R.U32.HI R15, RZ, 0x8, R15 ;  /* 0x00000008ff0f7819 */ /* 0x000fe4000001160f */
[----:B------:R-:W-:Y:S02]  /*13a500*/  SHF.R.U32.HI R20, RZ, 0x8, R20 ;  /* 0x00000008ff147819 */ /* 0x000fe40000011614 */
[----:B------:R-:W-:Y:S02]  /*13a510*/  PRMT R35, R48, 0x3340, R0 ;  /* 0x0000334030237816 */ /* 0x000fe40000000000 */
[----:B------:R-:W-:Y:S02]  /*13a520*/  LOP3.LUT R15, R15, 0xffff, RZ, 0xc0, !PT ;  /* 0x0000ffff0f0f7812 */ /* 0x000fe400078ec0ff */
[----:B------:R-:W-:Y:S02]  /*13a530*/  LOP3.LUT R20, R20, 0xffff, RZ, 0xc0, !PT ;  /* 0x0000ffff14147812 */ /* 0x000fe400078ec0ff */
[----:B------:R-:W-:-:S02]  /*13a540*/  LOP3.LUT R29, R29, 0xffff, RZ, 0xc0, !PT ;  /* 0x0000ffff1d1d7812 */ /* 0x000fc400078ec0ff */
[----:B------:R-:W-:Y:S02]  /*13a550*/  PRMT R34, R34, 0x5410, R35 ;  /* 0x0000541022227816 */ /* 0x000fe40000000023 */
[----:B------:R-:W-:Y:S02]  /*13a560*/  PRMT R45, R15, 0x3340, R20 ;  /* 0x000033400f2d7816 */ /* 0x000fe40000000014 */
[----:B------:R-:W-:Y:S01]  /*13a570*/  PRMT R29, R29, 0x3340, R0 ;  /* 0x000033401d1d7816 */ /* 0x000fe20000000000 */
[----:B------:R-:W-:Y:S04]  /*13a580*/  STL [R1+0x687c], R48 ;  /* 0x00687c3001007387 */ /* 0x000fe80000100800 */
[----:B------:R-:W-:Y:S04]  /*13a590*/  STL [R1+0x2148], R34 ;  /* 0x0021482201007387 */ /* 0x000fe80000100800 */
[----:B------:R-:W-:Y:S04]  /*13a5a0*/  STL [R1+0x6688], R45 ;  /* 0x0066882d01007387 */ /* 0x000fe80000100800 */
[----:B------:R0:W-:Y:S01]  /*13a5b0*/  STL [R1+0x108], R29 ;  /* 0x0001081d01007387 */ /* 0x0001e20000100800 */
[----:B---3--:R-:W-:-:S03]  /*13a5c0*/  LOP3.LUT R20, R26, 0xffff, RZ, 0xc0, !PT ;  /* 0x0000ffff1a147812 */ /* 0x008fc600078ec0ff */
[----:B------:R-:W3:Y:S01]  /*13a5d0*/  LDL.LU R26, [R1+0x6934] ;  /* 0x00693400011a7983 */ /* 0x000ee20000300800 */
[----:B--2---:R-:W-:Y:S02]  /*13a5e0*/  LOP3.LUT R27, R27, 0xffff, RZ, 0xc0, !PT ;  /* 0x0000ffff1b1b7812 */ /* 0x004fe400078ec0ff */
[----:B----4-:R-:W-:Y:S02]  /*13a5f0*/  LOP3.LUT R39, R41, 0xffff, RZ, 0xc0, !PT ;  /* 0x0000ffff29277812 */ /* 0x010fe400078ec0ff */
[----:B0-----:R-:W-:Y:S01]  /*13a600*/  PRMT R29, R20, 0x3340, R0 ;  /* 0x00003340141d7816 */ /* 0x001fe20000000000 */
[----:B------:R-:W2:Y:S01]  /*13a610*/  LDL.LU R41, [R1+0x6930] ;  /* 0x0069300001297983 */ /* 0x000ea20000300800 */
[----:B------:R-:W-:-:S04]  /*13a620*/  PRMT R15, R27, 0x3340, R39 ;  /* 0x000033401b0f7816 */ /* 0x000fc80000000027 */
[----:B------:R-:W-:Y:S02]  /*13a630*/  PRMT R15, R15, 0x5410, R29 ;  /* 0x000054100f0f7816 */ /* 0x000fe4000000001d */
[----:B------:R-:W-:Y:S02]  /*13a640*/  LOP3.LUT R35, R42, 0xffff, RZ, 0xc0, !PT ;  /* 0x0000ffff2a237812 */ /* 0x000fe400078ec0ff */
[----:B------:R-:W4:Y:S01]  /*13a650*/  LDL.LU R42, [R1+0x692c] ;  /* 0x00692c00012a7983 */ /* 0x000f220000300800 */
[----:B------:R-:W-:-:S03]  /*13a660*/  LOP3.LUT R36, R25, 0xffff, RZ, 0xc0, !PT ;  /* 0x0000ffff19247812 */ /* 0x000fc600078ec0ff */
[----:B------:R0:W-:Y:S04]  /*13a670*/  STL [R1+0x5ec], R15 ;  /* 0x0005ec0f01007387 */ /* 0x0001e80000100800 */
[----:B------:R-:W2:Y:S01]  /*13a680*/  LDL.LU R25, [R1+0x6928] ;  /* 0x0069280001197983 */ /* 0x000ea20000300800 */
[----:B------:R-:W-:Y:S01]  /*13a690*/  PRMT R34, R35, 0x3340, R0 ;  /* 0x0000334023227816 */ /* 0x000fe20000000000 */
[----:B------:R-:W-:Y:S01]  /*13a6a0*/  VIADD R24, R24, UR6 ;  /* 0x0000000618187c36 */ /* 0x000fe20008000000 */
[----:B------:R-:W-:Y:S01]  /*13a6b0*/  SHF.R.U32.HI R27, RZ, 0x8, R27 ;  /* 0x00000008ff1b7819 */ /* 0x000fe2000001161b */
[----:B------:R-:W-:Y:S01]  /*13a6c0*/  ULDC UR6, c[0x0][0x248] ;  /* 0x0000920000067ab9 */ /* 0x000fe20000000800 */
[----:B------:R-:W-:Y:S02]  /*13a6d0*/  SHF.R.U32.HI R39, RZ, 0x8, R39 ;  /* 0x00000008ff277819 */ /* 0x000fe40000011627 */
[----:B---3--:R-:W-:-:S02]  /*13a6e0*/  LOP3.LUT R38, R26, 0xffff, RZ, 0xc0, !PT ;  /* 0x0000ffff1a267812 */ /* 0x008fc400078ec0ff */
[----:B------:R-:W3:Y:S04]  /*13a6f0*/  LDL.LU R26, [R1+0x6924] ;  /* 0x00692400011a7983 */ /* 0x000ee80000300800 */
[----:B0-----:R-:W2:Y:S04]  /*13a700*/  LDL.LU R15, [R1+0x5234] ;  /* 0x00523400010f7983 */ /* 0x001ea80000300800 */
[----:B------:R-:W3:Y:S04]  /*13a710*/  LDL.LU R60, [R1+0x51e8] ;  /* 0x0051e800013c7983 */ /* 0x000ee80000300800 */
[----:B------:R-:W3:Y:S01]  /*13a720*/  LDL.LU R56, [R1+0x5238] ;  /* 0x0052380001387983 */ /* 0x000ee20000300800 */
[----:B------:R-:W-:-:S02]  /*13a730*/  PRMT R29, R36, 0x3340, R38 ;  /* 0x00003340241d7816 */ /* 0x000fc40000000026 */
[----:B------:R-:W-:Y:S02]  /*13a740*/  IADD3 R44, P1, R24, R8, RZ ;  /* 0x00000008182c7210 */ /* 0x000fe40007f3e0ff */
[----:B------:R-:W-:Y:S02]  /*13a750*/  PRMT R34, R29, 0x5410, R34 ;  /* 0x000054101d227816 */ /* 0x000fe40000000022 */
[----:B------:R-:W-:Y:S02]  /*13a760*/  SHF.R.S32.HI R29, RZ, 0x1f, R24 ;  /* 0x0000001fff1d7819 */ /* 0x000fe40000011418 */
[----:B------:R-:W-:Y:S02]  /*13a770*/  LOP3.LUT R27, R27, 0xffff, RZ, 0xc0, !PT ;  /* 0x0000ffff1b1b7812 */ /* 0x000fe400078ec0ff */
[----:B------:R-:W-:Y:S01]  /*13a780*/  LOP3.LUT R39, R39, 0xffff, RZ, 0xc0, !PT ;  /* 0x0000ffff27277812 */ /* 0x000fe200078ec0ff */
[----:B------:R-:W-:Y:S01]  /*13a790*/  IMAD.X R45, R29, 0x1, R32, P1 ;  /* 0x000000011d2d7824 */ /* 0x000fe200008e0620 */
[----:B------:R-:W-:-:S02]  /*13a7a0*/  SHF.R.U32.HI R36, RZ, 0x8, R36 ;  /* 0x00000008ff247819 */ /* 0x000fc40000011624 */
[----:B------:R-:W-:Y:S01]  /*13a7b0*/  SHF.R.U32.HI R38, RZ, 0x8, R38 ;  /* 0x00000008ff267819 */ /* 0x000fe20000011626 */
[----:B------:R0:W-:Y:S01]  /*13a7c0*/  STL [R1+0x5f0], R34 ;  /* 0x0005f02201007387 */ /* 0x0001e20000100800 */
[----:B------:R-:W-:Y:S02]  /*13a7d0*/  PRMT R27, R27, 0x3340, R39 ;  /* 0x000033401b1b7816 */ /* 0x000fe40000000027 */
[----:B------:R-:W-:Y:S02]  /*13a7e0*/  LOP3.LUT R36, R36, 0xffff, RZ, 0xc0, !PT ;  /* 0x0000ffff24247812 */ /* 0x000fe400078ec0ff */
[----:B------:R-:W-:Y:S01]  /*13a7f0*/  LOP3.LUT R38, R38, 0xffff, RZ, 0xc0, !PT ;  /* 0x0000ffff26267812 */ /* 0x000fe200078ec0ff */
[----:B0-----:R-:W3:Y:S04]  /*13a800*/  LDL.LU R34, [R1+0x51f0] ;  /* 0x0051f00001227983 */ /* 0x001ee80000300800 */
[----:B------:R-:W-:Y:S04]  /*13a810*/  STL.64 [R1+0x13e0], R44 ;  /* 0x0013e02c01007387 */ /* 0x000fe80000100a00 */
[----:B------:R-:W3:Y:S04]  /*13a820*/  LDL.LU R48, [R1+0x40] ;  /* 0x0000400001307983 */ /* 0x000ee80000300800 */
[----:B------:R0:W-:Y:S01]  /*13a830*/  STL [R1+0x68d4], R27 ;  /* 0x0068d41b01007387 */ /* 0x0001e20000100800 */
[----:B------:R-:W-:-:S02]  /*13a840*/  SHF.R.U32.HI R20, RZ, 0x8, R20 ;  /* 0x00000008ff147819 */ /* 0x000fc40000011614 */
[----:B0-----:R-:W-:Y:S02]  /*13a850*/  PRMT R27, R36, 0x3340, R38 ;  /* 0x00003340241b7816 */ /* 0x001fe40000000026 */
[----:B------:R-:W-:-:S03]  /*13a860*/  IADD3 R38, P1, R24, R10, RZ ;  /* 0x0000000a18267210 */ /* 0x000fc60007f3e0ff */
        /* <DEDUP_REMOVED lines=11> */
[----:B--2---:R-:W-:Y:S02]  /*13a920*/  LOP3.LUT R35, R15, 0xffff, RZ, 0xc0, !PT ;  /* 0x0000ffff0f237812 */ /* 0x004fe400078ec0ff */
[----:B------:R-:W-:Y:S02]  /*13a930*/  LOP3.LUT R15, R25, 0xffff, RZ, 0xc0, !PT ;  /* 0x0000ffff190f7812 */ /* 0x000fe400078ec0ff */
[----:B------:R-:W2:Y:S01]  /*13a940*/  LDL.LU R25, [R1+0x6920] ;  /* 0x0069200001197983 */ /* 0x000ea20000300800 */
[----:B---3--:R-:W-:Y:S02]  /*13a950*/  LOP3.LUT R36, R60, 0xffff, RZ, 0xc0, !PT ;  /* 0x0000ffff3c247812 */ /* 0x008fe400078ec0ff */
[----:B------:R-:W-:Y:S01]  /*13a960*/  LOP3.LUT R27, R56, 0xffff, RZ, 0xc0, !PT ;  /* 0x0000ffff381b7812 */ /* 0x000fe200078ec0ff */
[----:B------:R-:W3:Y:S04]  /*13a970*/  LDL.LU R60, [R1+0x520c] ;  /* 0x00520c00013c7983 */ /* 0x000ee80000300800 */
[----:B------:R-:W4:Y:S04]  /*13a980*/  LDL.LU R56, [R1+0x51d8] ;  /* 0x0051d80001387983 */ /* 0x000f280000300800 */
[----:B------:R-:W4:Y:S01]  /*13a990*/  LDL.LU R42, [R1+0x5210] ;  /* 0x00521000012a7983 */ /* 0x000f220000300800 */
[----:B------:R-:W-:-:S02]  /*13a9a0*/  PRMT R39, R15, 0x3340, R0 ;  /* 0x000033400f277816 */ /* 0x000fc40000000000 */
[----:B------:R-:W-:-:S04]  /*13a9b0*/  PRMT R38, R35, 0x3340, R36 ;  /* 0x0000334023267816 */ /* 0x000fc80000000024 */
[----:B------:R-:W-:Y:S02]  /*13a9c0*/  PRMT R44, R38, 0x5410, R39 ;  /* 0x00005410262c7816 */ /* 0x000fe40000000027 */
[----:B------:R-:W-:Y:S02]  /*13a9d0*/  PRMT R39, R20, 0x3340, R0 ;  /* 0x0000334014277816 */ /* 0x000fe40000000000 */
[----:B------:R-:W-:Y:S01]  /*13a9e0*/  LOP3.LUT R34, R34, 0xffff, RZ, 0xc0, !PT ;  /* 0x0000ffff22227812 */ /* 0x000fe200078ec0ff */
[----:B------:R0:W-:Y:S03]  /*13a9f0*/  STL [R1+0x5dc], R44 ;  /* 0x0005dc2c01007387 */ /* 0x0001e60000100800 */
[----:B------:R-:W-:Y:S02]  /*13aa00*/  PRMT R38, R27, 0x3340, R34 ;  /* 0x000033401b267816 */ /* 0x000fe40000000022 */
[----:B------:R-:W-:-:S02]  /*13aa10*/  SHF.R.U32.HI R27, RZ, 0x8, R27 ;  /* 0x00000008ff1b7819 */ /* 0x000fc4000001161b */
[----:B------:R-:W-:Y:S02]  /*13aa20*/  SHF.R.U32.HI R34, RZ, 0x8, R34 ;  /* 0x00000008ff227819 */ /* 0x000fe40000011622 */
[----:B0-----:R-:W-:Y:S02]  /*13aa30*/  PRMT R44, R38, 0x5410, R39 ;  /* 0x00005410262c7816 */ /* 0x001fe40000000027 */
[----:B------:R-:W-:Y:S02]  /*13aa40*/  IADD3 R38, P1, R24, R7, RZ ;  /* 0x0000000718267210 */ /* 0x000fe40007f3e0ff */
[----:B------:R-:W-:Y:S02]  /*13aa50*/  SHF.R.U32.HI R35, RZ, 0x8, R35 ;  /* 0x00000008ff237819 */ /* 0x000fe40000011623 */
[----:B------:R-:W-:Y:S02]  /*13aa60*/  SHF.R.U32.HI R36, RZ, 0x8, R36 ;  /* 0x00000008ff247819 */ /* 0x000fe40000011624 */
[----:B------:R-:W-:-:S02]  /*13aa70*/  LOP3.LUT R27, R27, 0xffff, RZ, 0xc0, !PT ;  /* 0x0000ffff1b1b7812 */ /* 0x000fc400078ec0ff */
[----:B------:R-:W-:Y:S01]  /*13aa80*/  LOP3.LUT R34, R34, 0xffff, RZ, 0xc0, !PT ;  /* 0x0000ffff22227812 */ /* 0x000fe200078ec0ff */
[----:B------:R-:W-:Y:S01]  /*13aa90*/  IMAD.X R39, R29, 0x1, R48, P1 ;  /* 0x000000011d277824 */ /* 0x000fe200008e0630 */
[----:B------:R-:W-:Y:S02]  /*13aaa0*/  LOP3.LUT R35, R35, 0xffff, RZ, 0xc0, !PT ;  /* 0x0000ffff23237812 */ /* 0x000fe400078ec0ff */
[----:B------:R-:W-:Y:S02]  /*13aab0*/  LOP3.LUT R36, R36, 0xffff, RZ, 0xc0, !PT ;  /* 0x0000ffff24247812 */ /* 0x000fe400078ec0ff */
[----:B------:R-:W-:Y:S02]  /*13aac0*/  PRMT R27, R27, 0x3340, R34 ;  /* 0x000033401b1b7816 */ /* 0x000fe40000000022 */
[----:B------:R-:W-:Y:S02]  /*13aad0*/  IADD3 R34, P1, R24, R6, RZ ;  /* 0x0000000618227210 */ /* 0x000fe40007f3e0ff */
[----:B------:R-:W-:-:S02]  /*13aae0*/  SHF.R.U32.HI R20, RZ, 0x8, R20 ;  /* 0x00000008ff147819 */ /* 0x000fc40000011614 */
[----:B------:R-:W-:Y:S02]  /*13aaf0*/  SHF.R.U32.HI R15, RZ, 0x8, R15 ;  /* 0x00000008ff0f7819 */ /* 0x000fe4000001160f */
[----:B------:R-:W-:Y:S01]  /*13ab00*/  PRMT R36, R35, 0x3340, R36 ;  /* 0x0000334023247816 */ /* 0x000fe20000000024 */
[----:B------:R-:W-:Y:S01]  /*13ab10*/  IMAD.X R35, R29, 0x1, R5, P1 ;  /* 0x000000011d237824 */ /* 0x000fe200008e0605 */
[----:B------:R-:W-:Y:S01]  /*13ab20*/  LOP3.LUT R20, R20, 0xffff, RZ, 0xc0, !PT ;  /* 0x0000ffff14147812 */ /* 0x000fe200078ec0ff */
[----:B------:R-:W-:Y:S01]  /*13ab30*/  STL [R1+0x5d8], R44 ;  /* 0x0005d82c01007387 */ /* 0x000fe20000100800 */
[----:B------:R-:W-:Y:S02]  /*13ab40*/  LOP3.LUT R15, R15, 0xffff, RZ, 0xc0, !PT ;  /* 0x0000ffff0f0f7812 */ /* 0x000fe400078ec0ff */
[--C-:B------:R-:W-:Y:S01]  /*13ab50*/  PRMT R20, R20, 0x3340, R0.reuse ;  /* 0x0000334014147816 */ /* 0x100fe20000000000 */
[----:B------:R-:W-:Y:S01]  /*13ab60*/  STL.64 [R1+0xf80], R38 ;  /* 0x000f802601007387 */ /* 0x000fe20000100a00 */
[----:B------:R-:W-:-:S03]  /*13ab70*/  PRMT R15, R15, 0x3340, R0 ;  /* 0x000033400f0f7816 */ /* 0x000fc60000000000 */
[----:B------:R0:W-:Y:S04]  /*13ab80*/  STL [R1+0x254], R36 ;  /* 0x0002542401007387 */ /* 0x0001e80000100800 */
[----:B------:R1:W-:Y:S04]  /*13ab90*/  STL [R1+0x22c], R27 ;  /* 0x00022c1b01007387 */ /* 0x0003e80000100800 */
[----:B------:R2:W-:Y:S04]  /*13aba0*/  STL.64 [R1+0xf88], R34 ;  /* 0x000f882201007387 */ /* 0x0005e80000100a00 */
[----:B------:R-:W-:Y:S01]  /*13abb0*/  STL [R1+0xcc], R20 ;  /* 0x0000cc1401007387 */ /* 0x000fe20000100800 */
[----:B0-----:R-:W-:-:S03]  /*13abc0*/  LOP3.LUT R36, R26, 0xffff, RZ, 0xc0, !PT ;  /* 0x0000ffff1a247812 */ /* 0x001fc600078ec0ff */
[----:B------:R0:W-:Y:S01]  /*13abd0*/  STL [R1+0xc8], R15 ;  /* 0x0000c80f01007387 */ /* 0x0001e20000100800 */
[----:B-1----:R-:W-:Y:S02]  /*13abe0*/  LOP3.LUT R27, R41, 0xffff, RZ, 0xc0, !PT ;  /* 0x0000ffff291b7812 */ /* 0x002fe400078ec0ff */
[----:B--2---:R-:W-:Y:S02]  /*13abf0*/  LOP3.LUT R35, R25, 0xffff, RZ, 0xc0, !PT ;  /* 0x0000ffff19237812 */ /* 0x004fe400078ec0ff */
[----:B---3--:R-:W-:Y:S02]  /*13ac00*/  LOP3.LUT R38, R60, 0xffff, RZ, 0xc0, !PT ;  /* 0x0000ffff3c267812 */ /* 0x008fe400078ec0ff */
[----:B----4-:R-:W-:Y:S02]  /*13ac10*/  LOP3.LUT R34, R56, 0xffff, RZ, 0xc0, !PT ;  /* 0x0000ffff38227812 */ /* 0x010fe400078ec0ff */
[----:B0-----:R-:W-:Y:S02]  /*13ac20*/  PRMT R15, R38, 0x3340, R35 ;  /* 0x00003340260f7816 */ /* 0x001fe40000000023 */
[----:B------:R-:W-:-:S02]  /*13ac30*/  PRMT R20, R34, 0x3340, R0 ;  /* 0x0000334022147816 */ /* 0x000fc40000000000 */
[----:B------:R-:W-:Y:S02]  /*13ac40*/  LOP3.LUT R25, R42, 0xffff, RZ, 0xc0, !PT ;  /* 0x0000ffff2a197812 */ /* 0x000fe400078ec0ff */
[----:B------:R-:W-:Y:S02]  /*13ac50*/  PRMT R42, R15, 0x5410, R20 ;  /* 0x000054100f2a7816 */ /* 0x000fe40000000014 */
[----:B------:R-:W-:Y:S02]  /*13ac60*/  PRMT R20, R27, 0x3340, R0 ;  /* 0x000033401b147816 */ /* 0x000fe40000000000 */
[----:B------:R-:W-:Y:S01]  /*13ac70*/  PRMT R15, R25, 0x3340, R36 ;  /* 0x00003340190f7816 */ /* 0x000fe20000000024 */
[----:B------:R-:W-:Y:S03]  /*13ac80*/  STL [R1+0x668c], R42 ;  /* 0x00668c2a01007387 */ /* 0x000fe60000100800 */
[----:B------:R-:W-:-:S02]  /*13ac90*/  PRMT R26, R15, 0x5410, R20 ;  /* 0x000054100f1a7816 */ /* 0x000fc40000000014 */
[----:B------:R-:W2:Y:S04]  /*13aca0*/  LDL.LU R20, [R1+0x3d4] ;  /* 0x0003d40001147983 */ /* 0x000ea80000300800 */
[----:B------:R-:W3:Y:S04]  /*13acb0*/  LDL.LU R46, [R1+0x2cc] ;  /* 0x0002cc00012e7983 */ /* 0x000ee80000300800 */
[----:B------:R-:W4:Y:S04]  /*13acc0*/  LDL.LU R15, [R1+0x334] ;  /* 0x00033400010f7983 */ /* 0x000f280000300800 */
[----:B------:R-:W4:Y:S04]  /*13acd0*/  LDL.LU R60, [R1+0x3d0] ;  /* 0x0003d000013c7983 */ /* 0x000f280000300800 */
[----:B------:R0:W-:Y:S04]  /*13ace0*/  STL [R1+0x6690], R26 ;  /* 0x0066901a01007387 */ /* 0x0001e80000100800 */
[----:B------:R-:W4:Y:S01]  /*13acf0*/  LDL.LU R56, [R1+0x330] ;  /* 0x0003300001387983 */ /* 0x000f220000300800 */
[----:B------:R-:W-:-:S02]  /*13ad00*/  SHF.R.U32.HI R25, RZ, 0x8, R25 ;  /* 0x00000008ff197819 */ /* 0x000fc40000011619 */
[----:B------:R-:W-:Y:S02]  /*13ad10*/  SHF.R.U32.HI R36, RZ, 0x8, R36 ;  /* 0x00000008ff247819 */ /* 0x000fe40000011624 */
[----:B------:R-:W-:Y:S02]  /*13ad20*/  IADD3 R44, P1, R24, R4, RZ ;  /* 0x00000004182c7210 */ /* 0x000fe40007f3e0ff */
[----:B0-----:R-:W-:Y:S02]  /*13ad30*/  SHF.R.U32.HI R26, RZ, 0x8, R38 ;  /* 0x00000008ff1a7819 */ /* 0x001fe40000011626 */
[----:B------:R-:W-:Y:S02]  /*13ad40*/  SHF.R.U32.HI R35, RZ, 0x8, R35 ;  /* 0x00000008ff237819 */ /* 0x000fe40000011623 */
[----:B------:R-:W-:Y:S02]  /*13ad50*/  LOP3.LUT R25, R25, 0xffff, RZ, 0xc0, !PT ;  /* 0x0000ffff19197812 */ /* 0x000fe400078ec0ff */
[----:B------:R-:W-:Y:S01]  /*13ad60*/  LOP3.LUT R36, R36, 0xffff, RZ, 0xc0, !PT ;  /* 0x0000ffff24247812 */ /* 0x000fe200078ec0ff */
[----:B------:R-:W-:Y:S01]  /*13ad70*/  IMAD.X R45, R29, 0x1, R3, P1 ;  /* 0x000000011d2d7824 */ /* 0x000fe200008e0603 */
[----:B------:R-:W-:-:S02]  /*13ad80*/  LOP3.LUT R26, R26, 0xffff, RZ, 0xc0, !PT ;  /* 0x0000ffff1a1a7812 */ /* 0x000fc400078ec0ff */
[----:B------:R-:W-:Y:S02]  /*13ad90*/  LOP3.LUT R35, R35, 0xffff, RZ, 0xc0, !PT ;  /* 0x0000ffff23237812 */ /* 0x000fe400078ec0ff */
[----:B------:R-:W-:Y:S01]  /*13ada0*/  PRMT R25, R25, 0x3340, R36 ;  /* 0x0000334019197816 */ /* 0x000fe20000000024 */
[----:B------:R-:W-:Y:S01]  /*13adb0*/  STL.64 [R1+0xf70], R44 ;  /* 0x000f702c01007387 */ /* 0x000fe20000100a00 */
[----:B------:R-:W-:Y:S02]  /*13adc0*/  PRMT R41, R26, 0x3340, R35 ;  /* 0x000033401a297816 */ /* 0x000fe40000000023 */
[----:B------:R-:W-:Y:S01]  /*13add0*/  SHF.R.U32.HI R26, RZ, 0x8, R34 ;  /* 0x00000008ff1a7819 */ /* 0x000fe20000011622 */
[----:B------:R0:W-:Y:S01]  /*13ade0*/  STL [R1+0x68d0], R25 ;  /* 0x0068d01901007387 */ /* 0x0001e20000100800 */
[----:B------:R-:W-:Y:S02]  /*13adf0*/  IADD3 R38, P1, R24, R2, RZ ;  /* 0x0000000218267210 */ /* 0x000fe40007f3e0ff */
[----:B------:R-:W-:-:S03]  /*13ae00*/  LOP3.LUT R26, R26, 0xffff, RZ, 0xc0, !PT ;  /* 0x0000ffff1a1a7812 */ /* 0x000fc600078ec0ff */
[--C-:B------:R-:W-:Y:S01]  /*13ae10*/  IMAD.X R39, R29, 0x1, R0.reuse, P1 ;  /* 0x000000011d277824 */ /* 0x100fe200008e0600 */
[----:B0-----:R-:W-:Y:S02]  /*13ae20*/  SHF.R.U32.HI R25, RZ, 0x8, R27 ;  /* 0x00000008ff197819 */ /* 0x001fe4000001161b */
[--C-:B------:R-:W-:Y:S02]  /*13ae30*/  PRMT R26, R26, 0x3340, R0.reuse ;  /* 0x000033401a1a7816 */ /* 0x100fe40000000000 */
[----:B------:R-:W-:Y:S01]  /*13ae40*/  LOP3.LUT R25, R25, 0xffff, RZ, 0xc0, !PT ;  /* 0x0000ffff19197812 */ /* 0x000fe200078ec0ff */
[----:B------:R-:W-:Y:S03]  /*13ae50*/  STL [R1+0x68d8], R41 ;  /* 0x0068d82901007387 */ /* 0x000fe60000100800 */
[----:B------:R-:W-:Y:S01]  /*13ae60*/  PRMT R25, R25, 0x3340, R0 ;  /* 0x0000334019197816 */ /* 0x000fe20000000000 */
[----:B------:R0:W-:Y:S04]  /*13ae70*/  STL.64 [R1+0xf78], R38 ;  /* 0x000f782601007387 */ /* 0x0001e80000100a00 */
[----:B------:R-:W4:Y:S04]  /*13ae80*/  LDL.LU R55, [R1+0x364] ;  /* 0x0003640001377983 */ /* 0x000f280000300800 */
[----:B------:R-:W-:Y:S04]  /*13ae90*/  STL [R1+0xc0], R26 ;  /* 0x0000c01a01007387 */ /* 0x000fe80000100800 */
[----:B------:R-:W4:Y:S04]  /*13aea0*/  LDL.LU R59, [R1+0x294] ;  /* 0x00029400013b7983 */ /* 0x000f280000300800 */
[----:B------:R4:W-:Y:S01]  /*13aeb0*/  STL [R1+0xc4], R25 ;  /* 0x0000c41901007387 */ /* 0x0009e20000100800 */
[----:B------:R-:W-:-:S03]  /*13aec0*/  LOP3.LUT R28, R28, 0xffff, RZ, 0xc0, !PT ;  /* 0x0000ffff1c1c7812 */ /* 0x000fc600078ec0ff */
[----:B------:R-:W4:Y:S04]  /*13aed0*/  LDL.LU R34, [R1+0x300] ;  /* 0x0003000001227983 */ /* 0x000f280000300800 */
[----:B------:R-:W-:Y:S01]  /*13aee0*/  STL [R1+0x67f4], R28 ;  /* 0x0067f41c01007387 */ /* 0x000fe20000100800 */
[----:B0-----:R-:W-:-:S05]  /*13aef0*/  IADD3 R38, P1, R24, R57, RZ ;  /* 0x0000003918267210 */ /* 0x001fca0007f3e0ff */
[----:B------:R-:W-:Y:S01]  /*13af00*/  IMAD.X R39, R29, 0x1, R54, P1 ;  /* 0x000000011d277824 */ /* 0x000fe200008e0636 */
[----:B--2---:R-:W-:Y:S02]  /*13af10*/  LOP3.LUT R20, R20, 0xffff, RZ, 0xc0, !PT ;  /* 0x0000ffff14147812 */ /* 0x004fe400078ec0ff */
[----:B---3--:R-:W-:Y:S02]  /*13af20*/  LOP3.LUT R27, R46, 0xffff, RZ, 0xc0, !PT ;  /* 0x0000ffff2e1b7812 */ /* 0x008fe400078ec0ff */
[----:B----4-:R-:W-:Y:S02]  /*13af30*/  LOP3.LUT R25, R15, 0xffff, RZ, 0xc0, !PT ;  /* 0x0000ffff0f197812 */ /* 0x010fe400078ec0ff */
[----:B------:R-:W-:Y:S02]  /*13af40*/  PRMT R36, R27, 0x3340, R0 ;  /* 0x000033401b247816 */ /* 0x000fe40000000000 */
[----:B------:R-:W-:Y:S02]  /*13af50*/  PRMT R26, R20, 0x3340, R25 ;  /* 0x00003340141a7816 */ /* 0x000fe40000000019 */
[----:B------:R-:W-:-:S02]  /*13af60*/  LOP3.LUT R15, R60, 0xffff, RZ, 0xc0, !PT ;  /* 0x0000ffff3c0f7812 */ /* 0x000fc400078ec0ff */
[----:B------:R-:W-:Y:S02]  /*13af70*/  PRMT R26, R26, 0x5410, R36 ;  /* 0x000054101a1a7816 */ /* 0x000fe40000000024 */
[----:B------:R-:W-:-:S03]  /*13af80*/  LOP3.LUT R35, R56, 0xffff, RZ, 0xc0, !PT ;  /* 0x0000ffff38237812 */ /* 0x000fc600078ec0ff */
[----:B------:R0:W-:Y:S01]  /*13af90*/  STL [R1+0x20b8], R26 ;  /* 0x0020b81a01007387 */ /* 0x0001e20000100800 */
[----:B------:R-:W-:Y:S02]  /*13afa0*/  PRMT R36, R28, 0x3340, R0 ;  /* 0x000033401c247816 */ /* 0x000fe40000000000 */
[----:B0-----:R-:W-:-:S04]  /*13afb0*/  PRMT R26, R15, 0x3340, R35 ;  /* 0x000033400f1a7816 */ /* 0x001fc80000000023 */
[----:B------:R-:W-:-:S05]  /*13afc0*/  PRMT R26, R26, 0x5410, R36 ;  /* 0x000054101a1a7816 */ /* 0x000fca0000000024 */
[----:B------:R0:W-:Y:S02]  /*13afd0*/  STL [R1+0x20b4], R26 ;  /* 0x0020b41a01007387 */ /* 0x0001e40000100800 */
[----:B0-----:R-:W-:Y:S02]  /*13afe0*/  SHF.R.U32.HI R26, RZ, 0x8, R15 ;  /* 0x00000008ff1a7819 */ /* 0x001fe4000001160f */
[----:B------:R-:W2:Y:S04]  /*13aff0*/  LDL.LU R15, [R1+0x36c] ;  /* 0x00036c00010f7983 */ /* 0x000ea80000300800 */
[----:B------:R-:W3:Y:S04]  /*13b000*/  LDL.LU R60, [R1+0x2a0] ;  /* 0x0002a000013c7983 */ /* 0x000ee80000300800 */
[----:B------:R-:W-:Y:S04]  /*13b010*/  STL.64 [R1+0xf60], R38 ;  /* 0x000f602601007387 */ /* 0x000fe80000100a00 */
[----:B------:R-:W4:Y:S01]  /*13b020*/  LDL.LU R56, [R1+0x308] ;  /* 0x0003080001387983 */ /* 0x000f220000300800 */
[----:B------:R-:W-:-:S02]  /*13b030*/  SHF.R.U32.HI R28, RZ, 0x8, R35 ;  /* 0x00000008ff1c7819 */ /* 0x000fc40000011623 */
[----:B------:R-:W-:Y:S02]  /*13b040*/  SHF.R.U32.HI R20, RZ, 0x8, R20 ;  /* 0x00000008ff147819 */ /* 0x000fe40000011614 */
[----:B------:R-:W-:Y:S02]  /*13b050*/  SHF.R.U32.HI R25, RZ, 0x8, R25 ;  /* 0x00000008ff197819 */ /* 0x000fe40000011619 */
[----:B------:R-:W-:Y:S02]  /*13b060*/  LOP3.LUT R26, R26, 0xffff, RZ, 0xc0, !PT ;  /* 0x0000ffff1a1a7812 */ /* 0x000fe400078ec0ff */
[----:B------:R-:W-:Y:S02]  /*13b070*/  LOP3.LUT R28, R28, 0xffff, RZ, 0xc0, !PT ;  /* 0x0000ffff1c1c7812 */ /* 0x000fe400078ec0ff */
[----:B------:R-:W-:Y:S02]  /*13b080*/  LOP3.LUT R20, R20, 0xffff, RZ, 0xc0, !PT ;  /* 0x0000ffff14147812 */ /* 0x000fe400078ec0ff */
[----:B------:R-:W-:-:S02]  /*13b090*/  LOP3.LUT R25, R25, 0xffff, RZ, 0xc0, !PT ;  /* 0x0000ffff19197812 */ /* 0x000fc400078ec0ff */
[----:B------:R-:W-:Y:S02]  /*13b0a0*/  PRMT R26, R26, 0x3340, R28 ;  /* 0x000033401a1a7816 */ /* 0x000fe4000000001c */
[----:B------:R-:W-:-:S03]  /*13b0b0*/  PRMT R25, R20, 0x3340, R25 ;  /* 0x0000334014197816 */ /* 0x000fc60000000019 */
[----:B------:R0:W-:Y:S01]  /*13b0c0*/  STL [R1+0x61c], R26 ;  /* 0x00061c1a01007387 */ /* 0x0001e20000100800 */
[----:B------:R-:W-:-:S03]  /*13b0d0*/  LOP3.LUT R20, R55, 0xffff, RZ, 0xc0, !PT ;  /* 0x0000ffff37147812 */ /* 0x000fc600078ec0ff */
[----:B------:R1:W-:Y:S01]  /*13b0e0*/  STL [R1+0x5cc], R25 ;  /* 0x0005cc1901007387 */ /* 0x0003e20000100800 */
[----:B0-----:R-:W-:Y:S02]  /*13b0f0*/  LOP3.LUT R26, R59, 0xffff, RZ, 0xc0, !PT ;  /* 0x0000ffff3b1a7812 */ /* 0x001fe400078ec0ff */
[----:B-1----:R-:W-:Y:S02]  /*13b100*/  LOP3.LUT R25, R34, 0xffff, RZ, 0xc0, !PT ;  /* 0x0000ffff22197812 */ /* 0x002fe400078ec0ff */
[----:B------:R-:W-:Y:S02]  /*13b110*/  PRMT R34, R26, 0x3340, R0 ;  /* 0x000033401a227816 */ /* 0x000fe40000000000 */
[----:B------:R-:W-:-:S04]  /*13b120*/  PRMT R28, R20, 0x3340, R25 ;  /* 0x00003340141c7816 */ /* 0x000fc80000000019 */
[----:B------:R-:W-:Y:S02]  /*13b130*/  PRMT R28, R28, 0x5410, R34 ;  /* 0x000054101c1c7816 */ /* 0x000fe40000000022 */
[----:B------:R-:W-:Y:S02]  /*13b140*/  IADD3 R34, P1, R24, R22, RZ ;  /* 0x0000001618227210 */ /* 0x000fe40007f3e0ff */
[----:B------:R-:W-:Y:S02]  /*13b150*/  SHF.R.U32.HI R27, RZ, 0x8, R27 ;  /* 0x00000008ff1b7819 */ /* 0x000fe4000001161b */
[----:B------:R-:W-:Y:S01]  /*13b160*/  SHF.R.U32.HI R20, RZ, 0x8, R20 ;  /* 0x00000008ff147819 */ /* 0x000fe20000011614 */
[----:B------:R-:W-:Y:S01]  /*13b170*/  IMAD.X R35, R29, 0x1, R18, P1 ;  /* 0x000000011d237824 */ /* 0x000fe200008e0612 */
[----:B------:R-:W-:Y:S02]  /*13b180*/  SHF.R.U32.HI R25, RZ, 0x8, R25 ;  /* 0x00000008ff197819 */ /* 0x000fe40000011619 */
[----:B------:R-:W-:Y:S01]  /*13b190*/  LOP3.LUT R27, R27, 0xffff, RZ, 0xc0, !PT ;  /* 0x0000ffff1b1b7812 */ /* 0x000fe200078ec0ff */
[----:B------:R0:W-:Y:S01]  /*13b1a0*/  STL [R1+0x20b0], R28 ;  /* 0x0020b01c01007387 */ /* 0x0001e20000100800 */
[----:B------:R-:W-:-:S02]  /*13b1b0*/  LOP3.LUT R20, R20, 0xffff, RZ, 0xc0, !PT ;  /* 0x0000ffff14147812 */ /* 0x000fc400078ec0ff */
[----:B------:R-:W-:Y:S01]  /*13b1c0*/  LOP3.LUT R25, R25, 0xffff, RZ, 0xc0, !PT ;  /* 0x0000ffff19197812 */ /* 0x000fe200078ec0ff */
[----:B------:R1:W-:Y:S03]  /*13b1d0*/  STL.64 [R1+0xf68], R34 ;  /* 0x000f682201007387 */ /* 0x0003e60000100a00 */
[----:B------:R-:W-:Y:S01]  /*13b1e0*/  PRMT R20, R20, 0x3340, R25 ;  /* 0x0000334014147816 */ /* 0x000fe20000000019 */
[----:B------:R-:W4:Y:S01]  /*13b1f0*/  LDL.LU R47, [R1+0x7e0] ;  /* 0x0007e000012f7983 */ /* 0x000f220000300800 */
[----:B0-----:R-:W-:-:S03]  /*13b200*/  PRMT R28, R27, 0x3340, R0 ;  /* 0x000033401b1c7816 */ /* 0x001fc60000000000 */
[----:B------:R-:W4:Y:S04]  /*13b210*/  LDL.LU R51, [R1+0x4dc] ;  /* 0x0004dc0001337983 */ /* 0x000f280000300800 */
[----:B------:R-:W4:Y:S04]  /*13b220*/  LDL.LU R53, [R1+0x780] ;  /* 0x0007800001357983 */ /* 0x000f280000300800 */
[----:B------:R0:W-:Y:S04]  /*13b230*/  STL [R1+0x388], R28 ;  /* 0x0003881c01007387 */ /* 0x0001e80000100800 */
[----:B------:R4:W-:Y:S01]  /*13b240*/  STL [R1+0x5c8], R20 ;  /* 0x0005c81401007387 */ /* 0x0009e20000100800 */
[----:B-1----:R-:W-:-:S05]  /*13b250*/  IADD3 R34, P1, R24, R17, RZ ;  /* 0x0000001118227210 */ /* 0x002fca0007f3e0ff */
[----:B------:R-:W-:Y:S01]  /*13b260*/  IMAD.X R35, R29, 0x1, R58, P1 ;  /* 0x000000011d237824 */ /* 0x000fe200008e063a */
[----:B--2---:R-:W-:Y:S02]  /*13b270*/  LOP3.LUT R27, R15, 0xffff, RZ, 0xc0, !PT ;  /* 0x0000ffff0f1b7812 */ /* 0x004fe400078ec0ff */
[----:B---3--:R-:W-:-:S04]  /*13b280*/  LOP3.LUT R15, R60, 0xffff, RZ, 0xc0, !PT ;  /* 0x0000ffff3c0f7812 */ /* 0x008fc800078ec0ff */
[----:B0-----:R-:W-:Y:S02]  /*13b290*/  PRMT R28, R15, 0x3340, R0 ;  /* 0x000033400f1c7816 */ /* 0x001fe40000000000 */
[----:B----4-:R-:W-:Y:S01]  /*13b2a0*/  LOP3.LUT R25, R56, 0xffff, RZ, 0xc0, !PT ;  /* 0x0000ffff38197812 */ /* 0x010fe200078ec0ff */
[----:B------:R0:W-:Y:S03]  /*13b2b0*/  STL [R1+0x6880], R15 ;  /* 0x0068800f01007387 */ /* 0x0001e60000100800 */
[----:B------:R-:W-:-:S04]  /*13b2c0*/  PRMT R20, R27, 0x3340, R25 ;  /* 0x000033401b147816 */ /* 0x000fc80000000019 */
[----:B0-----:R-:W-:-:S05]  /*13b2d0*/  PRMT R15, R20, 0x5410, R28 ;  /* 0x00005410140f7816 */ /* 0x001fca000000001c */
[----:B------:R-:W-:Y:S04]  /*13b2e0*/  STL [R1+0x2098], R15 ;  /* 0x0020980f01007387 */ /* 0x000fe80000100800 */
[----:B------:R-:W2:Y:S04]  /*13b2f0*/  LDL.LU R20, [R1+0x7e8] ;  /* 0x0007e80001147983 */ /* 0x000ea80000300800 */
[----:B------:R-:W3:Y:S04]  /*13b300*/  LDL.LU R46, [R1+0x4f0] ;  /* 0x0004f000012e7983 */ /* 0x000ee80000300800 */
[----:B------:R-:W4:Y:S04]  /*13b310*/  LDL.LU R55, [R1+0x788] ;  /* 0x0007880001377983 */ /* 0x000f280000300800 */
[----:B------:R0:W-:Y:S04]  /*13b320*/  STL.64 [R1+0xf58], R34 ;  /* 0x000f582201007387 */ /* 0x0001e80000100a00 */
[----:B------:R-:W4:Y:S04]  /*13b330*/  LDL.LU R59, [R1+0x7c0] ;  /* 0x0007c000013b7983 */ /* 0x000f280000300800 */
[----:B0-----:R-:W4:Y:S04]  /*13b340*/  LDL.LU R34, [R1+0x494] ;  /* 0x0004940001227983 */ /* 0x001f280000300800 */
[----:B------:R-:W4:Y:S01]  /*13b350*/  LDL.LU R60, [R1+0x534] ;  /* 0x00053400013c7983 */ /* 0x000f220000300800 */
        /* <DEDUP_REMOVED lines=8> */
[----:B------:R-:W-:Y:S01]  /*13b3e0*/  STL [R1+0x6694], R56 ;  /* 0x0066943801007387 */ /* 0x000fe20000100800 */
[----:B------:R-:W-:-:S03]  /*13b3f0*/  LOP3.LUT R25, R47, 0xffff, RZ, 0xc0, !PT ;  /* 0x0000ffff2f197812 */ /* 0x000fc600078ec0ff */
[----:B------:R0:W-:Y:S01]  /*13b400*/  STL [R1+0x384], R26 ;  /* 0x0003841a01007387 */ /* 0x0001e20000100800 */
[----:B------:R-:W-:Y:S02]  /*13b410*/  LOP3.LUT R15, R51, 0xffff, RZ, 0xc0, !PT ;  /* 0x0000ffff330f7812 */ /* 0x000fe400078ec0ff */
[----:B------:R-:W-:Y:S02]  /*13b420*/  IADD3 R38, P1, R24, R61, RZ ;  /* 0x0000003d18267210 */ /* 0x000fe40007f3e0ff */
[----:B------:R-:W-:Y:S02]  /*13b430*/  PRMT R28, R15, 0x3340, R0 ;  /* 0x000033400f1c7816 */ /* 0x000fe40000000000 */
[----:B0-----:R-:W-:Y:S02]  /*13b440*/  LOP3.LUT R26, R53, 0xffff, RZ, 0xc0, !PT ;  /* 0x0000ffff351a7812 */ /* 0x001fe400078ec0ff */
[----:B------:R-:W-:Y:S02]  /*13b450*/  SHF.R.U32.HI R15, RZ, 0x8, R15 ;  /* 0x00000008ff0f7819 */ /* 0x000fe4000001160f */
[----:B------:R-:W-:-:S02]  /*13b460*/  PRMT R27, R25, 0x3340, R26 ;  /* 0x00003340191b7816 */ /* 0x000fc4000000001a */
[----:B------:R-:W-:Y:S02]  /*13b470*/  SHF.R.U32.HI R25, RZ, 0x8, R25 ;  /* 0x00000008ff197819 */ /* 0x000fe40000011619 */
[----:B------:R-:W-:Y:S02]  /*13b480*/  SHF.R.U32.HI R26, RZ, 0x8, R26 ;  /* 0x00000008ff1a7819 */ /* 0x000fe4000001161a */
[----:B------:R-:W-:Y:S02]  /*13b490*/  LOP3.LUT R25, R25, 0xffff, RZ, 0xc0, !PT ;  /* 0x0000ffff19197812 */ /* 0x000fe400078ec0ff */
[----:B------:R-:W-:Y:S02]  /*13b4a0*/  LOP3.LUT R26, R26, 0xffff, RZ, 0xc0, !PT ;  /* 0x0000ffff1a1a7812 */ /* 0x000fe400078ec0ff */
[----:B------:R-:W-:Y:S01]  /*13b4b0*/  LOP3.LUT R15, R15, 0xffff, RZ, 0xc0, !PT ;  /* 0x0000ffff0f0f7812 */ /* 0x000fe200078ec0ff */
[----:B------:R-:W-:Y:S01]  /*13b4c0*/  IMAD.X R39, R29, 0x1, R37, P1 ;  /* 0x000000011d277824 */ /* 0x000fe200008e0625 */
[----:B------:R-:W-:-:S02]  /*13b4d0*/  PRMT R27, R27, 0x5410, R28 ;  /* 0x000054101b1b7816 */ /* 0x000fc4000000001c */
[----:B------:R-:W-:Y:S02]  /*13b4e0*/  PRMT R26, R25, 0x3340, R26 ;  /* 0x00003340191a7816 */ /* 0x000fe4000000001a */
[----:B------:R-:W-:Y:S01]  /*13b4f0*/  PRMT R25, R15, 0x3340, R0 ;  /* 0x000033400f197816 */ /* 0x000fe20000000000 */
[----:B------:R-:W-:Y:S04]  /*13b500*/  STL [R1+0x2090], R27 ;  /* 0x0020901b01007387 */ /* 0x000fe80000100800 */
[----:B------:R-:W-:Y:S04]  /*13b510*/  STL.64 [R1+0xf50], R38 ;  /* 0x000f502601007387 */ /* 0x000fe80000100a00 */
[----:B------:R0:W-:Y:S04]  /*13b520*/  STL [R1+0x5bc], R26 ;  /* 0x0005bc1a01007387 */ /* 0x0001e80000100800 */
[----:B------:R1:W-:Y:S04]  /*13b530*/  STL [R1+0x380], R25 ;  /* 0x0003801901007387 */ /* 0x0003e80000100800 */
[----:B------:R-:W4:Y:S04]  /*13b540*/  LDL.LU R47, [R1+0x51c4] ;  /* 0x0051c400012f7983 */ /* 0x000f280000300800 */
[----:B------:R-:W4:Y:S01]  /*13b550*/  LDL.LU R51, [R1+0x5114] ;  /* 0x0051140001337983 */ /* 0x000f220000300800 */
[----:B--2---:R-:W-:-:S02]  /*13b560*/  LOP3.LUT R20, R20, 0xffff, RZ, 0xc0, !PT ;  /* 0x0000ffff14147812 */ /* 0x004fc400078ec0ff */
[----:B---3--:R-:W-:Y:S02]  /*13b570*/  LOP3.LUT R15, R46, 0xffff, RZ, 0xc0, !PT ;  /* 0x0000ffff2e0f7812 */ /* 0x008fe400078ec0ff */
[----:B----4-:R-:W-:Y:S02]  /*13b580*/  LOP3.LUT R28, R55, 0xffff, RZ, 0xc0, !PT ;  /* 0x0000ffff371c7812 */ /* 0x010fe400078ec0ff */
[----:B------:R-:W-:Y:S02]  /*13b590*/  PRMT R35, R15, 0x3340, R0 ;  /* 0x000033400f237816 */ /* 0x000fe40000000000 */
[----:B0-----:R-:W-:Y:S02]  /*13b5a0*/  LOP3.LUT R26, R59, 0xffff, RZ, 0xc0, !PT ;  /* 0x0000ffff3b1a7812 */ /* 0x001fe400078ec0ff */
[----:B-1----:R-:W-:Y:S02]  /*13b5b0*/  LOP3.LUT R25, R34, 0xffff, RZ, 0xc0, !PT ;  /* 0x0000ffff22197812 */ /* 0x002fe400078ec0ff */
[----:B------:R-:W-:-:S02]  /*13b5c0*/  PRMT R34, R20, 0x3340, R28 ;  /* 0x0000334014227816 */ /* 0x000fc4000000001c */
[----:B------:R-:W-:Y:S02]  /*13b5d0*/  LOP3.LUT R27, R60, 0xffff, RZ, 0xc0, !PT ;  /* 0x0000ffff3c1b7812 */ /* 0x000fe400078ec0ff */
[----:B------:R-:W-:Y:S02]  /*13b5e0*/  PRMT R34, R34, 0x5410, R35 ;  /* 0x0000541022227816 */ /* 0x000fe40000000023 */
[----:B------:R-:W-:-:S03]  /*13b5f0*/  PRMT R35, R25, 0x3340, R0 ;  /* 0x0000334019237816 */ /* 0x000fc60000000000 */
[----:B------:R0:W-:Y:S04]  /*13b600*/  STL [R1+0x2078], R34 ;  /* 0x0020782201007387 */ /* 0x0001e80000100800 */
[----:B------:R-:W2:Y:S01]  /*13b610*/  LDL.LU R53, [R1+0x5160] ;  /* 0x0051600001357983 */ /* 0x000ea20000300800 */
[----:B------:R-:W-:Y:S02]  /*13b620*/  SHF.R.U32.HI R20, RZ, 0x8, R20 ;  /* 0x00000008ff147819 */ /* 0x000fe40000011614 */
[----:B0-----:R-:W-:Y:S02]  /*13b630*/  PRMT R34, R26, 0x3340, R27 ;  /* 0x000033401a227816 */ /* 0x001fe4000000001b */
[----:B------:R-:W-:Y:S02]  /*13b640*/  SHF.R.U32.HI R28, RZ, 0x8, R28 ;  /* 0x00000008ff1c7819 */ /* 0x000fe4000001161c */
[----:B------:R-:W-:-:S02]  /*13b650*/  PRMT R36, R34, 0x5410, R35 ;  /* 0x0000541022247816 */ /* 0x000fc40000000023 */
[----:B------:R-:W-:Y:S02]  /*13b660*/  IADD3 R34, P1, R24, R30, RZ ;  /* 0x0000001e18227210 */ /* 0x000fe40007f3e0ff */
[----:B------:R-:W-:Y:S02]  /*13b670*/  LOP3.LUT R20, R20, 0xffff, RZ, 0xc0, !PT ;  /* 0x0000ffff14147812 */ /* 0x000fe400078ec0ff */
[----:B------:R-:W-:Y:S01]  /*13b680*/  LOP3.LUT R28, R28, 0xffff, RZ, 0xc0, !PT ;  /* 0x0000ffff1c1c7812 */ /* 0x000fe200078ec0ff */
[----:B------:R-:W-:Y:S01]  /*13b690*/  IMAD.X R35, R29, 0x1, R52, P1 ;  /* 0x000000011d237824 */ /* 0x000fe200008e0634 */
[----:B------:R-:W-:Y:S02]  /*13b6a0*/  STL [R1+0x2074], R36 ;  /* 0x0020742401007387 */ /* 0x000fe40000100800 */
[----:B------:R-:W-:Y:S02]  /*13b6b0*/  PRMT R28, R20, 0x3340, R28 ;  /* 0x00003340141c7816 */ /* 0x000fe4000000001c */
[----:B------:R0:W-:Y:S04]  /*13b6c0*/  STL.64 [R1+0xf40], R34 ;  /* 0x000f402201007387 */ /* 0x0001e80000100a00 */
[----:B------:R-:W3:Y:S04]  /*13b6d0*/  LDL.LU R20, [R1+0x51a0] ;  /* 0x0051a00001147983 */ /* 0x000ee80000300800 */
[----:B------:R-:W4:Y:S04]  /*13b6e0*/  LDL.LU R46, [R1+0x5110] ;  /* 0x00511000012e7983 */ /* 0x000f280000300800 */
[----:B------:R1:W-:Y:S04]  /*13b6f0*/  STL [R1+0x5b8], R28 ;  /* 0x0005b81c01007387 */ /* 0x0003e80000100800 */
[----:B------:R-:W4:Y:S04]  /*13b700*/  LDL.LU R55, [R1+0x5150] ;  /* 0x0051500001377983 */ /* 0x000f280000300800 */
[----:B------:R-:W3:Y:S04]  /*13b710*/  LDL.LU R59, [R1+0x7d4] ;  /* 0x0007d400013b7983 */ /* 0x000ee80000300800 */
[----:B0-----:R-:W4:Y:S01]  /*13b720*/  LDL.LU R34, [R1+0x4a8] ;  /* 0x0004a80001227983 */ /* 0x001f220000300800 */
[----:B------:R-:W-:-:S02]  /*13b730*/  SHF.R.U32.HI R26, RZ, 0x8, R26 ;  /* 0x00000008ff1a7819 */ /* 0x000fc4000001161a */
[----:B------:R-:W-:Y:S02]  /*13b740*/  SHF.R.U32.HI R27, RZ, 0x8, R27 ;  /* 0x00000008ff1b7819 */ /* 0x000fe4000001161b */
[----:B------:R-:W-:Y:S02]  /*13b750*/  LOP3.LUT R26, R26, 0xffff, RZ, 0xc0, !PT ;  /* 0x0000ffff1a1a7812 */ /* 0x000fe400078ec0ff */
[----:B------:R-:W-:-:S04]  /*13b760*/  LOP3.LUT R27, R27, 0xffff, RZ, 0xc0, !PT ;  /* 0x0000ffff1b1b7812 */ /* 0x000fc800078ec0ff */
[----:B-1----:R-:W-:-:S05]  /*13b770*/  PRMT R28, R26, 0x3340, R27 ;  /* 0x000033401a1c7816 */ /* 0x002fca000000001b */
[----:B------:R-:W-:Y:S04]  /*13b780*/  STL [R1+0x5b4], R28 ;  /* 0x0005b41c01007387 */ /* 0x000fe80000100800 */
[----:B------:R-:W4:Y:S01]  /*13b790*/  LDL.LU R60, [R1+0x778] ;  /* 0x00077800013c7983 */ /* 0x000f220000300800 */
[----:B------:R-:W-:Y:S02]  /*13b7a0*/  IADD3 R26, P1, R24, R50, RZ ;  /* 0x00000032181a7210 */ /* 0x000fe40007f3e0ff */
[----:B------:R-:W-:Y:S02]  /*13b7b0*/  SHF.R.U32.HI R25, RZ, 0x8, R25 ;  /* 0x00000008ff197819 */ /* 0x000fe40000011619 */
[----:B------:R-:W-:Y:S01]  /*13b7c0*/  SHF.R.U32.HI R15, RZ, 0x8, R15 ;  /* 0x00000008ff0f7819 */ /* 0x000fe2000001160f */
[----:B------:R-:W-:Y:S01]  /*13b7d0*/  IMAD.X R27, R29, 0x1, R16, P1 ;  /* 0x000000011d1b7824 */ /* 0x000fe200008e0610 */
[----:B------:R-:W-:-:S02]  /*13b7e0*/  LOP3.LUT R25, R25, 0xffff, RZ, 0xc0, !PT ;  /* 0x0000ffff19197812 */ /* 0x000fc400078ec0ff */
[----:B------:R-:W-:Y:S02]  /*13b7f0*/  LOP3.LUT R15, R15, 0xffff, RZ, 0xc0, !PT ;  /* 0x0000ffff0f0f7812 */ /* 0x000fe400078ec0ff */
[----:B------:R0:W-:Y:S02]  /*13b800*/  STL.64 [R1+0xf48], R26 ;  /* 0x000f481a01007387 */ /* 0x0001e40000100a00 */
[--C-:B0-----:R-:W-:Y:S02]  /*13b810*/  PRMT R27, R25, 0x3340, R0.reuse ;  /* 0x00003340191b7816 */ /* 0x101fe40000000000 */
[----:B------:R-:W-:-:S03]  /*13b820*/  PRMT R26, R15, 0x3340, R0 ;  /* 0x000033400f1a7816 */ /* 0x000fc60000000000 */
[----:B------:R-:W-:Y:S01]  /*13b830*/  STL [R1+0x37c], R27 ;  /* 0x00037c1b01007387 */ /* 0x000fe20000100800 */
[----:B------:R-:W-:-:S03]  /*13b840*/  LOP3.LUT R25, R47, 0xffff, RZ, 0xc0, !PT ;  /* 0x0000ffff2f197812 */ /* 0x000fc600078ec0ff */
[----:B------:R2:W-:Y:S01]  /*13b850*/  STL [R1+0x378], R26 ;  /* 0x0003781a01007387 */ /* 0x0005e20000100800 */
[----:B------:R-:W-:Y:S02]  /*13b860*/  LOP3.LUT R15, R51, 0xffff, RZ, 0xc0, !PT ;  /* 0x0000ffff330f7812 */ /* 0x000fe400078ec0ff */
[----:B------:R-:W-:Y:S02]  /*13b870*/  IADD3 R38, P1, R24, R19, RZ ;  /* 0x0000001318267210 */ /* 0x000fe40007f3e0ff */
[----:B------:R-:W-:Y:S02]  /*13b880*/  PRMT R28, R15, 0x3340, R0 ;  /* 0x000033400f1c7816 */ /* 0x000fe40000000000 */
[----:B------:R-:W-:Y:S01]  /*13b890*/  SHF.R.U32.HI R15, RZ, 0x8, R15 ;  /* 0x00000008ff0f7819 */ /* 0x000fe2000001160f */
[----:B------:R-:W-:-:S03]  /*13b8a0*/  IMAD.X R39, R29, 0x1, R23, P1 ;  /* 0x000000011d277824 */ /* 0x000fc600008e0617 */
[----:B------:R-:W-:Y:S02]  /*13b8b0*/  LOP3.LUT R15, R15, 0xffff, RZ, 0xc0, !PT ;  /* 0x0000ffff0f0f7812 */ /* 0x000fe400078ec0ff */
[----:B--2---:R-:W-:-:S04]  /*13b8c0*/  LOP3.LUT R26, R53, 0xffff, RZ, 0xc0, !PT ;  /* 0x0000ffff351a7812 */ /* 0x004fc800078ec0ff */
[--C-:B------:R-:W-:Y:S02]  /*13b8d0*/  PRMT R27, R25, 0x3340, R26.reuse ;  /* 0x00003340191b7816 */ /* 0x100fe4000000001a */
[----:B------:R-:W-:Y:S02]  /*13b8e0*/  SHF.R.U32.HI R25, RZ, 0x8, R25 ;  /* 0x00000008ff197819 */ /* 0x000fe40000011619 */
[----:B------:R-:W-:Y:S02]  /*13b8f0*/  SHF.R.U32.HI R26, RZ, 0x8, R26 ;  /* 0x00000008ff1a7819 */ /* 0x000fe4000001161a */
[----:B------:R-:W-:Y:S02]  /*13b900*/  LOP3.LUT R25, R25, 0xffff, RZ, 0xc0, !PT ;  /* 0x0000ffff19197812 */ /* 0x000fe400078ec0ff */
[----:B------:R-:W-:Y:S02]  /*13b910*/  LOP3.LUT R26, R26, 0xffff, RZ, 0xc0, !PT ;  /* 0x0000ffff1a1a7812 */ /* 0x000fe400078ec0ff */
[----:B------:R-:W-:-:S02]  /*13b920*/  PRMT R27, R27, 0x5410, R28 ;  /* 0x000054101b1b7816 */ /* 0x000fc4000000001c */
[----:B------:R-:W-:Y:S02]  /*13b930*/  PRMT R26, R25, 0x3340, R26 ;  /* 0x00003340191a7816 */ /* 0x000fe4000000001a */
[----:B------:R-:W-:Y:S01]  /*13b940*/  PRMT R25, R15, 0x3340, R0 ;  /* 0x000033400f197816 */ /* 0x000fe20000000000 */
[----:B------:R-:W-:Y:S04]  /*13b950*/  STL [R1+0x2054], R27 ;  /* 0x0020541b01007387 */ /* 0x000fe80000100800 */
[----:B------:R-:W-:Y:S04]  /*13b960*/  STL.64 [R1+0xf38], R38 ;  /* 0x000f382601007387 */ /* 0x000fe80000100a00 */
[----:B------:R3:W-:Y:S04]  /*13b970*/  STL [R1+0x5b0], R26 ;  /* 0x0005b01a01007387 */ /* 0x0007e80000100800 */
[----:B------:R0:W-:Y:S01]  /*13b980*/  STL [R1+0x374], R25 ;  /* 0x0003741901007387 */ /* 0x0001e20000100800 */
[----:B---3--:R-:W-:-:S03]  /*13b990*/  LOP3.LUT R26, R59, 0xffff, RZ, 0xc0, !PT ;  /* 0x0000ffff3b1a7812 */ /* 0x008fc600078ec0ff */
[----:B------:R-:W2:Y:S01]  /*13b9a0*/  LDL.LU R59, [R1+0x51c8] ;  /* 0x0051c800013b7983 */ /* 0x000ea20000300800 */
[----:B----4-:R-:W-:-:S03]  /*13b9b0*/  LOP3.LUT R44, R34, 0xffff, RZ, 0xc0, !PT ;  /* 0x0000ffff222c7812 */ /* 0x010fc600078ec0ff */
[----:B------:R-:W3:Y:S01]  /*13b9c0*/  LDL.LU R34, [R1+0x5130] ;  /* 0x0051300001227983 */ /* 0x000ee20000300800 */
[----:B------:R-:W-:Y:S02]  /*13b9d0*/  LOP3.LUT R20, R20, 0xffff, RZ, 0xc0, !PT ;  /* 0x0000ffff14147812 */ /* 0x000fe400078ec0ff */
[----:B------:R-:W-:Y:S01]  /*13b9e0*/  LOP3.LUT R15, R46, 0xffff, RZ, 0xc0, !PT ;  /* 0x0000ffff2e0f7812 */ /* 0x000fe200078ec0ff */
[----:B------:R-:W4:Y:S01]  /*13b9f0*/  LDL.LU R47, [R1+0x5174] ;  /* 0x00517400012f7983 */ /* 0x000f220000300800 */
[----:B0-----:R-:W-:Y:S02]  /*13ba00*/  LOP3.LUT R25, R55, 0xffff, RZ, 0xc0, !PT ;  /* 0x0000ffff37197812 */ /* 0x001fe400078ec0ff */
[----:B------:R-:W-:Y:S02]  /*13ba10*/  PRMT R35, R15, 0x3340, R0 ;  /* 0x000033400f237816 */ /* 0x000fe40000000000 */
[----:B------:R-:W-:-:S04]  /*13ba20*/  PRMT R28, R20, 0x3340, R25 ;  /* 0x00003340141c7816 */ /* 0x000fc80000000019 */
[----:B------:R-:W-:Y:S02]  /*13ba30*/  PRMT R28, R28, 0x5410, R35 ;  /* 0x000054101c1c7816 */ /* 0x000fe40000000023 */
[----:B------:R-:W-:-:S03]  /*13ba40*/  LOP3.LUT R27, R60, 0xffff, RZ, 0xc0, !PT ;  /* 0x0000ffff3c1b7812 */ /* 0x000fc600078ec0ff */
[----:B------:R0:W-:Y:S01]  /*13ba50*/  STL [R1+0x2030], R28 ;  /* 0x0020301c01007387 */ /* 0x0001e20000100800 */
[----:B------:R-:W-:Y:S02]  /*13ba60*/  PRMT R35, R44, 0x3340, R0 ;  /* 0x000033402c237816 */ /* 0x000fe40000000000 */
[----:B------:R-:W-:Y:S02]  /*13ba70*/  IADD3 R38, P1, R24, R21, RZ ;  /* 0x0000001518267210 */ /* 0x000fe40007f3e0ff */
[----:B0-----:R-:W-:-:S03]  /*13ba80*/  PRMT R28, R26, 0x3340, R27 ;  /* 0x000033401a1c7816 */ /* 0x001fc6000000001b */
[----:B------:R-:W-:Y:S01]  /*13ba90*/  IMAD.X R39, R29, 0x1, R33, P1 ;  /* 0x000000011d277824 */ /* 0x000fe200008e0621 */
[----:B------:R-:W-:Y:S01]  /*13baa0*/  PRMT R28, R28, 0x5410, R35 ;  /* 0x000054101c1c7816 */ /* 0x000fe20000000023 */
[----:B------:R-:W-:Y:S04]  /*13bab0*/  STL [R1+0x6884], R44 ;  /* 0x0068842c01007387 */ /* 0x000fe80000100800 */
[----:B------:R-:W-:Y:S04]  /*13bac0*/  STL [R1+0x2038], R28 ;  /* 0x0020381c01007387 */ /* 0x000fe80000100800 */
[----:B------:R-:W-:Y:S04]  /*13bad0*/  STL.64 [R1+0xf30], R38 ;  /* 0x000f302601007387 */ /* 0x000fe80000100a00 */
[----:B------:R-:W4:Y:S04]  /*13bae0*/  LDL.LU R51, [R1+0x52b8] ;  /* 0x0052b80001337983 */ /* 0x000f280000300800 */
[----:B------:R-:W4:Y:S04]  /*13baf0*/  LDL.LU R46, [R1+0x5280] ;  /* 0x00528000012e7983 */ /* 0x000f280000300800 */
[----:B------:R-:W4:Y:S01]  /*13bb00*/  LDL.LU R55, [R1+0x526c] ;  /* 0x00526c0001377983 */ /* 0x000f220000300800 */
[----:B------:R-:W-:-:S02]  /*13bb10*/  SHF.R.U32.HI R26, RZ, 0x8, R26 ;  /* 0x00000008ff1a7819 */ /* 0x000fc4000001161a */
[----:B------:R-:W-:Y:S02]  /*13bb20*/  SHF.R.U32.HI R27, RZ, 0x8, R27 ;  /* 0x00000008ff1b7819 */ /* 0x000fe4000001161b */
[----:B------:R-:W-:Y:S02]  /*13bb30*/  LOP3.LUT R26, R26, 0xffff, RZ, 0xc0, !PT ;  /* 0x0000ffff1a1a7812 */ /* 0x000fe400078ec0ff */
[----:B------:R-:W-:Y:S02]  /*13bb40*/  LOP3.LUT R27, R27, 0xffff, RZ, 0xc0, !PT ;  /* 0x0000ffff1b1b7812 */ /* 0x000fe400078ec0ff */
[----:B------:R-:W-:Y:S02]  /*13bb50*/  SHF.R.U32.HI R20, RZ, 0x8, R20 ;  /* 0x00000008ff147819 */ /* 0x000fe40000011614 */
[----:B------:R-:W-:Y:S02]  /*13bb60*/  SHF.R.U32.HI R25, RZ, 0x8, R25 ;  /* 0x00000008ff197819 */ /* 0x000fe40000011619 */
[----:B------:R-:W-:-:S02]  /*13bb70*/  SHF.R.U32.HI R15, RZ, 0x8, R15 ;  /* 0x00000008ff0f7819 */ /* 0x000fc4000001160f */
[----:B------:R-:W-:Y:S02]  /*13bb80*/  PRMT R60, R26, 0x3340, R27 ;  /* 0x000033401a3c7816 */ /* 0x000fe4000000001b */
[----:B------:R-:W-:Y:S02]  /*13bb90*/  LOP3.LUT R20, R20, 0xffff, RZ, 0xc0, !PT ;  /* 0x0000ffff14147812 */ /* 0x000fe400078ec0ff */
[----:B------:R-:W-:Y:S02]  /*13bba0*/  LOP3.LUT R25, R25, 0xffff, RZ, 0xc0, !PT ;  /* 0x0000ffff19197812 */ /* 0x000fe400078ec0ff */
[----:B------:R-:W-:Y:S02]  /*13bbb0*/  IADD3 R26, P1, R24, R11, RZ ;  /* 0x0000000b181a7210 */ /* 0x000fe40007f3e0ff */
[----:B------:R-:W-:Y:S02]  /*13bbc0*/  LOP3.LUT R15, R15, 0xffff, RZ, 0xc0, !PT ;  /* 0x0000ffff0f0f7812 */ /* 0x000fe400078ec0ff */
[----:B------:R-:W-:Y:S01]  /*13bbd0*/  PRMT R20, R20, 0x3340, R25 ;  /* 0x0000334014147816 */ /* 0x000fe20000000019 */
[----:B------:R-:W-:Y:S01]  /*13bbe0*/  IMAD.X R27, R29, 0x1, R13, P1 ;  /* 0x000000011d1b7824 */ /* 0x000fe200008e060d */
[----:B------:R-:W-:Y:S01]  /*13bbf0*/  PRMT R25, R15, 0x3340, R0 ;  /* 0x000033400f197816 */ /* 0x000fe20000000000 */
[----:B------:R-:W-:Y:S04]  /*13bc00*/  STL [R1+0x6698], R60 ;  /* 0x0066983c01007387 */ /* 0x000fe80000100800 */
[----:B------:R3:W-:Y:S04]  /*13bc10*/  STL [R1+0x5ac], R20 ;  /* 0x0005ac1401007387 */ /* 0x0007e80000100800 */
[----:B------:R-:W-:Y:S04]  /*13bc20*/  STL.64 [R1+0xf18], R26 ;  /* 0x000f181a01007387 */ /* 0x000fe80000100a00 */
[----:B------:R4:W-:Y:S04]  /*13bc30*/  STL [R1+0x370], R25 ;  /* 0x0003701901007387 */ /* 0x0009e80000100800 */
[----:B------:R-:W4:Y:S01]  /*13bc40*/  LDL.LU R53, [R1+0x5288] ;  /* 0x0052880001357983 */ /* 0x000f220000300800 */
[----:B--2---:R-:W-:-:S03]  /*13bc50*/  LOP3.LUT R15, R59, 0xffff, RZ, 0xc0, !PT ;  /* 0x0000ffff3b0f7812 */ /* 0x004fc600078ec0ff */
[----:B------:R-:W2:Y:S01]  /*13bc60*/  LDL.LU R59, [R1+0x52bc] ;  /* 0x0052bc00013b7983 */ /* 0x000ea20000300800 */
[----:B---3--:R-:W-:-:S03]  /*13bc70*/  LOP3.LUT R20, R34, 0xffff, RZ, 0xc0, !PT ;  /* 0x0000ffff22147812 */ /* 0x008fc600078ec0ff */
[----:B------:R-:W3:Y:S01]  /*13bc80*/  LDL.LU R34, [R1+0x527c] ;  /* 0x00527c0001227983 */ /* 0x000ee20000300800 */
[----:B----4-:R-:W-:Y:S02]  /*13bc90*/  LOP3.LUT R25, R47, 0xffff, RZ, 0xc0, !PT ;  /* 0x0000ffff2f197812 */ /* 0x010fe400078ec0ff */
[----:B------:R-:W-:Y:S02]  /*13bca0*/  PRMT R27, R20, 0x3340, R0 ;  /* 0x00003340141b7816 */ /* 0x000fe40000000000 */
[----:B------:R-:W-:Y:S02]  /*13bcb0*/  PRMT R26, R15, 0x3340, R25 ;  /* 0x000033400f1a7816 */ /* 0x000fe40000000019 */
[----:B------:R-:W-:Y:S02]  /*13bcc0*/  SHF.R.U32.HI R15, RZ, 0x8, R15 ;  /* 0x00000008ff0f7819 */ /* 0x000fe4000001160f */
[----:B------:R-:W-:Y:S02]  /*13bcd0*/  SHF.R.U32.HI R25, RZ, 0x8, R25 ;  /* 0x00000008ff197819 */ /* 0x000fe40000011619 */
[----:B------:R-:W-:-:S02]  /*13bce0*/  PRMT R28, R26, 0x5410, R27 ;  /* 0x000054101a1c7816 */ /* 0x000fc4000000001b */
[----:B------:R-:W-:Y:S02]  /*13bcf0*/  IADD3 R26, P1, R24, R12, RZ ;  /* 0x0000000c181a7210 */ /* 0x000fe40007f3e0ff */
[----:B------:R-:W-:Y:S02]  /*13bd00*/  LOP3.LUT R15, R15, 0xffff, RZ, 0xc0, !PT ;  /* 0x0000ffff0f0f7812 */ /* 0x000fe400078ec0ff */
[----:B------:R-:W-:Y:S01]  /*13bd10*/  LOP3.LUT R25, R25, 0xffff, RZ, 0xc0, !PT ;  /* 0x0000ffff19197812 */ /* 0x000fe200078ec0ff */
[----:B------:R-:W-:-:S03]  /*13bd20*/  IMAD.X R27, R29, 0x1, R14, P1 ;  /* 0x000000011d1b7824 */ /* 0x000fc600008e060e */
[----:B------:R-:W-:Y:S01]  /*13bd30*/  PRMT R25, R15, 0x3340, R25 ;  /* 0x000033400f197816 */ /* 0x000fe20000000019 */
[----:B------:R-:W-:Y:S04]  /*13bd40*/  STL [R1+0x2018], R28 ;  /* 0x0020181c01007387 */ /* 0x000fe80000100800 */
[----:B------:R0:W-:Y:S04]  /*13bd50*/  STL.64 [R1+0xf10], R26 ;  /* 0x000f101a01007387 */ /* 0x0001e80000100a00 */
[----:B------:R1:W-:Y:S01]  /*13bd60*/  STL [R1+0x5a8], R25 ;  /* 0x0005a81901007387 */ /* 0x0003e20000100800 */
[----:B------:R-:W-:-:S02]  /*13bd70*/  LOP3.LUT R15, R51, 0xffff, RZ, 0xc0, !PT ;  /* 0x0000ffff330f7812 */ /* 0x000fc400078ec0ff */
[----:B0-----:R-:W-:Y:S02]  /*13bd80*/  LOP3.LUT R27, R46, 0xffff, RZ, 0xc0, !PT ;  /* 0x0000ffff2e1b7812 */ /* 0x001fe400078ec0ff */
[----:B-1----:R-:W-:Y:S02]  /*13bd90*/  LOP3.LUT R25, R55, 0xffff, RZ, 0xc0, !PT ;  /* 0x0000ffff37197812 */ /* 0x002fe400078ec0ff */
[----:B------:R-:W-:Y:S02]  /*13bda0*/  PRMT R28, R27, 0x3340, R0 ;  /* 0x000033401b1c7816 */ /* 0x000fe40000000000 */
[----:B------:R-:W-:-:S04]  /*13bdb0*/  PRMT R26, R15, 0x3340, R25 ;  /* 0x000033400f1a7816 */ /* 0x000fc80000000019 */
[----:B------:R-:W-:Y:S02]  /*13bdc0*/  PRMT R28, R26, 0x5410, R28 ;  /* 0x000054101a1c7816 */ /* 0x000fe4000000001c */
[----:B------:R-:W-:-:S03]  /*13bdd0*/  SHF.R.U32.HI R26, RZ, 0x8, R20 ;  /* 0x00000008ff1a7819 */ /* 0x000fc60000011614 */
[----:B------:R-:W-:Y:S04]  /*13bde0*/  STL [R1+0x2010], R28 ;  /* 0x0020101c01007387 */ /* 0x000fe80000100800 */
[----:B------:R-:W4:Y:S04]  /*13bdf0*/  LDL.LU R46, [R1+0x52a0] ;  /* 0x0052a000012e7983 */ /* 0x000f280000300800 */
[----:B------:R-:W4:Y:S04]  /*13be00*/  LDL.LU R20, [R1+0x5268] ;  /* 0x0052680001147983 */ /* 0x000f280000300800 */
[----:B------:R-:W4:Y:S01]  /*13be10*/  LDL.LU R55, [R1+0x52b0] ;  /* 0x0052b00001377983 */ /* 0x000f220000300800 */
[----:B------:R-:W-:-:S02]  /*13be20*/  SHF.R.U32.HI R15, RZ, 0x8, R15 ;  /* 0x00000008ff0f7819 */ /* 0x000fc4000001160f */
[----:B------:R-:W-:Y:S02]  /*13be30*/  SHF.R.U32.HI R25, RZ, 0x8, R25 ;  /* 0x00000008ff197819 */ /* 0x000fe40000011619 */
[----:B------:R-:W-:Y:S02]  /*13be40*/  LOP3.LUT R26, R26, 0xffff, RZ, 0xc0, !PT ;  /* 0x0000ffff1a1a7812 */ /* 0x000fe400078ec0ff */
[----:B------:R-:W-:Y:S02]  /*13be50*/  LOP3.LUT R15, R15, 0xffff, RZ, 0xc0, !PT ;  /* 0x0000ffff0f0f7812 */ /* 0x000fe400078ec0ff */
[----:B------:R-:W-:Y:S02]  /*13be60*/  LOP3.LUT R25, R25, 0xffff, RZ, 0xc0, !PT ;  /* 0x0000ffff19197812 */ /* 0x000fe400078ec0ff */
[----:B------:R-:W-:Y:S02]  /*13be70*/  PRMT R26, R26, 0x3340, R0 ;  /* 0x000033401a1a7816 */ /* 0x000fe40000000000 */
[----:B------:R-:W-:-:S03]  /*13be80*/  PRMT R15, R15, 0x3340, R25 ;  /* 0x000033400f0f7816 */ /* 0x000fc60000000019 */
[----:B------:R-:W-:Y:S01]  /*13be90*/  STL [R1+0x36c], R26 ;  /* 0x00036c1a01007387 */ /* 0x000fe20000100800 */
[----:B------:R-:W-:-:S03]  /*13bea0*/  LOP3.LUT R25, R53, 0xffff, RZ, 0xc0, !PT ;  /* 0x0000ffff35197812 */ /* 0x000fc600078ec0ff */
[----:B------:R0:W-:Y:S01]  /*13beb0*/  STL [R1+0x5a4], R15 ;  /* 0x0005a40f01007387 */ /* 0x0001e20000100800 */
[----:B------:R-:W-:Y:S01]  /*13bec0*/  PRMT R29, R25, 0x3340, R0 ;  /* 0x00003340191d7816 */ /* 0x000fe20000000000 */
[----:B0-----:R-:W-:Y:S01]  /*13bed0*/  VIADD R15, R24, UR6 ;  /* 0x00000006180f7c36 */ /* 0x001fe20008000000 */
[----:B--2---:R-:W-:Y:S01]  /*13bee0*/  LOP3.LUT R26, R59, 0xffff, RZ, 0xc0, !PT ;  /* 0x0000ffff3b1a7812 */ /* 0x004fe200078ec0ff */
[----:B------:R-:W-:Y:S01]  /*13bef0*/  ULDC UR6, c[0x0][0x248] ;  /* 0x0000920000067ab9 */ /* 0x000fe20000000800 */
[----:B------:R-:W2:Y:S01]  /*13bf00*/  LDL.LU R59, [R1+0x52a8] ;  /* 0x0052a800013b7983 */ /* 0x000ea20000300800 */
[----:B---3--:R-:W-:-:S03]  /*13bf10*/  LOP3.LUT R28, R34, 0xffff, RZ, 0xc0, !PT ;  /* 0x0000ffff221c7812 */ /* 0x008fc600078ec0ff */
[----:B------:R-:W3:Y:S01]  /*13bf20*/  LDL.LU R34, [R1+0x5274] ;  /* 0x0052740001227983 */ /* 0x000ee20000300800 */
[----:B------:R-:W-:-:S04]  /*13bf30*/  PRMT R24, R26, 0x3340, R28 ;  /* 0x000033401a187816 */ /* 0x000fc8000000001c */
[----:B------:R-:W-:-:S05]  /*13bf40*/  PRMT R24, R24, 0x5410, R29 ;  /* 0x0000541018187816 */ /* 0x000fca000000001d */
[----:B------:R0:W-:Y:S04]  /*13bf50*/  STL [R1+0x1fdc], R24 ;  /* 0x001fdc1801007387 */ /* 0x0001e80000100800 */
[----:B0-----:R-:W3:Y:S01]  /*13bf60*/  LDL.LU R24, [R1+0x52c0] ;  /* 0x0052c00001187983 */ /* 0x001ee20000300800 */
[----:B------:R-:W-:Y:S02]  /*13bf70*/  SHF.R.U32.HI R26, RZ, 0x8, R26 ;  /* 0x00000008ff1a7819 */ /* 0x000fe4000001161a */
[----:B------:R-:W-:Y:S02]  /*13bf80*/  SHF.R.U32.HI R28, RZ, 0x8, R28 ;  /* 0x00000008ff1c7819 */ /* 0x000fe4000001161c */
[----:B------:R-:W-:Y:S02]  /*13bf90*/  SHF.R.U32.HI R25, RZ, 0x8, R25 ;  /* 0x00000008ff197819 */ /* 0x000fe40000011619 */
[----:B------:R-:W-:-:S02]  /*13bfa0*/  SHF.R.S32.HI R35, RZ, 0x1f, R15 ;  /* 0x0000001fff237819 */ /* 0x000fc4000001140f */
[----:B------:R-:W-:Y:S02]  /*13bfb0*/  IADD3 R38, P1, R15, R8, RZ ;  /* 0x000000080f267210 */ /* 0x000fe40007f3e0ff */
[----:B------:R-:W-:Y:S02]  /*13bfc0*/  LOP3.LUT R26, R26, 0xffff, RZ, 0xc0, !PT ;  /* 0x0000ffff1a1a7812 */ /* 0x000fe400078ec0ff */
[----:B------:R-:W-:Y:S02]  /*13bfd0*/  LOP3.LUT R28, R28, 0xffff, RZ, 0xc0, !PT ;  /* 0x0000ffff1c1c7812 */ /* 0x000fe400078ec0ff */
[----:B------:R-:W-:Y:S01]  /*13bfe0*/  LOP3.LUT R25, R25, 0xffff, RZ, 0xc0, !PT ;  /* 0x0000ffff19197812 */ /* 0x000fe200078ec0ff */
[----:B------:R-:W-:Y:S01]  /*13bff0*/  IMAD.X R39, R35, 0x1, R32, P1 ;  /* 0x0000000123277824 */ /* 0x000fe200008e0620 */
[----:B------:R-:W-:Y:S02]  /*13c000*/  PRMT R28, R26, 0x3340, R28 ;  /* 0x000033401a1c7816 */ /* 0x000fe4000000001c */
[----:B------:R-:W-:-:S02]  /*13c010*/  PRMT R26, R25, 0x3340, R0 ;  /* 0x00003340191a7816 */ /* 0x000fc40000000000 */
[----:B------:R-:W-:Y:S04]  /*13c020*/  STL.64 [R1+0xf08], R38 ;  /* 0x000f082601007387 */ /* 0x000fe80000100a00 */
[----:B------:R0:W-:Y:S04]  /*13c030*/  STL [R1+0x5a0], R28 ;  /* 0x0005a01c01007387 */ /* 0x0001e80000100800 */
[----:B------:R1:W-:Y:S01]  /*13c040*/  STL [R1+0x368], R26 ;  /* 0x0003681a01007387 */ /* 0x0003e20000100800 */
[----:B----4-:R-:W-:-:S03]  /*13c050*/  LOP3.LUT R25, R46, 0xffff, RZ, 0xc0, !PT ;  /* 0x0000ffff2e197812 */ /* 0x010fc600078ec0ff */
[----:B------:R-:W4:Y:S01]  /*13c060*/  LDL.LU R46, [R1+0x410] ;  /* 0x00041000012e7983 */ /* 0x000f220000300800 */
[----:B0-----:R-:W-:Y:S02]  /*13c070*/  LOP3.LUT R28, R20, 0xffff, RZ, 0xc0, !PT ;  /* 0x0000ffff141c7812 */ /* 0x001fe400078ec0ff */
[----:B-1----:R-:W-:Y:S02]  /*13c080*/  LOP3.LUT R26, R55, 0xffff, RZ, 0xc0, !PT ;  /* 0x0000ffff371a7812 */ /* 0x002fe400078ec0ff */
[----:B------:R-:W-:Y:S02]  /*13c090*/  PRMT R29, R28, 0x3340, R0 ;  /* 0x000033401c1d7816 */ /* 0x000fe40000000000 */
[----:B------:R-:W-:-:S04]  /*13c0a0*/  PRMT R20, R25, 0x3340, R26 ;  /* 0x0000334019147816 */ /* 0x000fc8000000001a */
[----:B------:R-:W-:Y:S02]  /*13c0b0*/  PRMT R29, R20, 0x5410, R29 ;  /* 0x00005410141d7816 */ /* 0x000fe4000000001d */
[----:B------:R-:W4:Y:S04]  /*13c0c0*/  LDL.LU R20, [R1+0x2f8] ;  /* 0x0002f80001147983 */ /* 0x000f280000300800 */
[----:B------:R-:W-:Y:S04]  /*13c0d0*/  STL [R1+0x1fd4], R29 ;  /* 0x001fd41d01007387 */ /* 0x000fe80000100800 */
        /* <DEDUP_REMOVED lines=12> */
[----:B------:R3:W-:Y:S04]  /*13c1a0*/  STL [R1+0x364], R27 ;  /* 0x0003641b01007387 */ /* 0x0007e80000100800 */
[----:B------:R0:W-:Y:S01]  /*13c1b0*/  STL [R1+0x59c], R26 ;  /* 0x00059c1a01007387 */ /* 0x0001e20000100800 */
[----:B--2---:R-:W-:-:S03]  /*13c1c0*/  LOP3.LUT R25, R59, 0xffff, RZ, 0xc0, !PT ;  /* 0x0000ffff3b197812 */ /* 0x004fc600078ec0ff */
[----:B------:R-:W2:Y:S01]  /*13c1d0*/  LDL.LU R59, [R1+0x414] ;  /* 0x00041400013b7983 */ /* 0x000ea20000300800 */
[----:B---3--:R-:W-:-:S03]  /*13c1e0*/  LOP3.LUT R27, R34, 0xffff, RZ, 0xc0, !PT ;  /* 0x0000ffff221b7812 */ /* 0x008fc600078ec0ff */
[----:B------:R-:W3:Y:S01]  /*13c1f0*/  LDL.LU R34, [R1+0x2fc] ;  /* 0x0002fc0001227983 */ /* 0x000ee20000300800 */
[----:B------:R-:W-:Y:S02]  /*13c200*/  PRMT R29, R27, 0x3340, R0 ;  /* 0x000033401b1d7816 */ /* 0x000fe40000000000 */
[----:B0-----:R-:W-:-:S04]  /*13c210*/  LOP3.LUT R26, R24, 0xffff, RZ, 0xc0, !PT ;  /* 0x0000ffff181a7812 */ /* 0x001fc800078ec0ff */
[----:B------:R-:W-:-:S04]  /*13c220*/  PRMT R24, R25, 0x3340, R26 ;  /* 0x0000334019187816 */ /* 0x000fc8000000001a */
[----:B------:R-:W-:-:S05]  /*13c230*/  PRMT R24, R24, 0x5410, R29 ;  /* 0x0000541018187816 */ /* 0x000fca000000001d */
[----:B------:R0:W-:Y:S04]  /*13c240*/  STL [R1+0x1fd0], R24 ;  /* 0x001fd01801007387 */ /* 0x0001e80000100800 */
[----:B0-----:R-:W3:Y:S01]  /*13c250*/  LDL.LU R24, [R1+0x3a4] ;  /* 0x0003a40001187983 */ /* 0x001ee20000300800 */
[----:B------:R-:W-:Y:S02]  /*13c260*/  SHF.R.U32.HI R28, RZ, 0x8, R28 ;  /* 0x00000008ff1c7819 */ /* 0x000fe4000001161c */
[----:B------:R-:W-:Y:S02]  /*13c270*/  SHF.R.U32.HI R25, RZ, 0x8, R25 ;  /* 0x00000008ff197819 */ /* 0x000fe40000011619 */
[----:B------:R-:W-:Y:S02]  /*13c280*/  SHF.R.U32.HI R26, RZ, 0x8, R26 ;  /* 0x00000008ff1a7819 */ /* 0x000fe4000001161a */
[----:B------:R-:W-:-:S02]  /*13c290*/  IADD3 R38, P1, R15, R7, RZ ;  /* 0x000000070f267210 */ /* 0x000fc40007f3e0ff */
[----:B------:R-:W-:Y:S02]  /*13c2a0*/  LOP3.LUT R28, R28, 0xffff, RZ, 0xc0, !PT ;  /* 0x0000ffff1c1c7812 */ /* 0x000fe400078ec0ff */
[----:B------:R-:W-:Y:S02]  /*13c2b0*/  LOP3.LUT R25, R25, 0xffff, RZ, 0xc0, !PT ;  /* 0x0000ffff19197812 */ /* 0x000fe400078ec0ff */
[----:B------:R-:W-:Y:S01]  /*13c2c0*/  LOP3.LUT R26, R26, 0xffff, RZ, 0xc0, !PT ;  /* 0x0000ffff1a1a7812 */ /* 0x000fe200078ec0ff */
[----:B------:R-:W-:Y:S01]  /*13c2d0*/  IMAD.X R39, R35, 0x1, R48, P1 ;  /* 0x0000000123277824 */ /* 0x000fe200008e0630 */
[----:B------:R-:W-:Y:S02]  /*13c2e0*/  PRMT R28, R28, 0x3340, R0 ;  /* 0x000033401c1c7816 */ /* 0x000fe40000000000 */
[----:B------:R-:W-:Y:S02]  /*13c2f0*/  PRMT R26, R25, 0x3340, R26 ;  /* 0x00003340191a7816 */ /* 0x000fe4000000001a */
[----:B------:R-:W-:Y:S04]  /*13c300*/  STL.64 [R1+0xef8], R38 ;  /* 0x000ef82601007387 */ /* 0x000fe80000100a00 */
[----:B------:R0:W-:Y:S01]  /*13c310*/  STL [R1+0x360], R28 ;  /* 0x0003601c01007387 */ /* 0x0001e20000100800 */
[----:B----4-:R-:W-:-:S03]  /*13c320*/  LOP3.LUT R25, R46, 0xffff, RZ, 0xc0, !PT ;  /* 0x0000ffff2e197812 */ /* 0x010fc600078ec0ff */
[----:B------:R1:W-:Y:S01]  /*13c330*/  STL [R1+0x594], R26 ;  /* 0x0005941a01007387 */ /* 0x0003e20000100800 */
[----:B0-----:R-:W-:-:S04]  /*13c340*/  LOP3.LUT R28, R20, 0xffff, RZ, 0xc0, !PT ;  /* 0x0000ffff141c7812 */ /* 0x001fc800078ec0ff */
[----:B------:R-:W-:Y:S02]  /*13c350*/  PRMT R29, R28, 0x3340, R0 ;  /* 0x000033401c1d7816 */ /* 0x000fe40000000000 */
        /* <DEDUP_REMOVED lines=24> */
[----:B0-----:R-:W-:Y:S02]  /*13c4e0*/  PRMT R29, R26, 0x3340, R0 ;  /* 0x000033401a1d7816 */ /* 0x001fe40000000000 */
[----:B-1----:R-:W-:-:S04]  /*13c4f0*/  LOP3.LUT R27, R24, 0xffff, RZ, 0xc0, !PT ;  /* 0x0000ffff181b7812 */ /* 0x002fc800078ec0ff */
        /* <DEDUP_REMOVED lines=15> */
[----:B------:R-:W-:Y:S04]  /*13c5f0*/  STL [R1+0x358], R28 ;  /* 0x0003581c01007387 */ /* 0x000fe80000100800 */
[----:B------:R0:W-:Y:S01]  /*13c600*/  STL [R1+0x58c], R25 ;  /* 0x00058c1901007387 */ /* 0x0001e20000100800 */
[----:B----4-:R-:W-:-:S02]  /*13c610*/  LOP3.LUT R20, R20, 0xffff, RZ, 0xc0, !PT ;  /* 0x0000ffff14147812 */ /* 0x010fc400078ec0ff */
[----:B------:R-:W-:-:S04]  /*13c620*/  LOP3.LUT R27, R46, 0xffff, RZ, 0xc0, !PT ;  /* 0x0000ffff2e1b7812 */ /* 0x000fc800078ec0ff */
[----:B------:R-:W-:Y:S02]  /*13c630*/  PRMT R29, R27, 0x3340, R0 ;  /* 0x000033401b1d7816 */ /* 0x000fe40000000000 */
[----:B0-----:R-:W-:-:S04]  /*13c640*/  LOP3.LUT R25, R55, 0xffff, RZ, 0xc0, !PT ;  /* 0x0000ffff37197812 */ /* 0x001fc800078ec0ff */
        /* <DEDUP_REMOVED lines=8> */
[----:B------:R-:W-:Y:S02]  /*13c6d0*/  SHF.R.U32.HI R25, RZ, 0x8, R25 ;  /* 0x00000008ff197819 */ /* 0x000fe40000011619 */
[----:B------:R-:W-:Y:S01]  /*13c6e0*/  LOP3.LUT R26, R26, 0xffff, RZ, 0xc0, !PT ;  /* 0x0000ffff1a1a7812 */ /* 0x000fe200078ec0ff */
[----:B0-----:R-:W4:Y:S04]  /*13c6f0*/  LDL.LU R29, [R1+0x3dc] ;  /* 0x0003dc00011d7983 */ /* 0x001f280000300800 */
[----:B------:R-:W4:Y:S04]  /*13c700*/  LDL.LU R51, [R1+0x2d8] ;  /* 0x0002d80001337983 */ /* 0x000f280000300800 */
[----:B------:R-:W4:Y:S01]  /*13c710*/  LDL.LU R53, [R1+0x340] ;  /* 0x0003400001357983 */ /* 0x000f220000300800 */
[----:B------:R-:W-:-:S02]  /*13c720*/  LOP3.LUT R20, R20, 0xffff, RZ, 0xc0, !PT ;  /* 0x0000ffff14147812 */ /* 0x000fc400078ec0ff */
[----:B------:R-:W-:Y:S02]  /*13c730*/  LOP3.LUT R25, R25, 0xffff, RZ, 0xc0, !PT ;  /* 0x0000ffff19197812 */ /* 0x000fe400078ec0ff */
[----:B------:R-:W-:Y:S02]  /*13c740*/  PRMT R28, R26, 0x3340, R0 ;  /* 0x000033401a1c7816 */ /* 0x000fe40000000000 */
[----:B------:R-:W-:-:S03]  /*13c750*/  PRMT R26, R20, 0x3340, R25 ;  /* 0x00003340141a7816 */ /* 0x000fc60000000019 */
[----:B------:R-:W-:Y:S01]  /*13c760*/  STL [R1+0x354], R28 ;  /* 0x0003541c01007387 */ /* 0x000fe20000100800 */
[----:B------:R-:W-:-:S03]  /*13c770*/  IADD3 R38, P1, R15, R57, RZ ;  /* 0x000000390f267210 */ /* 0x000fc60007f3e0ff */
[----:B------:R0:W-:Y:S02]  /*13c780*/  STL [R1+0x588], R26 ;  /* 0x0005881a01007387 */ /* 0x0001e40000100800 */
[----:B------:R-:W-:Y:S01]  /*13c790*/  IMAD.X R39, R35, 0x1, R54, P1 ;  /* 0x0000000123277824 */ /* 0x000fe200008e0636 */
[----:B--2---:R-:W-:Y:S02]  /*13c7a0*/  LOP3.LUT R20, R59, 0xffff, RZ, 0xc0, !PT ;  /* 0x0000ffff3b147812 */ /* 0x004fe400078ec0ff */
[----:B---3--:R-:W-:-:S04]  /*13c7b0*/  LOP3.LUT R25, R34, 0xffff, RZ, 0xc0, !PT ;  /* 0x0000ffff22197812 */ /* 0x008fc800078ec0ff */
[----:B0-----:R-:W-:Y:S02]  /*13c7c0*/  PRMT R26, R25, 0x3340, R0 ;  /* 0x00003340191a7816 */ /* 0x001fe40000000000 */
[----:B------:R-:W-:-:S04]  /*13c7d0*/  LOP3.LUT R28, R24, 0xffff, RZ, 0xc0, !PT ;  /* 0x0000ffff181c7812 */ /* 0x000fc800078ec0ff */
[----:B------:R-:W-:-:S04]  /*13c7e0*/  PRMT R24, R20, 0x3340, R28 ;  /* 0x0000334014187816 */ /* 0x000fc8000000001c */
[----:B------:R-:W-:Y:S02]  /*13c7f0*/  PRMT R24, R24, 0x5410, R26 ;  /* 0x0000541018187816 */ /* 0x000fe4000000001a */
[----:B------:R-:W-:-:S03]  /*13c800*/  SHF.R.U32.HI R26, RZ, 0x8, R20 ;  /* 0x00000008ff1a7819 */ /* 0x000fc60000011614 */
[----:B------:R0:W-:Y:S04]  /*13c810*/  STL [R1+0x1f78], R24 ;  /* 0x001f781801007387 */ /* 0x0001e80000100800 */
[----:B------:R-:W2:Y:S04]  /*13c820*/  LDL.LU R46, [R1+0x88c] ;  /* 0x00088c00012e7983 */ /* 0x000ea80000300800 */
[----:B------:R-:W3:Y:S04]  /*13c830*/  LDL.LU R20, [R1+0x7c4] ;  /* 0x0007c40001147983 */ /* 0x000ee80000300800 */
[----:B------:R1:W-:Y:S04]  /*13c840*/  STL.64 [R1+0xed0], R38 ;  /* 0x000ed02601007387 */ /* 0x0003e80000100a00 */
[----:B------:R-:W3:Y:S04]  /*13c850*/  LDL.LU R59, [R1+0x814] ;  /* 0x00081400013b7983 */ /* 0x000ee80000300800 */
[----:B------:R-:W3:Y:S04]  /*13c860*/  LDL.LU R34, [R1+0x85c] ;  /* 0x00085c0001227983 */ /* 0x000ee80000300800 */
[----:B0-----:R-:W3:Y:S01]  /*13c870*/  LDL.LU R24, [R1+0x798] ;  /* 0x0007980001187983 */ /* 0x001ee20000300800 */
        /* <DEDUP_REMOVED lines=9> */
[----:B------:R0:W-:Y:S01]  /*13c910*/  STL [R1+0x350], R26 ;  /* 0x0003501a01007387 */ /* 0x0001e20000100800 */
[----:B------:R-:W-:Y:S02]  /*13c920*/  SHF.R.U32.HI R27, RZ, 0x8, R27 ;  /* 0x00000008ff1b7819 */ /* 0x000fe4000001161b */
[----:B----4-:R-:W-:Y:S02]  /*13c930*/  LOP3.LUT R25, R29, 0xffff, RZ, 0xc0, !PT ;  /* 0x0000ffff1d197812 */ /* 0x010fe400078ec0ff */
[----:B-1----:R-:W-:Y:S02]  /*13c940*/  LOP3.LUT R39, R51, 0xffff, RZ, 0xc0, !PT ;  /* 0x0000ffff33277812 */ /* 0x002fe400078ec0ff */
[----:B0-----:R-:W-:-:S02]  /*13c950*/  LOP3.LUT R26, R53, 0xffff, RZ, 0xc0, !PT ;  /* 0x0000ffff351a7812 */ /* 0x001fc400078ec0ff */
[----:B------:R-:W-:Y:S02]  /*13c960*/  PRMT R29, R39, 0x3340, R0 ;  /* 0x00003340271d7816 */ /* 0x000fe40000000000 */
        /* <DEDUP_REMOVED lines=8> */
[----:B------:R-:W-:-:S02]  /*13c9f0*/  LOP3.LUT R26, R26, 0xffff, RZ, 0xc0, !PT ;  /* 0x0000ffff1a1a7812 */ /* 0x000fc400078ec0ff */
[----:B------:R-:W-:Y:S01]  /*13ca00*/  LOP3.LUT R27, R27, 0xffff, RZ, 0xc0, !PT ;  /* 0x0000ffff1b1b7812 */ /* 0x000fe200078ec0ff */
[----:B------:R-:W-:Y:S04]  /*13ca10*/  STL [R1+0x1f50], R36 ;  /* 0x001f502401007387 */ /* 0x000fe80000100800 */
[----:B------:R0:W-:Y:S01]  /*13ca20*/  STL.64 [R1+0xec8], R28 ;  /* 0x000ec81c01007387 */ /* 0x0001e20000100a00 */
[----:B------:R-:W-:Y:S02]  /*13ca30*/  PRMT R27, R27, 0x3340, R0 ;  /* 0x000033401b1b7816 */ /* 0x000fe40000000000 */
[----:B0-----:R-:W-:-:S05]  /*13ca40*/  PRMT R29, R25, 0x3340, R26 ;  /* 0x00003340191d7816 */ /* 0x001fca000000001a */
[----:B------:R-:W-:Y:S04]  /*13ca50*/  STL [R1+0x669c], R29 ;  /* 0x00669c1d01007387 */ /* 0x000fe80000100800 */
[----:B------:R0:W-:Y:S01]  /*13ca60*/  STL [R1+0x34c], R27 ;  /* 0x00034c1b01007387 */ /* 0x0001e20000100800 */
[----:B--2---:R-:W-:-:S03]  /*13ca70*/  LOP3.LUT R38, R46, 0xffff, RZ, 0xc0, !PT ;  /* 0x0000ffff2e267812 */ /* 0x004fc600078ec0ff */
[----:B------:R-:W2:Y:S01]  /*13ca80*/  LDL.LU R46, [R1+0x5250] ;  /* 0x00525000012e7983 */ /* 0x000ea20000300800 */
[----:B---3--:R-:W-:-:S03]  /*13ca90*/  LOP3.LUT R25, R20, 0xffff, RZ, 0xc0, !PT ;  /* 0x0000ffff14197812 */ /* 0x008fc600078ec0ff */
[----:B------:R-:W3:Y:S01]  /*13caa0*/  LDL.LU R20, [R1+0x51ac] ;  /* 0x0051ac0001147983 */ /* 0x000ee20000300800 */
[----:B------:R-:W-:-:S03]  /*13cab0*/  LOP3.LUT R36, R59, 0xffff, RZ, 0xc0, !PT ;  /* 0x0000ffff3b247812 */ /* 0x000fc600078ec0ff */
[----:B------:R-:W4:Y:S01]  /*13cac0*/  LDL.LU R59, [R1+0x51f4] ;  /* 0x0051f400013b7983 */ /* 0x000f220000300800 */
[----:B0-----:R-:W-:-:S03]  /*13cad0*/  LOP3.LUT R27, R34, 0xffff, RZ, 0xc0, !PT ;  /* 0x0000ffff221b7812 */ /* 0x001fc600078ec0ff */
[----:B------:R-:W4:Y:S01]  /*13cae0*/  LDL.LU R34, [R1+0x5254] ;  /* 0x0052540001227983 */ /* 0x000f220000300800 */
[----:B------:R-:W-:-:S03]  /*13caf0*/  LOP3.LUT R26, R24, 0xffff, RZ, 0xc0, !PT ;  /* 0x0000ffff181a7812 */ /* 0x000fc600078ec0ff */
[----:B------:R-:W4:Y:S01]  /*13cb00*/  LDL.LU R24, [R1+0x51b0] ;  /* 0x0051b00001187983 */ /* 0x000f220000300800 */
[----:B------:R-:W-:Y:S02]  /*13cb10*/  PRMT R39, R25, 0x3340, R0 ;  /* 0x0000334019277816 */ /* 0x000fe40000000000 */
[----:B------:R-:W-:Y:S02]  /*13cb20*/  PRMT R29, R38, 0x3340, R36 ;  /* 0x00003340261d7816 */ /* 0x000fe40000000024 */
[----:B------:R-:W-:Y:S02]  /*13cb30*/  LOP3.LUT R28, R55, 0xffff, RZ, 0xc0, !PT ;  /* 0x0000ffff371c7812 */ /* 0x000fe400078ec0ff */
[----:B------:R-:W-:Y:S02]  /*13cb40*/  PRMT R41, R29, 0x5410, R39 ;  /* 0x000054101d297816 */ /* 0x000fe40000000027 */
[----:B------:R-:W-:Y:S02]  /*13cb50*/  PRMT R39, R26, 0x3340, R0 ;  /* 0x000033401a277816 */ /* 0x000fe40000000000 */
[----:B------:R-:W-:-:S04]  /*13cb60*/  PRMT R29, R27, 0x3340, R28 ;  /* 0x000033401b1d7816 */ /* 0x000fc8000000001c */
[----:B------:R-:W-:Y:S01]  /*13cb70*/  PRMT R29, R29, 0x5410, R39 ;  /* 0x000054101d1d7816 */ /* 0x000fe20000000027 */
[----:B------:R-:W-:Y:S04]  /*13cb80*/  STL [R1+0x1f38], R41 ;  /* 0x001f382901007387 */ /* 0x000fe80000100800 */
[----:B------:R0:W-:Y:S04]  /*13cb90*/  STL [R1+0x1f34], R29 ;  /* 0x001f341d01007387 */ /* 0x0001e80000100800 */
[----:B------:R-:W4:Y:S01]  /*13cba0*/  LDL.LU R55, [R1+0x51f8] ;  /* 0x0051f80001377983 */ /* 0x000f220000300800 */
[----:B------:R-:W-:-:S02]  /*13cbb0*/  SHF.R.U32.HI R27, RZ, 0x8, R27 ;  /* 0x00000008ff1b7819 */ /* 0x000fc4000001161b */
[----:B------:R-:W-:Y:S02]  /*13cbc0*/  SHF.R.U32.HI R36, RZ, 0x8, R36 ;  /* 0x00000008ff247819 */ /* 0x000fe40000011624 */
[----:B------:R-:W-:Y:S02]  /*13cbd0*/  SHF.R.U32.HI R28, RZ, 0x8, R28 ;  /* 0x00000008ff1c7819 */ /* 0x000fe4000001161c */
[----:B0-----:R-:W-:Y:S02]  /*13cbe0*/  SHF.R.U32.HI R29, RZ, 0x8, R38 ;  /* 0x00000008ff1d7819 */ /* 0x001fe40000011626 */
[----:B------:R-:W-:Y:S02]  /*13cbf0*/  IADD3 R44, P1, R15, R17, RZ ;  /* 0x000000110f2c7210 */ /* 0x000fe40007f3e0ff */
[----:B------:R-:W-:Y:S02]  /*13cc00*/  LOP3.LUT R27, R27, 0xffff, RZ, 0xc0, !PT ;  /* 0x0000ffff1b1b7812 */ /* 0x000fe400078ec0ff */
[----:B------:R-:W-:-:S02]  /*13cc10*/  LOP3.LUT R29, R29, 0xffff, RZ, 0xc0, !PT ;  /* 0x0000ffff1d1d7812 */ /* 0x000fc400078ec0ff */
[----:B------:R-:W-:Y:S02]  /*13cc20*/  LOP3.LUT R36, R36, 0xffff, RZ, 0xc0, !PT ;  /* 0x0000ffff24247812 */ /* 0x000fe400078ec0ff */
[----:B------:R-:W-:Y:S01]  /*13cc30*/  LOP3.LUT R28, R28, 0xffff, RZ, 0xc0, !PT ;  /* 0x0000ffff1c1c7812 */ /* 0x000fe200078ec0ff */
[----:B------:R-:W-:Y:S01]  /*13cc40*/  IMAD.X R45, R35, 0x1, R58, P1 ;  /* 0x00000001232d7824 */ /* 0x000fe200008e063a */
[----:B------:R-:W-:Y:S02]  /*13cc50*/  SHF.R.U32.HI R26, RZ, 0x8, R26 ;  /* 0x00000008ff1a7819 */ /* 0x000fe4000001161a */
[----:B------:R-:W-:Y:S02]  /*13cc60*/  PRMT R36, R29, 0x3340, R36 ;  /* 0x000033401d247816 */ /* 0x000fe40000000024 */
[----:B------:R-:W-:Y:S02]  /*13cc70*/  PRMT R27, R27, 0x3340, R28 ;  /* 0x000033401b1b7816 */ /* 0x000fe4000000001c */
[----:B------:R-:W-:-:S02]  /*13cc80*/  SHF.R.U32.HI R25, RZ, 0x8, R25 ;  /* 0x00000008ff197819 */ /* 0x000fc40000011619 */
[----:B------:R-:W-:Y:S01]  /*13cc90*/  IADD3 R28, P1, R15, R61, RZ ;  /* 0x0000003d0f1c7210 */ /* 0x000fe20007f3e0ff */
[----:B------:R-:W-:Y:S01]  /*13cca0*/  STL.64 [R1+0xeb0], R44 ;  /* 0x000eb02c01007387 */ /* 0x000fe20000100a00 */
[----:B------:R-:W-:Y:S02]  /*13ccb0*/  LOP3.LUT R26, R26, 0xffff, RZ, 0xc0, !PT ;  /* 0x0000ffff1a1a7812 */ /* 0x000fe400078ec0ff */
[----:B------:R-:W-:Y:S01]  /*13ccc0*/  LOP3.LUT R25, R25, 0xffff, RZ, 0xc0, !PT ;  /* 0x0000ffff19197812 */ /* 0x000fe200078ec0ff */
[----:B------:R-:W-:Y:S01]  /*13ccd0*/  STL [R1+0x57c], R36 ;  /* 0x00057c2401007387 */ /* 0x000fe20000100800 */
[----:B------:R-:W-:-:S03]  /*13cce0*/  IMAD.X R29, R35, 0x1, R37, P1 ;  /* 0x00000001231d7824 */ /* 0x000fc600008e0625 */
[----:B------:R0:W-:Y:S04]  /*13ccf0*/  STL [R1+0x578], R27 ;  /* 0x0005781b01007387 */ /* 0x0001e80000100800 */
[----:B------:R2:W-:Y:S01]  /*13cd00*/  STL.64 [R1+0xec0], R28 ;  /* 0x000ec01c01007387 */ /* 0x0005e20000100a00 */
[--C-:B0-----:R-:W-:Y:S02]  /*13cd10*/  PRMT R27, R26, 0x3340, R0.reuse ;  /* 0x000033401a1b7816 */ /* 0x101fe40000000000 */
[----:B------:R-:W-:-:S03]  /*13cd20*/  PRMT R26, R25, 0x3340, R0 ;  /* 0x00003340191a7816 */ /* 0x000fc60000000000 */
[----:B------:R0:W-:Y:S04]  /*13cd30*/  STL [R1+0x348], R27 ;  /* 0x0003481b01007387 */ /* 0x0001e80000100800 */
[----:B------:R1:W-:Y:S01]  /*13cd40*/  STL [R1+0x344], R26 ;  /* 0x0003441a01007387 */ /* 0x0003e20000100800 */
[----:B--2---:R-:W-:-:S03]  /*13cd50*/  LOP3.LUT R29, R46, 0xffff, RZ, 0xc0, !PT ;  /* 0x0000ffff2e1d7812 */ /* 0x004fc600078ec0ff */
[----:B------:R-:W2:Y:S01]  /*13cd60*/  LDL.LU R46, [R1+0x5224] ;  /* 0x00522400012e7983 */ /* 0x000ea20000300800 */
[----:B---3--:R-:W-:-:S03]  /*13cd70*/  LOP3.LUT R25, R20, 0xffff, RZ, 0xc0, !PT ;  /* 0x0000ffff14197812 */ /* 0x008fc600078ec0ff */
[----:B------:R-:W3:Y:S01]  /*13cd80*/  LDL.LU R20, [R1+0x5184] ;  /* 0x0051840001147983 */ /* 0x000ee20000300800 */
[----:B----4-:R-:W-:-:S03]  /*13cd90*/  LOP3.LUT R36, R59, 0xffff, RZ, 0xc0, !PT ;  /* 0x0000ffff3b247812 */ /* 0x010fc600078ec0ff */
[----:B------:R-:W4:Y:S01]  /*13cda0*/  LDL.LU R59, [R1+0x51d0] ;  /* 0x0051d000013b7983 */ /* 0x000f220000300800 */
[----:B0-----:R-:W-:-:S03]  /*13cdb0*/  LOP3.LUT R27, R34, 0xffff, RZ, 0xc0, !PT ;  /* 0x0000ffff221b7812 */ /* 0x001fc600078ec0ff */
[----:B------:R-:W2:Y:S01]  /*13cdc0*/  LDL.LU R34, [R1+0x5228] ;  /* 0x0052280001227983 */ /* 0x000ea20000300800 */
[----:B-1----:R-:W-:-:S03]  /*13cdd0*/  LOP3.LUT R26, R24, 0xffff, RZ, 0xc0, !PT ;  /* 0x0000ffff181a7812 */ /* 0x002fc600078ec0ff */
[----:B------:R-:W2:Y:S01]  /*13cde0*/  LDL.LU R24, [R1+0x5188] ;  /* 0x0051880001187983 */ /* 0x000ea20000300800 */
[----:B------:R-:W-:Y:S02]  /*13cdf0*/  PRMT R39, R25, 0x3340, R0 ;  /* 0x0000334019277816 */ /* 0x000fe40000000000 */
[----:B------:R-:W-:-:S04]  /*13ce00*/  PRMT R38, R29, 0x3340, R36 ;  /* 0x000033401d267816 */ /* 0x000fc80000000024 */
[----:B------:R-:W-:-:S05]  /*13ce10*/  PRMT R41, R38, 0x5410, R39 ;  /* 0x0000541026297816 */ /* 0x000fca0000000027 */
[----:B------:R0:W-:Y:S01]  /*13ce20*/  STL [R1+0x1f0c], R41 ;  /* 0x001f0c2901007387 */ /* 0x0001e20000100800 */
[----:B------:R-:W-:Y:S02]  /*13ce30*/  PRMT R39, R26, 0x3340, R0 ;  /* 0x000033401a277816 */ /* 0x000fe40000000000 */
[----:B------:R-:W-:Y:S02]  /*13ce40*/  LOP3.LUT R28, R55, 0xffff, RZ, 0xc0, !PT ;  /* 0x0000ffff371c7812 */ /* 0x000fe400078ec0ff */
[----:B------:R-:W2:Y:S02]  /*13ce50*/  LDL.LU R55, [R1+0x51d4] ;  /* 0x0051d40001377983 */ /* 0x000ea40000300800 */
[--C-:B------:R-:W-:Y:S02]  /*13ce60*/  PRMT R38, R27, 0x3340, R28.reuse ;  /* 0x000033401b267816 */ /* 0x100fe4000000001c */
[----:B------:R-:W-:Y:S02]  /*13ce70*/  SHF.R.U32.HI R27, RZ, 0x8, R27 ;  /* 0x00000008ff1b7819 */ /* 0x000fe4000001161b */
[----:B------:R-:W-:-:S02]  /*13ce80*/  SHF.R.U32.HI R28, RZ, 0x8, R28 ;  /* 0x00000008ff1c7819 */ /* 0x000fc4000001161c */
[----:B0-----:R-:W-:Y:S02]  /*13ce90*/  PRMT R41, R38, 0x5410, R39 ;  /* 0x0000541026297816 */ /* 0x001fe40000000027 */
[----:B------:R-:W-:Y:S02]  /*13cea0*/  IADD3 R38, P1, R15, R30, RZ ;  /* 0x0000001e0f267210 */ /* 0x000fe40007f3e0ff */
[----:B------:R-:W-:Y:S02]  /*13ceb0*/  SHF.R.U32.HI R29, RZ, 0x8, R29 ;  /* 0x00000008ff1d7819 */ /* 0x000fe4000001161d */
[----:B------:R-:W-:Y:S02]  /*13cec0*/  SHF.R.U32.HI R36, RZ, 0x8, R36 ;  /* 0x00000008ff247819 */ /* 0x000fe40000011624 */
[----:B------:R-:W-:Y:S02]  /*13ced0*/  LOP3.LUT R27, R27, 0xffff, RZ, 0xc0, !PT ;  /* 0x0000ffff1b1b7812 */ /* 0x000fe400078ec0ff */
[----:B------:R-:W-:Y:S01]  /*13cee0*/  LOP3.LUT R28, R28, 0xffff, RZ, 0xc0, !PT ;  /* 0x0000ffff1c1c7812 */ /* 0x000fe200078ec0ff */
[----:B------:R-:W-:Y:S01]  /*13cef0*/  IMAD.X R39, R35, 0x1, R52, P1 ;  /* 0x0000000123277824 */ /* 0x000fe200008e0634 */
[----:B------:R-:W-:-:S02]  /*13cf00*/  LOP3.LUT R29, R29, 0xffff, RZ, 0xc0, !PT ;  /* 0x0000ffff1d1d7812 */ /* 0x000fc400078ec0ff */
[----:B------:R-:W-:Y:S02]  /*13cf10*/  LOP3.LUT R36, R36, 0xffff, RZ, 0xc0, !PT ;  /* 0x0000ffff24247812 */ /* 0x000fe400078ec0ff */
[----:B------:R-:W-:Y:S02]  /*13cf20*/  PRMT R27, R27, 0x3340, R28 ;  /* 0x000033401b1b7816 */ /* 0x000fe4000000001c */
[----:B------:R-:W-:Y:S02]  /*13cf30*/  IADD3 R28, P1, R15, R50, RZ ;  /* 0x000000320f1c7210 */ /* 0x000fe40007f3e0ff */
[----:B------:R-:W-:Y:S02]  /*13cf40*/  PRMT R36, R29, 0x3340, R36 ;  /* 0x000033401d247816 */ /* 0x000fe40000000024 */
[----:B------:R-:W-:Y:S01]  /*13cf50*/  SHF.R.U32.HI R26, RZ, 0x8, R26 ;  /* 0x00000008ff1a7819 */ /* 0x000fe2000001161a */
[----:B------:R-:W-:Y:S01]  /*13cf60*/  IMAD.X R29, R35, 0x1, R16, P1 ;  /* 0x00000001231d7824 */ /* 0x000fe200008e0610 */
[----:B------:R-:W-:Y:S01]  /*13cf70*/  SHF.R.U32.HI R25, RZ, 0x8, R25 ;  /* 0x00000008ff197819 */ /* 0x000fe20000011619 */
[----:B------:R-:W-:Y:S01]  /*13cf80*/  STL [R1+0x1f00], R41 ;  /* 0x001f002901007387 */ /* 0x000fe20000100800 */
[----:B------:R-:W-:-:S02]  /*13cf90*/  LOP3.LUT R26, R26, 0xffff, RZ, 0xc0, !PT ;  /* 0x0000ffff1a1a7812 */ /* 0x000fc400078ec0ff */
[----:B------:R-:W-:Y:S01]  /*13cfa0*/  LOP3.LUT R25, R25, 0xffff, RZ, 0xc0, !PT ;  /* 0x0000ffff19197812 */ /* 0x000fe200078ec0ff */
[----:B------:R-:W-:Y:S04]  /*13cfb0*/  STL.64 [R1+0xe98], R38 ;  /* 0x000e982601007387 */ /* 0x000fe80000100a00 */
[----:B------:R-:W-:Y:S04]  /*13cfc0*/  STL [R1+0x538], R36 ;  /* 0x0005382401007387 */ /* 0x000fe80000100800 */
[----:B------:R0:W-:Y:S04]  /*13cfd0*/  STL [R1+0x534], R27 ;  /* 0x0005341b01007387 */ /* 0x0001e80000100800 */
[----:B------:R1:W-:Y:S01]  /*13cfe0*/  STL.64 [R1+0xea8], R28 ;  /* 0x000ea81c01007387 */ /* 0x0003e20000100a00 */
[----:B0-----:R-:W-:-:S02]  /*13cff0*/  PRMT R27, R25, 0x3340, R0 ;  /* 0x00003340191b7816 */ /* 0x001fc40000000000 */
[----:B-1----:R-:W-:-:S05]  /*13d000*/  PRMT R28, R26, 0x3340, R0 ;  /* 0x000033401a1c7816 */ /* 0x002fca0000000000 */
[----:B------:R-:W-:Y:S04]  /*13d010*/  STL [R1+0x340], R28 ;  /* 0x0003401c01007387 */ /* 0x000fe80000100800 */
[----:B------:R4:W-:Y:S01]  /*13d020*/  STL [R1+0x33c], R27 ;  /* 0x00033c1b01007387 */ /* 0x0009e20000100800 */
[----:B---3--:R-:W-:Y:S02]  /*13d030*/  LOP3.LUT R25, R20, 0xffff, RZ, 0xc0, !PT ;  /* 0x0000ffff14197812 */ /* 0x008fe400078ec0ff */
[----:B----4-:R-:W-:Y:S02]  /*13d040*/  LOP3.LUT R27, R59, 0xffff, RZ, 0xc0, !PT ;  /* 0x0000ffff3b1b7812 */ /* 0x010fe400078ec0ff */
[----:B------:R-:W3:Y:S01]  /*13d050*/  LDL.LU R59, [R1+0x535c] ;  /* 0x00535c00013b7983 */ /* 0x000ee20000300800 */
[----:B--2---:R-:W-:-:S03]  /*13d060*/  LOP3.LUT R28, R34, 0xffff, RZ, 0xc0, !PT ;  /* 0x0000ffff221c7812 */ /* 0x004fc600078ec0ff */
[----:B------:R-:W2:Y:S01]  /*13d070*/  LDL.LU R34, [R1+0x5324] ;  /* 0x0053240001227983 */ /* 0x000ea20000300800 */
[----:B------:R-:W-:-:S03]  /*13d080*/  LOP3.LUT R20, R24, 0xffff, RZ, 0xc0, !PT ;  /* 0x0000ffff18147812 */ /* 0x000fc600078ec0ff */
[----:B------:R-:W4:Y:S01]  /*13d090*/  LDL.LU R24, [R1+0x530c] ;  /* 0x00530c0001187983 */ /* 0x000f220000300800 */
[----:B------:R-:W-:Y:S02]  /*13d0a0*/  LOP3.LUT R26, R46, 0xffff, RZ, 0xc0, !PT ;  /* 0x0000ffff2e1a7812 */ /* 0x000fe400078ec0ff */
[----:B------:R-:W-:Y:S02]  /*13d0b0*/  PRMT R38, R25, 0x3340, R0 ;  /* 0x0000334019267816 */ /* 0x000fe40000000000 */
[----:B------:R-:W-:-:S04]  /*13d0c0*/  PRMT R36, R26, 0x3340, R27 ;  /* 0x000033401a247816 */ /* 0x000fc8000000001b */
[----:B------:R-:W-:Y:S02]  /*13d0d0*/  PRMT R39, R36, 0x5410, R38 ;  /* 0x0000541024277816 */ /* 0x000fe40000000026 */
[----:B------:R-:W-:Y:S02]  /*13d0e0*/  PRMT R38, R20, 0x3340, R0 ;  /* 0x0000334014267816 */ /* 0x000fe40000000000 */
[----:B------:R-:W-:-:S04]  /*13d0f0*/  LOP3.LUT R29, R55, 0xffff, RZ, 0xc0, !PT ;  /* 0x0000ffff371d7812 */ /* 0x000fc800078ec0ff */
[--C-:B------:R-:W-:Y:S02]  /*13d100*/  PRMT R36, R28, 0x3340, R29.reuse ;  /* 0x000033401c247816 */ /* 0x100fe4000000001d */
[----:B------:R-:W-:Y:S02]  /*13d110*/  SHF.R.U32.HI R28, RZ, 0x8, R28 ;  /* 0x00000008ff1c7819 */ /* 0x000fe4000001161c */
[----:B------:R-:W-:Y:S02]  /*13d120*/  PRMT R36, R36, 0x5410, R38 ;  /* 0x0000541024247816 */ /* 0x000fe40000000026 */
[----:B------:R-:W-:Y:S02]  /*13d130*/  IADD3 R38, P1, R15, R19, RZ ;  /* 0x000000130f267210 */ /* 0x000fe40007f3e0ff */
[----:B------:R-:W-:Y:S01]  /*13d140*/  SHF.R.U32.HI R29, RZ, 0x8, R29 ;  /* 0x00000008ff1d7819 */ /* 0x000fe2000001161d */
[----:B------:R0:W-:Y:S01]  /*13d150*/  STL [R1+0x1eec], R39 ;  /* 0x001eec2701007387 */ /* 0x0001e20000100800 */
[----:B------:R-:W-:-:S02]  /*13d160*/  LOP3.LUT R28, R28, 0xffff, RZ, 0xc0, !PT ;  /* 0x0000ffff1c1c7812 */ /* 0x000fc400078ec0ff */
[----:B------:R-:W-:Y:S02]  /*13d170*/  LOP3.LUT R29, R29, 0xffff, RZ, 0xc0, !PT ;  /* 0x0000ffff1d1d7812 */ /* 0x000fe400078ec0ff */
[----:B------:R-:W-:Y:S02]  /*13d180*/  SHF.R.U32.HI R26, RZ, 0x8, R26 ;  /* 0x00000008ff1a7819 */ /* 0x000fe4000001161a */
[----:B------:R-:W-:Y:S01]  /*13d190*/  SHF.R.U32.HI R27, RZ, 0x8, R27 ;  /* 0x00000008ff1b7819 */ /* 0x000fe2000001161b */
[----:B0-----:R-:W-:Y:S01]  /*13d1a0*/  IMAD.X R39, R35, 0x1, R23, P1 ;  /* 0x0000000123277824 */ /* 0x001fe200008e0617 */
[----:B------:R-:W-:Y:S01]  /*13d1b0*/  PRMT R28, R28, 0x3340, R29 ;  /* 0x000033401c1c7816 */ /* 0x000fe2000000001d */
[----:B------:R-:W-:Y:S01]  /*13d1c0*/  STL [R1+0x1ee8], R36 ;  /* 0x001ee82401007387 */ /* 0x000fe20000100800 */
[----:B------:R-:W-:Y:S02]  /*13d1d0*/  LOP3.LUT R26, R26, 0xffff, RZ, 0xc0, !PT ;  /* 0x0000ffff1a1a7812 */ /* 0x000fe400078ec0ff */
[----:B------:R-:W-:Y:S01]  /*13d1e0*/  LOP3.LUT R27, R27, 0xffff, RZ, 0xc0, !PT ;  /* 0x0000ffff1b1b7812 */ /* 0x000fe200078ec0ff */
[----:B------:R-:W-:Y:S01]  /*13d1f0*/  STL.64 [R1+0xe78], R38 ;  /* 0x000e782601007387 */ /* 0x000fe20000100a00 */
[----:B------:R-:W-:-:S03]  /*13d200*/  SHF.R.U32.HI R25, RZ, 0x8, R25 ;  /* 0x00000008ff197819 */ /* 0x000fc60000011619 */
[----:B------:R-:W4:Y:S04]  /*13d210*/  LDL.LU R47, [R1+0x5364] ;  /* 0x00536400012f7983 */ /* 0x000f280000300800 */
[----:B------:R-:W4:Y:S04]  /*13d220*/  LDL.LU R51, [R1+0x5330] ;  /* 0x0053300001337983 */ /* 0x000f280000300800 */
[----:B------:R0:W-:Y:S01]  /*13d230*/  STL [R1+0x530], R28 ;  /* 0x0005301c01007387 */ /* 0x0001e20000100800 */
[----:B------:R-:W-:Y:S02]  /*13d240*/  SHF.R.U32.HI R20, RZ, 0x8, R20 ;  /* 0x00000008ff147819 */ /* 0x000fe40000011614 */
[----:B------:R-:W-:Y:S01]  /*13d250*/  LOP3.LUT R25, R25, 0xffff, RZ, 0xc0, !PT ;  /* 0x0000ffff19197812 */ /* 0x000fe200078ec0ff */
[----:B------:R-:W4:Y:S01]  /*13d260*/  LDL.LU R53, [R1+0x5314] ;  /* 0x0053140001357983 */ /* 0x000f220000300800 */
[----:B0-----:R-:W-:-:S02]  /*13d270*/  PRMT R28, R26, 0x3340, R27 ;  /* 0x000033401a1c7816 */ /* 0x001fc4000000001b */
[----:B------:R-:W-:Y:S02]  /*13d280*/  IADD3 R26, P1, R15, R21, RZ ;  /* 0x000000150f1a7210 */ /* 0x000fe40007f3e0ff */
[----:B------:R-:W-:Y:S02]  /*13d290*/  LOP3.LUT R20, R20, 0xffff, RZ, 0xc0, !PT ;  /* 0x0000ffff14147812 */ /* 0x000fe400078ec0ff */
[--C-:B------:R-:W-:Y:S01]  /*13d2a0*/  PRMT R25, R25, 0x3340, R0.reuse ;  /* 0x0000334019197816 */ /* 0x100fe20000000000 */
[----:B------:R-:W-:Y:S01]  /*13d2b0*/  IMAD.X R27, R35, 0x1, R33, P1 ;  /* 0x00000001231b7824 */ /* 0x000fe200008e0621 */
[----:B------:R0:W-:Y:S01]  /*13d2c0*/  STL [R1+0x52c], R28 ;  /* 0x00052c1c01007387 */ /* 0x0001e20000100800 */
[----:B------:R-:W-:-:S03]  /*13d2d0*/  PRMT R20, R20, 0x3340, R0 ;  /* 0x0000334014147816 */ /* 0x000fc60000000000 */
[----:B------:R3:W-:Y:S04]  /*13d2e0*/  STL.64 [R1+0xe90], R26 ;  /* 0x000e901a01007387 */ /* 0x0007e80000100a00 */
[----:B------:R2:W-:Y:S04]  /*13d2f0*/  STL [R1+0x338], R25 ;  /* 0x0003381901007387 */ /* 0x0005e80000100800 */
[----:B------:R1:W-:Y:S01]  /*13d300*/  STL [R1+0x334], R20 ;  /* 0x0003341401007387 */ /* 0x0003e20000100800 */
[----:B0-----:R-:W-:-:S05]  /*13d310*/  IADD3 R28, P1, R15, R11, RZ ;  /* 0x0000000b0f1c7210 */ /* 0x001fca0007f3e0ff */
[----:B------:R-:W-:Y:S01]  /*13d320*/  IMAD.X R29, R35, 0x1, R13, P1 ;  /* 0x00000001231d7824 */ /* 0x000fe200008e060d */
[----:B---3--:R-:W-:Y:S02]  /*13d330*/  LOP3.LUT R26, R59, 0xffff, RZ, 0xc0, !PT ;  /* 0x0000ffff3b1a7812 */ /* 0x008fe400078ec0ff */
[----:B--2---:R-:W-:Y:S02]  /*13d340*/  LOP3.LUT R25, R34, 0xffff, RZ, 0xc0, !PT ;  /* 0x0000ffff22197812 */ /* 0x004fe400078ec0ff */
[----:B----4-:R-:W-:Y:S02]  /*13d350*/  LOP3.LUT R27, R24, 0xffff, RZ, 0xc0, !PT ;  /* 0x0000ffff181b7812 */ /* 0x010fe400078ec0ff */
[----:B------:R-:W-:Y:S02]  /*13d360*/  PRMT R24, R25, 0x3340, R0 ;  /* 0x0000334019187816 */ /* 0x000fe40000000000 */
[----:B-1----:R-:W-:-:S04]  /*13d370*/  PRMT R20, R26, 0x3340, R27 ;  /* 0x000033401a147816 */ /* 0x002fc8000000001b */
[----:B------:R-:W-:Y:S02]  /*13d380*/  PRMT R20, R20, 0x5410, R24 ;  /* 0x0000541014147816 */ /* 0x000fe40000000018 */
[----:B------:R-:W2:Y:S04]  /*13d390*/  LDL.LU R24, [R1+0x5344] ;  /* 0x0053440001187983 */ /* 0x000ea80000300800 */
[----:B------:R-:W3:Y:S04]  /*13d3a0*/  LDL.LU R46, [R1+0x5308] ;  /* 0x00530800012e7983 */ /* 0x000ee80000300800 */
[----:B------:R0:W-:Y:S04]  /*13d3b0*/  STL [R1+0x1ee4], R20 ;  /* 0x001ee41401007387 */ /* 0x0001e80000100800 */
[----:B0-----:R-:W4:Y:S04]  /*13d3c0*/  LDL.LU R20, [R1+0x52e8] ;  /* 0x0052e80001147983 */ /* 0x001f280000300800 */
[----:B------:R-:W4:Y:S04]  /*13d3d0*/  LDL.LU R55, [R1+0x5310] ;  /* 0x0053100001377983 */ /* 0x000f280000300800 */
[----:B------:R0:W-:Y:S04]  /*13d3e0*/  STL.64 [R1+0xe70], R28 ;  /* 0x000e701c01007387 */ /* 0x0001e80000100a00 */
[----:B------:R-:W4:Y:S04]  /*13d3f0*/  LDL.LU R59, [R1+0x5348] ;  /* 0x00534800013b7983 */ /* 0x000f280000300800 */
[----:B------:R-:W4:Y:S01]  /*13d400*/  LDL.LU R34, [R1+0x52f0] ;  /* 0x0052f00001227983 */ /* 0x000f220000300800 */
[----:B------:R-:W-:-:S02]  /*13d410*/  SHF.R.U32.HI R26, RZ, 0x8, R26 ;  /* 0x00000008ff1a7819 */ /* 0x000fc4000001161a */
[----:B------:R-:W-:Y:S02]  /*13d420*/  SHF.R.U32.HI R27, RZ, 0x8, R27 ;  /* 0x00000008ff1b7819 */ /* 0x000fe4000001161b */
[----:B------:R-:W-:Y:S02]  /*13d430*/  LOP3.LUT R26, R26, 0xffff, RZ, 0xc0, !PT ;  /* 0x0000ffff1a1a7812 */ /* 0x000fe400078ec0ff */
[----:B------:R-:W-:-:S04]  /*13d440*/  LOP3.LUT R27, R27, 0xffff, RZ, 0xc0, !PT ;  /* 0x0000ffff1b1b7812 */ /* 0x000fc800078ec0ff */
[----:B0-----:R-:W-:Y:S02]  /*13d450*/  PRMT R28, R26, 0x3340, R27 ;  /* 0x000033401a1c7816 */ /* 0x001fe4000000001b */
[----:B------:R-:W-:-:S03]  /*13d460*/  LOP3.LUT R27, R47, 0xffff, RZ, 0xc0, !PT ;  /* 0x0000ffff2f1b7812 */ /* 0x000fc600078ec0ff */
[----:B------:R0:W-:Y:S01]  /*13d470*/  STL [R1+0x528], R28 ;  /* 0x0005281c01007387 */ /* 0x0001e20000100800 */
[----:B------:R-:W-:Y:S02]  /*13d480*/  LOP3.LUT R26, R51, 0xffff, RZ, 0xc0, !PT ;  /* 0x0000ffff331a7812 */ /* 0x000fe400078ec0ff */
[----:B------:R-:W-:Y:S02]  /*13d490*/  IADD3 R38, P1, R15, R12, RZ ;  /* 0x0000000c0f267210 */ /* 0x000fe40007f3e0ff */
[----:B0-----:R-:W-:-:S04]  /*13d4a0*/  LOP3.LUT R28, R53, 0xffff, RZ, 0xc0, !PT ;  /* 0x0000ffff351c7812 */ /* 0x001fc800078ec0ff */
[--C-:B------:R-:W-:Y:S02]  /*13d4b0*/  PRMT R29, R27, 0x3340, R28.reuse ;  /* 0x000033401b1d7816 */ /* 0x100fe4000000001c */
[----:B------:R-:W-:Y:S02]  /*13d4c0*/  SHF.R.U32.HI R27, RZ, 0x8, R27 ;  /* 0x00000008ff1b7819 */ /* 0x000fe4000001161b */
[----:B------:R-:W-:Y:S02]  /*13d4d0*/  SHF.R.U32.HI R28, RZ, 0x8, R28 ;  /* 0x00000008ff1c7819 */ /* 0x000fe4000001161c */
[----:B------:R-:W-:Y:S02]  /*13d4e0*/  PRMT R36, R26, 0x3340, R0 ;  /* 0x000033401a247816 */ /* 0x000fe40000000000 */
[----:B------:R-:W-:Y:S02]  /*13d4f0*/  LOP3.LUT R27, R27, 0xffff, RZ, 0xc0, !PT ;  /* 0x0000ffff1b1b7812 */ /* 0x000fe400078ec0ff */
[----:B------:R-:W-:Y:S01]  /*13d500*/  LOP3.LUT R28, R28, 0xffff, RZ, 0xc0, !PT ;  /* 0x0000ffff1c1c7812 */ /* 0x000fe200078ec0ff */
[----:B------:R-:W-:Y:S01]  /*13d510*/  IMAD.X R39, R35, 0x1, R14, P1 ;  /* 0x0000000123277824 */ /* 0x000fe200008e060e */
[----:B------:R-:W-:-:S02]  /*13d520*/  PRMT R29, R29, 0x5410, R36 ;  /* 0x000054101d1d7816 */ /* 0x000fc40000000024 */
[----:B------:R-:W-:Y:S02]  /*13d530*/  SHF.R.U32.HI R26, RZ, 0x8, R26 ;  /* 0x00000008ff1a7819 */ /* 0x000fe4000001161a */
[----:B------:R-:W-:Y:S01]  /*13d540*/  PRMT R27, R27, 0x3340, R28 ;  /* 0x000033401b1b7816 */ /* 0x000fe2000000001c */
[----:B------:R-:W-:Y:S01]  /*13d550*/  STL [R1+0x1ee0], R29 ;  /* 0x001ee01d01007387 */ /* 0x000fe20000100800 */
[----:B------:R-:W-:Y:S02]  /*13d560*/  SHF.R.U32.HI R25, RZ, 0x8, R25 ;  /* 0x00000008ff197819 */ /* 0x000fe40000011619 */
[----:B------:R-:W-:Y:S01]  /*13d570*/  LOP3.LUT R26, R26, 0xffff, RZ, 0xc0, !PT ;  /* 0x0000ffff1a1a7812 */ /* 0x000fe200078ec0ff */
[----:B------:R-:W-:Y:S01]  /*13d580*/  STL.64 [R1+0xe68], R38 ;  /* 0x000e682601007387 */ /* 0x000fe20000100a00 */
[----:B------:R-:W-:-:S03]  /*13d590*/  LOP3.LUT R25, R25, 0xffff, RZ, 0xc0, !PT ;  /* 0x0000ffff19197812 */ /* 0x000fc600078ec0ff */
[----:B------:R0:W-:Y:S02]  /*13d5a0*/  STL [R1+0x524], R27 ;  /* 0x0005241b01007387 */ /* 0x0001e40000100800 */
[--C-:B0-----:R-:W-:Y:S02]  /*13d5b0*/  PRMT R27, R26, 0x3340, R0.reuse ;  /* 0x000033401a1b7816 */ /* 0x101fe40000000000 */
[----:B------:R-:W-:-:S03]  /*13d5c0*/  PRMT R26, R25, 0x3340, R0 ;  /* 0x00003340191a7816 */ /* 0x000fc60000000000 */
[----:B------:R-:W-:Y:S04]  /*13d5d0*/  STL [R1+0x330], R27 ;  /* 0x0003301b01007387 */ /* 0x000fe80000100800 */
[----:B------:R0:W-:Y:S01]  /*13d5e0*/  STL [R1+0x32c], R26 ;  /* 0x00032c1a01007387 */ /* 0x0001e20000100800 */
[----:B--2---:R-:W-:Y:S02]  /*13d5f0*/  LOP3.LUT R24, R24, 0xffff, RZ, 0xc0, !PT ;  /* 0x0000ffff18187812 */ /* 0x004fe400078ec0ff */
[----:B---3--:R-:W-:-:S04]  /*13d600*/  LOP3.LUT R25, R46, 0xffff, RZ, 0xc0, !PT ;  /* 0x0000ffff2e197812 */ /* 0x008fc800078ec0ff */
[----:B0-----:R-:W-:Y:S02]  /*13d610*/  PRMT R26, R25, 0x3340, R0 ;  /* 0x00003340191a7816 */ /* 0x001fe40000000000 */
[----:B----4-:R-:W-:-:S04]  /*13d620*/  LOP3.LUT R27, R20, 0xffff, RZ, 0xc0, !PT ;  /* 0x0000ffff141b7812 */ /* 0x010fc800078ec0ff */
[----:B------:R-:W-:-:S04]  /*13d630*/  PRMT R20, R24, 0x3340, R27 ;  /* 0x0000334018147816 */ /* 0x000fc8000000001b */
[----:B------:R-:W-:Y:S02]  /*13d640*/  PRMT R20, R20, 0x5410, R26 ;  /* 0x0000541014147816 */ /* 0x000fe4000000001a */
[----:B------:R-:W-:Y:S02]  /*13d650*/  LOP3.LUT R26, R55, 0xffff, RZ, 0xc0, !PT ;  /* 0x0000ffff371a7812 */ /* 0x000fe400078ec0ff */
[----:B------:R-:W-:Y:S01]  /*13d660*/  LOP3.LUT R28, R59, 0xffff, RZ, 0xc0, !PT ;  /* 0x0000ffff3b1c7812 */ /* 0x000fe200078ec0ff */
[----:B------:R0:W-:Y:S01]  /*13d670*/  STL [R1+0x1ecc], R20 ;  /* 0x001ecc1401007387 */ /* 0x0001e20000100800 */
[----:B------:R-:W-:-:S03]  /*13d680*/  LOP3.LUT R29, R34, 0xffff, RZ, 0xc0, !PT ;  /* 0x0000ffff221d7812 */ /* 0x000fc600078ec0ff */
[----:B------:R-:W2:Y:S01]  /*13d690*/  LDL.LU R51, [R1+0x450] ;  /* 0x0004500001337983 */ /* 0x000ea20000300800 */
[----:B------:R-:W-:-:S03]  /*13d6a0*/  PRMT R34, R26, 0x3340, R0 ;  /* 0x000033401a227816 */ /* 0x000fc60000000000 */
[----:B------:R-:W3:Y:S01]  /*13d6b0*/  LDL.LU R53, [R1+0x394] ;  /* 0x0003940001357983 */ /* 0x000ee20000300800 */
[----:B0-----:R-:W-:Y:S01]  /*13d6c0*/  VIADD R20, R15, UR6 ;  /* 0x000000060f147c36 */ /* 0x001fe20008000000 */
[----:B------:R-:W-:Y:S01]  /*13d6d0*/  PRMT R15, R28, 0x3340, R29 ;  /* 0x000033401c0f7816 */ /* 0x000fe2000000001d */
[----:B------:R-:W-:-:S03]  /*13d6e0*/  ULDC UR6, c[0x0][0x248] ;  /* 0x0000920000067ab9 */ /* 0x000fc60000000800 */
[----:B------:R-:W-:-:S05]  /*13d6f0*/  PRMT R15, R15, 0x5410, R34 ;  /* 0x000054100f0f7816 */ /* 0x000fca0000000022 */
[----:B------:R0:W-:Y:S04]  /*13d700*/  STL [R1+0x1ec8], R15 ;  /* 0x001ec80f01007387 */ /* 0x0001e80000100800 */
[----:B------:R-:W4:Y:S04]  /*13d710*/  LDL.LU R46, [R1+0x3cc] ;  /* 0x0003cc00012e7983 */ /* 0x000f280000300800 */
[----:B------:R-:W4:Y:S04]  /*13d720*/  LDL.LU R55, [R1+0x44c] ;  /* 0x00044c0001377983 */ /* 0x000f280000300800 */
[----:B------:R-:W4:Y:S04]  /*13d730*/  LDL.LU R34, [R1+0x390] ;  /* 0x0003900001227983 */ /* 0x000f280000300800 */
[----:B------:R-:W4:Y:S01]  /*13d740*/  LDL.LU R59, [R1+0x3c8] ;  /* 0x0003c800013b7983 */ /* 0x000f220000300800 */
[----:B------:R-:W-:-:S02]  /*13d750*/  SHF.R.U32.HI R28, RZ, 0x8, R28 ;  /* 0x00000008ff1c7819 */ /* 0x000fc4000001161c */
[----:B------:R-:W-:Y:S02]  /*13d760*/  SHF.R.U32.HI R29, RZ, 0x8, R29 ;  /* 0x00000008ff1d7819 */ /* 0x000fe4000001161d */
[----:B0-----:R-:W-:Y:S02]  /*13d770*/  SHF.R.S32.HI R15, RZ, 0x1f, R20 ;  /* 0x0000001fff0f7819 */ /* 0x001fe40000011414 */
[----:B------:R-:W-:Y:S02]  /*13d780*/  IADD3 R38, P1, R20, R8, RZ ;  /* 0x0000000814267210 */ /* 0x000fe40007f3e0ff */
[----:B------:R-:W-:Y:S02]  /*13d790*/  LOP3.LUT R28, R28, 0xffff, RZ, 0xc0, !PT ;  /* 0x0000ffff1c1c7812 */ /* 0x000fe400078ec0ff */
[----:B------:R-:W-:Y:S02]  /*13d7a0*/  LOP3.LUT R29, R29, 0xffff, RZ, 0xc0, !PT ;  /* 0x0000ffff1d1d7812 */ /* 0x000fe400078ec0ff */
[----:B------:R-:W-:-:S02]  /*13d7b0*/  SHF.R.U32.HI R24, RZ, 0x8, R24 ;  /* 0x00000008ff187819 */ /* 0x000fc40000011618 */
[----:B------:R-:W-:Y:S01]  /*13d7c0*/  SHF.R.U32.HI R27, RZ, 0x8, R27 ;  /* 0x00000008ff1b7819 */ /* 0x000fe2000001161b */
[----:B------:R-:W-:Y:S01]  /*13d7d0*/  IMAD.X R39, R15, 0x1, R32, P1 ;  /* 0x000000010f277824 */ /* 0x000fe200008e0620 */
[----:B------:R-:W-:Y:S02]  /*13d7e0*/  PRMT R28, R28, 0x3340, R29 ;  /* 0x000033401c1c7816 */ /* 0x000fe4000000001d */
[----:B------:R-:W-:Y:S02]  /*13d7f0*/  LOP3.LUT R24, R24, 0xffff, RZ, 0xc0, !PT ;  /* 0x0000ffff18187812 */ /* 0x000fe400078ec0ff */
[----:B------:R-:W-:Y:S01]  /*13d800*/  LOP3.LUT R27, R27, 0xffff, RZ, 0xc0, !PT ;  /* 0x0000ffff1b1b7812 */ /* 0x000fe200078ec0ff */
[----:B------:R-:W-:Y:S03]  /*13d810*/  STL.64 [R1+0xe80], R38 ;  /* 0x000e802601007387 */ /* 0x000fe60000100a00 */
[----:B------:R-:W-:Y:S01]  /*13d820*/  PRMT R24, R24, 0x3340, R27 ;  /* 0x0000334018187816 */ /* 0x000fe2000000001b */
[----:B------:R0:W-:Y:S01]  /*13d830*/  STL [R1+0x520], R28 ;  /* 0x0005201c01007387 */ /* 0x0001e20000100800 */
[----:B------:R-:W-:-:S03]  /*13d840*/  SHF.R.U32.HI R25, RZ, 0x8, R25 ;  /* 0x00000008ff197819 */ /* 0x000fc60000011619 */
[----:B------:R1:W-:Y:S01]  /*13d850*/  STL [R1+0x51c], R24 ;  /* 0x00051c1801007387 */ /* 0x0003e20000100800 */
[----:B0-----:R-:W-:-:S03]  /*13d860*/  VIADD R28, R20, UR6 ;  /* 0x00000006141c7c36 */ /* 0x001fc60008000000 */
[----:B------:R0:W-:Y:S01]  /*13d870*/  STL [R1+0x66a0], R8 ;  /* 0x0066a00801007387 */ /* 0x0001e20000100800 */
[----:B------:R-:W-:Y:S01]  /*13d880*/  LOP3.LUT R25, R25, 0xffff, RZ, 0xc0, !PT ;  /* 0x0000ffff19197812 */ /* 0x000fe200078ec0ff */
[----:B------:R-:W-:Y:S01]  /*13d890*/  ULDC UR6, c[0x0][0x228] ;  /* 0x00008a0000067ab9 */ /* 0x000fe20000000800 */
[----:B------:R-:W-:Y:S02]  /*13d8a0*/  IADD3 R38, P1, R28, R8, RZ ;  /* 0x000000081c267210 */ /* 0x000fe40007f3e0ff */
[----:B-1----:R-:W-:Y:S02]  /*13d8b0*/  SHF.R.S32.HI R24, RZ, 0x1f, R28 ;  /* 0x0000001fff187819 */ /* 0x002fe4000001141c */
[----:B0-----:R-:W-:-:S03]  /*13d8c0*/  SHF.R.U32.HI R8, RZ, 0x8, R26 ;  /* 0x00000008ff087819 */ /* 0x001fc6000001161a */
[----:B------:R-:W-:Y:S01]  /*13d8d0*/  IMAD.X R39, R24, 0x1, R32, P1 ;  /* 0x0000000118277824 */ /* 0x000fe200008e0620 */
[----:B------:R-:W-:Y:S02]  /*13d8e0*/  LOP3.LUT R8, R8, 0xffff, RZ, 0xc0, !PT ;  /* 0x0000ffff08087812 */ /* 0x000fe400078ec0ff */
[--C-:B------:R-:W-:Y:S02]  /*13d8f0*/  PRMT R26, R25, 0x3340, R0.reuse ;  /* 0x00003340191a7816 */ /* 0x100fe40000000000 */
[----:B------:R-:W-:Y:S01]  /*13d900*/  PRMT R25, R8, 0x3340, R0 ;  /* 0x0000334008197816 */ /* 0x000fe20000000000 */
[----:B------:R-:W-:Y:S04]  /*13d910*/  STL.64 [R1+0xed8], R38 ;  /* 0x000ed82601007387 */ /* 0x000fe80000100a00 */
[----:B------:R-:W-:Y:S04]  /*13d920*/  STL [R1+0x328], R26 ;  /* 0x0003281a01007387 */ /* 0x000fe80000100800 */
[----:B------:R0:W-:Y:S01]  /*13d930*/  STL [R1+0x324], R25 ;  /* 0x0003241901007387 */ /* 0x0001e20000100800 */
[----:B--2---:R-:W-:-:S02]  /*13d940*/  LOP3.LUT R29, R51, 0xffff, RZ, 0xc0, !PT ;  /* 0x0000ffff331d7812 */ /* 0x004fc400078ec0ff */
[----:B---3--:R-:W-:-:S04]  /*13d950*/  LOP3.LUT R8, R53, 0xffff, RZ, 0xc0, !PT ;  /* 0x0000ffff35087812 */ /* 0x008fc800078ec0ff */
[----:B------:R-:W-:Y:S02]  /*13d960*/  PRMT R35, R8, 0x3340, R0 ;  /* 0x0000334008237816 */ /* 0x000fe40000000000 */
[----:B----4-:R-:W-:Y:S02]  /*13d970*/  LOP3.LUT R27, R46, 0xffff, RZ, 0xc0, !PT ;  /* 0x0000ffff2e1b7812 */ /* 0x010fe400078ec0ff */
[----:B------:R-:W-:Y:S02]  /*13d980*/  LOP3.LUT R32, R55, 0xffff, RZ, 0xc0, !PT ;  /* 0x0000ffff37207812 */ /* 0x000fe400078ec0ff */
[----:B0-----:R-:W-:Y:S02]  /*13d990*/  LOP3.LUT R25, R34, 0xffff, RZ, 0xc0, !PT ;  /* 0x0000ffff22197812 */ /* 0x001fe400078ec0ff */
[----:B------:R-:W-:Y:S02]  /*13d9a0*/  PRMT R34, R29, 0x3340, R27 ;  /* 0x000033401d227816 */ /* 0x000fe4000000001b */
[----:B------:R-:W-:-:S02]  /*13d9b0*/  LOP3.LUT R26, R59, 0xffff, RZ, 0xc0, !PT ;  /* 0x0000ffff3b1a7812 */ /* 0x000fc400078ec0ff */
[----:B------:R-:W-:Y:S02]  /*13d9c0*/  PRMT R36, R34, 0x5410, R35 ;  /* 0x0000541022247816 */ /* 0x000fe40000000023 */
[----:B------:R-:W-:Y:S02]  /*13d9d0*/  PRMT R35, R25, 0x3340, R0 ;  /* 0x0000334019237816 */ /* 0x000fe40000000000 */
[----:B------:R-:W-:Y:S01]  /*13d9e0*/  PRMT R34, R32, 0x3340, R26 ;  /* 0x0000334020227816 */ /* 0x000fe2000000001a */
[----:B------:R0:W-:Y:S03]  /*13d9f0*/  STL [R1+0x1ec4], R36 ;  /* 0x001ec42401007387 */ /* 0x0001e60000100800 */
[----:B------:R-:W-:Y:S01]  /*13da00*/  PRMT R34, R34, 0x5410, R35 ;  /* 0x0000541022227816 */ /* 0x000fe20000000023 */
[----:B0-----:R-:W2:Y:S04]  /*13da10*/  LDL.LU R36, [R1+0x270] ;  /* 0x0002700001247983 */ /* 0x001ea80000300800 */
[----:B------:R-:W2:Y:S04]  /*13da20*/  LDL.LU R38, [R1+0xdb8] ;  /* 0x000db80001267983 */ /* 0x000ea80000300800 */
[----:B------:R0:W-:Y:S02]  /*13da30*/  STL [R1+0x1ec0], R34 ;  /* 0x001ec02201007387 */ /* 0x0001e40000100800 */
[----:B0-----:R-:W-:-:S05]  /*13da40*/  IADD3 R34, P1, R20, R10, RZ ;  /* 0x0000000a14227210 */ /* 0x001fca0007f3e0ff */
[----:B------:R-:W-:-:S05]  /*13da50*/  IMAD.X R35, R15, 0x1, R9, P1 ;  /* 0x000000010f237824 */ /* 0x000fca00008e0609 */
[----:B------:R0:W-:Y:S01]  /*13da60*/  STL.64 [R1+0xe60], R34 ;  /* 0x000e602201007387 */ /* 0x0001e20000100a00 */
[----:B------:R-:W-:Y:S02]  /*13da70*/  SHF.R.U32.HI R29, RZ, 0x8, R29 ;  /* 0x00000008ff1d7819 */ /* 0x000fe4000001161d */
[----:B0-----:R-:W-:-:S05]  /*13da80*/  IADD3 R34, P1, R28, R10, RZ ;  /* 0x0000000a1c227210 */ /* 0x001fca0007f3e0ff */
[----:B------:R-:W-:Y:S01]  /*13da90*/  IMAD.X R35, R24, 0x1, R9, P1 ;  /* 0x0000000118237824 */ /* 0x000fe200008e0609 */
[----:B------:R-:W-:Y:S02]  /*13daa0*/  SHF.R.U32.HI R10, RZ, 0x8, R32 ;  /* 0x00000008ff0a7819 */ /* 0x000fe40000011620 */
[----:B------:R-:W-:Y:S02]  /*13dab0*/  SHF.R.U32.HI R9, RZ, 0x8, R27 ;  /* 0x00000008ff097819 */ /* 0x000fe4000001161b */
[----:B------:R0:W-:Y:S01]  /*13dac0*/  STL.64 [R1+0xeb8], R34 ;  /* 0x000eb82201007387 */ /* 0x0001e20000100a00 */
[----:B------:R-:W-:Y:S02]  /*13dad0*/  SHF.R.U32.HI R27, RZ, 0x8, R26 ;  /* 0x00000008ff1b7819 */ /* 0x000fe4000001161a */
[----:B------:R-:W-:Y:S02]  /*13dae0*/  LOP3.LUT R26, R10, 0xffff, RZ, 0xc0, !PT ;  /* 0x0000ffff0a1a7812 */ /* 0x000fe400078ec0ff */
[----:B------:R-:W-:-:S02]  /*13daf0*/  LOP3.LUT R10, R29, 0xffff, RZ, 0xc0, !PT ;  /* 0x0000ffff1d0a7812 */ /* 0x000fc400078ec0ff */
[----:B------:R-:W-:Y:S01]  /*13db00*/  LOP3.LUT R9, R9, 0xffff, RZ, 0xc0, !PT ;  /* 0x0000ffff09097812 */ /* 0x000fe200078ec0ff */
[----:B0-----:R-:W3:Y:S04]  /*13db10*/  LDL.LU R35, [R1+0x268] ;  /* 0x0002680001237983 */ /* 0x001ee80000300800 */
[----:B------:R-:W3:Y:S01]  /*13db20*/  LDL.LU R47, [R1+0xdb0] ;  /* 0x000db000012f7983 */ /* 0x000ee20000300800 */
[----:B------:R-:W-:-:S03]  /*13db30*/  PRMT R9, R10, 0x3340, R9 ;  /* 0x000033400a097816 */ /* 0x000fc60000000009 */
[----:B------:R-:W4:Y:S04]  /*13db40*/  LDL.LU R32, [R1+0x244] ;  /* 0x0002440001207983 */ /* 0x000f280000300800 */
[----:B------:R-:W4:Y:S04]  /*13db50*/  LDL.LU R51, [R1+0xdb4] ;  /* 0x000db40001337983 */ /* 0x000f280000300800 */
[----:B------:R0:W-:Y:S04]  /*13db60*/  STL [R1+0x50c], R9 ;  /* 0x00050c0901007387 */ /* 0x0001e80000100800 */
[----:B------:R-:W4:Y:S04]  /*13db70*/  LDL.LU R53, [R1+0x230] ;  /* 0x0002300001357983 */ /* 0x000f280000300800 */
[----:B------:R-:W4:Y:S04]  /*13db80*/  LDL.LU R46, [R1+0xda8] ;  /* 0x000da800012e7983 */ /* 0x000f280000300800 */
[----:B------:R-:W4:Y:S04]  /*13db90*/  LDL.LU R55, [R1+0x418] ;  /* 0x0004180001377983 */ /* 0x000f280000300800 */
[----:B------:R-:W4:Y:S04]  /*13dba0*/  LDL.LU R59, [R1+0x318] ;  /* 0x00031800013b7983 */ /* 0x000f280000300800 */
[----:B------:R-:W4:Y:S01]  /*13dbb0*/  LDL.LU R34, [R1+0x3a8] ;  /* 0x0003a80001227983 */ /* 0x000f220000300800 */
[----:B------:R-:W-:-:S04]  /*13dbc0*/  LOP3.LUT R27, R27, 0xffff, RZ, 0xc0, !PT ;  /* 0x0000ffff1b1b7812 */ /* 0x000fc800078ec0ff */
[----:B0-----:R-:W-:Y:S02]  /*13dbd0*/  PRMT R9, R26, 0x3340, R27 ;  /* 0x000033401a097816 */ /* 0x001fe4000000001b */
[----:B------:R-:W-:-:S05]  /*13dbe0*/  IADD3 R26, P1, R20, R7, RZ ;  /* 0x00000007141a7210 */ /* 0x000fca0007f3e0ff */
[--C-:B------:R-:W-:Y:S01]  /*13dbf0*/  IMAD.X R27, R15, 0x1, R48.reuse, P1 ;  /* 0x000000010f1b7824 */ /* 0x100fe200008e0630 */
[----:B------:R0:W-:Y:S04]  /*13dc00*/  STL [R1+0x508], R9 ;  /* 0x0005080901007387 */ /* 0x0001e80000100800 */
[----:B------:R1:W-:Y:S01]  /*13dc10*/  STL.64 [R1+0xe58], R26 ;  /* 0x000e581a01007387 */ /* 0x0003e20000100a00 */
[----:B0-----:R-:W-:Y:S02]  /*13dc20*/  SHF.R.U32.HI R9, RZ, 0x8, R25 ;  /* 0x00000008ff097819 */ /* 0x001fe40000011619 */
[----:B-1----:R-:W-:Y:S01]  /*13dc30*/  IADD3 R26, P1, R28, R7, RZ ;  /* 0x000000071c1a7210 */ /* 0x002fe20007f3e0ff */
[----:B------:R-:W-:Y:S04]  /*13dc40*/  STL [R1+0x66a4], R7 ;  /* 0x0066a40701007387 */ /* 0x000fe80000100800 */
[----:B------:R-:W-:Y:S01]  /*13dc50*/  IMAD.X R27, R24, 0x1, R48, P1 ;  /* 0x00000001181b7824 */ /* 0x000fe200008e0630 */
[----:B------:R-:W-:-:S04]  /*13dc60*/  LOP3.LUT R9, R9, 0xffff, RZ, 0xc0, !PT ;  /* 0x0000ffff09097812 */ /* 0x000fc800078ec0ff */
[----:B------:R0:W-:Y:S01]  /*13dc70*/  STL.64 [R1+0xea0], R26 ;  /* 0x000ea01a01007387 */ /* 0x0001e20000100a00 */
[----:B------:R-:W-:Y:S02]  /*13dc80*/  PRMT R9, R9, 0x3340, R0 ;  /* 0x0000334009097816 */ /* 0x000fe40000000000 */
[----:B0-----:R-:W-:-:S03]  /*13dc90*/  IADD3 R26, P1, R20, R6, RZ ;  /* 0x00000006141a7210 */ /* 0x001fc60007f3e0ff */
[----:B------:R0:W-:Y:S02]  /*13dca0*/  STL [R1+0x320], R9 ;  /* 0x0003200901007387 */ /* 0x0001e40000100800 */
[----:B------:R-:W-:Y:S01]  /*13dcb0*/  IMAD.X R27, R15, 0x1, R5, P1 ;  /* 0x000000010f1b7824 */ /* 0x000fe200008e0605 */
[----:B0-----:R-:W-:-:S04]  /*13dcc0*/  SHF.R.U32.HI R9, RZ, 0x8, R8 ;  /* 0x00000008ff097819 */ /* 0x001fc80000011608 */
[----:B------:R-:W-:-:S04]  /*13dcd0*/  LOP3.LUT R9, R9, 0xffff, RZ, 0xc0, !PT ;  /* 0x0000ffff09097812 */ /* 0x000fc800078ec0ff */
[----:B------:R-:W-:Y:S02]  /*13dce0*/  PRMT R8, R9, 0x3340, R0 ;  /* 0x0000334009087816 */ /* 0x000fe40000000000 */
[----:B--2---:R-:W-:-:S05]  /*13dcf0*/  PRMT R7, R38, 0x5410, R36 ;  /* 0x0000541026077816 */ /* 0x004fca0000000024 */
[----:B------:R-:W-:Y:S04]  /*13dd00*/  STL [R1+0x1e20], R7 ;  /* 0x001e200701007387 */ /* 0x000fe80000100800 */
[----:B------:R0:W-:Y:S04]  /*13dd10*/  STL.64 [R1+0xe48], R26 ;  /* 0x000e481a01007387 */ /* 0x0001e80000100a00 */
[----:B------:R1:W-:Y:S01]  /*13dd20*/  STL [R1+0x66a8], R6 ;  /* 0x0066a80601007387 */ /* 0x0003e20000100800 */
[----:B0-----:R-:W-:-:S03]  /*13dd30*/  IADD3 R26, P1, R28, R6, RZ ;  /* 0x000000061c1a7210 */ /* 0x001fc60007f3e0ff */
[----:B------:R3:W-:Y:S02]  /*13dd40*/  STL [R1+0x66ac], R5 ;  /* 0x0066ac0501007387 */ /* 0x0007e40000100800 */
[----:B------:R-:W-:Y:S01]  /*13dd50*/  IMAD.X R27, R24, 0x1, R5, P1 ;  /* 0x00000001181b7824 */ /* 0x000fe200008e0605 */
[----:B-1----:R-:W-:-:S05]  /*13dd60*/  IADD3 R6, P1, R20, R4, RZ ;  /* 0x0000000414067210 */ /* 0x002fca0007f3e0ff */
[----:B------:R-:W-:Y:S01]  /*13dd70*/  IMAD.X R7, R15, 0x1, R3, P1 ;  /* 0x000000010f077824 */ /* 0x000fe200008e0603 */
[----:B------:R-:W-:Y:S04]  /*13dd80*/  STL.64 [R1+0xe88], R26 ;  /* 0x000e881a01007387 */ /* 0x000fe80000100a00 */
[----:B------:R-:W-:Y:S01]  /*13dd90*/  STL [R1+0x31c], R8 ;  /* 0x00031c0801007387 */ /* 0x000fe20000100800 */
[----:B---3--:R-:W-:-:S05]  /*13dda0*/  PRMT R5, R47, 0x5410, R35 ;  /* 0x000054102f057816 */ /* 0x008fca0000000023 */
[----:B------:R-:W-:Y:S04]  /*13ddb0*/  STL [R1+0x1e0c], R5 ;  /* 0x001e0c0501007387 */ /* 0x000fe80000100800 */
[----:B------:R0:W-:Y:S04]  /*13ddc0*/  STL.64 [R1+0xe30], R6 ;  /* 0x000e300601007387 */ /* 0x0001e80000100a00 */
[----:B------:R4:W-:Y:S01]  /*13ddd0*/  STL [R1+0x66b0], R4 ;  /* 0x0066b00401007387 */ /* 0x0009e20000100800 */
[----:B0-----:R-:W-:-:S03]  /*13dde0*/  IADD3 R6, P1, R28, R4, RZ ;  /* 0x000000041c067210 */ /* 0x001fc60007f3e0ff */
[----:B------:R0:W-:Y:S01]  /*13ddf0*/  STL [R1+0x66b4], R3 ;  /* 0x0066b40301007387 */ /* 0x0001e20000100800 */
[----:B----4-:R-:W-:Y:S01]  /*13de00*/  PRMT R4, R46, 0x5410, R53 ;  /* 0x000054102e047816 */ /* 0x010fe20000000035 */
[----:B------:R-:W-:Y:S01]  /*13de10*/  IMAD.X R7, R24, 0x1, R3, P1 ;  /* 0x0000000118077824 */ /* 0x000fe200008e0603 */
[----:B0-----:R-:W-:-:S04]  /*13de20*/  PRMT R3, R51, 0x5410, R32 ;  /* 0x0000541033037816 */ /* 0x001fc80000000020 */
[----:B------:R-:W-:Y:S01]  /*13de30*/  STL.64 [R1+0xe50], R6 ;  /* 0x000e500601007387 */ /* 0x000fe20000100a00 */
[----:B------:R-:W-:-:S03]  /*13de40*/  LOP3.LUT R5, R55, 0xffff, RZ, 0xc0, !PT ;  /* 0x0000ffff37057812 */ /* 0x000fc600078ec0ff */
[----:B------:R0:W-:Y:S04]  /*13de50*/  STL [R1+0x1e08], R3 ;  /* 0x001e080301007387 */ /* 0x0001e80000100800 */
[----:B------:R1:W-:Y:S04]  /*13de60*/  STL [R1+0x1e04], R4 ;  /* 0x001e040401007387 */ /* 0x0003e80000100800 */
[----:B------:R-:W2:Y:S01]  /*13de70*/  LDL.LU R27, [R1+0x26c] ;  /* 0x00026c00011b7983 */ /* 0x000ea20000300800 */
[----:B0-----:R-:W-:-:S03]  /*13de80*/  LOP3.LUT R3, R59, 0xffff, RZ, 0xc0, !PT ;  /* 0x0000ffff3b037812 */ /* 0x001fc600078ec0ff */
[----:B------:R-:W2:Y:S01]  /*13de90*/  LDL.LU R45, [R1+0xdac] ;  /* 0x000dac00012d7983 */ /* 0x000ea20000300800 */
[----:B-1----:R-:W-:-:S03]  /*13dea0*/  LOP3.LUT R4, R34, 0xffff, RZ, 0xc0, !PT ;  /* 0x0000ffff22047812 */ /* 0x002fc600078ec0ff */
[----:B------:R-:W3:Y:S01]  /*13deb0*/  LDL.LU R48, [R1+0x23c] ;  /* 0x00023c0001307983 */ /* 0x000ee20000300800 */
[----:B------:R-:W-:Y:S02]  /*13dec0*/  PRMT R9, R3, 0x3340, R0 ;  /* 0x0000334003097816 */ /* 0x000fe40000000000 */
[----:B------:R-:W-:Y:S01]  /*13ded0*/  PRMT R10, R5, 0x3340, R4 ;  /* 0x00003340050a7816 */ /* 0x000fe20000000004 */
[----:B------:R-:W3:Y:S03]  /*13dee0*/  LDL.LU R36, [R1+0xda4] ;  /* 0x000da40001247983 */ /* 0x000ee60000300800 */
[----:B------:R-:W-:Y:S01]  /*13def0*/  PRMT R6, R10, 0x5410, R9 ;  /* 0x000054100a067816 */ /* 0x000fe20000000009 */
[----:B------:R-:W4:Y:S04]  /*13df00*/  LDL.LU R38, [R1+0x238] ;  /* 0x0002380001267983 */ /* 0x000f280000300800 */
        /* <DEDUP_REMOVED lines=10> */
[----:B0-----:R-:W-:-:S05]  /*13dfb0*/  IADD3 R6, P1, R20, R2, RZ ;  /* 0x0000000214067210 */ /* 0x001fca0007f3e0ff */
[----:B------:R-:W-:-:S05]  /*13dfc0*/  IMAD.X R7, R15, 0x1, R0, P1 ;  /* 0x000000010f077824 */ /* 0x000fca00008e0600 */
[----:B------:R0:W-:Y:S04]  /*13dfd0*/  STL.64 [R1+0xe40], R6 ;  /* 0x000e400601007387 */ /* 0x0001e80000100a00 */
[----:B------:R1:W-:Y:S01]  /*13dfe0*/  STL [R1+0x66b8], R2 ;  /* 0x0066b80201007387 */ /* 0x0003e20000100800 */
[----:B------:R-:W-:Y:S02]  /*13dff0*/  SHF.R.U32.HI R10, RZ, 0x8, R5 ;  /* 0x00000008ff0a7819 */ /* 0x000fe40000011605 */
[----:B------:R-:W-:Y:S02]  /*13e000*/  SHF.R.U32.HI R9, RZ, 0x8, R4 ;  /* 0x00000008ff097819 */ /* 0x000fe40000011604 */
[----:B0-----:R-:W-:Y:S02]  /*13e010*/  IADD3 R6, P1, R28, R2, RZ ;  /* 0x000000021c067210 */ /* 0x001fe40007f3e0ff */
[----:B-1----:R-:W-:-:S04]  /*13e020*/  SHF.R.U32.HI R2, RZ, 0x8, R3 ;  /* 0x00000008ff027819 */ /* 0x002fc80000011603 */
[----:B------:R-:W-:Y:S01]  /*13e030*/  LOP3.LUT R2, R2, 0xffff, RZ, 0xc0, !PT ;  /* 0x0000ffff02027812 */ /* 0x000fe200078ec0ff */
[--C-:B------:R-:W-:Y:S01]  /*13e040*/  IMAD.X R7, R24, 0x1, R0.reuse, P1 ;  /* 0x0000000118077824 */ /* 0x100fe200008e0600 */
[----:B------:R-:W-:Y:S02]  /*13e050*/  LOP3.LUT R10, R10, 0xffff, RZ, 0xc0, !PT ;  /* 0x0000ffff0a0a7812 */ /* 0x000fe400078ec0ff */
[----:B------:R-:W-:Y:S02]  /*13e060*/  LOP3.LUT R9, R9, 0xffff, RZ, 0xc0, !PT ;  /* 0x0000ffff09097812 */ /* 0x000fe400078ec0ff */
[----:B------:R-:W-:Y:S02]  /*13e070*/  PRMT R4, R2, 0x3340, R0 ;  /* 0x0000334002047816 */ /* 0x000fe40000000000 */
[----:B------:R-:W-:Y:S02]  /*13e080*/  IADD3 R2, P1, R20, R57, RZ ;  /* 0x0000003914027210 */ /* 0x000fe40007f3e0ff */
[----:B------:R-:W-:Y:S01]  /*13e090*/  PRMT R5, R10, 0x3340, R9 ;  /* 0x000033400a057816 */ /* 0x000fe20000000009 */
[----:B------:R-:W-:Y:S02]  /*13e0a0*/  STL.64 [R1+0xe38], R6 ;  /* 0x000e380601007387 */ /* 0x000fe40000100a00 */
[----:B------:R-:W-:-:S02]  /*13e0b0*/  IMAD.X R3, R15, 0x1, R54, P1 ;  /* 0x000000010f037824 */ /* 0x000fc400008e0636 */
[----:B------:R-:W-:Y:S04]  /*13e0c0*/  STL [R1+0x500], R5 ;  /* 0x0005000501007387 */ /* 0x000fe80000100800 */
[----:B------:R-:W-:Y:S04]  /*13e0d0*/  STL [R1+0x318], R4 ;  /* 0x0003180401007387 */ /* 0x000fe80000100800 */
[----:B------:R0:W-:Y:S02]  /*13e0e0*/  STL.64 [R1+0xe28], R2 ;  /* 0x000e280201007387 */ /* 0x0001e40000100a00 */
[----:B0-----:R-:W-:-:S02]  /*13e0f0*/  IADD3 R2, P1, R28, R57, RZ ;  /* 0x000000391c027210 */ /* 0x001fc40007f3e0ff */
[----:B------:R-:W4:Y:S03]  /*13e100*/  LDL.LU R57, [R1+0x691c] ;  /* 0x00691c0001397983 */ /* 0x000f260000300800 */
[----:B------:R-:W-:Y:S02]  /*13e110*/  IMAD.X R3, R24, 0x1, R54, P1 ;  /* 0x0000000118037824 */ /* 0x000fe400008e0636 */
[----:B------:R-:W4:Y:S04]  /*13e120*/  LDL.LU R54, [R1+0x6918] ;  /* 0x0069180001367983 */ /* 0x000f280000300800 */
[----:B------:R0:W-:Y:S02]  /*13e130*/  STL.64 [R1+0xe20], R2 ;  /* 0x000e200201007387 */ /* 0x0001e40000100a00 */
[----:B0-----:R-:W-:-:S05]  /*13e140*/  IADD3 R2, P1, R20, R22, RZ ;  /* 0x0000001614027210 */ /* 0x001fca0007f3e0ff */
[----:B------:R-:W-:Y:S01]  /*13e150*/  IMAD.X R3, R15, 0x1, R18, P1 ;  /* 0x000000010f037824 */ /* 0x000fe200008e0612 */
[----:B--2---:R-:W-:Y:S02]  /*13e160*/  PRMT R5, R45, 0x5410, R27 ;  /* 0x000054102d057816 */ /* 0x004fe4000000001b */
[----:B---3--:R-:W-:-:S03]  /*13e170*/  PRMT R4, R36, 0x5410, R48 ;  /* 0x0000541024047816 */ /* 0x008fc60000000030 */
[----:B------:R-:W-:Y:S04]  /*13e180*/  STL [R1+0x1e00], R5 ;  /* 0x001e000501007387 */ /* 0x000fe80000100800 */
[----:B------:R-:W-:Y:S04]  /*13e190*/  STL [R1+0x1dec], R4 ;  /* 0x001dec0401007387 */ /* 0x000fe80000100800 */
[----:B------:R0:W-:Y:S02]  /*13e1a0*/  STL.64 [R1+0xe18], R2 ;  /* 0x000e180201007387 */ /* 0x0001e40000100a00 */
[----:B0-----:R-:W-:-:S02]  /*13e1b0*/  IADD3 R2, P1, R28, R22, RZ ;  /* 0x000000161c027210 */ /* 0x001fc40007f3e0ff */
[----:B------:R-:W2:Y:S03]  /*13e1c0*/  LDL.LU R22, [R1+0x6914] ;  /* 0x0069140001167983 */ /* 0x000ea60000300800 */
[----:B------:R-:W-:Y:S01]  /*13e1d0*/  IMAD.X R3, R24, 0x1, R18, P1 ;  /* 0x0000000118037824 */ /* 0x000fe200008e0612 */
[----:B----4-:R-:W-:Y:S01]  /*13e1e0*/  LOP3.LUT R6, R51, 0xffff, RZ, 0xc0, !PT ;  /* 0x0000ffff33067812 */ /* 0x010fe200078ec0ff */
[----:B------:R-:W3:Y:S01]  /*13e1f0*/  LDL.LU R18, [R1+0x6910] ;  /* 0x0069100001127983 */ /* 0x000ee20000300800 */
[----:B------:R-:W-:Y:S02]  /*13e200*/  LOP3.LUT R29, R53, 0xffff, RZ, 0xc0, !PT ;  /* 0x0000ffff351d7812 */ /* 0x000fe400078ec0ff */
[----:B------:R-:W-:Y:S01]  /*13e210*/  LOP3.LUT R5, R46, 0xffff, RZ, 0xc0, !PT ;  /* 0x0000ffff2e057812 */ /* 0x000fe200078ec0ff */
[----:B------:R0:W-:Y:S01]  /*13e220*/  STL.64 [R1+0xe10], R2 ;  /* 0x000e100201007387 */ /* 0x0001e20000100a00 */
[----:B------:R-:W-:-:S02]  /*13e230*/  PRMT R9, R29, 0x3340, R0 ;  /* 0x000033401d097816 */ /* 0x000fc40000000000 */
[----:B------:R-:W-:-:S04]  /*13e240*/  PRMT R10, R6, 0x3340, R5 ;  /* 0x00003340060a7816 */ /* 0x000fc80000000005 */
[----:B------:R-:W-:Y:S02]  /*13e250*/  PRMT R7, R10, 0x5410, R9 ;  /* 0x000054100a077816 */ /* 0x000fe40000000009 */
[----:B0-----:R-:W-:Y:S02]  /*13e260*/  PRMT R3, R35, 0x5410, R38 ;  /* 0x0000541023037816 */ /* 0x001fe40000000026 */
[----:B------:R-:W-:-:S03]  /*13e270*/  PRMT R2, R32, 0x5410, R47 ;  /* 0x0000541020027816 */ /* 0x000fc6000000002f */
[----:B------:R-:W-:Y:S04]  /*13e280*/  STL [R1+0x1de8], R3 ;  /* 0x001de80301007387 */ /* 0x000fe80000100800 */
[----:B------:R0:W-:Y:S04]  /*13e290*/  STL [R1+0x1de4], R2 ;  /* 0x001de40201007387 */ /* 0x0001e80000100800 */
[----:B------:R-:W-:Y:S04]  /*13e2a0*/  STL [R1+0x688c], R29 ;  /* 0x00688c1d01007387 */ /* 0x000fe80000100800 */
[----:B------:R-:W4:Y:S04]  /*13e2b0*/  LDL.LU R35, [R1+0x250] ;  /* 0x0002500001237983 */ /* 0x000f280000300800 */
[----:B------:R-:W4:Y:S04]  /*13e2c0*/  LDL.LU R47, [R1+0x4ec] ;  /* 0x0004ec00012f7983 */ /* 0x000f280000300800 */
[----:B------:R1:W-:Y:S04]  /*13e2d0*/  STL [R1+0x1ea8], R7 ;  /* 0x001ea80701007387 */ /* 0x0003e80000100800 */
[----:B------:R-:W2:Y:S04]  /*13e2e0*/  LDL.LU R32, [R1+0x248] ;  /* 0x0002480001207983 */ /* 0x000ea80000300800 */
[----:B------:R-:W2:Y:S01]  /*13e2f0*/  LDL.LU R51, [R1+0xd9c] ;  /* 0x000d9c0001337983 */ /* 0x000ea20000300800 */
[----:B0-----:R-:W-:-:S02]  /*13e300*/  LOP3.LUT R2, R59, 0xffff, RZ, 0xc0, !PT ;  /* 0x0000ffff3b027812 */ /* 0x001fc400078ec0ff */
[----:B------:R-:W-:Y:S01]  /*13e310*/  LOP3.LUT R4, R34, 0xffff, RZ, 0xc0, !PT ;  /* 0x0000ffff22047812 */ /* 0x000fe200078ec0ff */
[----:B------:R-:W3:Y:S04]  /*13e320*/  LDL.LU R53, [R1+0x518c] ;  /* 0x00518c0001357983 */ /* 0x000ee80000300800 */
[----:B------:R-:W3:Y:S04]  /*13e330*/  LDL.LU R59, [R1+0x890] ;  /* 0x00089000013b7983 */ /* 0x000ee80000300800 */
[----:B------:R-:W3:Y:S01]  /*13e340*/  LDL.LU R34, [R1+0x5144] ;  /* 0x0051440001227983 */ /* 0x000ee20000300800 */
[----:B------:R-:W-:-:S02]  /*13e350*/  LOP3.LUT R3, R55, 0xffff, RZ, 0xc0, !PT ;  /* 0x0000ffff37037812 */ /* 0x000fc400078ec0ff */
[-C--:B------:R-:W-:Y:S02]  /*13e360*/  IADD3 R26, P1, R20, R17.reuse, RZ ;  /* 0x00000011141a7210 */ /* 0x080fe40007f3e0ff */
[----:B------:R-:W-:Y:S02]  /*13e370*/  PRMT R9, R2, 0x3340, R0 ;  /* 0x0000334002097816 */ /* 0x000fe40000000000 */
[----:B------:R-:W-:Y:S01]  /*13e380*/  PRMT R10, R3, 0x3340, R4 ;  /* 0x00003340030a7816 */ /* 0x000fe20000000004 */
[----:B------:R-:W-:Y:S01]  /*13e390*/  IMAD.X R27, R15, 0x1, R58, P1 ;  /* 0x000000010f1b7824 */ /* 0x000fe200008e063a */
[----:B------:R-:W-:Y:S02]  /*13e3a0*/  IADD3 R8, P1, R28, R17, RZ ;  /* 0x000000111c087210 */ /* 0x000fe40007f3e0ff */
[----:B-1----:R-:W-:-:S03]  /*13e3b0*/  PRMT R7, R10, 0x5410, R9 ;  /* 0x000054100a077816 */ /* 0x002fc60000000009 */
[----:B------:R-:W-:Y:S02]  /*13e3c0*/  IMAD.X R9, R24, 0x1, R58, P1 ;  /* 0x0000000118097824 */ /* 0x000fe400008e063a */
[----:B------:R-:W-:Y:S04]  /*13e3d0*/  STL [R1+0x1ea4], R7 ;  /* 0x001ea40701007387 */ /* 0x000fe80000100800 */
[----:B------:R-:W3:Y:S04]  /*13e3e0*/  LDL.LU R17, [R1+0x690c] ;  /* 0x00690c0001117983 */ /* 0x000ee80000300800 */
[----:B------:R-:W-:Y:S04]  /*13e3f0*/  STL.64 [R1+0xe08], R26 ;  /* 0x000e081a01007387 */ /* 0x000fe80000100a00 */
[----:B------:R0:W-:Y:S04]  /*13e400*/  STL.64 [R1+0xe00], R8 ;  /* 0x000e000801007387 */ /* 0x0001e80000100a00 */
[----:B------:R-:W3:Y:S04]  /*13e410*/  LDL.LU R46, [R1+0x264] ;  /* 0x00026400012e7983 */ /* 0x000ee80000300800 */
[----:B------:R-:W3:Y:S01]  /*13e420*/  LDL.LU R58, [R1+0xd98] ;  /* 0x000d9800013a7983 */ /* 0x000ee20000300800 */
[----:B------:R-:W-:-:S02]  /*13e430*/  SHF.R.U32.HI R3, RZ, 0x8, R3 ;  /* 0x00000008ff037819 */ /* 0x000fc40000011603 */
[----:B------:R-:W-:Y:S02]  /*13e440*/  SHF.R.U32.HI R4, RZ, 0x8, R4 ;  /* 0x00000008ff047819 */ /* 0x000fe40000011604 */
[----:B------:R-:W-:Y:S02]  /*13e450*/  SHF.R.U32.HI R10, RZ, 0x8, R6 ;  /* 0x00000008ff0a7819 */ /* 0x000fe40000011606 */
[----:B0-----:R-:W-:Y:S02]  /*13e460*/  SHF.R.U32.HI R9, RZ, 0x8, R5 ;  /* 0x00000008ff097819 */ /* 0x001fe40000011605 */
[----:B------:R-:W-:Y:S02]  /*13e470*/  LOP3.LUT R3, R3, 0xffff, RZ, 0xc0, !PT ;  /* 0x0000ffff03037812 */ /* 0x000fe400078ec0ff */
[----:B------:R-:W-:Y:S02]  /*13e480*/  LOP3.LUT R4, R4, 0xffff, RZ, 0xc0, !PT ;  /* 0x0000ffff04047812 */ /* 0x000fe400078ec0ff */
[----:B------:R-:W-:-:S02]  /*13e490*/  LOP3.LUT R10, R10, 0xffff, RZ, 0xc0, !PT ;  /* 0x0000ffff0a0a7812 */ /* 0x000fc400078ec0ff */
[----:B------:R-:W-:Y:S02]  /*13e4a0*/  LOP3.LUT R9, R9, 0xffff, RZ, 0xc0, !PT ;  /* 0x0000ffff09097812 */ /* 0x000fe400078ec0ff */
[----:B------:R-:W-:Y:S02]  /*13e4b0*/  PRMT R3, R3, 0x3340, R4 ;  /* 0x0000334003037816 */ /* 0x000fe40000000004 */
[----:B------:R-:W-:Y:S02]  /*13e4c0*/  IADD3 R4, P1, R20, R61, RZ ;  /* 0x0000003d14047210 */ /* 0x000fe40007f3e0ff */
[----:B------:R-:W-:-:S03]  /*13e4d0*/  PRMT R26, R10, 0x3340, R9 ;  /* 0x000033400a1a7816 */ /* 0x000fc60000000009 */
[----:B------:R-:W-:Y:S02]  /*13e4e0*/  IMAD.X R5, R15, 0x1, R37, P1 ;  /* 0x000000010f057824 */ /* 0x000fe400008e0625 */
[----:B------:R-:W-:Y:S04]  /*13e4f0*/  STL [R1+0x66bc], R26 ;  /* 0x0066bc1a01007387 */ /* 0x000fe80000100800 */
[----:B------:R-:W-:Y:S04]  /*13e500*/  STL [R1+0x4f4], R3 ;  /* 0x0004f40301007387 */ /* 0x000fe80000100800 */
[----:B------:R0:W-:Y:S04]  /*13e510*/  STL.64 [R1+0xdf8], R4 ;  /* 0x000df80401007387 */ /* 0x0001e80000100a00 */
[----:B------:R-:W3:Y:S01]  /*13e520*/  LDL.LU R55, [R1+0x260] ;  /* 0x0002600001377983 */ /* 0x000ee20000300800 */
[----:B0-----:R-:W-:-:S03]  /*13e530*/  IADD3 R4, P1, R28, R61, RZ ;  /* 0x0000003d1c047210 */ /* 0x001fc60007f3e0ff */
[----:B------:R-:W3:Y:S02]  /*13e540*/  LDL.LU R61, [R1+0xd90] ;  /* 0x000d9000013d7983 */ /* 0x000ee40000300800 */
[----:B------:R-:W-:Y:S02]  /*13e550*/  IMAD.X R5, R24, 0x1, R37, P1 ;  /* 0x0000000118057824 */ /* 0x000fe400008e0625 */
[----:B------:R-:W3:Y:S04]  /*13e560*/  LDL.LU R37, [R1+0x6908] ;  /* 0x0069080001257983 */ /* 0x000ee80000300800 */
[----:B------:R2:W-:Y:S01]  /*13e570*/  STL.64 [R1+0xdf0], R4 ;  /* 0x000df00401007387 */ /* 0x0005e20000100a00 */
[----:B------:R-:W-:-:S05]  /*13e580*/  IADD3 R6, P1, R20, R30, RZ ;  /* 0x0000001e14067210 */ /* 0x000fca0007f3e0ff */
[----:B------:R-:W-:Y:S01]  /*13e590*/  IMAD.X R7, R15, 0x1, R52, P1 ;  /* 0x000000010f077824 */ /* 0x000fe200008e0634 */
[----:B----4-:R-:W-:-:S05]  /*13e5a0*/  PRMT R3, R47, 0x5410, R35 ;  /* 0x000054102f037816 */ /* 0x010fca0000000023 */
[----:B------:R3:W-:Y:S01]  /*13e5b0*/  STL [R1+0x1dcc], R3 ;  /* 0x001dcc0301007387 */ /* 0x0007e20000100800 */
[----:B--2---:R-:W-:-:S05]  /*13e5c0*/  PRMT R4, R51, 0x5410, R32 ;  /* 0x0000541033047816 */ /* 0x004fca0000000020 */
[----:B------:R0:W-:Y:S01]  /*13e5d0*/  STL [R1+0x1de0], R4 ;  /* 0x001de00401007387 */ /* 0x0001e20000100800 */
[----:B---3--:R-:W-:-:S03]  /*13e5e0*/  LOP3.LUT R3, R59, 0xffff, RZ, 0xc0, !PT ;  /* 0x0000ffff3b037812 */ /* 0x008fc600078ec0ff */
[----:B------:R-:W2:Y:S01]  /*13e5f0*/  LDL.LU R59, [R1+0x274] ;  /* 0x00027400013b7983 */ /* 0x000ea20000300800 */
[----:B0-----:R-:W-:-:S03]  /*13e600*/  LOP3.LUT R4, R34, 0xffff, RZ, 0xc0, !PT ;  /* 0x0000ffff22047812 */ /* 0x001fc600078ec0ff */
[----:B------:R-:W2:Y:S01]  /*13e610*/  LDL.LU R34, [R1+0xd94] ;  /* 0x000d940001227983 */ /* 0x000ea20000300800 */
[----:B------:R-:W-:Y:S02]  /*13e620*/  LOP3.LUT R5, R53, 0xffff, RZ, 0xc0, !PT ;  /* 0x0000ffff35057812 */ /* 0x000fe400078ec0ff */
[----:B------:R-:W-:Y:S02]  /*13e630*/  PRMT R9, R3, 0x3340, R0 ;  /* 0x0000334003097816 */ /* 0x000fe40000000000 */
[----:B------:R-:W-:-:S04]  /*13e640*/  PRMT R10, R5, 0x3340, R4 ;  /* 0x00003340050a7816 */ /* 0x000fc80000000004 */
[----:B------:R-:W-:-:S05]  /*13e650*/  PRMT R8, R10, 0x5410, R9 ;  /* 0x000054100a087816 */ /* 0x000fca0000000009 */
[----:B------:R-:W-:Y:S04]  /*13e660*/  STL [R1+0x1ea0], R8 ;  /* 0x001ea00801007387 */ /* 0x000fe80000100800 */
[----:B------:R0:W-:Y:S01]  /*13e670*/  STL.64 [R1+0xde8], R6 ;  /* 0x000de80601007387 */ /* 0x0001e20000100a00 */
[----:B------:R-:W-:Y:S02]  /*13e680*/  SHF.R.U32.HI R10, RZ, 0x8, R5 ;  /* 0x00000008ff0a7819 */ /* 0x000fe40000011605 */
[----:B------:R-:W-:Y:S02]  /*13e690*/  SHF.R.U32.HI R9, RZ, 0x8, R4 ;  /* 0x00000008ff097819 */ /* 0x000fe40000011604 */
[----:B------:R-:W-:Y:S02]  /*13e6a0*/  LOP3.LUT R10, R10, 0xffff, RZ, 0xc0, !PT ;  /* 0x0000ffff0a0a7812 */ /* 0x000fe400078ec0ff */
[----:B0-----:R-:W-:-:S02]  /*13e6b0*/  IADD3 R6, P1, R28, R30, RZ ;  /* 0x0000001e1c067210 */ /* 0x001fc40007f3e0ff */
[----:B------:R-:W-:Y:S01]  /*13e6c0*/  LOP3.LUT R9, R9, 0xffff, RZ, 0xc0, !PT ;  /* 0x0000ffff09097812 */ /* 0x000fe200078ec0ff */
[----:B------:R-:W3:Y:S02]  /*13e6d0*/  LDL.LU R30, [R1+0x6904] ;  /* 0x00690400011e7983 */ /* 0x000ee40000300800 */
[----:B------:R-:W-:Y:S01]  /*13e6e0*/  IMAD.X R7, R24, 0x1, R52, P1 ;  /* 0x0000000118077824 */ /* 0x000fe200008e0634 */
[----:B------:R-:W-:Y:S01]  /*13e6f0*/  IADD3 R4, P1, R20, R50, RZ ;  /* 0x0000003214047210 */ /* 0x000fe20007f3e0ff */
[----:B------:R-:W4:Y:S04]  /*13e700*/  LDL.LU R52, [R1+0x6900] ;  /* 0x0069000001347983 */ /* 0x000f280000300800 */
[----:B------:R0:W-:Y:S01]  /*13e710*/  STL.64 [R1+0xde0], R6 ;  /* 0x000de00601007387 */ /* 0x0001e20000100a00 */
[----:B------:R-:W-:Y:S01]  /*13e720*/  IMAD.X R5, R15, 0x1, R16, P1 ;  /* 0x000000010f057824 */ /* 0x000fe200008e0610 */
[----:B0-----:R-:W-:-:S02]  /*13e730*/  PRMT R7, R10, 0x3340, R9 ;  /* 0x000033400a077816 */ /* 0x001fc40000000009 */
[----:B------:R-:W-:-:S03]  /*13e740*/  PRMT R6, R58, 0x5410, R46 ;  /* 0x000054103a067816 */ /* 0x000fc6000000002e */
[----:B------:R-:W-:Y:S04]  /*13e750*/  STL [R1+0x4ec], R7 ;  /* 0x0004ec0701007387 */ /* 0x000fe80000100800 */
[----:B------:R-:W-:Y:S04]  /*13e760*/  STL [R1+0x1dc8], R6 ;  /* 0x001dc80601007387 */ /* 0x000fe80000100800 */
[----:B------:R0:W-:Y:S02]  /*13e770*/  STL.64 [R1+0xdd8], R4 ;  /* 0x000dd80401007387 */ /* 0x0001e40000100a00 */
[----:B0-----:R-:W-:-:S02]  /*13e780*/  IADD3 R4, P1, R28, R50, RZ ;  /* 0x000000321c047210 */ /* 0x001fc40007f3e0ff */
[----:B------:R-:W3:Y:S03]  /*13e790*/  LDL.LU R50, [R1+0x68fc] ;  /* 0x0068fc0001327983 */ /* 0x000ee60000300800 */
[----:B------:R-:W-:-:S05]  /*13e7a0*/  IMAD.X R5, R24, 0x1, R16, P1 ;  /* 0x0000000118057824 */ /* 0x000fca00008e0610 */
[----:B------:R0:W-:Y:S04]  /*13e7b0*/  STL.64 [R1+0xdd0], R4 ;  /* 0x000dd00401007387 */ /* 0x0001e80000100a00 */
[----:B------:R-:W4:Y:S04]  /*13e7c0*/  LDL.LU R58, [R1+0x1dac] ;  /* 0x001dac00013a7983 */ /* 0x000f280000300800 */
[----:B------:R-:W4:Y:S01]  /*13e7d0*/  LDL.LU R16, [R1+0x1e68] ;  /* 0x001e680001107983 */ /* 0x000f220000300800 */
[----:B------:R-:W-:-:S04]  /*13e7e0*/  SHF.R.U32.HI R9, RZ, 0x8, R3 ;  /* 0x00000008ff097819 */ /* 0x000fc80000011603 */
[----:B------:R-:W-:Y:S02]  /*13e7f0*/  LOP3.LUT R9, R9, 0xffff, RZ, 0xc0, !PT ;  /* 0x0000ffff09097812 */ /* 0x000fe400078ec0ff */
[----:B0-----:R-:W-:Y:S02]  /*13e800*/  IADD3 R4, P1, R20, R19, RZ ;  /* 0x0000001314047210 */ /* 0x001fe40007f3e0ff */
[----:B------:R-:W-:-:S03]  /*13e810*/  PRMT R3, R9, 0x3340, R0 ;  /* 0x0000334009037816 */ /* 0x000fc60000000000 */
[----:B------:R-:W-:Y:S02]  /*13e820*/  IMAD.X R5, R15, 0x1, R23, P1 ;  /* 0x000000010f057824 */ /* 0x000fe400008e0617 */
[----:B------:R0:W-:Y:S02]  /*13e830*/  STL [R1+0x314], R3 ;  /* 0x0003140301007387 */ /* 0x0001e40000100800 */
[----:B0-----:R-:W-:-:S05]  /*13e840*/  PRMT R3, R61, 0x5410, R55 ;  /* 0x000054103d037816 */ /* 0x001fca0000000037 */
[----:B------:R-:W-:Y:S04]  /*13e850*/  STL [R1+0x1dc4], R3 ;  /* 0x001dc40301007387 */ /* 0x000fe80000100800 */
[----:B------:R0:W-:Y:S01]  /*13e860*/  STL.64 [R1+0xdc8], R4 ;  /* 0x000dc80401007387 */ /* 0x0001e20000100a00 */
[----:B------:R-:W-:-:S04]  /*13e870*/  SHF.R.U32.HI R9, RZ, 0x8, R2 ;  /* 0x00000008ff097819 */ /* 0x000fc80000011602 */
[----:B------:R-:W-:Y:S02]  /*13e880*/  LOP3.LUT R9, R9, 0xffff, RZ, 0xc0, !PT ;  /* 0x0000ffff09097812 */ /* 0x000fe400078ec0ff */
[----:B0-----:R-:W-:Y:S02]  /*13e890*/  IADD3 R4, P1, R28, R19, RZ ;  /* 0x000000131c047210 */ /* 0x001fe40007f3e0ff */
[----:B------:R-:W3:Y:S03]  /*13e8a0*/  LDL.LU R19, [R1+0x68f8] ;  /* 0x0068f80001137983 */ /* 0x000ee60000300800 */
[----:B------:R-:W-:Y:S01]  /*13e8b0*/  IMAD.X R5, R24, 0x1, R23, P1 ;  /* 0x0000000118057824 */ /* 0x000fe200008e0617 */
[----:B------:R-:W-:Y:S01]  /*13e8c0*/  IADD3 R2, P1, R20, R11, RZ ;  /* 0x0000000b14027210 */ /* 0x000fe20007f3e0ff */
[----:B------:R-:W3:Y:S04]  /*13e8d0*/  LDL.LU R23, [R1+0x68f4] ;  /* 0x0068f40001177983 */ /* 0x000ee80000300800 */
[----:B------:R0:W-:Y:S01]  /*13e8e0*/  STL.64 [R1+0xdc0], R4 ;  /* 0x000dc00401007387 */ /* 0x0001e20000100a00 */
[----:B------:R-:W-:Y:S01]  /*13e8f0*/  IMAD.X R3, R15, 0x1, R13, P1 ;  /* 0x000000010f037824 */ /* 0x000fe200008e060d */
[----:B0-----:R-:W-:-:S05]  /*13e900*/  PRMT R5, R9, 0x3340, R0 ;  /* 0x0000334009057816 */ /* 0x001fca0000000000 */
[----:B------:R-:W-:Y:S01]  /*13e910*/  STL [R1+0x310], R5 ;  /* 0x0003100501007387 */ /* 0x000fe20000100800 */
[----:B--2---:R-:W-:-:S05]  /*13e920*/  PRMT R4, R34, 0x5410, R59 ;  /* 0x0000541022047816 */ /* 0x004fca000000003b */
[----:B------:R-:W-:Y:S04]  /*13e930*/  STL [R1+0x1dc0], R4 ;  /* 0x001dc00401007387 */ /* 0x000fe80000100800 */
        /* <DEDUP_REMOVED lines=8> */
[----:B------:R-:W-:Y:S02]  /*13e9c0*/  IMAD.X R3, R24, 0x1, R33, P1 ;  /* 0x0000000118037824 */ /* 0x000fe400008e0621 */
[----:B------:R-:W2:Y:S04]  /*13e9d0*/  LDL.LU R33, [R1+0x68f0] ;  /* 0x0068f00001217983 */ /* 0x000ea80000300800 */
[----:B------:R-:W3:Y:S04]  /*13e9e0*/  LDL.LU R21, [R1+0x84c] ;  /* 0x00084c0001157983 */ /* 0x000ee80000300800 */
[----:B------:R-:W3:Y:S04]  /*13e9f0*/  LDL.LU R25, [R1+0x1da8] ;  /* 0x001da80001197983 */ /* 0x000ee80000300800 */
[----:B------:R-:W3:Y:S04]  /*13ea00*/  LDL.LU R42, [R1+0x280] ;  /* 0x00028000012a7983 */ /* 0x000ee80000300800 */
[----:B------:R0:W-:Y:S04]  /*13ea10*/  STL.64 [R1+0xda0], R2 ;  /* 0x000da00201007387 */ /* 0x0001e80000100a00 */
[----:B------:R-:W3:Y:S04]  /*13ea20*/  LDL.LU R27, [R1+0x1da0] ;  /* 0x001da000011b7983 */ /* 0x000ee80000300800 */
[----:B------:R-:W3:Y:S04]  /*13ea30*/  LDL.LU R45, [R1+0x27c] ;  /* 0x00027c00012d7983 */ /* 0x000ee80000300800 */
[----:B------:R-:W3:Y:S01]  /*13ea40*/  LDL.LU R48, [R1+0x1da4] ;  /* 0x001da40001307983 */ /* 0x000ee20000300800 */
[----:B0-----:R-:W-:-:S03]  /*13ea50*/  IADD3 R2, P1, R28, R12, RZ ;  /* 0x0000000c1c027210 */ /* 0x001fc60007f3e0ff */
[----:B------:R-:W3:Y:S04]  /*13ea60*/  LDL.LU R36, [R1+0x5180] ;  /* 0x0051800001247983 */ /* 0x000ee80000300800 */
[----:B------:R-:W3:Y:S01]  /*13ea70*/  LDL.LU R38, [R1+0x884] ;  /* 0x0008840001267983 */ /* 0x000ee20000300800 */
[----:B------:R-:W-:-:S03]  /*13ea80*/  IMAD.X R3, R24, 0x1, R14, P1 ;  /* 0x0000000118037824 */ /* 0x000fc600008e060e */
[----:B------:R-:W3:Y:S04]  /*13ea90*/  LDL.LU R35, [R1+0x5140] ;  /* 0x0051400001237983 */ /* 0x000ee80000300800 */
[----:B------:R0:W-:Y:S04]  /*13eaa0*/  STL.64 [R1+0xd98], R2 ;  /* 0x000d980201007387 */ /* 0x0001e80000100a00 */
[----:B------:R-:W3:Y:S01]  /*13eab0*/  LDL.LU R47, [R1+0x25c] ;  /* 0x00025c00012f7983 */ /* 0x000ee20000300800 */
[----:B0-----:R-:W-:-:S05]  /*13eac0*/  IADD3 R2, P1, R20, R12, RZ ;  /* 0x0000000c14027210 */ /* 0x001fca0007f3e0ff */
[----:B------:R-:W-:-:S05]  /*13ead0*/  IMAD.X R3, R15, 0x1, R14, P1 ;  /* 0x000000010f037824 */ /* 0x000fca00008e060e */
        /* <DEDUP_REMOVED lines=10> */
[----:B----4-:R-:W-:-:S03]  /*13eb80*/  PRMT R10, R16, 0x3340, R58 ;  /* 0x00003340100a7816 */ /* 0x010fc6000000003a */
[----:B------:R-:W4:Y:S04]  /*13eb90*/  LDL.LU R24, [R1+0x52b4] ;  /* 0x0052b40001187983 */ /* 0x000f280000300800 */
[----:B------:R-:W4:Y:S04]  /*13eba0*/  LDL.LU R58, [R1+0x5194] ;  /* 0x00519400013a7983 */ /* 0x000f280000300800 */
[----:B------:R-:W4:Y:S01]  /*13ebb0*/  LDL.LU R16, [R1+0x898] ;  /* 0x0008980001107983 */ /* 0x000f220000300800 */
[----:B--2---:R-:W-:-:S04]  /*13ebc0*/  LOP3.LUT R33, R33, 0xffff, RZ, 0xc0, !PT ;  /* 0x0000ffff21217812 */ /* 0x004fc800078ec0ff */
[--C-:B------:R-:W-:Y:S02]  /*13ebd0*/  PRMT R9, R33, 0x3340, R0.reuse ;  /* 0x0000334021097816 */ /* 0x100fe40000000000 */
[----:B---3--:R-:W-:Y:S02]  /*13ebe0*/  LOP3.LUT R2, R21, 0xffff, RZ, 0xc0, !PT ;  /* 0x0000ffff15027812 */ /* 0x008fe400078ec0ff */
[----:B------:R-:W-:Y:S02]  /*13ebf0*/  PRMT R3, R10, 0x5410, R9 ;  /* 0x000054100a037816 */ /* 0x000fe40000000009 */
[----:B------:R-:W-:Y:S01]  /*13ec00*/  PRMT R9, R2, 0x3340, R0 ;  /* 0x0000334002097816 */ /* 0x000fe20000000000 */
[----:B------:R-:W-:Y:S03]  /*13ec10*/  STL [R1+0x6820], R33 ;  /* 0x0068202101007387 */ /* 0x000fe60000100800 */
[----:B------:R-:W-:Y:S01]  /*13ec20*/  PRMT R4, R25, 0x5410, R9 ;  /* 0x0000541019047816 */ /* 0x000fe20000000009 */
[----:B------:R0:W-:Y:S04]  /*13ec30*/  STL [R1+0x7e8], R2 ;  /* 0x0007e80201007387 */ /* 0x0001e80000100800 */
[----:B------:R1:W-:Y:S04]  /*13ec40*/  STL [R1+0x2014], R3 ;  /* 0x0020140301007387 */ /* 0x0003e80000100800 */
[----:B------:R-:W2:Y:S01]  /*13ec50*/  LDL.LU R21, [R1+0x514c] ;  /* 0x00514c0001157983 */ /* 0x000ea20000300800 */
[----:B0-----:R-:W-:-:S02]  /*13ec60*/  PRMT R2, R48, 0x5410, R45 ;  /* 0x0000541030027816 */ /* 0x001fc4000000002d */
[----:B-1----:R-:W-:Y:S02]  /*13ec70*/  PRMT R3, R27, 0x5410, R42 ;  /* 0x000054101b037816 */ /* 0x002fe4000000002a */
[----:B------:R-:W-:Y:S02]  /*13ec80*/  LOP3.LUT R13, R36, 0xffff, RZ, 0xc0, !PT ;  /* 0x0000ffff240d7812 */ /* 0x000fe400078ec0ff */
[----:B------:R-:W-:Y:S02]  /*13ec90*/  LOP3.LUT R11, R38, 0xffff, RZ, 0xc0, !PT ;  /* 0x0000ffff260b7812 */ /* 0x000fe400078ec0ff */
[----:B------:R-:W-:Y:S01]  /*13eca0*/  LOP3.LUT R12, R35, 0xffff, RZ, 0xc0, !PT ;  /* 0x0000ffff230c7812 */ /* 0x000fe200078ec0ff */
[----:B------:R-:W-:Y:S01]  /*13ecb0*/  STL [R1+0x2058], R4 ;  /* 0x0020580401007387 */ /* 0x000fe20000100800 */
[----:B------:R-:W-:Y:S02]  /*13ecc0*/  PRMT R9, R11, 0x3340, R0 ;  /* 0x000033400b097816 */ /* 0x000fe40000000000 */
[----:B------:R-:W-:Y:S01]  /*13ecd0*/  PRMT R10, R13, 0x3340, R12 ;  /* 0x000033400d0a7816 */ /* 0x000fe2000000000c */
[----:B------:R-:W-:Y:S01]  /*13ece0*/  STL [R1+0x1dac], R3 ;  /* 0x001dac0301007387 */ /* 0x000fe20000100800 */
[----:B------:R-:W-:-:S03]  /*13ecf0*/  SHF.R.U32.HI R11, RZ, 0x8, R11 ;  /* 0x00000008ff0b7819 */ /* 0x000fc6000001160b */
[----:B------:R0:W-:Y:S01]  /*13ed00*/  STL [R1+0x1da8], R2 ;  /* 0x001da80201007387 */ /* 0x0001e20000100800 */
[----:B------:R-:W-:Y:S02]  /*13ed10*/  LOP3.LUT R11, R11, 0xffff, RZ, 0xc0, !PT ;  /* 0x0000ffff0b0b7812 */ /* 0x000fe400078ec0ff */
[----:B0-----:R-:W-:Y:S02]  /*13ed20*/  PRMT R2, R10, 0x5410, R9 ;  /* 0x000054100a027816 */ /* 0x001fe40000000009 */
[----:B------:R-:W-:Y:S02]  /*13ed30*/  SHF.R.U32.HI R10, RZ, 0x8, R13 ;  /* 0x00000008ff0a7819 */ /* 0x000fe4000001160d */
[----:B------:R-:W-:Y:S02]  /*13ed40*/  SHF.R.U32.HI R9, RZ, 0x8, R12 ;  /* 0x00000008ff097819 */ /* 0x000fe4000001160c */
[----:B------:R-:W-:Y:S02]  /*13ed50*/  LOP3.LUT R10, R10, 0xffff, RZ, 0xc0, !PT ;  /* 0x0000ffff0a0a7812 */ /* 0x000fe400078ec0ff */
[----:B------:R-:W-:Y:S01]  /*13ed60*/  LOP3.LUT R9, R9, 0xffff, RZ, 0xc0, !PT ;  /* 0x0000ffff09097812 */ /* 0x000fe200078ec0ff */
[----:B------:R0:W-:Y:S03]  /*13ed70*/  STL [R1+0x1e8c], R2 ;  /* 0x001e8c0201007387 */ /* 0x0001e60000100800 */
[----:B------:R-:W-:-:S02]  /*13ed80*/  PRMT R4, R10, 0x3340, R9 ;  /* 0x000033400a047816 */ /* 0x000fc40000000009 */
[----:B------:R-:W-:Y:S02]  /*13ed90*/  PRMT R3, R32, 0x5410, R47 ;  /* 0x0000541020037816 */ /* 0x000fe4000000002f */
[----:B0-----:R-:W-:Y:S01]  /*13eda0*/  PRMT R2, R11, 0x3340, R0 ;  /* 0x000033400b027816 */ /* 0x001fe20000000000 */
[----:B------:R0:W-:Y:S04]  /*13edb0*/  STL [R1+0x4dc], R4 ;  /* 0x0004dc0401007387 */ /* 0x0001e80000100800 */
[----:B------:R1:W-:Y:S04]  /*13edc0*/  STL [R1+0x30c], R2 ;  /* 0x00030c0201007387 */ /* 0x0003e80000100800 */
[----:B------:R3:W-:Y:S01]  /*13edd0*/  STL [R1+0x1da4], R3 ;  /* 0x001da40301007387 */ /* 0x0007e20000100800 */
[----:B0-----:R-:W-:-:S02]  /*13ede0*/  PRMT R4, R53, 0x5410, R51 ;  /* 0x0000541035047816 */ /* 0x001fc40000000033 */
[----:B-1----:R-:W-:-:S03]  /*13edf0*/  PRMT R2, R20, 0x5410, R46 ;  /* 0x0000541014027816 */ /* 0x002fc6000000002e */
[----:B------:R-:W-:Y:S01]  /*13ee00*/  STL [R1+0x1d8c], R4 ;  /* 0x001d8c0401007387 */ /* 0x000fe20000100800 */
[----:B---3--:R-:W-:-:S03]  /*13ee10*/  PRMT R3, R61, 0x5410, R55 ;  /* 0x000054103d037816 */ /* 0x008fc60000000037 */
[----:B------:R0:W-:Y:S01]  /*13ee20*/  STL [R1+0x1da0], R2 ;  /* 0x001da00201007387 */ /* 0x0001e20000100800 */
[----:B------:R-:W-:-:S03]  /*13ee30*/  LOP3.LUT R14, R59, 0xffff, RZ, 0xc0, !PT ;  /* 0x0000ffff3b0e7812 */ /* 0x000fc600078ec0ff */
[----:B------:R1:W-:Y:S04]  /*13ee40*/  STL [R1+0x1d88], R3 ;  /* 0x001d880301007387 */ /* 0x0003e80000100800 */
[----:B------:R-:W3:Y:S01]  /*13ee50*/  LDL.LU R59, [R1+0x220] ;  /* 0x00022000013b7983 */ /* 0x000ee20000300800 */
[----:B0-----:R-:W-:-:S03]  /*13ee60*/  LOP3.LUT R2, R34, 0xffff, RZ, 0xc0, !PT ;  /* 0x0000ffff22027812 */ /* 0x001fc600078ec0ff */
[----:B------:R-:W3:Y:S04]  /*13ee70*/  LDL.LU R34, [R1+0x1d6c] ;  /* 0x001d6c0001227983 */ /* 0x000ee80000300800 */
[----:B------:R-:W3:Y:S01]  /*13ee80*/  LDL.LU R38, [R1+0x21c] ;  /* 0x00021c0001267983 */ /* 0x000ee20000300800 */
[----:B----4-:R-:W-:-:S03]  /*13ee90*/  LOP3.LUT R13, R24, 0xffff, RZ, 0xc0, !PT ;  /* 0x0000ffff180d7812 */ /* 0x010fc600078ec0ff */
[----:B------:R-:W4:Y:S01]  /*13eea0*/  LDL.LU R35, [R1+0x1e64] ;  /* 0x001e640001237983 */ /* 0x000f220000300800 */
[----:B------:R-:W-:-:S03]  /*13eeb0*/  LOP3.LUT R56, R16, 0xffff, RZ, 0xc0, !PT ;  /* 0x0000ffff10387812 */ /* 0x000fc600078ec0ff */
[----:B------:R-:W4:Y:S04]  /*13eec0*/  LDL.LU R53, [R1+0x218] ;  /* 0x0002180001357983 */ /* 0x000f280000300800 */
[----:B------:R-:W4:Y:S04]  /*13eed0*/  LDL.LU R46, [R1+0x1d68] ;  /* 0x001d6800012e7983 */ /* 0x000f280000300800 */
[----:B------:R-:W4:Y:S04]  /*13eee0*/  LDL.LU R20, [R1+0x532c] ;  /* 0x00532c0001147983 */ /* 0x000f280000300800 */
[----:B------:R-:W4:Y:S04]  /*13eef0*/  LDL.LU R24, [R1+0x5278] ;  /* 0x0052780001187983 */ /* 0x000f280000300800 */
[----:B------:R-:W4:Y:S01]  /*13ef00*/  LDL.LU R16, [R1+0x52c4] ;  /* 0x0052c40001107983 */ /* 0x000f220000300800 */
[----:B------:R-:W-:-:S02]  /*13ef10*/  PRMT R9, R2, 0x3340, R0 ;  /* 0x0000334002097816 */ /* 0x000fc40000000000 */
[----:B------:R-:W-:Y:S02]  /*13ef20*/  PRMT R10, R14, 0x3340, R13 ;  /* 0x000033400e0a7816 */ /* 0x000fe4000000000d */
[----:B------:R-:W-:Y:S02]  /*13ef30*/  LOP3.LUT R12, R58, 0xffff, RZ, 0xc0, !PT ;  /* 0x0000ffff3a0c7812 */ /* 0x000fe400078ec0ff */
[----:B-1----:R-:W-:Y:S02]  /*13ef40*/  PRMT R3, R10, 0x5410, R9 ;  /* 0x000054100a037816 */ /* 0x002fe40000000009 */
[----:B------:R-:W-:Y:S01]  /*13ef50*/  PRMT R9, R56, 0x3340, R0 ;  /* 0x0000334038097816 */ /* 0x000fe20000000000 */
[----:B------:R-:W-:Y:S04]  /*13ef60*/  STL [R1+0x6890], R56 ;  /* 0x0068903801007387 */ /* 0x000fe80000100800 */
[----:B------:R0:W-:Y:S04]  /*13ef70*/  STL [R1+0x1e84], R3 ;  /* 0x001e840301007387 */ /* 0x0001e80000100800 */
[----:B------:R-:W4:Y:S04]  /*13ef80*/  LDL.LU R55, [R1+0x214] ;  /* 0x0002140001377983 */ /* 0x000f280000300800 */
[----:B------:R-:W4:Y:S01]  /*13ef90*/  LDL.LU R61, [R1+0x1d60] ;  /* 0x001d6000013d7983 */ /* 0x000f220000300800 */
[----:B--2---:R-:W-:-:S04]  /*13efa0*/  LOP3.LUT R11, R21, 0xffff, RZ, 0xc0, !PT ;  /* 0x0000ffff150b7812 */ /* 0x004fc800078ec0ff */
[----:B------:R-:W-:-:S04]  /*13efb0*/  PRMT R10, R12, 0x3340, R11 ;  /* 0x000033400c0a7816 */ /* 0x000fc8000000000b */
[----:B0-----:R-:W-:Y:S02]  /*13efc0*/  PRMT R3, R10, 0x5410, R9 ;  /* 0x000054100a037816 */ /* 0x001fe40000000009 */
[----:B------:R-:W-:Y:S02]  /*13efd0*/  SHF.R.U32.HI R10, RZ, 0x8, R12 ;  /* 0x00000008ff0a7819 */ /* 0x000fe4000001160c */
[----:B------:R-:W-:Y:S01]  /*13efe0*/  SHF.R.U32.HI R9, RZ, 0x8, R11 ;  /* 0x00000008ff097819 */ /* 0x000fe2000001160b */
[----:B------:R3:W-:Y:S01]  /*13eff0*/  STL [R1+0x1e88], R3 ;  /* 0x001e880301007387 */ /* 0x0007e20000100800 */
[----:B------:R-:W-:Y:S02]  /*13f000*/  SHF.R.U32.HI R12, RZ, 0x8, R14 ;  /* 0x00000008ff0c7819 */ /* 0x000fe4000001160e */
[----:B------:R-:W-:Y:S01]  /*13f010*/  SHF.R.U32.HI R11, RZ, 0x8, R13 ;  /* 0x00000008ff0b7819 */ /* 0x000fe2000001160d */
[----:B------:R-:W2:Y:S01]  /*13f020*/  LDL.LU R58, [R1+0x210] ;  /* 0x00021000013a7983 */ /* 0x000ea20000300800 */
[----:B------:R-:W-:-:S02]  /*13f030*/  LOP3.LUT R10, R10, 0xffff, RZ, 0xc0, !PT ;  /* 0x0000ffff0a0a7812 */ /* 0x000fc400078ec0ff */
[----:B------:R-:W-:Y:S01]  /*13f040*/  LOP3.LUT R9, R9, 0xffff, RZ, 0xc0, !PT ;  /* 0x0000ffff09097812 */ /* 0x000fe200078ec0ff */
[----:B------:R-:W2:Y:S01]  /*13f050*/  LDL.LU R21, [R1+0x1d64] ;  /* 0x001d640001157983 */ /* 0x000ea20000300800 */
[----:B------:R-:W-:Y:S02]  /*13f060*/  LOP3.LUT R12, R12, 0xffff, RZ, 0xc0, !PT ;  /* 0x0000ffff0c0c7812 */ /* 0x000fe400078ec0ff */
[----:B------:R-:W-:Y:S02]  /*13f070*/  LOP3.LUT R11, R11, 0xffff, RZ, 0xc0, !PT ;  /* 0x0000ffff0b0b7812 */ /* 0x000fe400078ec0ff */
[----:B------:R-:W-:Y:S02]  /*13f080*/  PRMT R60, R10, 0x3340, R9 ;  /* 0x000033400a3c7816 */ /* 0x000fe40000000009 */
[----:B------:R-:W-:-:S03]  /*13f090*/  PRMT R4, R12, 0x3340, R11 ;  /* 0x000033400c047816 */ /* 0x000fc6000000000b */
[----:B------:R-:W-:Y:S04]  /*13f0a0*/  STL [R1+0x66c0], R60 ;  /* 0x0066c03c01007387 */ /* 0x000fe80000100800 */
[----:B------:R-:W2:Y:S04]  /*13f0b0*/  LDL.LU R47, [R1+0x208] ;  /* 0x00020800012f7983 */ /* 0x000ea80000300800 */
[----:B------:R4:W-:Y:S04]  /*13f0c0*/  STL [R1+0x4d4], R4 ;  /* 0x0004d40401007387 */ /* 0x0009e80000100800 */
[----:B------:R-:W2:Y:S01]  /*13f0d0*/  LDL.LU R32, [R1+0x1d4c] ;  /* 0x001d4c0001207983 */ /* 0x000ea20000300800 */
[----:B---3--:R-:W-:-:S05]  /*13f0e0*/  PRMT R3, R34, 0x5410, R59 ;  /* 0x0000541022037816 */ /* 0x008fca000000003b */
[----:B------:R0:W-:Y:S04]  /*13f0f0*/  STL [R1+0x1d84], R3 ;  /* 0x001d840301007387 */ /* 0x0001e80000100800 */
[----:B------:R-:W3:Y:S04]  /*13f100*/  LDL.LU R51, [R1+0x5304] ;  /* 0x0053040001337983 */ /* 0x000ee80000300800 */
[----:B------:R-:W3:Y:S04]  /*13f110*/  LDL.LU R59, [R1+0x5260] ;  /* 0x00526000013b7983 */ /* 0x000ee80000300800 */
[----:B------:R-:W3:Y:S01]  /*13f120*/  LDL.LU R34, [R1+0x52a4] ;  /* 0x0052a40001227983 */ /* 0x000ee20000300800 */
[----:B----4-:R-:W-:-:S02]  /*13f130*/  PRMT R4, R35, 0x5410, R38 ;  /* 0x0000541023047816 */ /* 0x010fc40000000026 */
[----:B0-----:R-:W-:Y:S02]  /*13f140*/  PRMT R3, R46, 0x5410, R53 ;  /* 0x000054102e037816 */ /* 0x001fe40000000035 */
[----:B------:R-:W-:Y:S02]  /*13f150*/  LOP3.LUT R13, R20, 0xffff, RZ, 0xc0, !PT ;  /* 0x0000ffff140d7812 */ /* 0x000fe400078ec0ff */
[----:B------:R-:W-:Y:S01]  /*13f160*/  LOP3.LUT R11, R24, 0xffff, RZ, 0xc0, !PT ;  /* 0x0000ffff180b7812 */ /* 0x000fe200078ec0ff */
[----:B------:R-:W-:Y:S01]  /*13f170*/  STL [R1+0x1d6c], R4 ;  /* 0x001d6c0401007387 */ /* 0x000fe20000100800 */
[----:B------:R-:W-:-:S03]  /*13f180*/  LOP3.LUT R12, R16, 0xffff, RZ, 0xc0, !PT ;  /* 0x0000ffff100c7812 */ /* 0x000fc600078ec0ff */
[----:B------:R0:W-:Y:S01]  /*13f190*/  STL [R1+0x1d80], R3 ;  /* 0x001d800301007387 */ /* 0x0001e20000100800 */
[----:B------:R-:W-:Y:S02]  /*13f1a0*/  PRMT R9, R11, 0x3340, R0 ;  /* 0x000033400b097816 */ /* 0x000fe40000000000 */
[----:B------:R-:W-:Y:S01]  /*13f1b0*/  PRMT R10, R13, 0x3340, R12 ;  /* 0x000033400d0a7816 */ /* 0x000fe2000000000c */
[----:B------:R-:W4:Y:S04]  /*13f1c0*/  LDL.LU R53, [R1+0x20c] ;  /* 0x00020c0001357983 */ /* 0x000f280000300800 */
[----:B------:R-:W4:Y:S01]  /*13f1d0*/  LDL.LU R46, [R1+0x1e60] ;  /* 0x001e6000012e7983 */ /* 0x000f220000300800 */
[----:B0-----:R-:W-:-:S05]  /*13f1e0*/  PRMT R3, R10, 0x5410, R9 ;  /* 0x000054100a037816 */ /* 0x001fca0000000009 */
[----:B------:R0:W-:Y:S04]  /*13f1f0*/  STL [R1+0x1e80], R3 ;  /* 0x001e800301007387 */ /* 0x0001e80000100800 */
        /* <DEDUP_REMOVED lines=8> */
[----:B0-----:R-:W-:Y:S02]  /*13f280*/  PRMT R3, R10, 0x3340, R9 ;  /* 0x000033400a037816 */ /* 0x001fe40000000009 */
[----:B------:R-:W-:-:S02]  /*13f290*/  PRMT R5, R11, 0x3340, R0 ;  /* 0x000033400b057816 */ /* 0x000fc40000000000 */
[----:B------:R-:W-:Y:S01]  /*13f2a0*/  PRMT R4, R61, 0x5410, R55 ;  /* 0x000054103d047816 */ /* 0x000fe20000000037 */
[----:B------:R2:W-:Y:S04]  /*13f2b0*/  STL [R1+0x4d0], R3 ;  /* 0x0004d00301007387 */ /* 0x0005e80000100800 */
[----:B------:R-:W-:Y:S04]  /*13f2c0*/  STL [R1+0x308], R5 ;  /* 0x0003080501007387 */ /* 0x000fe80000100800 */
[----:B------:R-:W4:Y:S04]  /*13f2d0*/  LDL.LU R20, [R1+0x1f8] ;  /* 0x0001f80001147983 */ /* 0x000f280000300800 */
[----:B------:R0:W-:Y:S04]  /*13f2e0*/  STL [R1+0x1d68], R4 ;  /* 0x001d680401007387 */ /* 0x0001e80000100800 */
[----:B------:R-:W4:Y:S01]  /*13f2f0*/  LDL.LU R55, [R1+0x1d44] ;  /* 0x001d440001377983 */ /* 0x000f220000300800 */
[----:B--2---:R-:W-:-:S05]  /*13f300*/  PRMT R3, R21, 0x5410, R58 ;  /* 0x0000541015037816 */ /* 0x004fca000000003a */
[----:B------:R1:W-:Y:S04]  /*13f310*/  STL [R1+0x1d60], R3 ;  /* 0x001d600301007387 */ /* 0x0003e80000100800 */
[----:B------:R-:W2:Y:S04]  /*13f320*/  LDL.LU R61, [R1+0x5410] ;  /* 0x00541000013d7983 */ /* 0x000ea80000300800 */
[----:B------:R-:W2:Y:S04]  /*13f330*/  LDL.LU R58, [R1+0x53dc] ;  /* 0x0053dc00013a7983 */ /* 0x000ea80000300800 */
[----:B------:R-:W2:Y:S01]  /*13f340*/  LDL.LU R21, [R1+0x53c0] ;  /* 0x0053c00001157983 */ /* 0x000ea20000300800 */
[----:B0-----:R-:W-:-:S05]  /*13f350*/  PRMT R4, R32, 0x5410, R47 ;  /* 0x0000541020047816 */ /* 0x001fca000000002f */
[----:B------:R0:W-:Y:S01]  /*13f360*/  STL [R1+0x1d64], R4 ;  /* 0x001d640401007387 */ /* 0x0001e20000100800 */
[----:B---3--:R-:W-:Y:S02]  /*13f370*/  LOP3.LUT R12, R51, 0xffff, RZ, 0xc0, !PT ;  /* 0x0000ffff330c7812 */ /* 0x008fe400078ec0ff */
[----:B-1----:R-:W-:Y:S02]  /*13f380*/  LOP3.LUT R3, R59, 0xffff, RZ, 0xc0, !PT ;  /* 0x0000ffff3b037812 */ /* 0x002fe400078ec0ff */
[----:B------:R-:W3:Y:S01]  /*13f390*/  LDL.LU R59, [R1+0x1fc] ;  /* 0x0001fc00013b7983 */ /* 0x000ee20000300800 */
[----:B------:R-:W-:Y:S02]  /*13f3a0*/  LOP3.LUT R11, R34, 0xffff, RZ, 0xc0, !PT ;  /* 0x0000ffff220b7812 */ /* 0x000fe400078ec0ff */
[----:B------:R-:W-:Y:S02]  /*13f3b0*/  PRMT R9, R3, 0x3340, R0 ;  /* 0x0000334003097816 */ /* 0x000fe40000000000 */
[----:B------:R-:W-:-:S04]  /*13f3c0*/  PRMT R10, R12, 0x3340, R11 ;  /* 0x000033400c0a7816 */ /* 0x000fc8000000000b */
[----:B0-----:R-:W-:Y:S02]  /*13f3d0*/  PRMT R4, R10, 0x5410, R9 ;  /* 0x000054100a047816 */ /* 0x001fe40000000009 */
[----:B------:R-:W-:Y:S02]  /*13f3e0*/  SHF.R.U32.HI R9, RZ, 0x8, R2 ;  /* 0x00000008ff097819 */ /* 0x000fe40000011602 */
[----:B------:R-:W-:Y:S01]  /*13f3f0*/  SHF.R.U32.HI R12, RZ, 0x8, R12 ;  /* 0x00000008ff0c7819 */ /* 0x000fe2000001160c */
[----:B------:R0:W-:Y:S01]  /*13f400*/  STL [R1+0x1e6c], R4 ;  /* 0x001e6c0401007387 */ /* 0x0001e20000100800 */
[----:B------:R-:W-:Y:S02]  /*13f410*/  SHF.R.U32.HI R10, RZ, 0x8, R11 ;  /* 0x00000008ff0a7819 */ /* 0x000fe4000001160b */
[----:B------:R-:W-:Y:S01]  /*13f420*/  LOP3.LUT R9, R9, 0xffff, RZ, 0xc0, !PT ;  /* 0x0000ffff09097812 */ /* 0x000fe200078ec0ff */
[----:B------:R-:W3:Y:S01]  /*13f430*/  LDL.LU R34, [R1+0x1e4c] ;  /* 0x001e4c0001227983 */ /* 0x000ee20000300800 */
[----:B------:R-:W-:-:S02]  /*13f440*/  LOP3.LUT R11, R12, 0xffff, RZ, 0xc0, !PT ;  /* 0x0000ffff0c0b7812 */ /* 0x000fc400078ec0ff */
[----:B------:R-:W-:Y:S02]  /*13f450*/  LOP3.LUT R10, R10, 0xffff, RZ, 0xc0, !PT ;  /* 0x0000ffff0a0a7812 */ /* 0x000fe400078ec0ff */
[----:B------:R-:W-:Y:S02]  /*13f460*/  PRMT R5, R9, 0x3340, R0 ;  /* 0x0000334009057816 */ /* 0x000fe40000000000 */
[----:B0-----:R-:W-:Y:S02]  /*13f470*/  PRMT R4, R11, 0x3340, R10 ;  /* 0x000033400b047816 */ /* 0x001fe4000000000a */
[----:B----4-:R-:W-:Y:S01]  /*13f480*/  PRMT R2, R46, 0x5410, R53 ;  /* 0x000054102e027816 */ /* 0x010fe20000000035 */
[----:B------:R-:W-:Y:S04]  /*13f490*/  STL [R1+0x304], R5 ;  /* 0x0003040501007387 */ /* 0x000fe80000100800 */
[----:B------:R-:W-:Y:S04]  /*13f4a0*/  STL [R1+0x4cc], R4 ;  /* 0x0004cc0401007387 */ /* 0x000fe80000100800 */
[----:B------:R-:W4:Y:S04]  /*13f4b0*/  LDL.LU R38, [R1+0x1f0] ;  /* 0x0001f00001267983 */ /* 0x000f280000300800 */
[----:B------:R0:W-:Y:S01]  /*13f4c0*/  STL [R1+0x1d4c], R2 ;  /* 0x001d4c0201007387 */ /* 0x0001e20000100800 */
[----:B------:R-:W-:-:S03]  /*13f4d0*/  PRMT R10, R16, 0x5410, R24 ;  /* 0x00005410100a7816 */ /* 0x000fc60000000018 */
[----:B------:R-:W4:Y:S04]  /*13f4e0*/  LDL.LU R35, [R1+0x710] ;  /* 0x0007100001237983 */ /* 0x000f280000300800 */
[----:B------:R-:W4:Y:S04]  /*13f4f0*/  LDL.LU R47, [R1+0x1ec] ;  /* 0x0001ec00012f7983 */ /* 0x000f280000300800 */
[----:B------:R-:W4:Y:S04]  /*13f500*/  LDL.LU R32, [R1+0x6e4] ;  /* 0x0006e40001207983 */ /* 0x000f280000300800 */
[----:B------:R-:W4:Y:S04]  /*13f510*/  LDL.LU R51, [R1+0x5420] ;  /* 0x0054200001337983 */ /* 0x000f280000300800 */
[----:B------:R-:W4:Y:S04]  /*13f520*/  LDL.LU R24, [R1+0x53e0] ;  /* 0x0053e00001187983 */ /* 0x000f280000300800 */
[----:B------:R-:W4:Y:S01]  /*13f530*/  LDL.LU R16, [R1+0x53c8] ;  /* 0x0053c80001107983 */ /* 0x000f220000300800 */
[----:B0-----:R-:W-:-:S03]  /*13f540*/  PRMT R2, R55, 0x5410, R20 ;  /* 0x0000541037027816 */ /* 0x001fc60000000014 */
[----:B------:R-:W-:Y:S04]  /*13f550*/  STL [R1+0x68dc], R10 ;  /* 0x0068dc0a01007387 */ /* 0x000fe80000100800 */
[----:B------:R0:W-:Y:S01]  /*13f560*/  STL [R1+0x1d48], R2 ;  /* 0x001d480201007387 */ /* 0x0001e20000100800 */
[----:B--2---:R-:W-:Y:S02]  /*13f570*/  LOP3.LUT R14, R61, 0xffff, RZ, 0xc0, !PT ;  /* 0x0000ffff3d0e7812 */ /* 0x004fe400078ec0ff */
[----:B------:R-:W-:Y:S02]  /*13f580*/  LOP3.LUT R12, R58, 0xffff, RZ, 0xc0, !PT ;  /* 0x0000ffff3a0c7812 */ /* 0x000fe400078ec0ff */
[----:B------:R-:W2:Y:S01]  /*13f590*/  LDL.LU R58, [R1+0x1e8] ;  /* 0x0001e800013a7983 */ /* 0x000ea20000300800 */
[----:B------:R-:W-:-:S02]  /*13f5a0*/  LOP3.LUT R13, R21, 0xffff, RZ, 0xc0, !PT ;  /* 0x0000ffff150d7812 */ /* 0x000fc400078ec0ff */
[----:B------:R-:W-:Y:S01]  /*13f5b0*/  PRMT R9, R12, 0x3340, R0 ;  /* 0x000033400c097816 */ /* 0x000fe20000000000 */
[----:B------:R-:W2:Y:S01]  /*13f5c0*/  LDL.LU R21, [R1+0x70c] ;  /* 0x00070c0001157983 */ /* 0x000ea20000300800 */
[----:B------:R-:W-:-:S04]  /*13f5d0*/  PRMT R11, R14, 0x3340, R13 ;  /* 0x000033400e0b7816 */ /* 0x000fc8000000000d */
[----:B0-----:R-:W-:Y:S02]  /*13f5e0*/  PRMT R2, R11, 0x5410, R9 ;  /* 0x000054100b027816 */ /* 0x001fe40000000009 */
[----:B------:R-:W-:Y:S02]  /*13f5f0*/  SHF.R.U32.HI R11, RZ, 0x8, R14 ;  /* 0x00000008ff0b7819 */ /* 0x000fe4000001160e */
[----:B------:R-:W-:Y:S02]  /*13f600*/  SHF.R.U32.HI R9, RZ, 0x8, R13 ;  /* 0x00000008ff097819 */ /* 0x000fe4000001160d */
[----:B------:R-:W-:Y:S02]  /*13f610*/  SHF.R.U32.HI R12, RZ, 0x8, R12 ;  /* 0x00000008ff0c7819 */ /* 0x000fe4000001160c */
[----:B------:R-:W-:Y:S02]  /*13f620*/  LOP3.LUT R11, R11, 0xffff, RZ, 0xc0, !PT ;  /* 0x0000ffff0b0b7812 */ /* 0x000fe400078ec0ff */
[----:B------:R-:W-:-:S02]  /*13f630*/  LOP3.LUT R9, R9, 0xffff, RZ, 0xc0, !PT ;  /* 0x0000ffff09097812 */ /* 0x000fc400078ec0ff */
[----:B------:R-:W-:Y:S02]  /*13f640*/  LOP3.LUT R12, R12, 0xffff, RZ, 0xc0, !PT ;  /* 0x0000ffff0c0c7812 */ /* 0x000fe400078ec0ff */
[----:B------:R-:W-:Y:S01]  /*13f650*/  PRMT R5, R11, 0x3340, R9 ;  /* 0x000033400b057816 */ /* 0x000fe20000000009 */
[----:B------:R3:W-:Y:S01]  /*13f660*/  STL [R1+0x1e68], R2 ;  /* 0x001e680201007387 */ /* 0x0007e20000100800 */
[----:B------:R-:W-:-:S03]  /*13f670*/  PRMT R4, R12, 0x3340, R0 ;  /* 0x000033400c047816 */ /* 0x000fc60000000000 */
[----:B------:R-:W-:Y:S04]  /*13f680*/  STL [R1+0x4c8], R5 ;  /* 0x0004c80501007387 */ /* 0x000fe80000100800 */
[----:B------:R-:W2:Y:S04]  /*13f690*/  LDL.LU R53, [R1+0x1e4] ;  /* 0x0001e40001357983 */ /* 0x000ea80000300800 */
[----:B------:R-:W-:Y:S04]  /*13f6a0*/  STL [R1+0x300], R4 ;  /* 0x0003000401007387 */ /* 0x000fe80000100800 */
[----:B------:R-:W2:Y:S01]  /*13f6b0*/  LDL.LU R46, [R1+0x6e0] ;  /* 0x0006e000012e7983 */ /* 0x000ea20000300800 */
[----:B---3--:R-:W-:-:S05]  /*13f6c0*/  PRMT R2, R34, 0x5410, R59 ;  /* 0x0000541022027816 */ /* 0x008fca000000003b */
[----:B------:R4:W-:Y:S04]  /*13f6d0*/  STL [R1+0x1d44], R2 ;  /* 0x001d440201007387 */ /* 0x0009e80000100800 */
[----:B------:R-:W3:Y:S04]  /*13f6e0*/  LDL.LU R20, [R1+0x1e0] ;  /* 0x0001e00001147983 */ /* 0x000ee80000300800 */
[----:B------:R-:W3:Y:S04]  /*13f6f0*/  LDL.LU R55, [R1+0x4bc] ;  /* 0x0004bc0001377983 */ /* 0x000ee80000300800 */
[----:B------:R-:W3:Y:S04]  /*13f700*/  LDL.LU R61, [R1+0x5404] ;  /* 0x00540400013d7983 */ /* 0x000ee80000300800 */
[----:B------:R-:W3:Y:S04]  /*13f710*/  LDL.LU R59, [R1+0x53c4] ;  /* 0x0053c400013b7983 */ /* 0x000ee80000300800 */
[----:B------:R-:W3:Y:S01]  /*13f720*/  LDL.LU R34, [R1+0x53a8] ;  /* 0x0053a80001227983 */ /* 0x000ee20000300800 */
[----:B----4-:R-:W-:-:S02]  /*13f730*/  LOP3.LUT R2, R51, 0xffff, RZ, 0xc0, !PT ;  /* 0x0000ffff33027812 */ /* 0x010fc400078ec0ff */
[----:B------:R-:W-:Y:S02]  /*13f740*/  LOP3.LUT R4, R24, 0xffff, RZ, 0xc0, !PT ;  /* 0x0000ffff18047812 */ /* 0x000fe400078ec0ff */
[----:B------:R-:W-:Y:S02]  /*13f750*/  LOP3.LUT R14, R16, 0xffff, RZ, 0xc0, !PT ;  /* 0x0000ffff100e7812 */ /* 0x000fe400078ec0ff */
[----:B------:R-:W-:Y:S02]  /*13f760*/  PRMT R9, R4, 0x3340, R0 ;  /* 0x0000334004097816 */ /* 0x000fe40000000000 */
[----:B------:R-:W-:-:S04]  /*13f770*/  PRMT R12, R2, 0x3340, R14 ;  /* 0x00003340020c7816 */ /* 0x000fc8000000000e */
[----:B------:R-:W-:-:S05]  /*13f780*/  PRMT R5, R12, 0x5410, R9 ;  /* 0x000054100c057816 */ /* 0x000fca0000000009 */
[----:B------:R-:W-:Y:S04]  /*13f790*/  STL [R1+0x1e64], R5 ;  /* 0x001e640501007387 */ /* 0x000fe80000100800 */
        /* <DEDUP_REMOVED lines=8> */
[----:B------:R-:W-:Y:S02]  /*13f820*/  PRMT R3, R9, 0x3340, R0 ;  /* 0x0000334009037816 */ /* 0x000fe40000000000 */
[----:B------:R-:W-:-:S02]  /*13f830*/  PRMT R2, R14, 0x3340, R12 ;  /* 0x000033400e027816 */ /* 0x000fc4000000000c */
[----:B------:R-:W-:Y:S01]  /*13f840*/  PRMT R11, R35, 0x5410, R38 ;  /* 0x00005410230b7816 */ /* 0x000fe20000000026 */
[----:B------:R3:W-:Y:S01]  /*13f850*/  STL [R1+0x2fc], R3 ;  /* 0x0002fc0301007387 */ /* 0x0007e20000100800 */
[----:B------:R-:W-:-:S03]  /*13f860*/  PRMT R13, R32, 0x5410, R47 ;  /* 0x00005410200d7816 */ /* 0x000fc6000000002f */
[----:B------:R-:W4:Y:S04]  /*13f870*/  LDL.LU R38, [R1+0x1d8] ;  /* 0x0001d80001267983 */ /* 0x000f280000300800 */
[----:B------:R0:W-:Y:S04]  /*13f880*/  STL [R1+0x4c0], R2 ;  /* 0x0004c00201007387 */ /* 0x0001e80000100800 */
[----:B------:R-:W4:Y:S04]  /*13f890*/  LDL.LU R35, [R1+0x4b8] ;  /* 0x0004b80001237983 */ /* 0x000f280000300800 */
[----:B------:R-:W4:Y:S04]  /*13f8a0*/  LDL.LU R47, [R1+0x1d4] ;  /* 0x0001d400012f7983 */ /* 0x000f280000300800 */
[----:B------:R-:W4:Y:S04]  /*13f8b0*/  LDL.LU R32, [R1+0x6d4] ;  /* 0x0006d40001207983 */ /* 0x000f280000300800 */
[----:B------:R-:W4:Y:S01]  /*13f8c0*/  LDL.LU R51, [R1+0x540c] ;  /* 0x00540c0001337983 */ /* 0x000f220000300800 */
[----:B--2---:R-:W-:-:S03]  /*13f8d0*/  PRMT R12, R21, 0x5410, R58 ;  /* 0x00005410150c7816 */ /* 0x004fc6000000003a */
[----:B------:R-:W2:Y:S04]  /*13f8e0*/  LDL.LU R58, [R1+0x53d4] ;  /* 0x0053d400013a7983 */ /* 0x000ea80000300800 */
[----:B------:R-:W2:Y:S01]  /*13f8f0*/  LDL.LU R21, [R1+0x53b8] ;  /* 0x0053b80001157983 */ /* 0x000ea20000300800 */
[----:B------:R-:W-:Y:S02]  /*13f900*/  PRMT R14, R46, 0x5410, R53 ;  /* 0x000054102e0e7816 */ /* 0x000fe40000000035 */
[----:B---3--:R-:W-:Y:S02]  /*13f910*/  PRMT R3, R55, 0x5410, R20 ;  /* 0x0000541037037816 */ /* 0x008fe40000000014 */
[----:B0-----:R-:W-:-:S03]  /*13f920*/  LOP3.LUT R2, R61, 0xffff, RZ, 0xc0, !PT ;  /* 0x0000ffff3d027812 */ /* 0x001fc600078ec0ff */
[----:B------:R0:W-:Y:S01]  /*13f930*/  STL [R1+0x4], R3 ;  /* 0x0000040301007387 */ /* 0x0001e20000100800 */
[----:B------:R-:W-:Y:S02]  /*13f940*/  LOP3.LUT R5, R59, 0xffff, RZ, 0xc0, !PT ;  /* 0x0000ffff3b057812 */ /* 0x000fe400078ec0ff */
[----:B0-----:R-:W-:Y:S02]  /*13f950*/  LOP3.LUT R3, R34, 0xffff, RZ, 0xc0, !PT ;  /* 0x0000ffff22037812 */ /* 0x001fe400078ec0ff */
[----:B------:R-:W-:Y:S02]  /*13f960*/  PRMT R9, R5, 0x3340, R0 ;  /* 0x0000334005097816 */ /* 0x000fe40000000000 */
[----:B------:R-:W-:-:S04]  /*13f970*/  PRMT R6, R2, 0x3340, R3 ;  /* 0x0000334002067816 */ /* 0x000fc80000000003 */
[----:B------:R-:W-:Y:S02]  /*13f980*/  PRMT R6, R6, 0x5410, R9 ;  /* 0x0000541006067816 */ /* 0x000fe40000000009 */
[----:B------:R-:W-:Y:S02]  /*13f990*/  SHF.R.U32.HI R9, RZ, 0x8, R4 ;  /* 0x00000008ff097819 */ /* 0x000fe40000011604 */
[----:B------:R-:W-:Y:S02]  /*13f9a0*/  SHF.R.U32.HI R2, RZ, 0x8, R2 ;  /* 0x00000008ff027819 */ /* 0x000fe40000011602 */
[----:B------:R-:W-:Y:S02]  /*13f9b0*/  SHF.R.U32.HI R3, RZ, 0x8, R3 ;  /* 0x00000008ff037819 */ /* 0x000fe40000011603 */
[----:B------:R-:W-:Y:S02]  /*13f9c0*/  LOP3.LUT R9, R9, 0xffff, RZ, 0xc0, !PT ;  /* 0x0000ffff09097812 */ /* 0x000fe400078ec0ff */
[----:B------:R-:W-:-:S02]  /*13f9d0*/  LOP3.LUT R2, R2, 0xffff, RZ, 0xc0, !PT ;  /* 0x0000ffff02027812 */ /* 0x000fc400078ec0ff */
[----:B------:R-:W-:Y:S02]  /*13f9e0*/  LOP3.LUT R3, R3, 0xffff, RZ, 0xc0, !PT ;  /* 0x0000ffff03037812 */ /* 0x000fe400078ec0ff */
[----:B------:R-:W-:Y:S01]  /*13f9f0*/  PRMT R4, R9, 0x3340, R0 ;  /* 0x0000334009047816 */ /* 0x000fe20000000000 */
[----:B------:R-:W-:Y:S01]  /*13fa00*/  STL [R1+0x1e60], R6 ;  /* 0x001e600601007387 */ /* 0x000fe20000100800 */
[----:B------:R-:W-:-:S03]  /*13fa10*/  PRMT R3, R2, 0x3340, R3 ;  /* 0x0000334002037816 */ /* 0x000fc60000000003 */
[----:B------:R-:W3:Y:S04]  /*13fa20*/  LDL.LU R53, [R1+0x1d0] ;  /* 0x0001d00001357983 */ /* 0x000ee80000300800 */
[----:B------:R-:W3:Y:S04]  /*13fa30*/  LDL.LU R46, [R1+0x6c8] ;  /* 0x0006c800012e7983 */ /* 0x000ee80000300800 */
[----:B------:R-:W-:Y:S01]  /*13fa40*/  STL [R1+0x2f8], R4 ;  /* 0x0002f80401007387 */ /* 0x000fe20000100800 */
[----:B----4-:R-:W-:-:S03]  /*13fa50*/  PRMT R2, R16, 0x5410, R24 ;  /* 0x0000541010027816 */ /* 0x010fc60000000018 */
[----:B------:R-:W4:Y:S04]  /*13fa60*/  LDL.LU R20, [R1+0x1cc] ;  /* 0x0001cc0001147983 */ /* 0x000f280000300800 */
[----:B------:R-:W-:Y:S04]  /*13fa70*/  STL [R1+0x4bc], R3 ;  /* 0x0004bc0301007387 */ /* 0x000fe80000100800 */
[----:B------:R-:W4:Y:S04]  /*13fa80*/  LDL.LU R55, [R1+0x6d0] ;  /* 0x0006d00001377983 */ /* 0x000f280000300800 */
[----:B------:R0:W-:Y:S04]  /*13fa90*/  STL [R1], R2 ;  /* 0x0000000201007387 */ /* 0x0001e80000100800 */
[----:B------:R-:W4:Y:S04]  /*13faa0*/  LDL.LU R61, [R1+0x1c8] ;  /* 0x0001c800013d7983 */ /* 0x000f280000300800 */
[----:B------:R-:W4:Y:S04]  /*13fab0*/  LDL.LU R59, [R1+0x4b4] ;  /* 0x0004b400013b7983 */ /* 0x000f280000300800 */
[----:B------:R-:W4:Y:S04]  /*13fac0*/  LDL.LU R34, [R1+0x858] ;  /* 0x0008580001227983 */ /* 0x000f280000300800 */
[----:B------:R-:W4:Y:S04]  /*13fad0*/  LDL.LU R24, [R1+0x784] ;  /* 0x0007840001187983 */ /* 0x000f280000300800 */
[----:B------:R-:W4:Y:S01]  /*13fae0*/  LDL.LU R16, [R1+0x7f8] ;  /* 0x0007f80001107983 */ /* 0x000f220000300800 */
[----:B0-----:R-:W-:-:S02]  /*13faf0*/  PRMT R2, R35, 0x5410, R38 ;  /* 0x0000541023027816 */ /* 0x001fc40000000026 */
[----:B------:R-:W-:-:S03]  /*13fb00*/  PRMT R4, R32, 0x5410, R47 ;  /* 0x0000541020047816 */ /* 0x000fc6000000002f */
[----:B------:R2:W-:Y:S01]  /*13fb10*/  STL [R1+0x8], R2 ;  /* 0x0000080201007387 */ /* 0x0005e20000100800 */
[----:B------:R-:W-:-:S03]  /*13fb20*/  LOP3.LUT R3, R51, 0xffff, RZ, 0xc0, !PT ;  /* 0x0000ffff33037812 */ /* 0x000fc600078ec0ff */
[----:B------:R0:W-:Y:S01]  /*13fb30*/  STL [R1+0xc], R4 ;  /* 0x00000c0401007387 */ /* 0x0001e20000100800 */
[----:B--2---:R-:W-:Y:S02]  /*13fb40*/  LOP3.LUT R2, R58, 0xffff, RZ, 0xc0, !PT ;  /* 0x0000ffff3a027812 */ /* 0x004fe400078ec0ff */
[----:B0-----:R-:W-:Y:S02]  /*13fb50*/  LOP3.LUT R4, R21, 0xffff, RZ, 0xc0, !PT ;  /* 0x0000ffff15047812 */ /* 0x001fe400078ec0ff */
[----:B------:R-:W-:Y:S02]  /*13fb60*/  PRMT R9, R2, 0x3340, R0 ;  /* 0x0000334002097816 */ /* 0x000fe40000000000 */
[----:B------:R-:W-:Y:S02]  /*13fb70*/  PRMT R6, R3, 0x3340, R4 ;  /* 0x0000334003067816 */ /* 0x000fe40000000004 */
[----:B------:R-:W-:Y:S02]  /*13fb80*/  SHF.R.U32.HI R3, RZ, 0x8, R3 ;  /* 0x00000008ff037819 */ /* 0x000fe40000011603 */
[----:B------:R-:W-:-:S02]  /*13fb90*/  PRMT R6, R6, 0x5410, R9 ;  /* 0x0000541006067816 */ /* 0x000fc40000000009 */
[----:B------:R-:W-:Y:S02]  /*13fba0*/  SHF.R.U32.HI R9, RZ, 0x8, R4 ;  /* 0x00000008ff097819 */ /* 0x000fe40000011604 */
[----:B------:R-:W-:Y:S02]  /*13fbb0*/  SHF.R.U32.HI R2, RZ, 0x8, R2 ;  /* 0x00000008ff027819 */ /* 0x000fe40000011602 */
[----:B------:R-:W-:Y:S02]  /*13fbc0*/  LOP3.LUT R3, R3, 0xffff, RZ, 0xc0, !PT ;  /* 0x0000ffff03037812 */ /* 0x000fe400078ec0ff */
[----:B------:R-:W-:Y:S02]  /*13fbd0*/  LOP3.LUT R9, R9, 0xffff, RZ, 0xc0, !PT ;  /* 0x0000ffff09097812 */ /* 0x000fe400078ec0ff */
[----:B------:R-:W-:Y:S02]  /*13fbe0*/  LOP3.LUT R2, R2, 0xffff, RZ, 0xc0, !PT ;  /* 0x0000ffff02027812 */ /* 0x000fe400078ec0ff */
[----:B------:R-:W-:Y:S01]  /*13fbf0*/  PRMT R3, R3, 0x3340, R9 ;  /* 0x0000334003037816 */ /* 0x000fe20000000009 */
[----:B------:R-:W-:Y:S01]  /*13fc00*/  STL [R1+0x1e4c], R6 ;  /* 0x001e4c0601007387 */ /* 0x000fe20000100800 */
[----:B------:R-:W-:-:S03]  /*13fc10*/  PRMT R2, R2, 0x3340, R0 ;  /* 0x0000334002027816 */ /* 0x000fc60000000000 */
[----:B------:R-:W2:Y:S04]  /*13fc20*/  LDL.LU R38, [R1+0x1c4] ;  /* 0x0001c40001267983 */ /* 0x000ea80000300800 */
[----:B------:R-:W-:Y:S04]  /*13fc30*/  STL [R1+0x4b8], R3 ;  /* 0x0004b80301007387 */ /* 0x000fe80000100800 */
[----:B------:R-:W2:Y:S04]  /*13fc40*/  LDL.LU R35, [R1+0x6c4] ;  /* 0x0006c40001237983 */ /* 0x000ea80000300800 */
[----:B------:R3:W-:Y:S04]  /*13fc50*/  STL [R1+0x2f4], R2 ;  /* 0x0002f40201007387 */ /* 0x0007e80000100800 */
[----:B------:R-:W2:Y:S04]  /*13fc60*/  LDL.LU R58, [R1+0x1c0] ;  /* 0x0001c000013a7983 */ /* 0x000ea80000300800 */
[----:B------:R-:W2:Y:S04]  /*13fc70*/  LDL.LU R21, [R1+0x4b0] ;  /* 0x0004b00001157983 */ /* 0x000ea80000300800 */
[----:B------:R-:W2:Y:S04]  /*13fc80*/  LDL.LU R47, [R1+0x1bc] ;  /* 0x0001bc00012f7983 */ /* 0x000ea80000300800 */
[----:B------:R-:W2:Y:S01]  /*13fc90*/  LDL.LU R32, [R1+0x6b8] ;  /* 0x0006b80001207983 */ /* 0x000ea20000300800 */
[----:B---3--:R-:W-:-:S05]  /*13fca0*/  PRMT R2, R46, 0x5410, R53 ;  /* 0x000054102e027816 */ /* 0x008fca0000000035 */
[----:B------:R0:W-:Y:S04]  /*13fcb0*/  STL [R1+0x10], R2 ;  /* 0x0000100201007387 */ /* 0x0001e80000100800 */
[----:B------:R-:W3:Y:S04]  /*13fcc0*/  LDL.LU R51, [R1+0x86c] ;  /* 0x00086c0001337983 */ /* 0x000ee80000300800 */
[----:B------:R-:W3:Y:S01]  /*13fcd0*/  LDL.LU R53, [R1+0x79c] ;  /* 0x00079c0001357983 */ /* 0x000ee20000300800 */
[----:B----4-:R-:W-:-:S03]  /*13fce0*/  PRMT R4, R55, 0x5410, R20 ;  /* 0x0000541037047816 */ /* 0x010fc60000000014 */
[----:B------:R-:W4:Y:S04]  /*13fcf0*/  LDL.LU R46, [R1+0x808] ;  /* 0x00080800012e7983 */ /* 0x000f280000300800 */
[----:B------:R1:W-:Y:S01]  /*13fd00*/  STL [R1+0x14], R4 ;  /* 0x0000140401007387 */ /* 0x0003e20000100800 */
[----:B------:R-:W-:Y:S02]  /*13fd10*/  PRMT R3, R59, 0x5410, R61 ;  /* 0x000054103b037816 */ /* 0x000fe4000000003d */
[----:B0-----:R-:W-:-:S03]  /*13fd20*/  LOP3.LUT R2, R34, 0xffff, RZ, 0xc0, !PT ;  /* 0x0000ffff22027812 */ /* 0x001fc600078ec0ff */
[----:B------:R0:W-:Y:S01]  /*13fd30*/  STL [R1+0x1c], R3 ;  /* 0x00001c0301007387 */ /* 0x0001e20000100800 */
[----:B-1----:R-:W-:-:S03]  /*13fd40*/  LOP3.LUT R4, R24, 0xffff, RZ, 0xc0, !PT ;  /* 0x0000ffff18047812 */ /* 0x002fc600078ec0ff */
[----:B------:R-:W4:Y:S01]  /*13fd50*/  LDL.LU R20, [R1+0x1b8] ;  /* 0x0001b80001147983 */ /* 0x000f220000300800 */
[----:B0-----:R-:W-:Y:S02]  /*13fd60*/  LOP3.LUT R3, R16, 0xffff, RZ, 0xc0, !PT ;  /* 0x0000ffff10037812 */ /* 0x001fe400078ec0ff */
[----:B------:R-:W-:Y:S02]  /*13fd70*/  PRMT R9, R4, 0x3340, R0 ;  /* 0x0000334004097816 */ /* 0x000fe40000000000 */
[----:B------:R-:W-:-:S04]  /*13fd80*/  PRMT R6, R2, 0x3340, R3 ;  /* 0x0000334002067816 */ /* 0x000fc80000000003 */
[----:B------:R-:W-:-:S05]  /*13fd90*/  PRMT R6, R6, 0x5410, R9 ;  /* 0x0000541006067816 */ /* 0x000fca0000000009 */
[----:B------:R0:W-:Y:S04]  /*13fda0*/  STL [R1+0x894], R6 ;  /* 0x0008940601007387 */ /* 0x0001e80000100800 */
[----:B------:R-:W4:Y:S04]  /*13fdb0*/  LDL.LU R55, [R1+0x6ac] ;  /* 0x0006ac0001377983 */ /* 0x000f280000300800 */
[----:B------:R-:W4:Y:S04]  /*13fdc0*/  LDL.LU R61, [R1+0x1b4] ;  /* 0x0001b400013d7983 */ /* 0x000f280000300800 */
[----:B------:R-:W4:Y:S04]  /*13fdd0*/  LDL.LU R59, [R1+0x6a4] ;  /* 0x0006a400013b7983 */ /* 0x000f280000300800 */
[----:B------:R-:W4:Y:S04]  /*13fde0*/  LDL.LU R34, [R1+0x1b0] ;  /* 0x0001b00001227983 */ /* 0x000f280000300800 */
[----:B------:R-:W4:Y:S04]  /*13fdf0*/  LDL.LU R24, [R1+0x6a8] ;  /* 0x0006a80001187983 */ /* 0x000f280000300800 */
[----:B------:R-:W4:Y:S01]  /*13fe00*/  LDL.LU R16, [R1+0x838] ;  /* 0x0008380001107983 */ /* 0x000f220000300800 */
[----:B------:R-:W-:-:S02]  /*13fe10*/  SHF.R.U32.HI R9, RZ, 0x8, R5 ;  /* 0x00000008ff097819 */ /* 0x000fc40000011605 */
[----:B------:R-:W-:Y:S02]  /*13fe20*/  SHF.R.U32.HI R2, RZ, 0x8, R2 ;  /* 0x00000008ff027819 */ /* 0x000fe40000011602 */
[----:B------:R-:W-:Y:S02]  /*13fe30*/  SHF.R.U32.HI R3, RZ, 0x8, R3 ;  /* 0x00000008ff037819 */ /* 0x000fe40000011603 */
[----:B------:R-:W-:Y:S02]  /*13fe40*/  LOP3.LUT R9, R9, 0xffff, RZ, 0xc0, !PT ;  /* 0x0000ffff09097812 */ /* 0x000fe400078ec0ff */
[----:B------:R-:W-:Y:S02]  /*13fe50*/  LOP3.LUT R2, R2, 0xffff, RZ, 0xc0, !PT ;  /* 0x0000ffff02027812 */ /* 0x000fe400078ec0ff */
[----:B------:R-:W-:Y:S02]  /*13fe60*/  LOP3.LUT R3, R3, 0xffff, RZ, 0xc0, !PT ;  /* 0x0000ffff03037812 */ /* 0x000fe400078ec0ff */
[----:B0-----:R-:W-:-:S02]  /*13fe70*/  PRMT R6, R9, 0x3340, R0 ;  /* 0x0000334009067816 */ /* 0x001fc40000000000 */
[----:B------:R-:W-:-:S03]  /*13fe80*/  PRMT R5, R2, 0x3340, R3 ;  /* 0x0000334002057816 */ /* 0x000fc60000000003 */
[----:B------:R-:W-:Y:S04]  /*13fe90*/  STL [R1+0x2f0], R6 ;  /* 0x0002f00601007387 */ /* 0x000fe80000100800 */
[----:B------:R0:W-:Y:S01]  /*13fea0*/  STL [R1+0x4b4], R5 ;  /* 0x0004b40501007387 */ /* 0x0001e20000100800 */
[----:B--2---:R-:W-:Y:S02]  /*13feb0*/  PRMT R3, R35, 0x5410, R38 ;  /* 0x0000541023037816 */ /* 0x004fe40000000026 */
[----:B------:R-:W-:Y:S02]  /*13fec0*/  PRMT R2, R21, 0x5410, R58 ;  /* 0x0000541015027816 */ /* 0x000fe4000000003a */
[----:B------:R-:W2:Y:S04]  /*13fed0*/  LDL.LU R58, [R1+0x398] ;  /* 0x00039800013a7983 */ /* 0x000ea80000300800 */
[----:B------:R3:W-:Y:S01]  /*13fee0*/  STL [R1+0x18], R3 ;  /* 0x0000180301007387 */ /* 0x0007e20000100800 */
[----:B0-----:R-:W-:-:S03]  /*13fef0*/  PRMT R5, R32, 0x5410, R47 ;  /* 0x0000541020057816 */ /* 0x001fc6000000002f */
[----:B------:R-:W2:Y:S04]  /*13ff00*/  LDL.LU R21, [R1+0x7d8] ;  /* 0x0007d80001157983 */ /* 0x000ea80000300800 */
[----:B------:R0:W-:Y:S04]  /*13ff10*/  STL [R1+0x20], R2 ;  /* 0x0000200201007387 */ /* 0x0001e80000100800 */
[----:B------:R4:W-:Y:S01]  /*13ff20*/  STL [R1+0x24], R5 ;  /* 0x0000240501007387 */ /* 0x0009e20000100800 */
[----:B---3--:R-:W-:Y:S02]  /*13ff30*/  LOP3.LUT R3, R51, 0xffff, RZ, 0xc0, !PT ;  /* 0x0000ffff33037812 */ /* 0x008fe400078ec0ff */
[----:B0-----:R-:W-:-:S02]  /*13ff40*/  LOP3.LUT R2, R53, 0xffff, RZ, 0xc0, !PT ;  /* 0x0000ffff35027812 */ /* 0x001fc400078ec0ff */
[----:B----4-:R-:W-:Y:S02]  /*13ff50*/  LOP3.LUT R5, R46, 0xffff, RZ, 0xc0, !PT ;  /* 0x0000ffff2e057812 */ /* 0x010fe400078ec0ff */
[----:B------:R-:W-:Y:S02]  /*13ff60*/  PRMT R9, R2, 0x3340, R0 ;  /* 0x0000334002097816 */ /* 0x000fe40000000000 */
[----:B------:R-:W-:Y:S02]  /*13ff70*/  PRMT R6, R3, 0x3340, R5 ;  /* 0x0000334003067816 */ /* 0x000fe40000000005 */
[----:B------:R-:W-:Y:S02]  /*13ff80*/  SHF.R.U32.HI R3, RZ, 0x8, R3 ;  /* 0x00000008ff037819 */ /* 0x000fe40000011603 */
[----:B------:R-:W-:Y:S02]  /*13ff90*/  PRMT R6, R6, 0x5410, R9 ;  /* 0x0000541006067816 */ /* 0x000fe40000000009 */
[----:B------:R-:W-:-:S02]  /*13ffa0*/  SHF.R.U32.HI R9, RZ, 0x8, R5 ;  /* 0x00000008ff097819 */ /* 0x000fc40000011605 */
[----:B------:R-:W-:Y:S02]  /*13ffb0*/  SHF.R.U32.HI R2, RZ, 0x8, R2 ;  /* 0x00000008ff027819 */ /* 0x000fe40000011602 */
[----:B------:R-:W-:Y:S02]  /*13ffc0*/  LOP3.LUT R3, R3, 0xffff, RZ, 0xc0, !PT ;  /* 0x0000ffff03037812 */ /* 0x000fe400078ec0ff */
[----:B------:R-:W-:Y:S02]  /*13ffd0*/  LOP3.LUT R9, R9, 0xffff, RZ, 0xc0, !PT ;  /* 0x0000ffff09097812 */ /* 0x000fe400078ec0ff */
[----:B------:R-:W-:Y:S02]  /*13ffe0*/  LOP3.LUT R2, R2, 0xffff, RZ, 0xc0, !PT ;  /* 0x0000ffff02027812 */ /* 0x000fe400078ec0ff */
[----:B------:R-:W-:Y:S02]  /*13fff0*/  PRMT R5, R3, 0x3340, R9 ;  /* 0x0000334003057816 */ /* 0x000fe40000000009 */
[----:B------:R-:W-:Y:S01]  /*140000*/  PRMT R3, R2, 0x3340, R0 ;  /* 0x0000334002037816 */ /* 0x000fe20000000000 */
[----:B------:R-:W-:Y:S04]  /*140010*/  STL [R1+0x88c], R6 ;  /* 0x00088c0601007387 */ /* 0x000fe80000100800 */
[----:B------:R-:W-:Y:S04]  /*140020*/  STL [R1+0x4b0], R5 ;  /* 0x0004b00501007387 */ /* 0x000fe80000100800 */
[----:B------:R0:W-:Y:S01]  /*140030*/  STL [R1+0x2ec], R3 ;  /* 0x0002ec0301007387 */ /* 0x0001e20000100800 */
[----:B------:R-:W-:-:S02]  /*140040*/  PRMT R2, R55, 0x5410, R20 ;  /* 0x0000541037027816 */ /* 0x000fc40000000014 */
[----:B------:R-:W-:-:S05]  /*140050*/  PRMT R46, R59, 0x5410, R61 ;  /* 0x000054103b2e7816 */ /* 0x000fca000000003d */
[----:B------:R-:W-:Y:S01]  /*140060*/  STL [R1+0x68c0], R46 ;  /* 0x0068c02e01007387 */ /* 0x000fe20000100800 */
[----:B0-----:R-:W-:-:S03]  /*140070*/  PRMT R3, R24, 0x5410, R34 ;  /* 0x0000541018037816 */ /* 0x001fc60000000022 */
[----:B------:R0:W-:Y:S04]  /*140080*/  STL [R1+0x28], R2 ;  /* 0x0000280201007387 */ /* 0x0001e80000100800 */
[----:B------:R-:W3:Y:S04]  /*140090*/  LDL.LU R25, [R1+0x1ac] ;  /* 0x0001ac0001197983 */ /* 0x000ee80000300800 */
[----:B------:R1:W-:Y:S04]  /*1400a0*/  STL [R1+0x30], R3 ;  /* 0x0000300301007387 */ /* 0x0003e80000100800 */
[----:B------:R-:W3:Y:S04]  /*1400b0*/  LDL.LU R42, [R1+0x69c] ;  /* 0x00069c00012a7983 */ /* 0x000ee80000300800 */
[----:B------:R-:W4:Y:S04]  /*1400c0*/  LDL.LU R27, [R1+0x1a8] ;  /* 0x0001a800011b7983 */ /* 0x000f280000300800 */
[----:B------:R-:W4:Y:S04]  /*1400d0*/  LDL.LU R45, [R1+0x6a0] ;  /* 0x0006a000012d7983 */ /* 0x000f280000300800 */
[----:B------:R-:W4:Y:S04]  /*1400e0*/  LDL.LU R48, [R1+0x1a0] ;  /* 0x0001a00001307983 */ /* 0x000f280000300800 */
[----:B------:R-:W4:Y:S01]  /*1400f0*/  LDL.LU R36, [R1+0x4e0] ;  /* 0x0004e00001247983 */ /* 0x000f220000300800 */
[----:B0-----:R-:W-:-:S03]  /*140100*/  LOP3.LUT R2, R16, 0xffff, RZ, 0xc0, !PT ;  /* 0x0000ffff10027812 */ /* 0x001fc600078ec0ff */
[----:B------:R-:W4:Y:S04]  /*140110*/  LDL.LU R38, [R1+0x844] ;  /* 0x0008440001267983 */ /* 0x000f280000300800 */
[----:B------:R-:W4:Y:S04]  /*140120*/  LDL.LU R35, [R1+0x39c] ;  /* 0x00039c0001237983 */ /* 0x000f280000300800 */
[----:B------:R-:W4:Y:S01]  /*140130*/  LDL.LU R16, [R1+0x7e4] ;  /* 0x0007e40001107983 */ /* 0x000f220000300800 */
[----:B--2---:R-:W-:-:S04]  /*140140*/  LOP3.LUT R5, R58, 0xffff, RZ, 0xc0, !PT ;  /* 0x0000ffff3a057812 */ /* 0x004fc800078ec0ff */
[----:B------:R-:W-:Y:S02]  /*140150*/  PRMT R9, R5, 0x3340, R0 ;  /* 0x0000334005097816 */ /* 0x000fe40000000000 */
[----:B-1----:R-:W-:-:S04]  /*140160*/  LOP3.LUT R3, R21, 0xffff, RZ, 0xc0, !PT ;  /* 0x0000ffff15037812 */ /* 0x002fc800078ec0ff */
[----:B------:R-:W-:-:S04]  /*140170*/  PRMT R6, R2, 0x3340, R3 ;  /* 0x0000334002067816 */ /* 0x000fc80000000003 */
[----:B------:R-:W-:Y:S02]  /*140180*/  PRMT R6, R6, 0x5410, R9 ;  /* 0x0000541006067816 */ /* 0x000fe40000000009 */
[----:B------:R-:W-:-:S04]  /*140190*/  SHF.R.U32.HI R9, RZ, 0x8, R4 ;  /* 0x00000008ff097819 */ /* 0x000fc80000011604 */
[----:B------:R-:W-:Y:S02]  /*1401a0*/  LOP3.LUT R9, R9, 0xffff, RZ, 0xc0, !PT ;  /* 0x0000ffff09097812 */ /* 0x000fe400078ec0ff */
[----:B------:R-:W-:Y:S02]  /*1401b0*/  SHF.R.U32.HI R2, RZ, 0x8, R2 ;  /* 0x00000008ff027819 */ /* 0x000fe40000011602 */
[----:B------:R-:W-:Y:S02]  /*1401c0*/  SHF.R.U32.HI R3, RZ, 0x8, R3 ;  /* 0x00000008ff037819 */ /* 0x000fe40000011603 */
[----:B------:R-:W-:Y:S01]  /*1401d0*/  PRMT R4, R9, 0x3340, R0 ;  /* 0x0000334009047816 */ /* 0x000fe20000000000 */
[----:B------:R-:W-:Y:S01]  /*1401e0*/  STL [R1+0x87c], R6 ;  /* 0x00087c0601007387 */ /* 0x000fe20000100800 */
[----:B------:R-:W-:Y:S02]  /*1401f0*/  LOP3.LUT R2, R2, 0xffff, RZ, 0xc0, !PT ;  /* 0x0000ffff02027812 */ /* 0x000fe400078ec0ff */
[----:B------:R-:W-:Y:S01]  /*140200*/  LOP3.LUT R3, R3, 0xffff, RZ, 0xc0, !PT ;  /* 0x0000ffff03037812 */ /* 0x000fe200078ec0ff */
[----:B------:R-:W2:Y:S04]  /*140210*/  LDL.LU R47, [R1+0x1a4] ;  /* 0x0001a400012f7983 */ /* 0x000ea80000300800 */
[----:B------:R-:W2:Y:S01]  /*140220*/  LDL.LU R32, [R1+0x698] ;  /* 0x0006980001207983 */ /* 0x000ea20000300800 */
[----:B------:R-:W-:-:S03]  /*140230*/  PRMT R2, R2, 0x3340, R3 ;  /* 0x0000334002027816 */ /* 0x000fc60000000003 */
        /* <DEDUP_REMOVED lines=9> */
[----:B------:R-:W2:Y:S04]  /*1402d0*/  LDL.LU R34, [R1+0x51e0] ;  /* 0x0051e00001227983 */ /* 0x000ea80000300800 */
[----:B------:R-:W2:Y:S04]  /*1402e0*/  LDL.LU R24, [R1+0x5244] ;  /* 0x0052440001187983 */ /* 0x000ea80000300800 */
[----:B------:R-:W2:Y:S01]  /*1402f0*/  LDL.LU R58, [R1+0x5198] ;  /* 0x00519800013a7983 */ /* 0x000ea20000300800 */
[----:B---3--:R-:W-:-:S02]  /*140300*/  PRMT R2, R42, 0x5410, R25 ;  /* 0x000054102a027816 */ /* 0x008fc40000000019 */
[----:B----4-:R-:W-:-:S03]  /*140310*/  PRMT R3, R45, 0x5410, R27 ;  /* 0x000054102d037816 */ /* 0x010fc6000000001b */
[----:B------:R-:W-:Y:S01]  /*140320*/  STL [R1+0x38], R2 ;  /* 0x0000380201007387 */ /* 0x000fe20000100800 */
[----:B------:R-:W-:-:S03]  /*140330*/  PRMT R4, R36, 0x5410, R48 ;  /* 0x0000541024047816 */ /* 0x000fc60000000030 */
[----:B------:R-:W-:Y:S04]  /*140340*/  STL [R1+0x34], R3 ;  /* 0x0000340301007387 */ /* 0x000fe80000100800 */
[----:B------:R0:W-:Y:S02]  /*140350*/  STL [R1+0x40], R4 ;  /* 0x0000400401007387 */ /* 0x0001e40000100800 */
[----:B0-----:R-:W-:Y:S02]  /*140360*/  LOP3.LUT R4, R16, 0xffff, RZ, 0xc0, !PT ;  /* 0x0000ffff10047812 */ /* 0x001fe400078ec0ff */
[----:B------:R-:W3:Y:S01]  /*140370*/  LDL.LU R16, [R1+0x51e4] ;  /* 0x0051e40001107983 */ /* 0x000ee20000300800 */
[----:B------:R-:W-:Y:S02]  /*140380*/  LOP3.LUT R2, R38, 0xffff, RZ, 0xc0, !PT ;  /* 0x0000ffff26027812 */ /* 0x000fe400078ec0ff */
[----:B------:R-:W-:-:S02]  /*140390*/  LOP3.LUT R3, R35, 0xffff, RZ, 0xc0, !PT ;  /* 0x0000ffff23037812 */ /* 0x000fc400078ec0ff */
[----:B------:R-:W-:Y:S02]  /*1403a0*/  PRMT R6, R2, 0x3340, R4 ;  /* 0x0000334002067816 */ /* 0x000fe40000000004 */
[----:B------:R-:W-:Y:S01]  /*1403b0*/  PRMT R9, R3, 0x3340, R0 ;  /* 0x0000334003097816 */ /* 0x000fe20000000000 */
[----:B------:R0:W-:Y:S01]  /*1403c0*/  STL [R1+0x6894], R3 ;  /* 0x0068940301007387 */ /* 0x0001e20000100800 */
[----:B------:R-:W-:Y:S02]  /*1403d0*/  SHF.R.U32.HI R2, RZ, 0x8, R2 ;  /* 0x00000008ff027819 */ /* 0x000fe40000011602 */
[----:B0-----:R-:W-:Y:S02]  /*1403e0*/  PRMT R3, R6, 0x5410, R9 ;  /* 0x0000541006037816 */ /* 0x001fe40000000009 */
[----:B------:R-:W-:-:S03]  /*1403f0*/  SHF.R.U32.HI R9, RZ, 0x8, R5 ;  /* 0x00000008ff097819 */ /* 0x000fc60000011605 */
[----:B------:R0:W-:Y:S01]  /*140400*/  STL [R1+0x85c], R3 ;  /* 0x00085c0301007387 */ /* 0x0001e20000100800 */
[----:B------:R-:W-:Y:S02]  /*140410*/  LOP3.LUT R2, R2, 0xffff, RZ, 0xc0, !PT ;  /* 0x0000ffff02027812 */ /* 0x000fe400078ec0ff */
[----:B------:R-:W-:Y:S02]  /*140420*/  LOP3.LUT R9, R9, 0xffff, RZ, 0xc0, !PT ;  /* 0x0000ffff09097812 */ /* 0x000fe400078ec0ff */
[----:B0-----:R-:W-:-:S04]  /*140430*/  SHF.R.U32.HI R3, RZ, 0x8, R4 ;  /* 0x00000008ff037819 */ /* 0x001fc80000011604 */
[----:B------:R-:W-:Y:S02]  /*140440*/  LOP3.LUT R3, R3, 0xffff, RZ, 0xc0, !PT ;  /* 0x0000ffff03037812 */ /* 0x000fe400078ec0ff */
[----:B------:R-:W-:Y:S02]  /*140450*/  PRMT R4, R9, 0x3340, R0 ;  /* 0x0000334009047816 */ /* 0x000fe40000000000 */
[----:B------:R-:W-:-:S05]  /*140460*/  PRMT R6, R2, 0x3340, R3 ;  /* 0x0000334002067816 */ /* 0x000fca0000000003 */
[----:B------:R-:W-:Y:S04]  /*140470*/  STL [R1+0x66c4], R6 ;  /* 0x0066c40601007387 */ /* 0x000fe80000100800 */
[----:B------:R0:W-:Y:S01]  /*140480*/  STL [R1+0x2e4], R4 ;  /* 0x0002e40401007387 */ /* 0x0001e20000100800 */
[----:B--2---:R-:W-:-:S05]  /*140490*/  PRMT R3, R32, 0x5410, R47 ;  /* 0x0000541020037816 */ /* 0x004fca000000002f */
[----:B------:R1:W-:Y:S01]  /*1404a0*/  STL [R1+0x3c], R3 ;  /* 0x00003c0301007387 */ /* 0x0003e20000100800 */
[----:B------:R-:W-:Y:S02]  /*1404b0*/  PRMT R2, R53, 0x5410, R51 ;  /* 0x0000541035027816 */ /* 0x000fe40000000033 */
[----:B------:R-:W-:-:S05]  /*1404c0*/  PRMT R23, R23, 0x5410, R20 ;  /* 0x0000541017177816 */ /* 0x000fca0000000014 */
[----:B------:R-:W-:Y:S01]  /*1404d0*/  STL [R1+0x68b8], R23 ;  /* 0x0068b81701007387 */ /* 0x000fe20000100800 */
[----:B------:R-:W-:Y:S02]  /*1404e0*/  PRMT R21, R21, 0x5410, R55 ;  /* 0x0000541015157816 */ /* 0x000fe40000000037 */
[----:B0-----:R-:W-:Y:S02]  /*1404f0*/  LOP3.LUT R4, R61, 0xffff, RZ, 0xc0, !PT ;  /* 0x0000ffff3d047812 */ /* 0x001fe400078ec0ff */
[----:B-1----:R-:W-:Y:S01]  /*140500*/  LOP3.LUT R3, R59, 0xffff, RZ, 0xc0, !PT ;  /* 0x0000ffff3b037812 */ /* 0x002fe200078ec0ff */
[----:B------:R0:W-:Y:S03]  /*140510*/  STL [R1+0x44], R2 ;  /* 0x0000440201007387 */ /* 0x0001e60000100800 */
[----:B------:R-:W-:Y:S02]  /*140520*/  PRMT R9, R3, 0x3340, R0 ;  /* 0x0000334003097816 */ /* 0x000fe40000000000 */
[----:B------:R-:W-:Y:S01]  /*140530*/  LOP3.LUT R5, R34, 0xffff, RZ, 0xc0, !PT ;  /* 0x0000ffff22057812 */ /* 0x000fe200078ec0ff */
[----:B------:R-:W-:Y:S03]  /*140540*/  STL [R1+0x68bc], R21 ;  /* 0x0068bc1501007387 */ /* 0x000fe60000100800 */
[----:B------:R-:W-:Y:S01]  /*140550*/  PRMT R8, R4, 0x3340, R5 ;  /* 0x0000334004087816 */ /* 0x000fe20000000005 */
[----:B------:R-:W2:Y:S03]  /*140560*/  LDL.LU R27, [R1+0x194] ;  /* 0x00019400011b7983 */ /* 0x000ea60000300800 */
[----:B------:R-:W-:Y:S01]  /*140570*/  PRMT R8, R8, 0x5410, R9 ;  /* 0x0000541008087816 */ /* 0x000fe20000000009 */
[----:B------:R-:W2:Y:S04]  /*140580*/  LDL.LU R45, [R1+0x694] ;  /* 0x00069400012d7983 */ /* 0x000ea80000300800 */
[----:B------:R-:W4:Y:S04]  /*140590*/  LDL.LU R48, [R1+0x188] ;  /* 0x0001880001307983 */ /* 0x000f280000300800 */
[----:B------:R-:W4:Y:S04]  /*1405a0*/  LDL.LU R36, [R1+0x638] ;  /* 0x0006380001247983 */ /* 0x000f280000300800 */
[----:B------:R-:W4:Y:S01]  /*1405b0*/  LDL.LU R38, [R1+0x18c] ;  /* 0x00018c0001267983 */ /* 0x000f220000300800 */
[----:B------:R-:W-:-:S02]  /*1405c0*/  LOP3.LUT R6, R24, 0xffff, RZ, 0xc0, !PT ;  /* 0x0000ffff18067812 */ /* 0x000fc400078ec0ff */
[----:B0-----:R-:W-:-:S04]  /*1405d0*/  LOP3.LUT R2, R58, 0xffff, RZ, 0xc0, !PT ;  /* 0x0000ffff3a027812 */ /* 0x001fc800078ec0ff */
[----:B------:R-:W-:Y:S02]  /*1405e0*/  PRMT R9, R2, 0x3340, R0 ;  /* 0x0000334002097816 */ /* 0x000fe40000000000 */
[----:B---3--:R-:W-:Y:S02]  /*1405f0*/  LOP3.LUT R7, R16, 0xffff, RZ, 0xc0, !PT ;  /* 0x0000ffff10077812 */ /* 0x008fe400078ec0ff */
        /* <DEDUP_REMOVED lines=13> */
[----:B0-----:R-:W-:-:S04]  /*1406d0*/  PRMT R8, R6, 0x3340, R7 ;  /* 0x0000334006087816 */ /* 0x001fc80000000007 */
[----:B------:R-:W-:-:S05]  /*1406e0*/  PRMT R8, R8, 0x5410, R9 ;  /* 0x0000541008087816 */ /* 0x000fca0000000009 */
[----:B------:R-:W-:Y:S04]  /*1406f0*/  STL [R1+0x82c], R8 ;  /* 0x00082c0801007387 */ /* 0x000fe80000100800 */
[----:B------:R-:W3:Y:S01]  /*140700*/  LDL.LU R58, [R1+0x5360] ;  /* 0x00536000013a7983 */ /* 0x000ee20000300800 */
[----:B------:R-:W-:Y:S02]  /*140710*/  SHF.R.U32.HI R6, RZ, 0x8, R6 ;  /* 0x00000008ff067819 */ /* 0x000fe40000011606 */
[----:B------:R-:W-:Y:S02]  /*140720*/  SHF.R.U32.HI R9, RZ, 0x8, R7 ;  /* 0x00000008ff097819 */ /* 0x000fe40000011607 */
[----:B------:R-:W-:Y:S02]  /*140730*/  LOP3.LUT R6, R6, 0xffff, RZ, 0xc0, !PT ;  /* 0x0000ffff06067812 */ /* 0x000fe400078ec0ff */
[----:B------:R-:W-:-:S02]  /*140740*/  LOP3.LUT R9, R9, 0xffff, RZ, 0xc0, !PT ;  /* 0x0000ffff09097812 */ /* 0x000fc400078ec0ff */
[----:B------:R-:W-:Y:S02]  /*140750*/  SHF.R.U32.HI R4, RZ, 0x8, R4 ;  /* 0x00000008ff047819 */ /* 0x000fe40000011604 */
[----:B------:R-:W-:Y:S02]  /*140760*/  SHF.R.U32.HI R5, RZ, 0x8, R5 ;  /* 0x00000008ff057819 */ /* 0x000fe40000011605 */
[----:B------:R-:W-:Y:S02]  /*140770*/  PRMT R7, R6, 0x3340, R9 ;  /* 0x0000334006077816 */ /* 0x000fe40000000009 */
[----:B------:R-:W-:Y:S02]  /*140780*/  SHF.R.U32.HI R9, RZ, 0x8, R3 ;  /* 0x00000008ff097819 */ /* 0x000fe40000011603 */
[----:B------:R-:W-:Y:S02]  /*140790*/  LOP3.LUT R4, R4, 0xffff, RZ, 0xc0, !PT ;  /* 0x0000ffff04047812 */ /* 0x000fe400078ec0ff */
[----:B------:R-:W-:-:S02]  /*1407a0*/  LOP3.LUT R5, R5, 0xffff, RZ, 0xc0, !PT ;  /* 0x0000ffff05057812 */ /* 0x000fc400078ec0ff */
[----:B------:R-:W-:Y:S02]  /*1407b0*/  SHF.R.U32.HI R2, RZ, 0x8, R2 ;  /* 0x00000008ff027819 */ /* 0x000fe40000011602 */
[----:B------:R-:W-:Y:S02]  /*1407c0*/  LOP3.LUT R9, R9, 0xffff, RZ, 0xc0, !PT ;  /* 0x0000ffff09097812 */ /* 0x000fe400078ec0ff */
[----:B------:R-:W-:Y:S02]  /*1407d0*/  PRMT R6, R4, 0x3340, R5 ;  /* 0x0000334004067816 */ /* 0x000fe40000000005 */
[----:B------:R-:W-:Y:S01]  /*1407e0*/  LOP3.LUT R2, R2, 0xffff, RZ, 0xc0, !PT ;  /* 0x0000ffff02027812 */ /* 0x000fe200078ec0ff */
[----:B------:R-:W-:Y:S01]  /*1407f0*/  STL [R1+0x4a4], R7 ;  /* 0x0004a40701007387 */ /* 0x000fe20000100800 */
[--C-:B------:R-:W-:Y:S02]  /*140800*/  PRMT R3, R9, 0x3340, R0.reuse ;  /* 0x0000334009037816 */ /* 0x100fe40000000000 */
[----:B------:R-:W-:Y:S01]  /*140810*/  PRMT R2, R2, 0x3340, R0 ;  /* 0x0000334002027816 */ /* 0x000fe20000000000 */
[----:B------:R-:W-:Y:S01]  /*140820*/  STL [R1+0x4a0], R6 ;  /* 0x0004a00601007387 */ /* 0x000fe20000100800 */
[----:B--2---:R-:W-:-:S02]  /*140830*/  PRMT R5, R45, 0x5410, R27 ;  /* 0x000054102d057816 */ /* 0x004fc4000000001b */
[----:B----4-:R-:W-:-:S03]  /*140840*/  PRMT R4, R36, 0x5410, R48 ;  /* 0x0000541024047816 */ /* 0x010fc60000000030 */
[----:B------:R-:W-:Y:S04]  /*140850*/  STL [R1+0x4c], R5 ;  /* 0x00004c0501007387 */ /* 0x000fe80000100800 */
[----:B------:R0:W-:Y:S04]  /*140860*/  STL [R1+0x50], R4 ;  /* 0x0000500401007387 */ /* 0x0001e80000100800 */
[----:B------:R1:W-:Y:S01]  /*140870*/  STL [R1+0x2e0], R3 ;  /* 0x0002e00301007387 */ /* 0x0003e20000100800 */
[----:B---3--:R-:W-:-:S05]  /*140880*/  PRMT R16, R16, 0x5410, R38 ;  /* 0x0000541010107816 */ /* 0x008fca0000000026 */
[----:B------:R-:W-:Y:S04]  /*140890*/  STL [R1+0x68c4], R16 ;  /* 0x0068c41001007387 */ /* 0x000fe80000100800 */
[----:B------:R2:W-:Y:S01]  /*1408a0*/  STL [R1+0x2dc], R2 ;  /* 0x0002dc0201007387 */ /* 0x0005e20000100800 */
[----:B0-----:R-:W-:Y:S02]  /*1408b0*/  PRMT R4, R47, 0x5410, R35 ;  /* 0x000054102f047816 */ /* 0x001fe40000000023 */
[----:B-1----:R-:W-:-:S03]  /*1408c0*/  PRMT R3, R51, 0x5410, R32 ;  /* 0x0000541033037816 */ /* 0x002fc60000000020 */
[----:B------:R0:W-:Y:S01]  /*1408d0*/  STL [R1+0x5c], R4 ;  /* 0x00005c0401007387 */ /* 0x0001e20000100800 */
[----:B--2---:R-:W-:-:S03]  /*1408e0*/  PRMT R2, R20, 0x5410, R53 ;  /* 0x0000541014027816 */ /* 0x004fc60000000035 */
[----:B------:R1:W-:Y:S01]  /*1408f0*/  STL [R1+0x64], R3 ;  /* 0x0000640301007387 */ /* 0x0003e20000100800 */
[----:B0-----:R-:W-:-:S03]  /*140900*/  LOP3.LUT R4, R55, 0xffff, RZ, 0xc0, !PT ;  /* 0x0000ffff37047812 */ /* 0x001fc600078ec0ff */
[----:B------:R0:W-:Y:S04]  /*140910*/  STL [R1+0x6c], R2 ;  /* 0x00006c0201007387 */ /* 0x0001e80000100800 */
[----:B------:R-:W2:Y:S01]  /*140920*/  LDL.LU R47, [R1+0x60] ;  /* 0x00006000012f7983 */ /* 0x000ea20000300800 */
[----:B-1----:R-:W-:Y:S02]  /*140930*/  LOP3.LUT R3, R61, 0xffff, RZ, 0xc0, !PT ;  /* 0x0000ffff3d037812 */ /* 0x002fe400078ec0ff */
[----:B------:R-:W-:Y:S02]  /*140940*/  LOP3.LUT R5, R59, 0xffff, RZ, 0xc0, !PT ;  /* 0x0000ffff3b057812 */ /* 0x000fe400078ec0ff */
[----:B------:R-:W-:Y:S02]  /*140950*/  PRMT R9, R3, 0x3340, R0 ;  /* 0x0000334003097816 */ /* 0x000fe40000000000 */
[----:B0-----:R-:W-:-:S02]  /*140960*/  LOP3.LUT R2, R24, 0xffff, RZ, 0xc0, !PT ;  /* 0x0000ffff18027812 */ /* 0x001fc400078ec0ff */
[----:B------:R-:W2:Y:S01]  /*140970*/  LDL.LU R24, [R1+0x608] ;  /* 0x0006080001187983 */ /* 0x000ea20000300800 */
[----:B------:R-:W-:-:S03]  /*140980*/  PRMT R8, R4, 0x3340, R5 ;  /* 0x0000334004087816 */ /* 0x000fc60000000005 */
[----:B------:R-:W3:Y:S01]  /*140990*/  LDL.LU R45, [R1+0x68] ;  /* 0x00006800012d7983 */ /* 0x000ee20000300800 */
[----:B------:R-:W-:-:S03]  /*1409a0*/  PRMT R8, R8, 0x5410, R9 ;  /* 0x0000541008087816 */ /* 0x000fc60000000009 */
[----:B------:R-:W4:Y:S01]  /*1409b0*/  LDL.LU R48, [R1+0x70] ;  /* 0x0000700001307983 */ /* 0x000f220000300800 */
[----:B------:R-:W-:-:S03]  /*1409c0*/  LOP3.LUT R6, R34, 0xffff, RZ, 0xc0, !PT ;  /* 0x0000ffff22067812 */ /* 0x000fc600078ec0ff */
[----:B------:R-:W4:Y:S01]  /*1409d0*/  LDL.LU R36, [R1+0x600] ;  /* 0x0006000001247983 */ /* 0x000f220000300800 */
[----:B------:R-:W-:-:S03]  /*1409e0*/  LOP3.LUT R7, R58, 0xffff, RZ, 0xc0, !PT ;  /* 0x0000ffff3a077812 */ /* 0x000fc600078ec0ff */
[----:B------:R0:W-:Y:S04]  /*1409f0*/  STL [R1+0x81c], R8 ;  /* 0x00081c0801007387 */ /* 0x0001e80000100800 */
[----:B------:R-:W4:Y:S04]  /*140a00*/  LDL.LU R38, [R1+0x78] ;  /* 0x0000780001267983 */ /* 0x000f280000300800 */
[----:B------:R-:W4:Y:S01]  /*140a10*/  LDL.LU R35, [R1+0x5e8] ;  /* 0x0005e80001237983 */ /* 0x000f220000300800 */
[----:B------:R-:W-:-:S03]  /*140a20*/  PRMT R9, R2, 0x3340, R0 ;  /* 0x0000334002097816 */ /* 0x000fc60000000000 */
[----:B------:R-:W4:Y:S01]  /*140a30*/  LDL.LU R32, [R1+0x74] ;  /* 0x0000740001207983 */ /* 0x000f220000300800 */
[----:B0-----:R-:W-:-:S03]  /*140a40*/  PRMT R8, R6, 0x3340, R7 ;  /* 0x0000334006087816 */ /* 0x001fc60000000007 */
[----:B------:R-:W4:Y:S01]  /*140a50*/  LDL.LU R51, [R1+0x570] ;  /* 0x0005700001337983 */ /* 0x000f220000300800 */
[----:B------:R-:W-:-:S03]  /*140a60*/  PRMT R8, R8, 0x5410, R9 ;  /* 0x0000541008087816 */ /* 0x000fc60000000009 */
[----:B------:R-:W4:Y:S04]  /*140a70*/  LDL.LU R53, [R1+0x80] ;  /* 0x0000800001357983 */ /* 0x000f280000300800 */
[----:B------:R-:W4:Y:S04]  /*140a80*/  LDL.LU R20, [R1+0x48c] ;  /* 0x00048c0001147983 */ /* 0x000f280000300800 */
[----:B------:R-:W4:Y:S04]  /*140a90*/  LDL.LU R55, [R1+0x53b4] ;  /* 0x0053b40001377983 */ /* 0x000f280000300800 */
[----:B------:R-:W-:Y:S04]  /*140aa0*/  STL [R1+0x574], R8 ;  /* 0x0005740801007387 */ /* 0x000fe80000100800 */
[----:B------:R-:W4:Y:S04]  /*140ab0*/  LDL.LU R61, [R1+0x531c] ;  /* 0x00531c00013d7983 */ /* 0x000f280000300800 */
        /* <DEDUP_REMOVED lines=9> */
[----:B------:R-:W-:-:S02]  /*140b50*/  PRMT R6, R6, 0x3340, R9 ;  /* 0x0000334006067816 */ /* 0x000fc40000000009 */
[----:B------:R-:W-:Y:S02]  /*140b60*/  LOP3.LUT R4, R4, 0xffff, RZ, 0xc0, !PT ;  /* 0x0000ffff04047812 */ /* 0x000fe400078ec0ff */
[----:B------:R-:W-:Y:S01]  /*140b70*/  LOP3.LUT R5, R5, 0xffff, RZ, 0xc0, !PT ;  /* 0x0000ffff05057812 */ /* 0x000fe200078ec0ff */
[----:B------:R-:W-:Y:S01]  /*140b80*/  STL [R1+0x49c], R6 ;  /* 0x00049c0601007387 */ /* 0x000fe20000100800 */
[----:B------:R-:W-:Y:S02]  /*140b90*/  SHF.R.U32.HI R9, RZ, 0x8, R3 ;  /* 0x00000008ff097819 */ /* 0x000fe40000011603 */
[----:B------:R-:W-:Y:S02]  /*140ba0*/  PRMT R4, R4, 0x3340, R5 ;  /* 0x0000334004047816 */ /* 0x000fe40000000005 */
[----:B------:R-:W-:Y:S02]  /*140bb0*/  SHF.R.U32.HI R2, RZ, 0x8, R2 ;  /* 0x00000008ff027819 */ /* 0x000fe40000011602 */
[----:B------:R-:W-:-:S02]  /*140bc0*/  LOP3.LUT R9, R9, 0xffff, RZ, 0xc0, !PT ;  /* 0x0000ffff09097812 */ /* 0x000fc400078ec0ff */
[----:B------:R-:W-:-:S04]  /*140bd0*/  LOP3.LUT R2, R2, 0xffff, RZ, 0xc0, !PT ;  /* 0x0000ffff02027812 */ /* 0x000fc800078ec0ff */
[----:B------:R-:W-:Y:S02]  /*140be0*/  PRMT R3, R2, 0x3340, R0 ;  /* 0x0000334002037816 */ /* 0x000fe40000000000 */
[----:B--2---:R-:W-:Y:S02]  /*140bf0*/  PRMT R24, R24, 0x5410, R47 ;  /* 0x0000541018187816 */ /* 0x004fe4000000002f */
[----:B------:R-:W2:Y:S01]  /*140c00*/  LDL.LU R47, [R1+0x51ec] ;  /* 0x0051ec00012f7983 */ /* 0x000ea20000300800 */
[----:B---3--:R-:W-:-:S03]  /*140c10*/  PRMT R19, R19, 0x5410, R45 ;  /* 0x0000541013137816 */ /* 0x008fc6000000002d */
[----:B------:R0:W-:Y:S04]  /*140c20*/  STL [R1+0x498], R4 ;  /* 0x0004980401007387 */ /* 0x0001e80000100800 */
[----:B------:R-:W-:Y:S01]  /*140c30*/  STL [R1+0x68c8], R24 ;  /* 0x0068c81801007387 */ /* 0x000fe20000100800 */
[----:B0-----:R-:W-:-:S03]  /*140c40*/  PRMT R4, R9, 0x3340, R0 ;  /* 0x0000334009047816 */ /* 0x001fc60000000000 */
[----:B------:R-:W-:Y:S01]  /*140c50*/  STL [R1+0x68cc], R19 ;  /* 0x0068cc1301007387 */ /* 0x000fe20000100800 */
[----:B----4-:R-:W-:-:S03]  /*140c60*/  PRMT R2, R36, 0x5410, R48 ;  /* 0x0000541024027816 */ /* 0x010fc60000000030 */
[----:B------:R0:W-:Y:S04]  /*140c70*/  STL [R1+0x2d8], R4 ;  /* 0x0002d80401007387 */ /* 0x0001e80000100800 */
[----:B------:R1:W-:Y:S01]  /*140c80*/  STL [R1+0x2d4], R3 ;  /* 0x0002d40301007387 */ /* 0x0003e20000100800 */
[----:B0-----:R-:W-:-:S03]  /*140c90*/  PRMT R4, R35, 0x5410, R38 ;  /* 0x0000541023047816 */ /* 0x001fc60000000026 */
[----:B------:R0:W-:Y:S01]  /*140ca0*/  STL [R1+0x70], R2 ;  /* 0x0000700201007387 */ /* 0x0001e20000100800 */
[----:B-1----:R-:W-:-:S03]  /*140cb0*/  PRMT R3, R51, 0x5410, R32 ;  /* 0x0000541033037816 */ /* 0x002fc60000000020 */
[----:B------:R-:W-:Y:S04]  /*140cc0*/  STL [R1+0x78], R4 ;  /* 0x0000780401007387 */ /* 0x000fe80000100800 */
[----:B------:R-:W3:Y:S04]  /*140cd0*/  LDL.LU R32, [R1+0x184] ;  /* 0x0001840001207983 */ /* 0x000ee80000300800 */
[----:B------:R-:W-:Y:S04]  /*140ce0*/  STL [R1+0x74], R3 ;  /* 0x0000740301007387 */ /* 0x000fe80000100800 */
[----:B------:R-:W3:Y:S01]  /*140cf0*/  LDL.LU R51, [R1+0x5e4] ;  /* 0x0005e40001337983 */ /* 0x000ee20000300800 */
[----:B0-----:R-:W-:-:S05]  /*140d00*/  PRMT R2, R20, 0x5410, R53 ;  /* 0x0000541014027816 */ /* 0x001fca0000000035 */
[----:B------:R0:W-:Y:S01]  /*140d10*/  STL [R1+0x80], R2 ;  /* 0x0000800201007387 */ /* 0x0001e20000100800 */
[----:B------:R-:W-:-:S03]  /*140d20*/  LOP3.LUT R5, R61, 0xffff, RZ, 0xc0, !PT ;  /* 0x0000ffff3d057812 */ /* 0x000fc600078ec0ff */
[----:B------:R-:W4:Y:S04]  /*140d30*/  LDL.LU R53, [R1+0x84] ;  /* 0x0000840001357983 */ /* 0x000f280000300800 */
[----:B------:R-:W4:Y:S01]  /*140d40*/  LDL.LU R20, [R1+0x56c] ;  /* 0x00056c0001147983 */ /* 0x000f220000300800 */
[----:B------:R-:W-:Y:S02]  /*140d50*/  LOP3.LUT R7, R58, 0xffff, RZ, 0xc0, !PT ;  /* 0x0000ffff3a077812 */ /* 0x000fe400078ec0ff */
[----:B0-----:R-:W-:Y:S02]  /*140d60*/  LOP3.LUT R2, R55, 0xffff, RZ, 0xc0, !PT ;  /* 0x0000ffff37027812 */ /* 0x001fe400078ec0ff */
[----:B------:R-:W4:Y:S04]  /*140d70*/  LDL.LU R55, [R1+0x7c] ;  /* 0x00007c0001377983 */ /* 0x000f280000300800 */
[----:B------:R0:W-:Y:S01]  /*140d80*/  STL [R1+0x1a4], R7 ;  /* 0x0001a40701007387 */ /* 0x0001e20000100800 */
[----:B------:R-:W-:-:S03]  /*140d90*/  LOP3.LUT R3, R59, 0xffff, RZ, 0xc0, !PT ;  /* 0x0000ffff3b037812 */ /* 0x000fc600078ec0ff */
[----:B------:R-:W4:Y:S01]  /*140da0*/  LDL.LU R61, [R1+0x484] ;  /* 0x00048400013d7983 */ /* 0x000f220000300800 */
[----:B------:R-:W-:-:S03]  /*140db0*/  LOP3.LUT R4, R34, 0xffff, RZ, 0xc0, !PT ;  /* 0x0000ffff22047812 */ /* 0x000fc600078ec0ff */
[----:B------:R-:W4:Y:S04]  /*140dc0*/  LDL.LU R59, [R1+0x5398] ;  /* 0x00539800013b7983 */ /* 0x000f280000300800 */
[----:B------:R-:W4:Y:S04]  /*140dd0*/  LDL.LU R34, [R1+0x52fc] ;  /* 0x0052fc0001227983 */ /* 0x000f280000300800 */
[----:B------:R-:W4:Y:S01]  /*140de0*/  LDL.LU R58, [R1+0x5354] ;  /* 0x00535400013a7983 */ /* 0x000f220000300800 */
[----:B------:R-:W-:Y:S02]  /*140df0*/  PRMT R9, R5, 0x3340, R0 ;  /* 0x0000334005097816 */ /* 0x000fe40000000000 */
[----:B------:R-:W-:-:S04]  /*140e00*/  PRMT R8, R2, 0x3340, R3 ;  /* 0x0000334002087816 */ /* 0x000fc80000000003 */
[----:B------:R-:W-:Y:S02]  /*140e10*/  PRMT R8, R8, 0x5410, R9 ;  /* 0x0000541008087816 */ /* 0x000fe40000000009 */
[----:B------:R-:W-:Y:S02]  /*140e20*/  PRMT R9, R7, 0x3340, R0 ;  /* 0x0000334007097816 */ /* 0x000fe40000000000 */
[----:B------:R-:W-:Y:S02]  /*140e30*/  SHF.R.U32.HI R2, RZ, 0x8, R2 ;  /* 0x00000008ff027819 */ /* 0x000fe40000011602 */
[----:B------:R-:W-:Y:S02]  /*140e40*/  SHF.R.U32.HI R3, RZ, 0x8, R3 ;  /* 0x00000008ff037819 */ /* 0x000fe40000011603 */
[----:B------:R-:W-:Y:S02]  /*140e50*/  LOP3.LUT R2, R2, 0xffff, RZ, 0xc0, !PT ;  /* 0x0000ffff02027812 */ /* 0x000fe400078ec0ff */
[----:B------:R-:W-:Y:S01]  /*140e60*/  LOP3.LUT R3, R3, 0xffff, RZ, 0xc0, !PT ;  /* 0x0000ffff03037812 */ /* 0x000fe200078ec0ff */
[----:B------:R-:W-:Y:S03]  /*140e70*/  STL [R1+0x570], R8 ;  /* 0x0005700801007387 */ /* 0x000fe60000100800 */
[----:B------:R-:W-:-:S02]  /*140e80*/  PRMT R3, R2, 0x3340, R3 ;  /* 0x0000334002037816 */ /* 0x000fc40000000003 */
[----:B--2---:R-:W-:-:S04]  /*140e90*/  LOP3.LUT R6, R47, 0xffff, RZ, 0xc0, !PT ;  /* 0x0000ffff2f067812 */ /* 0x004fc800078ec0ff */
[----:B0-----:R-:W-:Y:S02]  /*140ea0*/  PRMT R7, R4, 0x3340, R6 ;  /* 0x0000334004077816 */ /* 0x001fe40000000006 */
[----:B------:R-:W-:Y:S02]  /*140eb0*/  SHF.R.U32.HI R4, RZ, 0x8, R4 ;  /* 0x00000008ff047819 */ /* 0x000fe40000011604 */
[----:B------:R-:W-:Y:S02]  /*140ec0*/  PRMT R7, R7, 0x5410, R9 ;  /* 0x0000541007077816 */ /* 0x000fe40000000009 */
[----:B------:R-:W-:Y:S02]  /*140ed0*/  SHF.R.U32.HI R9, RZ, 0x8, R6 ;  /* 0x00000008ff097819 */ /* 0x000fe40000011606 */
[----:B------:R-:W-:Y:S02]  /*140ee0*/  LOP3.LUT R4, R4, 0xffff, RZ, 0xc0, !PT ;  /* 0x0000ffff04047812 */ /* 0x000fe400078ec0ff */
[----:B------:R-:W-:-:S04]  /*140ef0*/  LOP3.LUT R9, R9, 0xffff, RZ, 0xc0, !PT ;  /* 0x0000ffff09097812 */ /* 0x000fc800078ec0ff */
[----:B------:R-:W-:Y:S01]  /*140f00*/  PRMT R4, R4, 0x3340, R9 ;  /* 0x0000334004047816 */ /* 0x000fe20000000009 */
[----:B------:R-:W-:Y:S04]  /*140f10*/  STL [R1+0x7fc], R7 ;  /* 0x0007fc0701007387 */ /* 0x000fe80000100800 */
        /* <DEDUP_REMOVED lines=9> */
[----:B------:R-:W3:Y:S01]  /*140fb0*/  LDL.LU R36, [R1+0x480] ;  /* 0x0004800001247983 */ /* 0x000ee20000300800 */
[----:B----4-:R-:W-:-:S03]  /*140fc0*/  PRMT R2, R20, 0x5410, R53 ;  /* 0x0000541014027816 */ /* 0x010fc60000000035 */
[----:B------:R-:W4:Y:S01]  /*140fd0*/  LDL.LU R38, [R1+0x5498] ;  /* 0x0054980001267983 */ /* 0x000f220000300800 */
[----:B------:R-:W-:-:S03]  /*140fe0*/  PRMT R4, R61, 0x5410, R55 ;  /* 0x000054103d047816 */ /* 0x000fc60000000037 */
[----:B------:R-:W4:Y:S04]  /*140ff0*/  LDL.LU R35, [R1+0x5474] ;  /* 0x0054740001237983 */ /* 0x000f280000300800 */
[----:B------:R-:W4:Y:S01]  /*141000*/  LDL.LU R47, [R1+0x544c] ;  /* 0x00544c00012f7983 */ /* 0x000f220000300800 */
[----:B------:R-:W-:-:S03]  /*141010*/  LOP3.LUT R3, R59, 0xffff, RZ, 0xc0, !PT ;  /* 0x0000ffff3b037812 */ /* 0x000fc600078ec0ff */
[----:B------:R0:W-:Y:S04]  /*141020*/  STL [R1+0x84], R2 ;  /* 0x0000840201007387 */ /* 0x0001e80000100800 */
[----:B------:R1:W-:Y:S04]  /*141030*/  STL [R1+0x7c], R4 ;  /* 0x00007c0401007387 */ /* 0x0003e80000100800 */
[----:B------:R-:W4:Y:S01]  /*141040*/  LDL.LU R32, [R1+0x90] ;  /* 0x0000900001207983 */ /* 0x000f220000300800 */
[----:B0-----:R-:W-:Y:S02]  /*141050*/  LOP3.LUT R2, R34, 0xffff, RZ, 0xc0, !PT ;  /* 0x0000ffff22027812 */ /* 0x001fe400078ec0ff */
[----:B-1----:R-:W-:-:S02]  /*141060*/  LOP3.LUT R4, R58, 0xffff, RZ, 0xc0, !PT ;  /* 0x0000ffff3a047812 */ /* 0x002fc400078ec0ff */
[----:B------:R-:W-:Y:S02]  /*141070*/  PRMT R9, R2, 0x3340, R0 ;  /* 0x0000334002097816 */ /* 0x000fe40000000000 */
[----:B------:R-:W-:-:S04]  /*141080*/  PRMT R6, R3, 0x3340, R4 ;  /* 0x0000334003067816 */ /* 0x000fc80000000004 */
[----:B------:R-:W-:-:S05]  /*141090*/  PRMT R6, R6, 0x5410, R9 ;  /* 0x0000541006067816 */ /* 0x000fca0000000009 */
[----:B------:R-:W-:Y:S04]  /*1410a0*/  STL [R1+0x56c], R6 ;  /* 0x00056c0601007387 */ /* 0x000fe80000100800 */
[----:B------:R-:W4:Y:S04]  /*1410b0*/  LDL.LU R51, [R1+0x5c4] ;  /* 0x0005c40001337983 */ /* 0x000f280000300800 */
[----:B------:R-:W4:Y:S01]  /*1410c0*/  LDL.LU R53, [R1+0x98] ;  /* 0x0000980001357983 */ /* 0x000f220000300800 */
[----:B------:R-:W-:-:S03]  /*1410d0*/  SHF.R.U32.HI R3, RZ, 0x8, R3 ;  /* 0x00000008ff037819 */ /* 0x000fc60000011603 */
[----:B------:R-:W4:Y:S01]  /*1410e0*/  LDL.LU R20, [R1+0x564] ;  /* 0x0005640001147983 */ /* 0x000f220000300800 */
[----:B------:R-:W-:Y:S02]  /*1410f0*/  SHF.R.U32.HI R9, RZ, 0x8, R4 ;  /* 0x00000008ff097819 */ /* 0x000fe40000011604 */
[----:B------:R-:W-:Y:S01]  /*141100*/  SHF.R.U32.HI R2, RZ, 0x8, R2 ;  /* 0x00000008ff027819 */ /* 0x000fe20000011602 */
[----:B------:R-:W4:Y:S01]  /*141110*/  LDL.LU R55, [R1+0xa0] ;  /* 0x0000a00001377983 */ /* 0x000f220000300800 */
[----:B------:R-:W-:Y:S02]  /*141120*/  LOP3.LUT R3, R3, 0xffff, RZ, 0xc0, !PT ;  /* 0x0000ffff03037812 */ /* 0x000fe400078ec0ff */
[----:B------:R-:W-:Y:S01]  /*141130*/  LOP3.LUT R9, R9, 0xffff, RZ, 0xc0, !PT ;  /* 0x0000ffff09097812 */ /* 0x000fe200078ec0ff */
[----:B------:R-:W4:Y:S01]  /*141140*/  LDL.LU R61, [R1+0x560] ;  /* 0x00056000013d7983 */ /* 0x000f220000300800 */
[----:B------:R-:W-:Y:S02]  /*141150*/  LOP3.LUT R2, R2, 0xffff, RZ, 0xc0, !PT ;  /* 0x0000ffff02027812 */ /* 0x000fe400078ec0ff */
[----:B------:R-:W-:Y:S01]  /*141160*/  PRMT R3, R3, 0x3340, R9 ;  /* 0x0000334003037816 */ /* 0x000fe20000000009 */
[----:B------:R-:W4:Y:S01]  /*141170*/  LDL.LU R59, [R1+0x54a4] ;  /* 0x0054a400013b7983 */ /* 0x000f220000300800 */
[----:B------:R-:W-:-:S03]  /*141180*/  PRMT R2, R2, 0x3340, R0 ;  /* 0x0000334002027816 */ /* 0x000fc60000000000 */
[----:B------:R-:W-:Y:S04]  /*141190*/  STL [R1+0x484], R3 ;  /* 0x0004840301007387 */ /* 0x000fe80000100800 */
[----:B------:R-:W4:Y:S04]  /*1411a0*/  LDL.LU R34, [R1+0x547c] ;  /* 0x00547c0001227983 */ /* 0x000f280000300800 */
[----:B------:R2:W-:Y:S04]  /*1411b0*/  STL [R1+0x2d0], R2 ;  /* 0x0002d00201007387 */ /* 0x0005e80000100800 */
[----:B------:R-:W4:Y:S01]  /*1411c0*/  LDL.LU R58, [R1+0x545c] ;  /* 0x00545c00013a7983 */ /* 0x000f220000300800 */
[----:B--2---:R-:W-:-:S05]  /*1411d0*/  PRMT R2, R42, 0x5410, R25 ;  /* 0x000054102a027816 */ /* 0x004fca0000000019 */
[----:B------:R4:W-:Y:S01]  /*1411e0*/  STL [R1+0x88], R2 ;  /* 0x0000880201007387 */ /* 0x0009e20000100800 */
[----:B---3--:R-:W-:Y:S02]  /*1411f0*/  PRMT R4, R45, 0x5410, R27 ;  /* 0x000054102d047816 */ /* 0x008fe4000000001b */
[----:B------:R-:W-:-:S03]  /*141200*/  PRMT R3, R36, 0x5410, R48 ;  /* 0x0000541024037816 */ /* 0x000fc60000000030 */
[----:B------:R0:W-:Y:S01]  /*141210*/  STL [R1+0x8c], R4 ;  /* 0x00008c0401007387 */ /* 0x0001e20000100800 */
[----:B----4-:R-:W-:-:S03]  /*141220*/  LOP3.LUT R2, R38, 0xffff, RZ, 0xc0, !PT ;  /* 0x0000ffff26027812 */ /* 0x010fc600078ec0ff */
[----:B------:R1:W-:Y:S01]  /*141230*/  STL [R1+0x94], R3 ;  /* 0x0000940301007387 */ /* 0x0003e20000100800 */
[----:B0-----:R-:W-:Y:S02]  /*141240*/  LOP3.LUT R4, R35, 0xffff, RZ, 0xc0, !PT ;  /* 0x0000ffff23047812 */ /* 0x001fe400078ec0ff */
[----:B-1----:R-:W-:Y:S02]  /*141250*/  LOP3.LUT R3, R47, 0xffff, RZ, 0xc0, !PT ;  /* 0x0000ffff2f037812 */ /* 0x002fe400078ec0ff */
        /* <DEDUP_REMOVED lines=8> */
[----:B------:R-:W-:Y:S01]  /*1412e0*/  LOP3.LUT R3, R3, 0xffff, RZ, 0xc0, !PT ;  /* 0x0000ffff03037812 */ /* 0x000fe200078ec0ff */
[----:B------:R0:W-:Y:S03]  /*1412f0*/  STL [R1+0x568], R6 ;  /* 0x0005680601007387 */ /* 0x0001e60000100800 */
[----:B------:R-:W-:-:S02]  /*141300*/  PRMT R5, R2, 0x3340, R3 ;  /* 0x0000334002057816 */ /* 0x000fc40000000003 */
[----:B0-----:R-:W-:Y:S02]  /*141310*/  PRMT R6, R9, 0x3340, R0 ;  /* 0x0000334009067816 */ /* 0x001fe40000000000 */
[----:B------:R-:W-:-:S03]  /*141320*/  PRMT R3, R51, 0x5410, R32 ;  /* 0x0000541033037816 */ /* 0x000fc60000000020 */
[----:B------:R-:W-:Y:S04]  /*141330*/  STL [R1+0x2cc], R6 ;  /* 0x0002cc0601007387 */ /* 0x000fe80000100800 */
[----:B------:R-:W-:Y:S01]  /*141340*/  STL [R1+0x480], R5 ;  /* 0x0004800501007387 */ /* 0x000fe20000100800 */
[----:B------:R-:W-:-:S03]  /*141350*/  PRMT R2, R20, 0x5410, R53 ;  /* 0x0000541014027816 */ /* 0x000fc60000000035 */
[----:B------:R-:W2:Y:S04]  /*141360*/  LDL.LU R42, [R1+0x9c] ;  /* 0x00009c00012a7983 */ /* 0x000ea80000300800 */
[----:B------:R-:W-:Y:S04]  /*141370*/  STL [R1+0x90], R3 ;  /* 0x0000900301007387 */ /* 0x000fe80000100800 */
[----:B------:R-:W2:Y:S04]  /*141380*/  LDL.LU R27, [R1+0x55c] ;  /* 0x00055c00011b7983 */ /* 0x000ea80000300800 */
[----:B------:R0:W-:Y:S04]  /*141390*/  STL [R1+0x98], R2 ;  /* 0x0000980201007387 */ /* 0x0001e80000100800 */
[----:B------:R-:W3:Y:S04]  /*1413a0*/  LDL.LU R45, [R1+0xa4] ;  /* 0x0000a400012d7983 */ /* 0x000ee80000300800 */
[----:B------:R-:W4:Y:S01]  /*1413b0*/  LDL.LU R48, [R1+0xa8] ;  /* 0x0000a80001307983 */ /* 0x000f220000300800 */
[----:B0-----:R-:W-:-:S03]  /*1413c0*/  PRMT R2, R61, 0x5410, R55 ;  /* 0x000054103d027816 */ /* 0x001fc60000000037 */
[----:B------:R-:W4:Y:S04]  /*1413d0*/  LDL.LU R36, [R1+0x54c] ;  /* 0x00054c0001247983 */ /* 0x000f280000300800 */
[----:B------:R-:W4:Y:S04]  /*1413e0*/  LDL.LU R38, [R1+0x5480] ;  /* 0x0054800001267983 */ /* 0x000f280000300800 */
[----:B------:R-:W4:Y:S04]  /*1413f0*/  LDL.LU R35, [R1+0x5460] ;  /* 0x0054600001237983 */ /* 0x000f280000300800 */
[----:B------:R0:W-:Y:S04]  /*141400*/  STL [R1+0xa0], R2 ;  /* 0x0000a00201007387 */ /* 0x0001e80000100800 */
[----:B------:R-:W4:Y:S01]  /*141410*/  LDL.LU R47, [R1+0x543c] ;  /* 0x00543c00012f7983 */ /* 0x000f220000300800 */
[----:B------:R-:W-:-:S02]  /*141420*/  LOP3.LUT R3, R59, 0xffff, RZ, 0xc0, !PT ;  /* 0x0000ffff3b037812 */ /* 0x000fc400078ec0ff */
[----:B------:R-:W-:Y:S02]  /*141430*/  LOP3.LUT R5, R58, 0xffff, RZ, 0xc0, !PT ;  /* 0x0000ffff3a057812 */ /* 0x000fe400078ec0ff */
[----:B0-----:R-:W-:Y:S02]  /*141440*/  LOP3.LUT R2, R34, 0xffff, RZ, 0xc0, !PT ;  /* 0x0000ffff22027812 */ /* 0x001fe400078ec0ff */
[----:B------:R-:W-:Y:S02]  /*141450*/  PRMT R6, R3, 0x3340, R5 ;  /* 0x0000334003067816 */ /* 0x000fe40000000005 */
[----:B------:R-:W-:-:S04]  /*141460*/  PRMT R9, R2, 0x3340, R0 ;  /* 0x0000334002097816 */ /* 0x000fc80000000000 */
[----:B------:R-:W-:-:S05]  /*141470*/  PRMT R6, R6, 0x5410, R9 ;  /* 0x0000541006067816 */ /* 0x000fca0000000009 */
[----:B------:R-:W-:Y:S04]  /*141480*/  STL [R1+0x564], R6 ;  /* 0x0005640601007387 */ /* 0x000fe80000100800 */
        /* <DEDUP_REMOVED lines=8> */
[----:B------:R-:W-:-:S02]  /*141510*/  SHF.R.U32.HI R3, RZ, 0x8, R3 ;  /* 0x00000008ff037819 */ /* 0x000fc40000011603 */
[----:B------:R-:W-:Y:S01]  /*141520*/  SHF.R.U32.HI R9, RZ, 0x8, R5 ;  /* 0x00000008ff097819 */ /* 0x000fe20000011605 */
[----:B------:R-:W4:Y:S01]  /*141530*/  LDL.LU R58, [R1+0x5448] ;  /* 0x00544800013a7983 */ /* 0x000f220000300800 */
[----:B------:R-:W-:Y:S02]  /*141540*/  SHF.R.U32.HI R2, RZ, 0x8, R2 ;  /* 0x00000008ff027819 */ /* 0x000fe40000011602 */
[----:B------:R-:W-:Y:S02]  /*141550*/  LOP3.LUT R3, R3, 0xffff, RZ, 0xc0, !PT ;  /* 0x0000ffff03037812 */ /* 0x000fe400078ec0ff */
[----:B------:R-:W-:Y:S02]  /*141560*/  LOP3.LUT R9, R9, 0xffff, RZ, 0xc0, !PT ;  /* 0x0000ffff09097812 */ /* 0x000fe400078ec0ff */
[----:B------:R-:W-:Y:S02]  /*141570*/  LOP3.LUT R2, R2, 0xffff, RZ, 0xc0, !PT ;  /* 0x0000ffff02027812 */ /* 0x000fe400078ec0ff */
[----:B------:R-:W-:-:S02]  /*141580*/  PRMT R5, R3, 0x3340, R9 ;  /* 0x0000334003057816 */ /* 0x000fc40000000009 */
[----:B------:R-:W-:-:S03]  /*141590*/  PRMT R3, R2, 0x3340, R0 ;  /* 0x0000334002037816 */ /* 0x000fc60000000000 */
[----:B------:R4:W-:Y:S04]  /*1415a0*/  STL [R1+0x474], R5 ;  /* 0x0004740501007387 */ /* 0x0009e80000100800 */
[----:B------:R-:W-:Y:S01]  /*1415b0*/  STL [R1+0x2c8], R3 ;  /* 0x0002c80301007387 */ /* 0x000fe20000100800 */
[----:B--2---:R-:W-:Y:S02]  /*1415c0*/  PRMT R2, R27, 0x5410, R42 ;  /* 0x000054101b027816 */ /* 0x004fe4000000002a */
[----:B---3--:R-:W-:-:S05]  /*1415d0*/  PRMT R50, R50, 0x5410, R45 ;  /* 0x0000541032327816 */ /* 0x008fca000000002d */
[----:B------:R-:W-:Y:S01]  /*1415e0*/  STL [R1+0x6898], R50 ;  /* 0x0068983201007387 */ /* 0x000fe20000100800 */
[----:B----4-:R-:W-:-:S03]  /*1415f0*/  PRMT R5, R36, 0x5410, R48 ;  /* 0x0000541024057816 */ /* 0x010fc60000000030 */
[----:B------:R0:W-:Y:S04]  /*141600*/  STL [R1+0x9c], R2 ;  /* 0x00009c0201007387 */ /* 0x0001e80000100800 */
[----:B------:R1:W-:Y:S01]  /*141610*/  STL [R1+0x689c], R5 ;  /* 0x00689c0501007387 */ /* 0x0003e20000100800 */
[----:B0-----:R-:W-:Y:S02]  /*141620*/  LOP3.LUT R2, R38, 0xffff, RZ, 0xc0, !PT ;  /* 0x0000ffff26027812 */ /* 0x001fe400078ec0ff */
[----:B-1----:R-:W-:Y:S02]  /*141630*/  LOP3.LUT R5, R35, 0xffff, RZ, 0xc0, !PT ;  /* 0x0000ffff23057812 */ /* 0x002fe400078ec0ff */
[----:B------:R-:W-:Y:S02]  /*141640*/  LOP3.LUT R3, R47, 0xffff, RZ, 0xc0, !PT ;  /* 0x0000ffff2f037812 */ /* 0x000fe400078ec0ff */
[----:B------:R-:W-:-:S02]  /*141650*/  PRMT R9, R5, 0x3340, R0 ;  /* 0x0000334005097816 */ /* 0x000fc40000000000 */
[----:B------:R-:W-:Y:S02]  /*141660*/  PRMT R6, R2, 0x3340, R3 ;  /* 0x0000334002067816 */ /* 0x000fe40000000003 */
[----:B------:R-:W-:Y:S02]  /*141670*/  SHF.R.U32.HI R2, RZ, 0x8, R2 ;  /* 0x00000008ff027819 */ /* 0x000fe40000011602 */
[----:B------:R-:W-:Y:S02]  /*141680*/  PRMT R6, R6, 0x5410, R9 ;  /* 0x0000541006067816 */ /* 0x000fe40000000009 */
[----:B------:R-:W-:Y:S02]  /*141690*/  SHF.R.U32.HI R9, RZ, 0x8, R4 ;  /* 0x00000008ff097819 */ /* 0x000fe40000011604 */
[----:B------:R-:W-:Y:S02]  /*1416a0*/  SHF.R.U32.HI R3, RZ, 0x8, R3 ;  /* 0x00000008ff037819 */ /* 0x000fe40000011603 */
[----:B------:R-:W-:-:S02]  /*1416b0*/  LOP3.LUT R9, R9, 0xffff, RZ, 0xc0, !PT ;  /* 0x0000ffff09097812 */ /* 0x000fc400078ec0ff */
[----:B------:R-:W-:Y:S02]  /*1416c0*/  LOP3.LUT R2, R2, 0xffff, RZ, 0xc0, !PT ;  /* 0x0000ffff02027812 */ /* 0x000fe400078ec0ff */
[----:B------:R-:W-:Y:S02]  /*1416d0*/  LOP3.LUT R3, R3, 0xffff, RZ, 0xc0, !PT ;  /* 0x0000ffff03037812 */ /* 0x000fe400078ec0ff */
[----:B------:R-:W-:Y:S02]  /*1416e0*/  PRMT R4, R9, 0x3340, R0 ;  /* 0x0000334009047816 */ /* 0x000fe40000000000 */
[----:B------:R-:W-:Y:S01]  /*1416f0*/  PRMT R3, R2, 0x3340, R3 ;  /* 0x0000334002037816 */ /* 0x000fe20000000003 */
[----:B------:R-:W-:Y:S01]  /*141700*/  STL [R1+0x55c], R6 ;  /* 0x00055c0601007387 */ /* 0x000fe20000100800 */
[----:B------:R-:W-:-:S03]  /*141710*/  PRMT R2, R51, 0x5410, R32 ;  /* 0x0000541033027816 */ /* 0x000fc60000000020 */
[----:B------:R-:W-:Y:S04]  /*141720*/  STL [R1+0x2c4], R4 ;  /* 0x0002c40401007387 */ /* 0x000fe80000100800 */
[----:B------:R0:W-:Y:S01]  /*141730*/  STL [R1+0x46c], R3 ;  /* 0x00046c0301007387 */ /* 0x0001e20000100800 */
[----:B------:R-:W-:-:S05]  /*141740*/  PRMT R8, R20, 0x5410, R53 ;  /* 0x0000541014087816 */ /* 0x000fca0000000035 */
[----:B------:R-:W-:Y:S01]  /*141750*/  STL [R1+0x68a0], R8 ;  /* 0x0068a00801007387 */ /* 0x000fe20000100800 */
[----:B0-----:R-:W-:-:S03]  /*141760*/  PRMT R3, R61, 0x5410, R55 ;  /* 0x000054103d037816 */ /* 0x001fc60000000037 */
[----:B------:R0:W-:Y:S04]  /*141770*/  STL [R1+0xb0], R2 ;  /* 0x0000b00201007387 */ /* 0x0001e80000100800 */
[----:B------:R1:W-:Y:S04]  /*141780*/  STL [R1+0xb4], R3 ;  /* 0x0000b40301007387 */ /* 0x0003e80000100800 */
[----:B------:R-:W2:Y:S04]  /*141790*/  LDL.LU R44, [R1+0xb8] ;  /* 0x0000b800012c7983 */ /* 0x000ea80000300800 */
[----:B------:R-:W2:Y:S01]  /*1417a0*/  LDL.LU R15, [R1+0x518] ;  /* 0x00051800010f7983 */ /* 0x000ea20000300800 */
[----:B------:R-:W-:-:S03]  /*1417b0*/  LOP3.LUT R4, R34, 0xffff, RZ, 0xc0, !PT ;  /* 0x0000ffff22047812 */ /* 0x000fc600078ec0ff */
[----:B------:R-:W3:Y:S04]  /*1417c0*/  LDL.LU R28, [R1+0xbc] ;  /* 0x0000bc00011c7983 */ /* 0x000ee80000300800 */
[----:B------:R-:W3:Y:S04]  /*1417d0*/  LDL.LU R41, [R1+0x510] ;  /* 0x0005100001297983 */ /* 0x000ee80000300800 */
[----:B------:R-:W4:Y:S04]  /*1417e0*/  LDL.LU R25, [R1+0xd0] ;  /* 0x0000d00001197983 */ /* 0x000f280000300800 */
[----:B------:R-:W4:Y:S01]  /*1417f0*/  LDL.LU R34, [R1+0x514] ;  /* 0x0005140001227983 */ /* 0x000f220000300800 */
[----:B0-----:R-:W-:-:S03]  /*141800*/  LOP3.LUT R2, R59, 0xffff, RZ, 0xc0, !PT ;  /* 0x0000ffff3b027812 */ /* 0x001fc600078ec0ff */
[----:B------:R-:W3:Y:S01]  /*141810*/  LDL.LU R42, [R1+0x53d8] ;  /* 0x0053d800012a7983 */ /* 0x000ee20000300800 */
[----:B-1----:R-:W-:-:S03]  /*141820*/  LOP3.LUT R3, R58, 0xffff, RZ, 0xc0, !PT ;  /* 0x0000ffff3a037812 */ /* 0x002fc600078ec0ff */
[----:B------:R-:W3:Y:S04]  /*141830*/  LDL.LU R27, [R1+0x5334] ;  /* 0x00533400011b7983 */ /* 0x000ee80000300800 */
[----:B------:R-:W3:Y:S01]  /*141840*/  LDL.LU R45, [R1+0x5374] ;  /* 0x00537400012d7983 */ /* 0x000ee20000300800 */
[----:B------:R-:W-:Y:S02]  /*141850*/  PRMT R9, R4, 0x3340, R0 ;  /* 0x0000334004097816 */ /* 0x000fe40000000000 */
[----:B------:R-:W-:-:S04]  /*141860*/  PRMT R6, R2, 0x3340, R3 ;  /* 0x0000334002067816 */ /* 0x000fc80000000003 */
[----:B------:R-:W-:-:S05]  /*141870*/  PRMT R6, R6, 0x5410, R9 ;  /* 0x0000541006067816 */ /* 0x000fca0000000009 */
[----:B------:R-:W-:Y:S04]  /*141880*/  STL [R1+0x558], R6 ;  /* 0x0005580601007387 */ /* 0x000fe80000100800 */
        /* <DEDUP_REMOVED lines=11> */
[----:B------:R-:W-:-:S02]  /*141940*/  SHF.R.U32.HI R9, RZ, 0x8, R5 ;  /* 0x00000008ff097819 */ /* 0x000fc40000011605 */
[----:B------:R-:W-:Y:S01]  /*141950*/  SHF.R.U32.HI R2, RZ, 0x8, R2 ;  /* 0x00000008ff027819 */ /* 0x000fe20000011602 */
[----:B------:R-:W3:Y:S01]  /*141960*/  LDL.LU R61, [R1+0x5168] ;  /* 0x00516800013d7983 */ /* 0x000ee20000300800 */
[----:B------:R-:W-:Y:S02]  /*141970*/  SHF.R.U32.HI R3, RZ, 0x8, R3 ;  /* 0x00000008ff037819 */ /* 0x000fe40000011603 */
[----:B------:R-:W-:Y:S01]  /*141980*/  LOP3.LUT R9, R9, 0xffff, RZ, 0xc0, !PT ;  /* 0x0000ffff09097812 */ /* 0x000fe200078ec0ff */
[----:B------:R-:W3:Y:S01]  /*141990*/  LDL.LU R59, [R1+0x868] ;  /* 0x00086800013b7983 */ /* 0x000ee20000300800 */
[----:B------:R-:W-:Y:S02]  /*1419a0*/  LOP3.LUT R2, R2, 0xffff, RZ, 0xc0, !PT ;  /* 0x0000ffff02027812 */ /* 0x000fe400078ec0ff */
[----:B------:R-:W-:Y:S02]  /*1419b0*/  LOP3.LUT R3, R3, 0xffff, RZ, 0xc0, !PT ;  /* 0x0000ffff03037812 */ /* 0x000fe400078ec0ff */
[----:B------:R-:W-:-:S02]  /*1419c0*/  PRMT R5, R9, 0x3340, R0 ;  /* 0x0000334009057816 */ /* 0x000fc40000000000 */
[----:B------:R-:W-:-:S03]  /*1419d0*/  PRMT R2, R2, 0x3340, R3 ;  /* 0x0000334002027816 */ /* 0x000fc60000000003 */
[----:B------:R-:W-:Y:S01]  /*1419e0*/  STL [R1+0x2c0], R5 ;  /* 0x0002c00501007387 */ /* 0x000fe20000100800 */
[----:B--2---:R-:W-:-:S05]  /*1419f0*/  PRMT R56, R15, 0x5410, R44 ;  /* 0x000054100f387816 */ /* 0x004fca000000002c */
[----:B------:R-:W-:Y:S04]  /*141a00*/  STL [R1+0x68a4], R56 ;  /* 0x0068a43801007387 */ /* 0x000fe80000100800 */
[----:B------:R3:W-:Y:S01]  /*141a10*/  STL [R1+0x468], R2 ;  /* 0x0004680201007387 */ /* 0x0007e20000100800 */
[----:B----4-:R-:W-:-:S03]  /*141a20*/  PRMT R7, R34, 0x5410, R25 ;  /* 0x0000541022077816 */ /* 0x010fc60000000019 */
[----:B------:R-:W2:Y:S01]  /*141a30*/  LDL.LU R34, [R1+0x1d20] ;  /* 0x001d200001227983 */ /* 0x000ea20000300800 */
[----:B---3--:R-:W-:Y:S02]  /*141a40*/  LOP3.LUT R2, R42, 0xffff, RZ, 0xc0, !PT ;  /* 0x0000ffff2a027812 */ /* 0x008fe400078ec0ff */
[----:B------:R-:W-:Y:S02]  /*141a50*/  LOP3.LUT R6, R27, 0xffff, RZ, 0xc0, !PT ;  /* 0x0000ffff1b067812 */ /* 0x000fe400078ec0ff */
[----:B------:R-:W-:Y:S02]  /*141a60*/  LOP3.LUT R3, R45, 0xffff, RZ, 0xc0, !PT ;  /* 0x0000ffff2d037812 */ /* 0x000fe400078ec0ff */
[----:B------:R-:W-:Y:S02]  /*141a70*/  PRMT R9, R6, 0x3340, R0 ;  /* 0x0000334006097816 */ /* 0x000fe40000000000 */
[----:B------:R-:W-:Y:S02]  /*141a80*/  PRMT R5, R2, 0x3340, R3 ;  /* 0x0000334002057816 */ /* 0x000fe40000000003 */
[----:B------:R-:W-:-:S02]  /*141a90*/  SHF.R.U32.HI R2, RZ, 0x8, R2 ;  /* 0x00000008ff027819 */ /* 0x000fc40000011602 */
[----:B------:R-:W-:Y:S02]  /*141aa0*/  SHF.R.U32.HI R3, RZ, 0x8, R3 ;  /* 0x00000008ff037819 */ /* 0x000fe40000011603 */
[----:B------:R-:W-:Y:S02]  /*141ab0*/  PRMT R5, R5, 0x5410, R9 ;  /* 0x0000541005057816 */ /* 0x000fe40000000009 */
[----:B------:R-:W-:Y:S02]  /*141ac0*/  LOP3.LUT R2, R2, 0xffff, RZ, 0xc0, !PT ;  /* 0x0000ffff02027812 */ /* 0x000fe400078ec0ff */
[----:B------:R-:W-:Y:S02]  /*141ad0*/  LOP3.LUT R3, R3, 0xffff, RZ, 0xc0, !PT ;  /* 0x0000ffff03037812 */ /* 0x000fe400078ec0ff */
[----:B------:R-:W-:Y:S02]  /*141ae0*/  SHF.R.U32.HI R9, RZ, 0x8, R4 ;  /* 0x00000008ff097819 */ /* 0x000fe40000011604 */
[----:B------:R-:W-:-:S02]  /*141af0*/  PRMT R2, R2, 0x3340, R3 ;  /* 0x0000334002027816 */ /* 0x000fc40000000003 */
[----:B------:R-:W-:Y:S01]  /*141b00*/  LOP3.LUT R9, R9, 0xffff, RZ, 0xc0, !PT ;  /* 0x0000ffff09097812 */ /* 0x000fe200078ec0ff */
[----:B------:R-:W-:Y:S03]  /*141b10*/  STL [R1+0x560], R5 ;  /* 0x0005600501007387 */ /* 0x000fe60000100800 */
[----:B------:R-:W-:Y:S01]  /*141b20*/  PRMT R4, R9, 0x3340, R0 ;  /* 0x0000334009047816 */ /* 0x000fe20000000000 */
[----:B------:R0:W-:Y:S04]  /*141b30*/  STL [R1+0x66cc], R2 ;  /* 0x0066cc0201007387 */ /* 0x0001e80000100800 */
[----:B------:R1:W-:Y:S01]  /*141b40*/  STL [R1+0x2bc], R4 ;  /* 0x0002bc0401007387 */ /* 0x0003e20000100800 */
[----:B0-----:R-:W-:-:S05]  /*141b50*/  PRMT R2, R36, 0x5410, R48 ;  /* 0x0000541024027816 */ /* 0x001fca0000000030 */
[----:B------:R0:W-:Y:S01]  /*141b60*/  STL [R1+0xd4], R2 ;  /* 0x0000d40201007387 */ /* 0x0001e20000100800 */
[----:B------:R-:W-:Y:S02]  /*141b70*/  PRMT R29, R41, 0x5410, R28 ;  /* 0x00005410291d7816 */ /* 0x000fe4000000001c */
[----:B-1----:R-:W-:Y:S02]  /*141b80*/  LOP3.LUT R4, R53, 0xffff, RZ, 0xc0, !PT ;  /* 0x0000ffff35047812 */ /* 0x002fe400078ec0ff */
[----:B0-----:R-:W-:Y:S02]  /*141b90*/  PRMT R2, R51, 0x5410, R32 ;  /* 0x0000541033027816 */ /* 0x001fe40000000020 */
[----:B------:R-:W-:Y:S02]  /*141ba0*/  LOP3.LUT R3, R20, 0xffff, RZ, 0xc0, !PT ;  /* 0x0000ffff14037812 */ /* 0x000fe400078ec0ff */
[----:B------:R-:W-:Y:S01]  /*141bb0*/  LOP3.LUT R5, R55, 0xffff, RZ, 0xc0, !PT ;  /* 0x0000ffff37057812 */ /* 0x000fe200078ec0ff */
[----:B------:R0:W-:Y:S01]  /*141bc0*/  STL [R1+0xe8], R2 ;  /* 0x0000e80201007387 */ /* 0x0001e20000100800 */
[----:B------:R-:W-:-:S02]  /*141bd0*/  PRMT R9, R3, 0x3340, R0 ;  /* 0x0000334003097816 */ /* 0x000fc40000000000 */
[----:B------:R-:W-:Y:S01]  /*141be0*/  PRMT R15, R4, 0x3340, R5 ;  /* 0x00003340040f7816 */ /* 0x000fe20000000005 */
[----:B------:R-:W3:Y:S03]  /*141bf0*/  LDL.LU R41, [R1+0xdc] ;  /* 0x0000dc0001297983 */ /* 0x000ee60000300800 */
[----:B------:R-:W-:Y:S01]  /*141c00*/  PRMT R9, R15, 0x5410, R9 ;  /* 0x000054100f097816 */ /* 0x000fe20000000009 */
[----:B------:R-:W3:Y:S04]  /*141c10*/  LDL.LU R45, [R1+0x488] ;  /* 0x00048800012d7983 */ /* 0x000ee80000300800 */
[----:B------:R-:W4:Y:S04]  /*141c20*/  LDL.LU R25, [R1+0xec] ;  /* 0x0000ec0001197983 */ /* 0x000f280000300800 */
[----:B------:R-:W4:Y:S01]  /*141c30*/  LDL.LU R42, [R1+0x460] ;  /* 0x00046000012a7983 */ /* 0x000f220000300800 */
[----:B------:R-:W-:-:S03]  /*141c40*/  PRMT R58, R58, 0x5410, R38 ;  /* 0x000054103a3a7816 */ /* 0x000fc60000000026 */
[----:B------:R-:W3:Y:S01]  /*141c50*/  LDL.LU R27, [R1+0xe4] ;  /* 0x0000e400011b7983 */ /* 0x000ee20000300800 */
[----:B------:R-:W-:-:S03]  /*141c60*/  PRMT R39, R47, 0x5410, R35 ;  /* 0x000054102f277816 */ /* 0x000fc60000000023 */
[----:B------:R-:W3:Y:S04]  /*141c70*/  LDL.LU R48, [R1+0x47c] ;  /* 0x00047c0001307983 */ /* 0x000ee80000300800 */
[----:B------:R1:W-:Y:S04]  /*141c80*/  STL [R1+0x554], R9 ;  /* 0x0005540901007387 */ /* 0x0003e80000100800 */
[----:B------:R-:W3:Y:S04]  /*141c90*/  LDL.LU R36, [R1+0x180] ;  /* 0x0001800001247983 */ /* 0x000ee80000300800 */
[----:B------:R-:W3:Y:S04]  /*141ca0*/  LDL.LU R38, [R1+0x444] ;  /* 0x0004440001267983 */ /* 0x000ee80000300800 */
[----:B------:R-:W3:Y:S04]  /*141cb0*/  LDL.LU R35, [R1+0xf0] ;  /* 0x0000f00001237983 */ /* 0x000ee80000300800 */
[----:B------:R-:W3:Y:S04]  /*141cc0*/  LDL.LU R47, [R1+0x448] ;  /* 0x00044800012f7983 */ /* 0x000ee80000300800 */
[----:B------:R-:W3:Y:S01]  /*141cd0*/  LDL.LU R32, [R1+0xf4] ;  /* 0x0000f40001207983 */ /* 0x000ee20000300800 */
[----:B------:R-:W-:-:S03]  /*141ce0*/  LOP3.LUT R8, R61, 0xffff, RZ, 0xc0, !PT ;  /* 0x0000ffff3d087812 */ /* 0x000fc600078ec0ff */
[----:B------:R-:W3:Y:S01]  /*141cf0*/  LDL.LU R51, [R1+0x43c] ;  /* 0x00043c0001337983 */ /* 0x000ee20000300800 */
[----:B0-----:R-:W-:-:S03]  /*141d00*/  LOP3.LUT R2, R59, 0xffff, RZ, 0xc0, !PT ;  /* 0x0000ffff3b027812 */ /* 0x001fc600078ec0ff */
[----:B------:R-:W3:Y:S04]  /*141d10*/  LDL.LU R53, [R1+0x1e24] ;  /* 0x001e240001357983 */ /* 0x000ee80000300800 */
[----:B------:R-:W3:Y:S04]  /*141d20*/  LDL.LU R20, [R1+0x840] ;  /* 0x0008400001147983 */ /* 0x000ee80000300800 */
[----:B------:R-:W3:Y:S01]  /*141d30*/  LDL.LU R55, [R1+0x1cf4] ;  /* 0x001cf40001377983 */ /* 0x000ee20000300800 */
[----:B-1----:R-:W-:-:S03]  /*141d40*/  PRMT R9, R2, 0x3340, R0 ;  /* 0x0000334002097816 */ /* 0x002fc60000000000 */
[----:B------:R-:W3:Y:S04]  /*141d50*/  LDL.LU R61, [R1+0x52cc] ;  /* 0x0052cc00013d7983 */ /* 0x000ee80000300800 */
[----:B------:R-:W3:Y:S01]  /*141d60*/  LDL.LU R59, [R1+0x521c] ;  /* 0x00521c00013b7983 */ /* 0x000ee20000300800 */
[----:B--2---:R-:W-:-:S04]  /*141d70*/  LOP3.LUT R10, R34, 0xffff, RZ, 0xc0, !PT ;  /* 0x0000ffff220a7812 */ /* 0x004fc800078ec0ff */
[----:B------:R-:W-:-:S04]  /*141d80*/  PRMT R15, R8, 0x3340, R10 ;  /* 0x00003340080f7816 */ /* 0x000fc8000000000a */
[----:B------:R-:W-:-:S05]  /*141d90*/  PRMT R15, R15, 0x5410, R9 ;  /* 0x000054100f0f7816 */ /* 0x000fca0000000009 */
[----:B------:R-:W-:Y:S04]  /*141da0*/  STL [R1+0x550], R15 ;  /* 0x0005500f01007387 */ /* 0x000fe80000100800 */
[----:B------:R-:W2:Y:S01]  /*141db0*/  LDL.LU R34, [R1+0x5284] ;  /* 0x0052840001227983 */ /* 0x000ea20000300800 */
[----:B------:R-:W-:Y:S02]  /*141dc0*/  SHF.R.U32.HI R8, RZ, 0x8, R8 ;  /* 0x00000008ff087819 */ /* 0x000fe40000011608 */
[----:B------:R-:W-:Y:S02]  /*141dd0*/  SHF.R.U32.HI R9, RZ, 0x8, R10 ;  /* 0x00000008ff097819 */ /* 0x000fe4000001160a */
[----:B------:R-:W-:Y:S02]  /*141de0*/  SHF.R.U32.HI R4, RZ, 0x8, R4 ;  /* 0x00000008ff047819 */ /* 0x000fe40000011604 */
[----:B------:R-:W-:-:S02]  /*141df0*/  SHF.R.U32.HI R5, RZ, 0x8, R5 ;  /* 0x00000008ff057819 */ /* 0x000fc40000011605 */
[----:B------:R-:W-:Y:S02]  /*141e00*/  LOP3.LUT R8, R8, 0xffff, RZ, 0xc0, !PT ;  /* 0x0000ffff08087812 */ /* 0x000fe400078ec0ff */
[----:B------:R-:W-:Y:S02]  /*141e10*/  LOP3.LUT R9, R9, 0xffff, RZ, 0xc0, !PT ;  /* 0x0000ffff09097812 */ /* 0x000fe400078ec0ff */
[----:B------:R-:W-:Y:S02]  /*141e20*/  LOP3.LUT R4, R4, 0xffff, RZ, 0xc0, !PT ;  /* 0x0000ffff04047812 */ /* 0x000fe400078ec0ff */
[----:B------:R-:W-:Y:S02]  /*141e30*/  LOP3.LUT R5, R5, 0xffff, RZ, 0xc0, !PT ;  /* 0x0000ffff05057812 */ /* 0x000fe400078ec0ff */
[----:B------:R-:W-:Y:S02]  /*141e40*/  PRMT R8, R8, 0x3340, R9 ;  /* 0x0000334008087816 */ /* 0x000fe40000000009 */
[----:B------:R-:W-:-:S02]  /*141e50*/  SHF.R.U32.HI R9, RZ, 0x8, R3 ;  /* 0x00000008ff097819 */ /* 0x000fc40000011603 */
[----:B------:R-:W-:Y:S02]  /*141e60*/  PRMT R5, R4, 0x3340, R5 ;  /* 0x0000334004057816 */ /* 0x000fe40000000005 */
[----:B------:R-:W-:Y:S01]  /*141e70*/  SHF.R.U32.HI R2, RZ, 0x8, R2 ;  /* 0x00000008ff027819 */ /* 0x000fe20000011602 */
[----:B------:R-:W-:Y:S01]  /*141e80*/  STL [R1+0x458], R8 ;  /* 0x0004580801007387 */ /* 0x000fe20000100800 */
[----:B------:R-:W-:Y:S02]  /*141e90*/  LOP3.LUT R9, R9, 0xffff, RZ, 0xc0, !PT ;  /* 0x0000ffff09097812 */ /* 0x000fe400078ec0ff */
[----:B------:R-:W-:Y:S01]  /*141ea0*/  LOP3.LUT R2, R2, 0xffff, RZ, 0xc0, !PT ;  /* 0x0000ffff02027812 */ /* 0x000fe200078ec0ff */
[----:B------:R-:W-:Y:S03]  /*141eb0*/  STL [R1+0x454], R5 ;  /* 0x0004540501007387 */ /* 0x000fe60000100800 */
[----:B------:R-:W-:-:S02]  /*141ec0*/  PRMT R3, R2, 0x3340, R0 ;  /* 0x0000334002037816 */ /* 0x000fc40000000000 */
[----:B----4-:R-:W-:-:S05]  /*141ed0*/  PRMT R4, R42, 0x5410, R25 ;  /* 0x000054102a047816 */ /* 0x010fca0000000019 */
[----:B------:R0:W-:Y:S02]  /*141ee0*/  STL [R1+0xec], R4 ;  /* 0x0000ec0401007387 */ /* 0x0001e40000100800 */
[----:B0-----:R-:W-:-:S05]  /*141ef0*/  PRMT R4, R9, 0x3340, R0 ;  /* 0x0000334009047816 */ /* 0x001fca0000000000 */
[----:B------:R0:W-:Y:S01]  /*141f00*/  STL [R1+0x2ac], R4 ;  /* 0x0002ac0401007387 */ /* 0x0001e20000100800 */
[----:B---3--:R-:W-:-:S03]  /*141f10*/  PRMT R2, R38, 0x5410, R36 ;  /* 0x0000541026027816 */ /* 0x008fc60000000024 */
[----:B------:R1:W-:Y:S01]  /*141f20*/  STL [R1+0x2b0], R3 ;  /* 0x0002b00301007387 */ /* 0x0003e20000100800 */
[----:B------:R-:W-:-:S03]  /*141f30*/  PRMT R45, R45, 0x5410, R41 ;  /* 0x000054102d2d7816 */ /* 0x000fc60000000029 */
[----:B------:R3:W-:Y:S01]  /*141f40*/  STL [R1+0x7cc], R2 ;  /* 0x0007cc0201007387 */ /* 0x0007e20000100800 */
[----:B------:R-:W-:-:S03]  /*141f50*/  PRMT R42, R48, 0x5410, R27 ;  /* 0x00005410302a7816 */ /* 0x000fc6000000001b */
[----:B------:R-:W4:Y:S04]  /*141f60*/  LDL.LU R41, [R1+0xfc] ;  /* 0x0000fc0001297983 */ /* 0x000f280000300800 */
[----:B------:R-:W4:Y:S01]  /*141f70*/  LDL.LU R25, [R1+0xf8] ;  /* 0x0000f80001197983 */ /* 0x000f220000300800 */
[----:B0-----:R-:W-:-:S03]  /*141f80*/  LOP3.LUT R4, R53, 0xffff, RZ, 0xc0, !PT ;  /* 0x0000ffff35047812 */ /* 0x001fc600078ec0ff */
[----:B------:R-:W4:Y:S01]  /*141f90*/  LDL.LU R48, [R1+0x434] ;  /* 0x0004340001307983 */ /* 0x000f220000300800 */
[----:B-1----:R-:W-:-:S03]  /*141fa0*/  LOP3.LUT R3, R20, 0xffff, RZ, 0xc0, !PT ;  /* 0x0000ffff14037812 */ /* 0x002fc600078ec0ff */
[----:B------:R-:W4:Y:S01]  /*141fb0*/  LDL.LU R27, [R1+0x10c] ;  /* 0x00010c00011b7983 */ /* 0x000f220000300800 */
[----:B------:R-:W-:Y:S02]  /*141fc0*/  LOP3.LUT R5, R55, 0xffff, RZ, 0xc0, !PT ;  /* 0x0000ffff37057812 */ /* 0x000fe400078ec0ff */
[----:B------:R-:W-:Y:S02]  /*141fd0*/  PRMT R9, R3, 0x3340, R0 ;  /* 0x0000334003097816 */ /* 0x000fe40000000000 */
[----:B------:R-:W-:-:S04]  /*141fe0*/  PRMT R16, R4, 0x3340, R5 ;  /* 0x0000334004107816 */ /* 0x000fc80000000005 */
[----:B------:R-:W-:Y:S02]  /*141ff0*/  PRMT R9, R16, 0x5410, R9 ;  /* 0x0000541010097816 */ /* 0x000fe40000000009 */
[----:B------:R-:W-:Y:S02]  /*142000*/  PRMT R15, R51, 0x5410, R32 ;  /* 0x00005410330f7816 */ /* 0x000fe40000000020 */
[----:B------:R-:W4:Y:S04]  /*142010*/  LDL.LU R32, [R1+0x42c] ;  /* 0x00042c0001207983 */ /* 0x000f280000300800 */
[----:B------:R0:W-:Y:S01]  /*142020*/  STL [R1+0x54c], R9 ;  /* 0x00054c0901007387 */ /* 0x0001e20000100800 */
[----:B------:R-:W-:-:S03]  /*142030*/  PRMT R44, R47, 0x5410, R35 ;  /* 0x000054102f2c7816 */ /* 0x000fc60000000023 */
[----:B------:R-:W4:Y:S01]  /*142040*/  LDL.LU R36, [R1+0x114] ;  /* 0x0001140001247983 */ /* 0x000f220000300800 */
[----:B---3--:R-:W-:Y:S02]  /*142050*/  LOP3.LUT R2, R59, 0xffff, RZ, 0xc0, !PT ;  /* 0x0000ffff3b027812 */ /* 0x008fe400078ec0ff */
[----:B--2---:R-:W-:Y:S02]  /*142060*/  LOP3.LUT R10, R34, 0xffff, RZ, 0xc0, !PT ;  /* 0x0000ffff220a7812 */ /* 0x004fe400078ec0ff */
[----:B------:R-:W2:Y:S04]  /*142070*/  LDL.LU R34, [R1+0x424] ;  /* 0x0004240001227983 */ /* 0x000ea80000300800 */
[----:B------:R-:W3:Y:S04]  /*142080*/  LDL.LU R38, [R1+0x110] ;  /* 0x0001100001267983 */ /* 0x000ee80000300800 */
[----:B------:R-:W3:Y:S04]  /*142090*/  LDL.LU R20, [R1+0x428] ;  /* 0x0004280001147983 */ /* 0x000ee80000300800 */
[----:B------:R-:W4:Y:S04]  /*1420a0*/  LDL.LU R35, [R1+0x118] ;  /* 0x0001180001237983 */ /* 0x000f280000300800 */
[----:B------:R-:W2:Y:S04]  /*1420b0*/  LDL.LU R47, [R1+0x1e44] ;  /* 0x001e4400012f7983 */ /* 0x000ea80000300800 */
[----:B------:R-:W2:Y:S04]  /*1420c0*/  LDL.LU R51, [R1+0x860] ;  /* 0x0008600001337983 */ /* 0x000ea80000300800 */
[----:B------:R-:W2:Y:S04]  /*1420d0*/  LDL.LU R53, [R1+0x1cf8] ;  /* 0x001cf80001357983 */ /* 0x000ea80000300800 */
[----:B------:R-:W2:Y:S04]  /*1420e0*/  LDL.LU R55, [R1+0x52e4] ;  /* 0x0052e40001377983 */ /* 0x000ea80000300800 */
[----:B------:R-:W2:Y:S01]  /*1420f0*/  LDL.LU R59, [R1+0x524c] ;  /* 0x00524c00013b7983 */ /* 0x000ea20000300800 */
[----:B------:R-:W-:-:S02]  /*142100*/  LOP3.LUT R8, R61, 0xffff, RZ, 0xc0, !PT ;  /* 0x0000ffff3d087812 */ /* 0x000fc400078ec0ff */
[----:B0-----:R-:W-:Y:S02]  /*142110*/  PRMT R9, R2, 0x3340, R0 ;  /* 0x0000334002097816 */ /* 0x001fe40000000000 */
[----:B------:R-:W-:-:S04]  /*142120*/  PRMT R16, R8, 0x3340, R10 ;  /* 0x0000334008107816 */ /* 0x000fc8000000000a */
[----:B------:R-:W-:-:S05]  /*142130*/  PRMT R16, R16, 0x5410, R9 ;  /* 0x0000541010107816 */ /* 0x000fca0000000009 */
[----:B------:R-:W-:Y:S04]  /*142140*/  STL [R1+0x540], R16 ;  /* 0x0005401001007387 */ /* 0x000fe80000100800 */
[----:B------:R-:W2:Y:S01]  /*142150*/  LDL.LU R61, [R1+0x5298] ;  /* 0x00529800013d7983 */ /* 0x000ea20000300800 */
        /* <DEDUP_REMOVED lines=8> */
[----:B------:R-:W-:Y:S02]  /*1421e0*/  SHF.R.U32.HI R2, RZ, 0x8, R2 ;  /* 0x00000008ff027819 */ /* 0x000fe40000011602 */
[----:B------:R-:W-:-:S02]  /*1421f0*/  LOP3.LUT R4, R4, 0xffff, RZ, 0xc0, !PT ;  /* 0x0000ffff04047812 */ /* 0x000fc400078ec0ff */
[----:B------:R-:W-:Y:S02]  /*142200*/  LOP3.LUT R5, R5, 0xffff, RZ, 0xc0, !PT ;  /* 0x0000ffff05057812 */ /* 0x000fe400078ec0ff */
[----:B------:R-:W-:Y:S02]  /*142210*/  LOP3.LUT R9, R9, 0xffff, RZ, 0xc0, !PT ;  /* 0x0000ffff09097812 */ /* 0x000fe400078ec0ff */
[----:B------:R-:W-:Y:S02]  /*142220*/  LOP3.LUT R2, R2, 0xffff, RZ, 0xc0, !PT ;  /* 0x0000ffff02027812 */ /* 0x000fe400078ec0ff */
[----:B------:R-:W-:Y:S02]  /*142230*/  PRMT R4, R4, 0x3340, R5 ;  /* 0x0000334004047816 */ /* 0x000fe40000000005 */
[--C-:B------:R-:W-:Y:S02]  /*142240*/  PRMT R3, R9, 0x3340, R0.reuse ;  /* 0x0000334009037816 */ /* 0x100fe40000000000 */
[----:B------:R-:W-:Y:S01]  /*142250*/  PRMT R2, R2, 0x3340, R0 ;  /* 0x0000334002027816 */ /* 0x000fe20000000000 */
[----:B------:R-:W-:Y:S04]  /*142260*/  STL [R1+0x448], R8 ;  /* 0x0004480801007387 */ /* 0x000fe80000100800 */
[----:B------:R2:W-:Y:S04]  /*142270*/  STL [R1+0x444], R4 ;  /* 0x0004440401007387 */ /* 0x0005e80000100800 */
[----:B------:R-:W-:Y:S04]  /*142280*/  STL [R1+0x2b4], R3 ;  /* 0x0002b40301007387 */ /* 0x000fe80000100800 */
[----:B------:R0:W-:Y:S01]  /*142290*/  STL [R1+0x2b8], R2 ;  /* 0x0002b80201007387 */ /* 0x0001e20000100800 */
[----:B---3--:R-:W-:-:S03]  /*1422a0*/  PRMT R20, R20, 0x5410, R38 ;  /* 0x0000541014147816 */ /* 0x008fc60000000026 */
[----:B------:R-:W3:Y:S01]  /*1422b0*/  LDL.LU R38, [R1+0x124] ;  /* 0x0001240001267983 */ /* 0x000ee20000300800 */
[----:B----4-:R-:W-:Y:S02]  /*1422c0*/  PRMT R30, R30, 0x5410, R35 ;  /* 0x000054101e1e7816 */ /* 0x010fe40000000023 */
[----:B--2---:R-:W-:Y:S02]  /*1422d0*/  LOP3.LUT R4, R47, 0xffff, RZ, 0xc0, !PT ;  /* 0x0000ffff2f047812 */ /* 0x004fe400078ec0ff */
[----:B------:R-:W-:Y:S02]  /*1422e0*/  LOP3.LUT R26, R51, 0xffff, RZ, 0xc0, !PT ;  /* 0x0000ffff331a7812 */ /* 0x000fe400078ec0ff */
[----:B------:R-:W-:Y:S02]  /*1422f0*/  LOP3.LUT R8, R53, 0xffff, RZ, 0xc0, !PT ;  /* 0x0000ffff35087812 */ /* 0x000fe400078ec0ff */
[----:B------:R-:W-:Y:S02]  /*142300*/  LOP3.LUT R5, R59, 0xffff, RZ, 0xc0, !PT ;  /* 0x0000ffff3b057812 */ /* 0x000fe400078ec0ff */
[----:B------:R-:W3:Y:S01]  /*142310*/  LDL.LU R59, [R1+0x40c] ;  /* 0x00040c00013b7983 */ /* 0x000ee20000300800 */
[----:B0-----:R-:W-:-:S03]  /*142320*/  LOP3.LUT R2, R55, 0xffff, RZ, 0xc0, !PT ;  /* 0x0000ffff37027812 */ /* 0x001fc600078ec0ff */
[----:B------:R-:W2:Y:S04]  /*142330*/  LDL.LU R35, [R1+0x120] ;  /* 0x0001200001237983 */ /* 0x000ea80000300800 */
[----:B------:R-:W4:Y:S04]  /*142340*/  LDL.LU R47, [R1+0x128] ;  /* 0x00012800012f7983 */ /* 0x000f280000300800 */
[----:B------:R-:W3:Y:S04]  /*142350*/  LDL.LU R51, [R1+0x5440] ;  /* 0x0054400001337983 */ /* 0x000ee80000300800 */
[----:B------:R-:W2:Y:S04]  /*142360*/  LDL.LU R53, [R1+0x539c] ;  /* 0x00539c0001357983 */ /* 0x000ea80000300800 */
[----:B------:R-:W4:Y:S01]  /*142370*/  LDL.LU R55, [R1+0x53f8] ;  /* 0x0053f80001377983 */ /* 0x000f220000300800 */
[----:B------:R-:W-:-:S02]  /*142380*/  PRMT R9, R26, 0x3340, R0 ;  /* 0x000033401a097816 */ /* 0x000fc40000000000 */
[----:B------:R-:W-:Y:S02]  /*142390*/  PRMT R10, R4, 0x3340, R8 ;  /* 0x00003340040a7816 */ /* 0x000fe40000000008 */
[----:B------:R-:W-:Y:S02]  /*1423a0*/  LOP3.LUT R3, R61, 0xffff, RZ, 0xc0, !PT ;  /* 0x0000ffff3d037812 */ /* 0x000fe400078ec0ff */
[----:B------:R-:W-:Y:S02]  /*1423b0*/  PRMT R16, R10, 0x5410, R9 ;  /* 0x000054100a107816 */ /* 0x000fe40000000009 */
[----:B------:R-:W-:Y:S02]  /*1423c0*/  PRMT R9, R5, 0x3340, R0 ;  /* 0x0000334005097816 */ /* 0x000fe40000000000 */
[----:B------:R-:W-:Y:S02]  /*1423d0*/  PRMT R10, R2, 0x3340, R3 ;  /* 0x00003340020a7816 */ /* 0x000fe40000000003 */
[----:B------:R-:W-:-:S02]  /*1423e0*/  SHF.R.U32.HI R4, RZ, 0x8, R4 ;  /* 0x00000008ff047819 */ /* 0x000fc40000011604 */
[----:B------:R-:W-:Y:S02]  /*1423f0*/  PRMT R10, R10, 0x5410, R9 ;  /* 0x000054100a0a7816 */ /* 0x000fe40000000009 */
[----:B------:R-:W-:Y:S02]  /*142400*/  SHF.R.U32.HI R9, RZ, 0x8, R8 ;  /* 0x00000008ff097819 */ /* 0x000fe40000011608 */
[----:B------:R-:W-:Y:S02]  /*142410*/  SHF.R.U32.HI R2, RZ, 0x8, R2 ;  /* 0x00000008ff027819 */ /* 0x000fe40000011602 */
[----:B------:R-:W-:Y:S02]  /*142420*/  SHF.R.U32.HI R3, RZ, 0x8, R3 ;  /* 0x00000008ff037819 */ /* 0x000fe40000011603 */
[----:B------:R-:W-:Y:S02]  /*142430*/  LOP3.LUT R4, R4, 0xffff, RZ, 0xc0, !PT ;  /* 0x0000ffff04047812 */ /* 0x000fe400078ec0ff */
[----:B------:R-:W-:-:S02]  /*142440*/  LOP3.LUT R9, R9, 0xffff, RZ, 0xc0, !PT ;  /* 0x0000ffff09097812 */ /* 0x000fc400078ec0ff */
[----:B------:R-:W-:Y:S02]  /*142450*/  LOP3.LUT R2, R2, 0xffff, RZ, 0xc0, !PT ;  /* 0x0000ffff02027812 */ /* 0x000fe400078ec0ff */
[----:B------:R-:W-:Y:S02]  /*142460*/  LOP3.LUT R3, R3, 0xffff, RZ, 0xc0, !PT ;  /* 0x0000ffff03037812 */ /* 0x000fe400078ec0ff */
[----:B------:R-:W-:Y:S01]  /*142470*/  PRMT R60, R4, 0x3340, R9 ;  /* 0x00003340043c7816 */ /* 0x000fe20000000009 */
[----:B------:R-:W-:Y:S01]  /*142480*/  STL [R1+0x548], R16 ;  /* 0x0005481001007387 */ /* 0x000fe20000100800 */
[----:B------:R-:W-:-:S03]  /*142490*/  PRMT R2, R2, 0x3340, R3 ;  /* 0x0000334002027816 */ /* 0x000fc60000000003 */
[----:B------:R-:W-:Y:S04]  /*1424a0*/  STL [R1+0x53c], R10 ;  /* 0x00053c0a01007387 */ /* 0x000fe80000100800 */
[----:B------:R-:W-:Y:S04]  /*1424b0*/  STL [R1+0x66d0], R60 ;  /* 0x0066d03c01007387 */ /* 0x000fe80000100800 */
[----:B------:R-:W4:Y:S04]  /*1424c0*/  LDL.LU R3, [R1+0x170] ;  /* 0x0001700001037983 */ /* 0x000f280000300800 */
[----:B------:R-:W4:Y:S01]  /*1424d0*/  LDL.LU R61, [R1+0x408] ;  /* 0x00040800013d7983 */ /* 0x000f220000300800 */
[----:B------:R-:W-:-:S03]  /*1424e0*/  PRMT R52, R52, 0x5410, R41 ;  /* 0x0000541034347816 */ /* 0x000fc60000000029 */
[----:B------:R3:W-:Y:S01]  /*1424f0*/  STL [R1+0x43c], R2 ;  /* 0x00043c0201007387 */ /* 0x0007e20000100800 */
[----:B------:R-:W-:-:S03]  /*142500*/  PRMT R48, R48, 0x5410, R25 ;  /* 0x0000541030307816 */ /* 0x000fc60000000019 */
[----:B------:R-:W4:Y:S04]  /*142510*/  LDL.LU R46, [R1+0x174] ;  /* 0x00017400012e7983 */ /* 0x000f280000300800 */
[----:B------:R-:W4:Y:S04]  /*142520*/  LDL.LU R33, [R1+0x178] ;  /* 0x0001780001217983 */ /* 0x000f280000300800 */
[----:B------:R-:W4:Y:S04]  /*142530*/  LDL.LU R28, [R1+0x52d0] ;  /* 0x0052d000011c7983 */ /* 0x000f280000300800 */
[----:B------:R-:W4:Y:S04]  /*142540*/  LDL.LU R41, [R1+0x5220] ;  /* 0x0052200001297983 */ /* 0x000f280000300800 */
[----:B------:R-:W4:Y:S01]  /*142550*/  LDL.LU R25, [R1+0x528c] ;  /* 0x00528c0001197983 */ /* 0x000f220000300800 */
[----:B------:R-:W-:-:S03]  /*142560*/  PRMT R32, R32, 0x5410, R27 ;  /* 0x0000541020207816 */ /* 0x000fc6000000001b */
[----:B------:R-:W4:Y:S01]  /*142570*/  LDL.LU R27, [R1+0x17c] ;  /* 0x00017c00011b7983 */ /* 0x000f220000300800 */
[----:B------:R-:W-:Y:S02]  /*142580*/  PRMT R34, R34, 0x5410, R36 ;  /* 0x0000541022227816 */ /* 0x000fe40000000024 */
[----:B---3--:R-:W-:Y:S02]  /*142590*/  LOP3.LUT R2, R51, 0xffff, RZ, 0xc0, !PT ;  /* 0x0000ffff33027812 */ /* 0x008fe400078ec0ff */
[----:B--2---:R-:W-:Y:S02]  /*1425a0*/  LOP3.LUT R10, R53, 0xffff, RZ, 0xc0, !PT ;  /* 0x0000ffff350a7812 */ /* 0x004fe400078ec0ff */
[----:B----4-:R-:W-:Y:S02]  /*1425b0*/  LOP3.LUT R4, R55, 0xffff, RZ, 0xc0, !PT ;  /* 0x0000ffff37047812 */ /* 0x010fe400078ec0ff */
[----:B------:R-:W-:Y:S01]  /*1425c0*/  PRMT R9, R10, 0x3340, R0 ;  /* 0x000033400a097816 */ /* 0x000fe20000000000 */
[----:B------:R-:W2:Y:S01]  /*1425d0*/  LDL.LU R55, [R1+0x3f8] ;  /* 0x0003f80001377983 */ /* 0x000ea20000300800 */
[----:B------:R-:W-:-:S04]  /*1425e0*/  PRMT R8, R2, 0x3340, R4 ;  /* 0x0000334002087816 */ /* 0x000fc80000000004 */
[----:B------:R-:W-:Y:S02]  /*1425f0*/  PRMT R8, R8, 0x5410, R9 ;  /* 0x0000541008087816 */ /* 0x000fe40000000009 */
[----:B------:R-:W-:-:S03]  /*142600*/  PRMT R59, R59, 0x5410, R38 ;  /* 0x000054103b3b7816 */ /* 0x000fc60000000026 */
[----:B------:R-:W-:Y:S04]  /*142610*/  STL [R1+0x514], R8 ;  /* 0x0005140801007387 */ /* 0x000fe80000100800 */
[----:B------:R-:W3:Y:S04]  /*142620*/  LDL.LU R36, [R1+0x16c] ;  /* 0x00016c0001247983 */ /* 0x000ee80000300800 */
[----:B------:R-:W3:Y:S04]  /*142630*/  LDL.LU R53, [R1+0x3fc] ;  /* 0x0003fc0001357983 */ /* 0x000ee80000300800 */
[----:B------:R-:W4:Y:S04]  /*142640*/  LDL.LU R51, [R1+0x3f0] ;  /* 0x0003f00001337983 */ /* 0x000f280000300800 */
[----:B------:R-:W2:Y:S01]  /*142650*/  LDL.LU R38, [R1+0x52e0] ;  /* 0x0052e00001267983 */ /* 0x000ea20000300800 */
[----:B------:R-:W-:-:S02]  /*142660*/  SHF.R.U32.HI R9, RZ, 0x8, R5 ;  /* 0x00000008ff097819 */ /* 0x000fc40000011605 */
[----:B------:R-:W-:Y:S02]  /*142670*/  SHF.R.U32.HI R2, RZ, 0x8, R2 ;  /* 0x00000008ff027819 */ /* 0x000fe40000011602 */
[----:B------:R-:W-:Y:S02]  /*142680*/  SHF.R.U32.HI R4, RZ, 0x8, R4 ;  /* 0x00000008ff047819 */ /* 0x000fe40000011604 */
[----:B------:R-:W-:Y:S02]  /*142690*/  PRMT R37, R37, 0x5410, R35 ;  /* 0x0000541025257816 */ /* 0x000fe40000000023 */
[----:B------:R-:W-:Y:S01]  /*1426a0*/  LOP3.LUT R9, R9, 0xffff, RZ, 0xc0, !PT ;  /* 0x0000ffff09097812 */ /* 0x000fe200078ec0ff */
[----:B------:R-:W3:Y:S01]  /*1426b0*/  LDL.LU R35, [R1+0x523c] ;  /* 0x00523c0001237983 */ /* 0x000ee20000300800 */
[----:B------:R-:W-:Y:S02]  /*1426c0*/  PRMT R17, R17, 0x5410, R47 ;  /* 0x0000541011117816 */ /* 0x000fe4000000002f */
[----:B------:R-:W-:Y:S01]  /*1426d0*/  LOP3.LUT R2, R2, 0xffff, RZ, 0xc0, !PT ;  /* 0x0000ffff02027812 */ /* 0x000fe200078ec0ff */
[----:B------:R-:W3:Y:S01]  /*1426e0*/  LDL.LU R47, [R1+0x5294] ;  /* 0x00529400012f7983 */ /* 0x000ee20000300800 */
[----:B------:R-:W-:-:S02]  /*1426f0*/  LOP3.LUT R4, R4, 0xffff, RZ, 0xc0, !PT ;  /* 0x0000ffff04047812 */ /* 0x000fc400078ec0ff */
[----:B------:R-:W-:Y:S02]  /*142700*/  PRMT R5, R9, 0x3340, R0 ;  /* 0x0000334009057816 */ /* 0x000fe40000000000 */
[----:B------:R-:W-:Y:S02]  /*142710*/  PRMT R2, R2, 0x3340, R4 ;  /* 0x0000334002027816 */ /* 0x000fe40000000004 */
[----:B------:R-:W-:Y:S01]  /*142720*/  PRMT R61, R61, 0x5410, R3 ;  /* 0x000054103d3d7816 */ /* 0x000fe20000000003 */
[----:B------:R-:W-:Y:S04]  /*142730*/  STL [R1+0x2a4], R5 ;  /* 0x0002a40501007387 */ /* 0x000fe80000100800 */
[----:B------:R0:W-:Y:S01]  /*142740*/  STL [R1+0x438], R2 ;  /* 0x0004380201007387 */ /* 0x0001e20000100800 */
[----:B------:R-:W-:-:S02]  /*142750*/  LOP3.LUT R3, R28, 0xffff, RZ, 0xc0, !PT ;  /* 0x0000ffff1c037812 */ /* 0x000fc400078ec0ff */
[----:B0-----:R-:W-:Y:S02]  /*142760*/  LOP3.LUT R2, R41, 0xffff, RZ, 0xc0, !PT ;  /* 0x0000ffff29027812 */ /* 0x001fe400078ec0ff */
[----:B------:R-:W-:Y:S02]  /*142770*/  LOP3.LUT R4, R25, 0xffff, RZ, 0xc0, !PT ;  /* 0x0000ffff19047812 */ /* 0x000fe400078ec0ff */
        /* <DEDUP_REMOVED lines=9> */
[----:B------:R-:W-:-:S02]  /*142810*/  PRMT R3, R3, 0x3340, R9 ;  /* 0x0000334003037816 */ /* 0x000fc40000000009 */
[----:B------:R-:W-:Y:S01]  /*142820*/  PRMT R2, R2, 0x3340, R0 ;  /* 0x0000334002027816 */ /* 0x000fe20000000000 */
[----:B------:R-:W-:Y:S04]  /*142830*/  STL [R1+0x518], R5 ;  /* 0x0005180501007387 */ /* 0x000fe80000100800 */
[----:B------:R-:W-:Y:S04]  /*142840*/  STL [R1+0x42c], R3 ;  /* 0x00042c0301007387 */ /* 0x000fe80000100800 */
[----:B------:R2:W-:Y:S01]  /*142850*/  STL [R1+0x2a8], R2 ;  /* 0x0002a80201007387 */ /* 0x0005e20000100800 */
[----:B----4-:R-:W-:-:S03]  /*142860*/  PRMT R51, R51, 0x5410, R54 ;  /* 0x0000541033337816 */ /* 0x010fc60000000036 */
[----:B------:R-:W4:Y:S01]  /*142870*/  LDL.LU R54, [R1+0x68ec] ;  /* 0x0068ec0001367983 */ /* 0x000f220000300800 */
[----:B--2---:R-:W-:-:S03]  /*142880*/  LOP3.LUT R2, R38, 0xffff, RZ, 0xc0, !PT ;  /* 0x0000ffff26027812 */ /* 0x004fc600078ec0ff */
[----:B------:R-:W4:Y:S04]  /*142890*/  LDL.LU R38, [R1+0x168] ;  /* 0x0001680001267983 */ /* 0x000f280000300800 */
[----:B------:R-:W2:Y:S04]  /*1428a0*/  LDL.LU R8, [R1+0x160] ;  /* 0x0001600001087983 */ /* 0x000ea80000300800 */
[----:B------:R-:W2:Y:S04]  /*1428b0*/  LDL.LU R5, [R1+0x15c] ;  /* 0x00015c0001057983 */ /* 0x000ea80000300800 */
[----:B------:R-:W2:Y:S04]  /*1428c0*/  LDL.LU R50, [R1+0x3e4] ;  /* 0x0003e40001327983 */ /* 0x000ea80000300800 */
[----:B------:R-:W2:Y:S04]  /*1428d0*/  LDL.LU R19, [R1+0x5464] ;  /* 0x0054640001137983 */ /* 0x000ea80000300800 */
[----:B------:R-:W2:Y:S01]  /*1428e0*/  LDL.LU R24, [R1+0x53bc] ;  /* 0x0053bc0001187983 */ /* 0x000ea20000300800 */
[----:B---3--:R-:W-:-:S03]  /*1428f0*/  LOP3.LUT R3, R35, 0xffff, RZ, 0xc0, !PT ;  /* 0x0000ffff23037812 */ /* 0x008fc600078ec0ff */
[----:B------:R-:W3:Y:S01]  /*142900*/  LDL.LU R16, [R1+0x5418] ;  /* 0x0054180001107983 */ /* 0x000ee20000300800 */
[----:B------:R-:W-:Y:S02]  /*142910*/  LOP3.LUT R4, R47, 0xffff, RZ, 0xc0, !PT ;  /* 0x0000ffff2f047812 */ /* 0x000fe400078ec0ff */
[----:B------:R-:W-:Y:S02]  /*142920*/  PRMT R9, R3, 0x3340, R0 ;  /* 0x0000334003097816 */ /* 0x000fe40000000000 */
[----:B------:R-:W-:-:S04]  /*142930*/  PRMT R21, R2, 0x3340, R4 ;  /* 0x0000334002157816 */ /* 0x000fc80000000004 */
[----:B------:R-:W-:Y:S02]  /*142940*/  PRMT R21, R21, 0x5410, R9 ;  /* 0x0000541015157816 */ /* 0x000fe40000000009 */
[----:B------:R-:W-:-:S03]  /*142950*/  PRMT R22, R22, 0x5410, R46 ;  /* 0x0000541016167816 */ /* 0x000fc6000000002e */
[----:B------:R0:W-:Y:S01]  /*142960*/  STL [R1+0x510], R21 ;  /* 0x0005101501007387 */ /* 0x0001e20000100800 */
[----:B------:R-:W-:Y:S02]  /*142970*/  SHF.R.U32.HI R9, RZ, 0x8, R10 ;  /* 0x00000008ff097819 */ /* 0x000fe4000001160a */
[----:B------:R-:W-:Y:S01]  /*142980*/  PRMT R18, R18, 0x5410, R33 ;  /* 0x0000541012127816 */ /* 0x000fe20000000021 */
[----:B0-----:R-:W3:Y:S04]  /*142990*/  LDL.LU R21, [R1+0x158] ;  /* 0x0001580001157983 */ /* 0x001ee80000300800 */
[----:B------:R-:W3:Y:S04]  /*1429a0*/  LDL.LU R23, [R1+0x3ec] ;  /* 0x0003ec0001177983 */ /* 0x000ee80000300800 */
[----:B------:R-:W3:Y:S01]  /*1429b0*/  LDL.LU R46, [R1+0x154] ;  /* 0x00015400012e7983 */ /* 0x000ee20000300800 */
[----:B------:R-:W-:-:S03]  /*1429c0*/  SHF.R.U32.HI R2, RZ, 0x8, R2 ;  /* 0x00000008ff027819 */ /* 0x000fc60000011602 */
[----:B------:R-:W3:Y:S01]  /*1429d0*/  LDL.LU R10, [R1+0x3c4] ;  /* 0x0003c400010a7983 */ /* 0x000ee20000300800 */
[----:B------:R-:W-:-:S03]  /*1429e0*/  SHF.R.U32.HI R4, RZ, 0x8, R4 ;  /* 0x00000008ff047819 */ /* 0x000fc60000011604 */
[----:B------:R-:W3:Y:S04]  /*1429f0*/  LDL.LU R33, [R1+0x150] ;  /* 0x0001500001217983 */ /* 0x000ee80000300800 */
[----:B------:R-:W3:Y:S04]  /*142a00*/  LDL.LU R28, [R1+0x148] ;  /* 0x00014800011c7983 */ /* 0x000ee80000300800 */
[----:B------:R-:W3:Y:S01]  /*142a10*/  LDL.LU R41, [R1+0x290] ;  /* 0x0002900001297983 */ /* 0x000ee20000300800 */
[----:B------:R-:W-:-:S03]  /*142a20*/  LOP3.LUT R2, R2, 0xffff, RZ, 0xc0, !PT ;  /* 0x0000ffff02027812 */ /* 0x000fc600078ec0ff */
[----:B------:R-:W3:Y:S01]  /*142a30*/  LDL.LU R47, [R1+0x5444] ;  /* 0x00544400012f7983 */ /* 0x000ee20000300800 */
[----:B------:R-:W-:-:S03]  /*142a40*/  LOP3.LUT R4, R4, 0xffff, RZ, 0xc0, !PT ;  /* 0x0000ffff04047812 */ /* 0x000fc600078ec0ff */
[----:B------:R-:W3:Y:S01]  /*142a50*/  LDL.LU R25, [R1+0x53a0] ;  /* 0x0053a00001197983 */ /* 0x000ee20000300800 */
[----:B------:R-:W-:-:S03]  /*142a60*/  LOP3.LUT R9, R9, 0xffff, RZ, 0xc0, !PT ;  /* 0x0000ffff09097812 */ /* 0x000fc600078ec0ff */
[----:B------:R-:W3:Y:S01]  /*142a70*/  LDL.LU R35, [R1+0x5400] ;  /* 0x0054000001237983 */ /* 0x000ee20000300800 */
[----:B------:R-:W-:Y:S02]  /*142a80*/  PRMT R4, R2, 0x3340, R4 ;  /* 0x0000334002047816 */ /* 0x000fe40000000004 */
[----:B------:R-:W-:Y:S02]  /*142a90*/  PRMT R9, R9, 0x3340, R0 ;  /* 0x0000334009097816 */ /* 0x000fe40000000000 */
[----:B------:R-:W-:Y:S02]  /*142aa0*/  PRMT R55, R55, 0x5410, R27 ;  /* 0x0000541037377816 */ /* 0x000fe4000000001b */
[----:B------:R-:W-:Y:S01]  /*142ab0*/  PRMT R53, R53, 0x5410, R36 ;  /* 0x0000541035357816 */ /* 0x000fe20000000024 */
[----:B------:R-:W3:Y:S04]  /*142ac0*/  LDL.LU R27, [R1+0x55b0] ;  /* 0x0055b000011b7983 */ /* 0x000ee80000300800 */
[----:B------:R-:W3:Y:S04]  /*142ad0*/  LDL.LU R36, [R1+0x552c] ;  /* 0x00552c0001247983 */ /* 0x000ee80000300800 */
[----:B------:R0:W-:Y:S04]  /*142ae0*/  STL [R1+0x66d4], R4 ;  /* 0x0066d40401007387 */ /* 0x0001e80000100800 */
[----:B------:R-:W-:Y:S01]  /*142af0*/  STL [R1+0x2a0], R9 ;  /* 0x0002a00901007387 */ /* 0x000fe20000100800 */
[----:B----4-:R-:W-:-:S03]  /*142b00*/  PRMT R54, R54, 0x5410, R38 ;  /* 0x0000541036367816 */ /* 0x010fc60000000026 */
[----:B------:R-:W4:Y:S01]  /*142b10*/  LDL.LU R38, [R1+0x54ec] ;  /* 0x0054ec0001267983 */ /* 0x000f220000300800 */
[----:B--2---:R-:W-:Y:S02]  /*142b20*/  PRMT R5, R50, 0x5410, R5 ;  /* 0x0000541032057816 */ /* 0x004fe40000000005 */
[----:B0-----:R-:W-:-:S03]  /*142b30*/  LOP3.LUT R4, R19, 0xffff, RZ, 0xc0, !PT ;  /* 0x0000ffff13047812 */ /* 0x001fc600078ec0ff */
[----:B------:R3:W-:Y:S01]  /*142b40*/  STL [R1+0x1dc], R5 ;  /* 0x0001dc0501007387 */ /* 0x0007e20000100800 */
[----:B------:R-:W-:Y:S02]  /*142b50*/  LOP3.LUT R2, R24, 0xffff, RZ, 0xc0, !PT ;  /* 0x0000ffff18027812 */ /* 0x000fe400078ec0ff */
[----:B------:R-:W-:Y:S02]  /*142b60*/  PRMT R57, R57, 0x5410, R8 ;  /* 0x0000541039397816 */ /* 0x000fe40000000008 */
[----:B---3--:R-:W-:Y:S02]  /*142b70*/  LOP3.LUT R5, R16, 0xffff, RZ, 0xc0, !PT ;  /* 0x0000ffff10057812 */ /* 0x008fe400078ec0ff */
[----:B------:R-:W-:Y:S02]  /*142b80*/  PRMT R9, R2, 0x3340, R0 ;  /* 0x0000334002097816 */ /* 0x000fe40000000000 */
[----:B------:R-:W-:Y:S02]  /*142b90*/  PRMT R8, R4, 0x3340, R5 ;  /* 0x0000334004087816 */ /* 0x000fe40000000005 */
[----:B------:R-:W-:-:S02]  /*142ba0*/  SHF.R.U32.HI R4, RZ, 0x8, R4 ;  /* 0x00000008ff047819 */ /* 0x000fc40000011604 */
[----:B------:R-:W-:Y:S02]  /*142bb0*/  PRMT R8, R8, 0x5410, R9 ;  /* 0x0000541008087816 */ /* 0x000fe40000000009 */
        /* <DEDUP_REMOVED lines=8> */
[----:B------:R-:W-:Y:S02]  /*142c40*/  PRMT R4, R23, 0x5410, R21 ;  /* 0x0000541017047816 */ /* 0x000fe40000000015 */
[----:B------:R-:W-:Y:S01]  /*142c50*/  PRMT R2, R10, 0x5410, R46 ;  /* 0x000054100a027816 */ /* 0x000fe2000000002e */
[----:B------:R0:W-:Y:S04]  /*142c60*/  STL [R1+0x424], R8 ;  /* 0x0004240801007387 */ /* 0x0001e80000100800 */
[----:B------:R1:W-:Y:S04]  /*142c70*/  STL [R1+0x294], R5 ;  /* 0x0002940501007387 */ /* 0x0003e80000100800 */
[----:B------:R-:W-:Y:S04]  /*142c80*/  STL [R1+0x1bc], R4 ;  /* 0x0001bc0401007387 */ /* 0x000fe80000100800 */
[----:B------:R2:W-:Y:S01]  /*142c90*/  STL [R1+0x238], R2 ;  /* 0x0002380201007387 */ /* 0x0005e20000100800 */
[----:B------:R-:W-:-:S03]  /*142ca0*/  LOP3.LUT R47, R47, 0xffff, RZ, 0xc0, !PT ;  /* 0x0000ffff2f2f7812 */ /* 0x000fc600078ec0ff */
[----:B0-----:R-:W3:Y:S04]  /*142cb0*/  LDL.LU R8, [R1+0x14c] ;  /* 0x00014c0001087983 */ /* 0x001ee80000300800 */
[----:B-1----:R-:W3:Y:S01]  /*142cc0*/  LDL.LU R5, [R1+0x3c0] ;  /* 0x0003c00001057983 */ /* 0x002ee20000300800 */
[----:B--2---:R-:W-:Y:S02]  /*142cd0*/  LOP3.LUT R2, R25, 0xffff, RZ, 0xc0, !PT ;  /* 0x0000ffff19027812 */ /* 0x004fe400078ec0ff */
[----:B------:R-:W-:Y:S01]  /*142ce0*/  LOP3.LUT R35, R35, 0xffff, RZ, 0xc0, !PT ;  /* 0x0000ffff23237812 */ /* 0x000fe200078ec0ff */
[----:B------:R-:W2:Y:S01]  /*142cf0*/  LDL.LU R50, [R1+0x144] ;  /* 0x0001440001327983 */ /* 0x000ea20000300800 */
[----:B------:R-:W-:Y:S02]  /*142d00*/  PRMT R9, R2, 0x3340, R0 ;  /* 0x0000334002097816 */ /* 0x000fe40000000000 */
[----:B------:R-:W-:Y:S01]  /*142d10*/  PRMT R10, R47, 0x3340, R35 ;  /* 0x000033402f0a7816 */ /* 0x000fe20000000023 */
[----:B------:R-:W2:Y:S03]  /*142d20*/  LDL.LU R19, [R1+0x140] ;  /* 0x0001400001137983 */ /* 0x000ea60000300800 */
[----:B------:R-:W-:Y:S01]  /*142d30*/  PRMT R9, R10, 0x5410, R9 ;  /* 0x000054100a097816 */ /* 0x000fe20000000009 */
[----:B------:R-:W2:Y:S01]  /*142d40*/  LDL.LU R24, [R1+0x3bc] ;  /* 0x0003bc0001187983 */ /* 0x000ea20000300800 */
[----:B------:R-:W-:-:S02]  /*142d50*/  LOP3.LUT R56, R27, 0xffff, RZ, 0xc0, !PT ;  /* 0x0000ffff1b387812 */ /* 0x000fc400078ec0ff */
[----:B------:R-:W-:Y:S01]  /*142d60*/  LOP3.LUT R4, R36, 0xffff, RZ, 0xc0, !PT ;  /* 0x0000ffff24047812 */ /* 0x000fe200078ec0ff */
[----:B------:R0:W-:Y:S04]  /*142d70*/  STL [R1+0x4f8], R9 ;  /* 0x0004f80901007387 */ /* 0x0001e80000100800 */
[----:B------:R-:W2:Y:S01]  /*142d80*/  LDL.LU R16, [R1+0x13c] ;  /* 0x00013c0001107983 */ /* 0x000ea20000300800 */
[----:B------:R-:W-:Y:S02]  /*142d90*/  PRMT R49, R49, 0x5410, R33 ;  /* 0x0000541031317816 */ /* 0x000fe40000000021 */
[----:B0-----:R-:W-:Y:S02]  /*142da0*/  PRMT R9, R4, 0x3340, R0 ;  /* 0x0000334004097816 */ /* 0x001fe40000000000 */
[----:B------:R-:W-:-:S02]  /*142db0*/  PRMT R33, R41, 0x5410, R28 ;  /* 0x0000541029217816 */ /* 0x000fc4000000001c */
[----:B----4-:R-:W-:Y:S02]  /*142dc0*/  LOP3.LUT R60, R38, 0xffff, RZ, 0xc0, !PT ;  /* 0x0000ffff263c7812 */ /* 0x010fe400078ec0ff */
[----:B------:R-:W4:Y:S02]  /*142dd0*/  LDL.LU R38, [R1+0x3b8] ;  /* 0x0003b80001267983 */ /* 0x000f240000300800 */
[----:B------:R-:W-:Y:S02]  /*142de0*/  PRMT R27, R56, 0x3340, R60 ;  /* 0x00003340381b7816 */ /* 0x000fe4000000003c */
[----:B------:R-:W4:Y:S04]  /*142df0*/  LDL.LU R25, [R1+0x138] ;  /* 0x0001380001197983 */ /* 0x000f280000300800 */
[----:B------:R-:W4:Y:S01]  /*142e00*/  LDL.LU R21, [R1+0x134] ;  /* 0x0001340001157983 */ /* 0x000f220000300800 */
[----:B------:R-:W-:-:S03]  /*142e10*/  PRMT R9, R27, 0x5410, R9 ;  /* 0x000054101b097816 */ /* 0x000fc60000000009 */
[----:B------:R-:W4:Y:S04]  /*142e20*/  LDL.LU R36, [R1+0x3b4] ;  /* 0x0003b40001247983 */ /* 0x000f280000300800 */
[----:B------:R-:W4:Y:S04]  /*142e30*/  LDL.LU R23, [R1+0x55b8] ;  /* 0x0055b80001177983 */ /* 0x000f280000300800 */
[----:B------:R-:W4:Y:S04]  /*142e40*/  LDL.LU R46, [R1+0x5560] ;  /* 0x00556000012e7983 */ /* 0x000f280000300800 */
[----:B------:R-:W4:Y:S04]  /*142e50*/  LDL.LU R10, [R1+0x5540] ;  /* 0x00554000010a7983 */ /* 0x000f280000300800 */
[----:B------:R-:W4:Y:S04]  /*142e60*/  LDL.LU R28, [R1+0x5588] ;  /* 0x00558800011c7983 */ /* 0x000f280000300800 */
[----:B------:R-:W4:Y:S04]  /*142e70*/  LDL.LU R41, [R1+0x5514] ;  /* 0x0055140001297983 */ /* 0x000f280000300800 */
[----:B------:R-:W4:Y:S04]  /*142e80*/  LDL.LU R27, [R1+0x54d4] ;  /* 0x0054d400011b7983 */ /* 0x000f280000300800 */
[----:B------:R0:W-:Y:S02]  /*142e90*/  STL [R1+0x4f0], R9 ;  /* 0x0004f00901007387 */ /* 0x0001e40000100800 */
[----:B0-----:R-:W-:-:S02]  /*142ea0*/  SHF.R.U32.HI R9, RZ, 0x8, R35 ;  /* 0x00000008ff097819 */ /* 0x001fc40000011623 */
[----:B------:R-:W4:Y:S01]  /*142eb0*/  LDL.LU R35, [R1+0x68e8] ;  /* 0x0068e80001237983 */ /* 0x000f220000300800 */
[----:B------:R-:W-:Y:S02]  /*142ec0*/  SHF.R.U32.HI R47, RZ, 0x8, R47 ;  /* 0x00000008ff2f7819 */ /* 0x000fe4000001162f */
[----:B------:R-:W-:Y:S02]  /*142ed0*/  LOP3.LUT R9, R9, 0xffff, RZ, 0xc0, !PT ;  /* 0x0000ffff09097812 */ /* 0x000fe400078ec0ff */
[----:B------:R-:W-:Y:S02]  /*142ee0*/  LOP3.LUT R47, R47, 0xffff, RZ, 0xc0, !PT ;  /* 0x0000ffff2f2f7812 */ /* 0x000fe400078ec0ff */
[----:B------:R-:W-:Y:S02]  /*142ef0*/  SHF.R.U32.HI R56, RZ, 0x8, R56 ;  /* 0x00000008ff387819 */ /* 0x000fe40000011638 */
[----:B------:R-:W-:Y:S02]  /*142f00*/  SHF.R.U32.HI R60, RZ, 0x8, R60 ;  /* 0x00000008ff3c7819 */ /* 0x000fe4000001163c */
[----:B------:R-:W-:-:S02]  /*142f10*/  PRMT R9, R47, 0x3340, R9 ;  /* 0x000033402f097816 */ /* 0x000fc40000000009 */
[----:B------:R-:W-:Y:S01]  /*142f20*/  LOP3.LUT R56, R56, 0xffff, RZ, 0xc0, !PT ;  /* 0x0000ffff38387812 */ /* 0x000fe200078ec0ff */
[----:B------:R-:W4:Y:S01]  /*142f30*/  LDL.LU R47, [R1+0x68e4] ;  /* 0x0068e400012f7983 */ /* 0x000f220000300800 */
[----:B------:R-:W-:-:S03]  /*142f40*/  LOP3.LUT R60, R60, 0xffff, RZ, 0xc0, !PT ;  /* 0x0000ffff3c3c7812 */ /* 0x000fc600078ec0ff */
[----:B------:R0:W-:Y:S01]  /*142f50*/  STL [R1+0x414], R9 ;  /* 0x0004140901007387 */ /* 0x0001e20000100800 */
[----:B------:R-:W-:Y:S02]  /*142f60*/  SHF.R.U32.HI R2, RZ, 0x8, R2 ;  /* 0x00000008ff027819 */ /* 0x000fe40000011602 */
[----:B0-----:R-:W-:Y:S02]  /*142f70*/  PRMT R9, R56, 0x3340, R60 ;  /* 0x0000334038097816 */ /* 0x001fe4000000003c */
[----:B---3--:R-:W-:-:S03]  /*142f80*/  PRMT R5, R5, 0x5410, R8 ;  /* 0x0000541005057816 */ /* 0x008fc60000000008 */
[----:B------:R0:W-:Y:S01]  /*142f90*/  STL [R1+0x410], R9 ;  /* 0x0004100901007387 */ /* 0x0001e20000100800 */
[----:B------:R-:W-:Y:S02]  /*142fa0*/  LOP3.LUT R2, R2, 0xffff, RZ, 0xc0, !PT ;  /* 0x0000ffff02027812 */ /* 0x000fe400078ec0ff */
[----:B0-----:R-:W-:Y:S01]  /*142fb0*/  SHF.R.U32.HI R9, RZ, 0x8, R4 ;  /* 0x00000008ff097819 */ /* 0x001fe20000011604 */
[----:B------:R0:W-:Y:S03]  /*142fc0*/  STL [R1+0x228], R5 ;  /* 0x0002280501007387 */ /* 0x0001e60000100800 */
[----:B------:R-:W-:Y:S02]  /*142fd0*/  LOP3.LUT R9, R9, 0xffff, RZ, 0xc0, !PT ;  /* 0x0000ffff09097812 */ /* 0x000fe400078ec0ff */
[----:B------:R-:W-:Y:S02]  /*142fe0*/  PRMT R4, R2, 0x3340, R0 ;  /* 0x0000334002047816 */ /* 0x000fe40000000000 */
[----:B--2---:R-:W-:-:S02]  /*142ff0*/  PRMT R2, R24, 0x5410, R19 ;  /* 0x0000541018027816 */ /* 0x004fc40000000013 */
[----:B0-----:R-:W-:-:S05]  /*143000*/  PRMT R5, R9, 0x3340, R0 ;  /* 0x0000334009057816 */ /* 0x001fca0000000000 */
[----:B------:R0:W-:Y:S04]  /*143010*/  STL [R1+0x28c], R5 ;  /* 0x00028c0501007387 */ /* 0x0001e80000100800 */
[----:B------:R-:W-:Y:S04]  /*143020*/  STL [R1+0x290], R4 ;  /* 0x0002900401007387 */ /* 0x000fe80000100800 */
[----:B------:R1:W-:Y:S01]  /*143030*/  STL [R1+0x73c], R2 ;  /* 0x00073c0201007387 */ /* 0x0003e20000100800 */
[----:B----4-:R-:W-:-:S03]  /*143040*/  PRMT R35, R35, 0x5410, R25 ;  /* 0x0000541023237816 */ /* 0x010fc60000000019 */
[----:B------:R-:W2:Y:S01]  /*143050*/  LDL.LU R25, [R1+0x130] ;  /* 0x0001300001197983 */ /* 0x000ea20000300800 */
[----:B------:R-:W-:Y:S02]  /*143060*/  PRMT R38, R38, 0x5410, R16 ;  /* 0x0000541026267816 */ /* 0x000fe40000000010 */
[----:B------:R-:W-:Y:S02]  /*143070*/  LOP3.LUT R16, R23, 0xffff, RZ, 0xc0, !PT ;  /* 0x0000ffff17107812 */ /* 0x000fe400078ec0ff */
[----:B0-----:R-:W-:Y:S02]  /*143080*/  LOP3.LUT R5, R46, 0xffff, RZ, 0xc0, !PT ;  /* 0x0000ffff2e057812 */ /* 0x001fe400078ec0ff */
[----:B------:R-:W-:Y:S02]  /*143090*/  LOP3.LUT R10, R10, 0xffff, RZ, 0xc0, !PT ;  /* 0x0000ffff0a0a7812 */ /* 0x000fe400078ec0ff */
[----:B------:R-:W-:Y:S02]  /*1430a0*/  PRMT R9, R5, 0x3340, R0 ;  /* 0x0000334005097816 */ /* 0x000fe40000000000 */
[----:B------:R-:W-:-:S02]  /*1430b0*/  PRMT R19, R16, 0x3340, R10 ;  /* 0x0000334010137816 */ /* 0x000fc4000000000a */
[----:B-1----:R-:W-:Y:S02]  /*1430c0*/  LOP3.LUT R2, R28, 0xffff, RZ, 0xc0, !PT ;  /* 0x0000ffff1c027812 */ /* 0x002fe400078ec0ff */
[----:B------:R-:W-:Y:S02]  /*1430d0*/  LOP3.LUT R8, R41, 0xffff, RZ, 0xc0, !PT ;  /* 0x0000ffff29087812 */ /* 0x000fe400078ec0ff */
[----:B------:R-:W-:Y:S02]  /*1430e0*/  LOP3.LUT R4, R27, 0xffff, RZ, 0xc0, !PT ;  /* 0x0000ffff1b047812 */ /* 0x000fe400078ec0ff */
[----:B------:R-:W-:Y:S02]  /*1430f0*/  PRMT R36, R36, 0x5410, R21 ;  /* 0x0000541024247816 */ /* 0x000fe40000000015 */
[----:B------:R-:W-:Y:S02]  /*143100*/  PRMT R21, R19, 0x5410, R9 ;  /* 0x0000541013157816 */ /* 0x000fe40000000009 */
[----:B------:R-:W-:-:S02]  /*143110*/  PRMT R9, R8, 0x3340, R0 ;  /* 0x0000334008097816 */ /* 0x000fc40000000000 */
[----:B------:R-:W-:-:S04]  /*143120*/  PRMT R19, R2, 0x3340, R4 ;  /* 0x0000334002137816 */ /* 0x000fc80000000004 */
[----:B------:R-:W-:Y:S01]  /*143130*/  PRMT R9, R19, 0x5410, R9 ;  /* 0x0000541013097816 */ /* 0x000fe20000000009 */
[----:B------:R0:W-:Y:S01]  /*143140*/  STL [R1+0x4e8], R21 ;  /* 0x0004e81501007387 */ /* 0x0001e20000100800 */
[----:B------:R-:W-:-:S03]  /*143150*/  SHF.R.U32.HI R2, RZ, 0x8, R2 ;  /* 0x00000008ff027819 */ /* 0x000fc60000011602 */
[----:B------:R1:W-:Y:S01]  /*143160*/  STL [R1+0x4e4], R9 ;  /* 0x0004e40901007387 */ /* 0x0003e20000100800 */
[----:B------:R-:W-:Y:S02]  /*143170*/  SHF.R.U32.HI R19, RZ, 0x8, R4 ;  /* 0x00000008ff137819 */ /* 0x000fe40000011604 */
[----:B0-----:R-:W-:Y:S02]  /*143180*/  SHF.R.U32.HI R21, RZ, 0x8, R16 ;  /* 0x00000008ff157819 */ /* 0x001fe40000011610 */
[----:B-1----:R-:W-:Y:S02]  /*143190*/  SHF.R.U32.HI R9, RZ, 0x8, R10 ;  /* 0x00000008ff097819 */ /* 0x002fe4000001160a */
[----:B------:R-:W-:Y:S01]  /*1431a0*/  LOP3.LUT R21, R21, 0xffff, RZ, 0xc0, !PT ;  /* 0x0000ffff15157812 */ /* 0x000fe200078ec0ff */
[----:B------:R-:W3:Y:S01]  /*1431b0*/  LDL.LU R10, [R1+0x11c] ;  /* 0x00011c00010a7983 */ /* 0x000ee20000300800 */
[----:B------:R-:W-:Y:S02]  /*1431c0*/  LOP3.LUT R9, R9, 0xffff, RZ, 0xc0, !PT ;  /* 0x0000ffff09097812 */ /* 0x000fe400078ec0ff */
[----:B------:R-:W-:Y:S01]  /*1431d0*/  LOP3.LUT R16, R2, 0xffff, RZ, 0xc0, !PT ;  /* 0x0000ffff02107812 */ /* 0x000fe200078ec0ff */
[----:B------:R-:W4:Y:S01]  /*1431e0*/  LDL.LU R41, [R1+0x108] ;  /* 0x0001080001297983 */ /* 0x000f220000300800 */
[----:B------:R-:W-:-:S02]  /*1431f0*/  LOP3.LUT R19, R19, 0xffff, RZ, 0xc0, !PT ;  /* 0x0000ffff13137812 */ /* 0x000fc400078ec0ff */
[----:B------:R-:W-:Y:S01]  /*143200*/  PRMT R21, R21, 0x3340, R9 ;  /* 0x0000334015157816 */ /* 0x000fe20000000009 */
[----:B------:R-:W4:Y:S01]  /*143210*/  LDL.LU R23, [R1+0x29c] ;  /* 0x00029c0001177983 */ /* 0x000f220000300800 */
[----:B------:R-:W-:-:S03]  /*143220*/  PRMT R9, R16, 0x3340, R19 ;  /* 0x0000334010097816 */ /* 0x000fc60000000013 */
[----:B------:R-:W3:Y:S04]  /*143230*/  LDL.LU R4, [R1+0x278] ;  /* 0x0002780001047983 */ /* 0x000ee80000300800 */
[----:B------:R-:W3:Y:S04]  /*143240*/  LDL.LU R60, [R1+0x55a8] ;  /* 0x0055a800013c7983 */ /* 0x000ee80000300800 */
[----:B------:R-:W3:Y:S04]  /*143250*/  LDL.LU R2, [R1+0x5528] ;  /* 0x0055280001027983 */ /* 0x000ee80000300800 */
[----:B------:R-:W3:Y:S04]  /*143260*/  LDL.LU R27, [R1+0x54e0] ;  /* 0x0054e000011b7983 */ /* 0x000ee80000300800 */
[----:B------:R-:W-:Y:S01]  /*143270*/  STL [R1+0x408], R21 ;  /* 0x0004081501007387 */ /* 0x000fe20000100800 */
[----:B------:R-:W-:-:S03]  /*143280*/  SHF.R.U32.HI R16, RZ, 0x8, R5 ;  /* 0x00000008ff107819 */ /* 0x000fc60000011605 */
[----:B------:R0:W-:Y:S01]  /*143290*/  STL [R1+0x404], R9 ;  /* 0x0004040901007387 */ /* 0x0001e20000100800 */
[----:B------:R-:W-:-:S03]  /*1432a0*/  PRMT R47, R47, 0x5410, R50 ;  /* 0x000054102f2f7816 */ /* 0x000fc60000000032 */
[----:B------:R-:W3:Y:S01]  /*1432b0*/  LDL.LU R56, [R1+0x100] ;  /* 0x0001000001387983 */ /* 0x000ee20000300800 */
[----:B------:R-:W-:Y:S02]  /*1432c0*/  PRMT R40, R31, 0x5410, R40 ;  /* 0x000054101f287816 */ /* 0x000fe40000000028 */
[----:B0-----:R-:W-:Y:S02]  /*1432d0*/  SHF.R.U32.HI R9, RZ, 0x8, R8 ;  /* 0x00000008ff097819 */ /* 0x001fe40000011608 */
[----:B------:R-:W3:Y:S02]  /*1432e0*/  LDL.LU R8, [R1+0xcc] ;  /* 0x0000cc0001087983 */ /* 0x000ee40000300800 */
[----:B------:R-:W-:Y:S02]  /*1432f0*/  LOP3.LUT R9, R9, 0xffff, RZ, 0xc0, !PT ;  /* 0x0000ffff09097812 */ /* 0x000fe400078ec0ff */
[----:B------:R-:W3:Y:S01]  /*143300*/  LDL.LU R5, [R1+0x22c] ;  /* 0x00022c0001057983 */ /* 0x000ee20000300800 */
[----:B------:R-:W-:-:S03]  /*143310*/  LOP3.LUT R31, R16, 0xffff, RZ, 0xc0, !PT ;  /* 0x0000ffff101f7812 */ /* 0x000fc600078ec0ff */
[----:B------:R-:W3:Y:S01]  /*143320*/  LDL.LU R50, [R1+0xc8] ;  /* 0x0000c80001327983 */ /* 0x000ee20000300800 */
[----:B------:R-:W-:-:S03]  /*143330*/  PRMT R24, R9, 0x3340, R0 ;  /* 0x0000334009187816 */ /* 0x000fc60000000000 */
[----:B------:R-:W3:Y:S01]  /*143340*/  LDL.LU R28, [R1+0x254] ;  /* 0x00025400011c7983 */ /* 0x000ee20000300800 */
[----:B------:R-:W-:-:S03]  /*143350*/  PRMT R31, R31, 0x3340, R0 ;  /* 0x000033401f1f7816 */ /* 0x000fc60000000000 */
[----:B------:R-:W3:Y:S01]  /*143360*/  LDL.LU R46, [R1+0xc0] ;  /* 0x0000c000012e7983 */ /* 0x000ee20000300800 */
[----:B--2---:R-:W-:-:S03]  /*143370*/  PRMT R43, R43, 0x5410, R25 ;  /* 0x000054102b2b7816 */ /* 0x004fc60000000019 */
        /* <DEDUP_REMOVED lines=9> */
[----:B----4-:R-:W-:-:S02]  /*143410*/  PRMT R23, R23, 0x5410, R41 ;  /* 0x0000541017177816 */ /* 0x010fc40000000029 */
[----:B---3--:R-:W-:Y:S02]  /*143420*/  LOP3.LUT R2, R2, 0xffff, RZ, 0xc0, !PT ;  /* 0x0000ffff02027812 */ /* 0x008fe400078ec0ff */
[----:B--2---:R-:W-:Y:S02]  /*143430*/  PRMT R9, R4, 0x5410, R9 ;  /* 0x0000541004097816 */ /* 0x004fe40000000009 */
[----:B------:R-:W-:Y:S02]  /*143440*/  LOP3.LUT R4, R60, 0xffff, RZ, 0xc0, !PT ;  /* 0x0000ffff3c047812 */ /* 0x000fe400078ec0ff */
[----:B------:R-:W-:-:S04]  /*143450*/  LOP3.LUT R60, R27, 0xffff, RZ, 0xc0, !PT ;  /* 0x0000ffff1b3c7812 */ /* 0x000fc800078ec0ff */
[----:B------:R-:W-:Y:S02]  /*143460*/  PRMT R27, R4, 0x3340, R60 ;  /* 0x00003340041b7816 */ /* 0x000fe4000000003c */
[----:B------:R-:W-:Y:S02]  /*143470*/  PRMT R31, R31, 0x5410, R10 ;  /* 0x000054101f1f7816 */ /* 0x000fe4000000000a */
[----:B------:R-:W2:Y:S04]  /*143480*/  LDL.LU R10, [R1+0x68dc] ;  /* 0x0068dc00010a7983 */ /* 0x000ea80000300800 */
[----:B------:R-:W3:Y:S04]  /*143490*/  LDL.LU R41, [R1+0x68d8] ;  /* 0x0068d80001297983 */ /* 0x000ee80000300800 */
[----:B------:R0:W-:Y:S04]  /*1434a0*/  STL [R1+0x264], R23 ;  /* 0x0002641701007387 */ /* 0x0001e80000100800 */
[----:B0-----:R-:W4:Y:S04]  /*1434b0*/  LDL.LU R23, [R1+0x1f70] ;  /* 0x001f700001177983 */ /* 0x001f280000300800 */
[----:B------:R0:W-:Y:S02]  /*1434c0*/  STL [R1+0x274], R9 ;  /* 0x0002740901007387 */ /* 0x0001e40000100800 */
[----:B0-----:R-:W-:-:S04]  /*1434d0*/  PRMT R9, R2, 0x3340, R0 ;  /* 0x0000334002097816 */ /* 0x001fc80000000000 */
[----:B------:R-:W-:Y:S02]  /*1434e0*/  PRMT R9, R27, 0x5410, R9 ;  /* 0x000054101b097816 */ /* 0x000fe40000000009 */
[----:B------:R-:W2:Y:S01]  /*1434f0*/  LDL.LU R27, [R1+0x68d4] ;  /* 0x0068d400011b7983 */ /* 0x000ea20000300800 */
[----:B------:R-:W-:-:S03]  /*143500*/  SHF.R.U32.HI R4, RZ, 0x8, R4 ;  /* 0x00000008ff047819 */ /* 0x000fc60000011604 */
[----:B------:R0:W-:Y:S01]  /*143510*/  STL [R1+0x4d8], R9 ;  /* 0x0004d80901007387 */ /* 0x0001e20000100800 */
[----:B------:R-:W-:Y:S02]  /*143520*/  SHF.R.U32.HI R2, RZ, 0x8, R2 ;  /* 0x00000008ff027819 */ /* 0x000fe40000011602 */
[----:B------:R-:W-:Y:S02]  /*143530*/  LOP3.LUT R4, R4, 0xffff, RZ, 0xc0, !PT ;  /* 0x0000ffff04047812 */ /* 0x000fe400078ec0ff */
[----:B------:R-:W-:Y:S02]  /*143540*/  LOP3.LUT R2, R2, 0xffff, RZ, 0xc0, !PT ;  /* 0x0000ffff02027812 */ /* 0x000fe400078ec0ff */
[----:B0-----:R-:W-:-:S04]  /*143550*/  SHF.R.U32.HI R9, RZ, 0x8, R60 ;  /* 0x00000008ff097819 */ /* 0x001fc8000001163c */
[----:B------:R-:W-:-:S04]  /*143560*/  LOP3.LUT R9, R9, 0xffff, RZ, 0xc0, !PT ;  /* 0x0000ffff09097812 */ /* 0x000fc800078ec0ff */
[----:B------:R-:W-:Y:S02]  /*143570*/  PRMT R9, R4, 0x3340, R9 ;  /* 0x0000334004097816 */ /* 0x000fe40000000009 */
[----:B------:R-:W-:Y:S02]  /*143580*/  PRMT R4, R2, 0x3340, R0 ;  /* 0x0000334002047816 */ /* 0x000fe40000000000 */
[----:B------:R-:W-:Y:S01]  /*143590*/  PRMT R2, R5, 0x5410, R8 ;  /* 0x0000541005027816 */ /* 0x000fe20000000008 */
[----:B------:R-:W-:Y:S01]  /*1435a0*/  STL [R1+0x400], R9 ;  /* 0x0004000901007387 */ /* 0x000fe20000100800 */
[----:B------:R-:W-:-:S03]  /*1435b0*/  LOP3.LUT R25, R25, 0xffff, RZ, 0xc0, !PT ;  /* 0x0000ffff19197812 */ /* 0x000fc600078ec0ff */
[----:B------:R-:W-:Y:S01]  /*1435c0*/  STL [R1+0x280], R4 ;  /* 0x0002800401007387 */ /* 0x000fe20000100800 */
[----:B------:R-:W-:-:S03]  /*1435d0*/  LOP3.LUT R21, R21, 0xffff, RZ, 0xc0, !PT ;  /* 0x0000ffff15157812 */ /* 0x000fc600078ec0ff */
[----:B------:R0:W-:Y:S01]  /*1435e0*/  STL [R1+0x27c], R2 ;  /* 0x00027c0201007387 */ /* 0x0001e20000100800 */
[----:B------:R-:W-:Y:S02]  /*1435f0*/  PRMT R5, R25, 0x3340, R21 ;  /* 0x0000334019057816 */ /* 0x000fe40000000015 */
[----:B0-----:R-:W-:-:S04]  /*143600*/  LOP3.LUT R2, R19, 0xffff, RZ, 0xc0, !PT ;  /* 0x0000ffff13027812 */ /* 0x001fc800078ec0ff */
[----:B------:R-:W-:Y:S02]  /*143610*/  PRMT R9, R2, 0x3340, R0 ;  /* 0x0000334002097816 */ /* 0x000fe40000000000 */
[----:B------:R-:W-:Y:S02]  /*143620*/  LOP3.LUT R16, R16, 0xffff, RZ, 0xc0, !PT ;  /* 0x0000ffff10107812 */ /* 0x000fe400078ec0ff */
[----:B------:R-:W-:Y:S02]  /*143630*/  PRMT R9, R5, 0x5410, R9 ;  /* 0x0000541005097816 */ /* 0x000fe40000000009 */
[----:B------:R-:W-:Y:S02]  /*143640*/  LOP3.LUT R4, R24, 0xffff, RZ, 0xc0, !PT ;  /* 0x0000ffff18047812 */ /* 0x000fe400078ec0ff */
[----:B------:R-:W-:Y:S02]  /*143650*/  PRMT R28, R28, 0x5410, R50 ;  /* 0x000054101c1c7816 */ /* 0x000fe40000000032 */
[----:B------:R-:W-:-:S04]  /*143660*/  SHF.R.U32.HI R25, RZ, 0x8, R25 ;  /* 0x00000008ff197819 */ /* 0x000fc80000011619 */
[----:B------:R-:W-:Y:S02]  /*143670*/  LOP3.LUT R25, R25, 0xffff, RZ, 0xc0, !PT ;  /* 0x0000ffff19197812 */ /* 0x000fe400078ec0ff */
[----:B---3--:R-:W-:-:S05]  /*143680*/  PRMT R41, R41, 0x5410, R46 ;  /* 0x0000541029297816 */ /* 0x008fca000000002e */
[----:B------:R4:W-:Y:S04]  /*143690*/  STL [R1+0x66d8], R41 ;  /* 0x0066d82901007387 */ /* 0x0009e80000100800 */
[----:B------:R-:W3:Y:S04]  /*1436a0*/  LDL.LU R46, [R1+0xc4] ;  /* 0x0000c400012e7983 */ /* 0x000ee80000300800 */
[----:B------:R-:W3:Y:S01]  /*1436b0*/  LDL.LU R60, [R1+0x1cf0] ;  /* 0x001cf000013c7983 */ /* 0x000ee20000300800 */
[----:B----4-:R-:W-:-:S04]  /*1436c0*/  LOP3.LUT R41, R23, 0xffff, RZ, 0xc0, !PT ;  /* 0x0000ffff17297812 */ /* 0x010fc800078ec0ff */
[----:B------:R-:W-:Y:S02]  /*1436d0*/  PRMT R19, R16, 0x3340, R41 ;  /* 0x0000334010137816 */ /* 0x000fe40000000029 */
[----:B--2---:R-:W-:Y:S02]  /*1436e0*/  PRMT R27, R27, 0x5410, R56 ;  /* 0x000054101b1b7816 */ /* 0x004fe40000000038 */
[----:B------:R-:W2:Y:S04]  /*1436f0*/  LDL.LU R56, [R1+0x243c] ;  /* 0x00243c0001387983 */ /* 0x000ea80000300800 */
[----:B------:R-:W4:Y:S04]  /*143700*/  LDL.LU R8, [R1+0x5258] ;  /* 0x0052580001087983 */ /* 0x000f280000300800 */
[----:B------:R-:W4:Y:S04]  /*143710*/  LDL.LU R5, [R1+0x231c] ;  /* 0x00231c0001057983 */ /* 0x000f280000300800 */
[----:B------:R0:W-:Y:S04]  /*143720*/  STL [R1+0x494], R9 ;  /* 0x0004940901007387 */ /* 0x0001e80000100800 */
[----:B------:R-:W4:Y:S01]  /*143730*/  LDL.LU R50, [R1+0x525c] ;  /* 0x00525c0001327983 */ /* 0x000f220000300800 */
[----:B0-----:R-:W-:-:S04]  /*143740*/  PRMT R9, R4, 0x3340, R0 ;  /* 0x0000334004097816 */ /* 0x001fc80000000000 */
[----:B------:R-:W-:Y:S02]  /*143750*/  PRMT R9, R19, 0x5410, R9 ;  /* 0x0000541013097816 */ /* 0x000fe40000000009 */
[----:B------:R-:W4:Y:S04]  /*143760*/  LDL.LU R19, [R1+0x5218] ;  /* 0x0052180001137983 */ /* 0x000f280000300800 */
[----:B------:R0:W-:Y:S01]  /*143770*/  STL [R1+0x490], R9 ;  /* 0x0004900901007387 */ /* 0x0001e20000100800 */
[----:B------:R-:W-:-:S03]  /*143780*/  SHF.R.U32.HI R23, RZ, 0x8, R16 ;  /* 0x00000008ff177819 */ /* 0x000fc60000011610 */
[----:B------:R-:W4:Y:S04]  /*143790*/  LDL.LU R24, [R1+0x2318] ;  /* 0x0023180001187983 */ /* 0x000f280000300800 */
[----:B------:R-:W4:Y:S01]  /*1437a0*/  LDL.LU R16, [R1+0x22ec] ;  /* 0x0022ec0001107983 */ /* 0x000f220000300800 */
[----:B0-----:R-:W-:-:S03]  /*1437b0*/  SHF.R.U32.HI R9, RZ, 0x8, R21 ;  /* 0x00000008ff097819 */ /* 0x001fc60000011615 */
[----:B------:R-:W4:Y:S01]  /*1437c0*/  LDL.LU R21, [R1+0x1fb4] ;  /* 0x001fb40001157983 */ /* 0x000f220000300800 */
[----:B------:R-:W-:-:S04]  /*1437d0*/  LOP3.LUT R9, R9, 0xffff, RZ, 0xc0, !PT ;  /* 0x0000ffff09097812 */ /* 0x000fc800078ec0ff */
[----:B------:R-:W-:Y:S02]  /*1437e0*/  PRMT R9, R25, 0x3340, R9 ;  /* 0x0000334019097816 */ /* 0x000fe40000000009 */
[----:B------:R-:W3:Y:S01]  /*1437f0*/  LDL.LU R25, [R1+0x68d0] ;  /* 0x0068d00001197983 */ /* 0x000ee20000300800 */
[----:B------:R-:W-:Y:S02]  /*143800*/  SHF.R.U32.HI R41, RZ, 0x8, R41 ;  /* 0x00000008ff297819 */ /* 0x000fe40000011629 */
[----:B------:R-:W-:Y:S02]  /*143810*/  LOP3.LUT R23, R23, 0xffff, RZ, 0xc0, !PT ;  /* 0x0000ffff17177812 */ /* 0x000fe400078ec0ff */
[----:B------:R-:W-:Y:S01]  /*143820*/  LOP3.LUT R41, R41, 0xffff, RZ, 0xc0, !PT ;  /* 0x0000ffff29297812 */ /* 0x000fe200078ec0ff */
[----:B------:R0:W-:Y:S03]  /*143830*/  STL [R1+0x3f8], R9 ;  /* 0x0003f80901007387 */ /* 0x0001e60000100800 */
[----:B0-----:R-:W-:-:S02]  /*143840*/  PRMT R9, R23, 0x3340, R41 ;  /* 0x0000334017097816 */ /* 0x001fc40000000029 */
[----:B------:R-:W4:Y:S04]  /*143850*/  LDL.LU R23, [R1+0x1d2c] ;  /* 0x001d2c0001177983 */ /* 0x000f280000300800 */
[----:B------:R0:W-:Y:S01]  /*143860*/  STL [R1+0x3f4], R9 ;  /* 0x0003f40901007387 */ /* 0x0001e20000100800 */
[----:B------:R-:W-:Y:S02]  /*143870*/  SHF.R.U32.HI R4, RZ, 0x8, R4 ;  /* 0x00000008ff047819 */ /* 0x000fe40000011604 */
[----:B---3--:R-:W-:Y:S02]  /*143880*/  PRMT R25, R25, 0x5410, R46 ;  /* 0x0000541019197816 */ /* 0x008fe4000000002e */
[----:B------:R-:W3:Y:S01]  /*143890*/  LDL.LU R46, [R1+0x1f3c] ;  /* 0x001f3c00012e7983 */ /* 0x000ee20000300800 */
[----:B0-----:R-:W-:-:S03]  /*1438a0*/  LOP3.LUT R9, R60, 0xffff, RZ, 0xc0, !PT ;  /* 0x0000ffff3c097812 */ /* 0x001fc600078ec0ff */
[----:B------:R0:W-:Y:S01]  /*1438b0*/  STL [R1+0x66dc], R25 ;  /* 0x0066dc1901007387 */ /* 0x0001e20000100800 */
[--C-:B--2---:R-:W-:Y:S02]  /*1438c0*/  PRMT R41, R56, 0x4210, R9.reuse ;  /* 0x0000421038297816 */ /* 0x104fe40000000009 */
[----:B0-----:R-:W-:Y:S02]  /*1438d0*/  PRMT R25, R10, 0x5210, R9 ;  /* 0x000052100a197816 */ /* 0x001fe40000000009 */
[----:B------:R-:W-:Y:S02]  /*1438e0*/  LOP3.LUT R9, R4, 0xffff, RZ, 0xc0, !PT ;  /* 0x0000ffff04097812 */ /* 0x000fe400078ec0ff */
[----:B------:R-:W-:Y:S02]  /*1438f0*/  SHF.R.U32.HI R10, RZ, 0x8, R2 ;  /* 0x00000008ff0a7819 */ /* 0x000fe40000011602 */
[----:B------:R-:W-:Y:S02]  /*143900*/  PRMT R2, R9, 0x3340, R0 ;  /* 0x0000334009027816 */ /* 0x000fe40000000000 */
[----:B------:R-:W-:-:S02]  /*143910*/  LOP3.LUT R9, R10, 0xffff, RZ, 0xc0, !PT ;  /* 0x0000ffff0a097812 */ /* 0x000fc400078ec0ff */
[----:B----4-:R-:W-:Y:S01]  /*143920*/  LOP3.LUT R10, R8, 0xffff, RZ, 0xc0, !PT ;  /* 0x0000ffff080a7812 */ /* 0x010fe200078ec0ff */
[----:B------:R-:W-:Y:S01]  /*143930*/  STL [R1+0x890], R41 ;  /* 0x0008902901007387 */ /* 0x000fe20000100800 */
[----:B------:R-:W-:Y:S02]  /*143940*/  PRMT R8, R9, 0x3340, R0 ;  /* 0x0000334009087816 */ /* 0x000fe40000000000 */
[----:B------:R-:W-:Y:S01]  /*143950*/  PRMT R4, R5, 0x4210, R10 ;  /* 0x0000421005047816 */ /* 0x000fe2000000000a */
[----:B------:R-:W-:Y:S01]  /*143960*/  STL [R1+0x7e0], R25 ;  /* 0x0007e01901007387 */ /* 0x000fe20000100800 */
[----:B------:R-:W-:-:S03]  /*143970*/  LOP3.LUT R9, R50, 0xffff, RZ, 0xc0, !PT ;  /* 0x0000ffff32097812 */ /* 0x000fc600078ec0ff */
[----:B------:R0:W-:Y:S04]  /*143980*/  STL [R1+0x270], R2 ;  /* 0x0002700201007387 */ /* 0x0001e80000100800 */
[----:B------:R-:W-:Y:S01]  /*143990*/  STL [R1+0x278], R8 ;  /* 0x0002780801007387 */ /* 0x000fe20000100800 */
[----:B0-----:R-:W-:-:S03]  /*1439a0*/  PRMT R2, R11, 0x5210, R10 ;  /* 0x000052100b027816 */ /* 0x001fc6000000000a */
[----:B------:R-:W-:Y:S01]  /*1439b0*/  STL [R1+0x880], R4 ;  /* 0x0008800401007387 */ /* 0x000fe20000100800 */
[----:B------:R-:W-:-:S03]  /*1439c0*/  LOP3.LUT R10, R19, 0xffff, RZ, 0xc0, !PT ;  /* 0x0000ffff130a7812 */ /* 0x000fc600078ec0ff */
[----:B------:R0:W-:Y:S01]  /*1439d0*/  STL [R1+0x7b0], R2 ;  /* 0x0007b00201007387 */ /* 0x0001e20000100800 */
[--C-:B------:R-:W-:Y:S02]  /*1439e0*/  PRMT R5, R12, 0x5210, R9.reuse ;  /* 0x000052100c057816 */ /* 0x100fe40000000009 */
[----:B0-----:R-:W-:Y:S02]  /*1439f0*/  PRMT R2, R24, 0x4210, R9 ;  /* 0x0000421018027816 */ /* 0x001fe40000000009 */
[----:B------:R-:W-:-:S03]  /*143a00*/  PRMT R4, R16, 0x4210, R10 ;  /* 0x0000421010047816 */ /* 0x000fc6000000000a */
[----:B------:R0:W-:Y:S04]  /*143a10*/  STL [R1+0x884], R2 ;  /* 0x0008840201007387 */ /* 0x0001e80000100800 */
[----:B------:R-:W-:Y:S01]  /*143a20*/  STL [R1+0x7b4], R5 ;  /* 0x0007b40501007387 */ /* 0x000fe20000100800 */
[----:B------:R-:W-:-:S03]  /*143a30*/  LOP3.LUT R11, R23, 0xffff, RZ, 0xc0, !PT ;  /* 0x0000ffff170b7812 */ /* 0x000fc600078ec0ff */
[----:B------:R-:W2:Y:S01]  /*143a40*/  LDL.LU R25, [R1+0x2310] ;  /* 0x0023100001197983 */ /* 0x000ea20000300800 */
[----:B0-----:R-:W-:-:S03]  /*143a50*/  PRMT R2, R13, 0x5210, R10 ;  /* 0x000052100d027816 */ /* 0x001fc6000000000a */
[----:B------:R0:W-:Y:S01]  /*143a60*/  STL [R1+0x888], R4 ;  /* 0x0008880401007387 */ /* 0x0001e20000100800 */
[----:B------:R-:W-:-:S03]  /*143a70*/  LOP3.LUT R13, R21, 0xffff, RZ, 0xc0, !PT ;  /* 0x0000ffff150d7812 */ /* 0x000fc600078ec0ff */
[----:B------:R1:W-:Y:S04]  /*143a80*/  STL [R1+0x7b8], R2 ;  /* 0x0007b80201007387 */ /* 0x0003e80000100800 */
[----:B------:R-:W4:Y:S01]  /*143a90*/  LDL.LU R41, [R1+0x22e0] ;  /* 0x0022e00001297983 */ /* 0x000f220000300800 */
[----:B------:R-:W-:-:S03]  /*143aa0*/  PRMT R9, R11, 0x3340, R0 ;  /* 0x000033400b097816 */ /* 0x000fc60000000000 */
[----:B0-----:R-:W4:Y:S04]  /*143ab0*/  LDL.LU R4, [R1] ;  /* 0x0000000001047983 */ /* 0x001f280000300800 */
        /* <DEDUP_REMOVED lines=8> */
[----:B---3--:R-:W-:-:S03]  /*143b40*/  LOP3.LUT R12, R46, 0xffff, RZ, 0xc0, !PT ;  /* 0x0000ffff2e0c7812 */ /* 0x008fc600078ec0ff */
[----:B------:R-:W3:Y:S01]  /*143b50*/  LDL.LU R46, [R1+0x1f54] ;  /* 0x001f5400012e7983 */ /* 0x000ee20000300800 */
[----:B------:R-:W-:-:S03]  /*143b60*/  PRMT R10, R13, 0x3340, R12 ;  /* 0x000033400d0a7816 */ /* 0x000fc6000000000c */
[----:B------:R-:W3:Y:S01]  /*143b70*/  LDL.LU R60, [R1+0x537c] ;  /* 0x00537c00013c7983 */ /* 0x000ee20000300800 */
[----:B-1----:R-:W-:-:S03]  /*143b80*/  PRMT R2, R10, 0x5410, R9 ;  /* 0x000054100a027816 */ /* 0x002fc60000000009 */
[----:B------:R-:W3:Y:S01]  /*143b90*/  LDL.LU R16, [R1+0x52dc] ;  /* 0x0052dc0001107983 */ /* 0x000ee20000300800 */
[----:B------:R-:W-:-:S03]  /*143ba0*/  SHF.R.U32.HI R10, RZ, 0x8, R13 ;  /* 0x00000008ff0a7819 */ /* 0x000fc6000001160d */
[----:B------:R0:W-:Y:S01]  /*143bb0*/  STL [R1+0x488], R2 ;  /* 0x0004880201007387 */ /* 0x0001e20000100800 */
[----:B------:R-:W-:-:S03]  /*143bc0*/  SHF.R.U32.HI R9, RZ, 0x8, R12 ;  /* 0x00000008ff097819 */ /* 0x000fc6000001160c */
[----:B0-----:R-:W3:Y:S04]  /*143bd0*/  LDL.LU R2, [R1+0x5340] ;  /* 0x0053400001027983 */ /* 0x001ee80000300800 */
[----:B------:R-:W2:Y:S04]  /*143be0*/  LDL.LU R13, [R1+0x53ac] ;  /* 0x0053ac00010d7983 */ /* 0x000ea80000300800 */
[----:B------:R-:W4:Y:S01]  /*143bf0*/  LDL.LU R12, [R1+0x53b0] ;  /* 0x0053b000010c7983 */ /* 0x000f220000300800 */
[----:B------:R-:W-:Y:S02]  /*143c00*/  SHF.R.U32.HI R11, RZ, 0x8, R11 ;  /* 0x00000008ff0b7819 */ /* 0x000fe4000001160b */
[----:B------:R-:W-:-:S02]  /*143c10*/  LOP3.LUT R10, R10, 0xffff, RZ, 0xc0, !PT ;  /* 0x0000ffff0a0a7812 */ /* 0x000fc400078ec0ff */
[----:B------:R-:W-:Y:S02]  /*143c20*/  LOP3.LUT R9, R9, 0xffff, RZ, 0xc0, !PT ;  /* 0x0000ffff09097812 */ /* 0x000fe400078ec0ff */
[----:B------:R-:W-:Y:S02]  /*143c30*/  LOP3.LUT R11, R11, 0xffff, RZ, 0xc0, !PT ;  /* 0x0000ffff0b0b7812 */ /* 0x000fe400078ec0ff */
[----:B------:R-:W-:Y:S02]  /*143c40*/  PRMT R10, R10, 0x3340, R9 ;  /* 0x000033400a0a7816 */ /* 0x000fe40000000009 */
[----:B------:R-:W-:-:S03]  /*143c50*/  PRMT R11, R11, 0x3340, R0 ;  /* 0x000033400b0b7816 */ /* 0x000fc60000000000 */
[----:B------:R2:W-:Y:S04]  /*143c60*/  STL [R1+0x3f0], R10 ;  /* 0x0003f00a01007387 */ /* 0x0005e80000100800 */
[----:B------:R0:W-:Y:S01]  /*143c70*/  STL [R1+0x268], R11 ;  /* 0x0002680b01007387 */ /* 0x0001e20000100800 */
[----:B--2---:R-:W-:Y:S02]  /*143c80*/  LOP3.LUT R10, R13, 0xffff, RZ, 0xc0, !PT ;  /* 0x0000ffff0d0a7812 */ /* 0x004fe400078ec0ff */
[----:B----4-:R-:W-:-:S04]  /*143c90*/  LOP3.LUT R9, R12, 0xffff, RZ, 0xc0, !PT ;  /* 0x0000ffff0c097812 */ /* 0x010fc800078ec0ff */
[--C-:B------:R-:W-:Y:S02]  /*143ca0*/  PRMT R12, R25, 0x4210, R9.reuse ;  /* 0x00004210190c7816 */ /* 0x100fe40000000009 */
[----:B------:R-:W-:Y:S02]  /*143cb0*/  PRMT R9, R14, 0x5210, R9 ;  /* 0x000052100e097816 */ /* 0x000fe40000000009 */
[--C-:B0-----:R-:W-:Y:S01]  /*143cc0*/  PRMT R11, R41, 0x4210, R10.reuse ;  /* 0x00004210290b7816 */ /* 0x101fe2000000000a */
[----:B------:R-:W-:Y:S01]  /*143cd0*/  STL [R1+0x870], R12 ;  /* 0x0008700c01007387 */ /* 0x000fe20000100800 */
[----:B------:R-:W-:-:S03]  /*143ce0*/  PRMT R4, R4, 0x5210, R10 ;  /* 0x0000521004047816 */ /* 0x000fc6000000000a */
[----:B------:R0:W-:Y:S01]  /*143cf0*/  STL [R1+0x7a0], R9 ;  /* 0x0007a00901007387 */ /* 0x0001e20000100800 */
[----:B------:R-:W-:-:S03]  /*143d00*/  LOP3.LUT R10, R8, 0xffff, RZ, 0xc0, !PT ;  /* 0x0000ffff080a7812 */ /* 0x000fc600078ec0ff */
[----:B------:R-:W-:Y:S01]  /*143d10*/  STL [R1+0x874], R11 ;  /* 0x0008740b01007387 */ /* 0x000fe20000100800 */
[----:B0-----:R-:W-:-:S03]  /*143d20*/  LOP3.LUT R9, R56, 0xffff, RZ, 0xc0, !PT ;  /* 0x0000ffff38097812 */ /* 0x001fc600078ec0ff */
[----:B------:R0:W-:Y:S01]  /*143d30*/  STL [R1+0x7a4], R4 ;  /* 0x0007a40401007387 */ /* 0x0001e20000100800 */
[--C-:B------:R-:W-:Y:S02]  /*143d40*/  PRMT R8, R50, 0x5210, R9.reuse ;  /* 0x0000521032087816 */ /* 0x100fe40000000009 */
[----:B0-----:R-:W-:Y:S02]  /*143d50*/  PRMT R4, R5, 0x4210, R9 ;  /* 0x0000421005047816 */ /* 0x001fe40000000009 */
[----:B------:R-:W-:-:S03]  /*143d60*/  PRMT R5, R19, 0x4210, R10 ;  /* 0x0000421013057816 */ /* 0x000fc6000000000a */
[----:B------:R0:W-:Y:S04]  /*143d70*/  STL [R1+0x878], R4 ;  /* 0x0008780401007387 */ /* 0x0001e80000100800 */
[----:B------:R1:W-:Y:S04]  /*143d80*/  STL [R1+0x7a8], R8 ;  /* 0x0007a80801007387 */ /* 0x0003e80000100800 */
[----:B------:R2:W-:Y:S01]  /*143d90*/  STL [R1+0x800], R5 ;  /* 0x0008000501007387 */ /* 0x0005e20000100800 */
[----:B0-----:R-:W-:-:S03]  /*143da0*/  PRMT R4, R24, 0x5210, R10 ;  /* 0x0000521018047816 */ /* 0x001fc6000000000a */
[----:B------:R-:W4:Y:S04]  /*143db0*/  LDL.LU R56, [R1+0x5520] ;  /* 0x0055200001387983 */ /* 0x000f280000300800 */
[----:B------:R0:W-:Y:S04]  /*143dc0*/  STL [R1+0x6e0], R4 ;  /* 0x0006e00401007387 */ /* 0x0001e80000100800 */
[----:B-1----:R-:W4:Y:S04]  /*143dd0*/  LDL.LU R8, [R1+0x54dc] ;  /* 0x0054dc0001087983 */ /* 0x002f280000300800 */
[----:B------:R-:W4:Y:S04]  /*143de0*/  LDL.LU R19, [R1+0x22cc] ;  /* 0x0022cc0001137983 */ /* 0x000f280000300800 */
[----:B------:R-:W4:Y:S01]  /*143df0*/  LDL.LU R24, [R1+0xc] ;  /* 0x00000c0001187983 */ /* 0x000f220000300800 */
[----:B------:R-:W-:-:S03]  /*143e00*/  LOP3.LUT R12, R21, 0xffff, RZ, 0xc0, !PT ;  /* 0x0000ffff150c7812 */ /* 0x000fc600078ec0ff */
[----:B--2---:R-:W2:Y:S01]  /*143e10*/  LDL.LU R5, [R1+0x226c] ;  /* 0x00226c0001057983 */ /* 0x004ea20000300800 */
[----:B0-----:R-:W-:-:S03]  /*143e20*/  LOP3.LUT R4, R23, 0xffff, RZ, 0xc0, !PT ;  /* 0x0000ffff17047812 */ /* 0x001fc600078ec0ff */
[----:B------:R-:W2:Y:S01]  /*143e30*/  LDL.LU R50, [R1+0x10] ;  /* 0x0000100001327983 */ /* 0x000ea20000300800 */
[----:B---3--:R-:W-:-:S03]  /*143e40*/  LOP3.LUT R11, R46, 0xffff, RZ, 0xc0, !PT ;  /* 0x0000ffff2e0b7812 */ /* 0x008fc600078ec0ff */
[----:B------:R-:W3:Y:S04]  /*143e50*/  LDL.LU R21, [R1+0x538c] ;  /* 0x00538c0001157983 */ /* 0x000ee80000300800 */
[----:B------:R-:W3:Y:S04]  /*143e60*/  LDL.LU R23, [R1+0x52ec] ;  /* 0x0052ec0001177983 */ /* 0x000ee80000300800 */
[----:B------:R-:W3:Y:S01]  /*143e70*/  LDL.LU R46, [R1+0x534c] ;  /* 0x00534c00012e7983 */ /* 0x000ee20000300800 */
[----:B------:R-:W-:Y:S02]  /*143e80*/  PRMT R9, R4, 0x3340, R0 ;  /* 0x0000334004097816 */ /* 0x000fe40000000000 */
[----:B------:R-:W-:-:S02]  /*143e90*/  PRMT R10, R12, 0x3340, R11 ;  /* 0x000033400c0a7816 */ /* 0x000fc4000000000b */
[----:B------:R-:W-:Y:S02]  /*143ea0*/  LOP3.LUT R14, R60, 0xffff, RZ, 0xc0, !PT ;  /* 0x0000ffff3c0e7812 */ /* 0x000fe400078ec0ff */
[----:B------:R-:W-:Y:S02]  /*143eb0*/  LOP3.LUT R16, R16, 0xffff, RZ, 0xc0, !PT ;  /* 0x0000ffff10107812 */ /* 0x000fe400078ec0ff */
[----:B------:R-:W-:Y:S02]  /*143ec0*/  LOP3.LUT R13, R2, 0xffff, RZ, 0xc0, !PT ;  /* 0x0000ffff020d7812 */ /* 0x000fe400078ec0ff */
[----:B------:R-:W-:Y:S02]  /*143ed0*/  PRMT R2, R10, 0x5410, R9 ;  /* 0x000054100a027816 */ /* 0x000fe40000000009 */
[----:B------:R-:W-:Y:S02]  /*143ee0*/  PRMT R9, R16, 0x3340, R0 ;  /* 0x0000334010097816 */ /* 0x000fe40000000000 */
[----:B------:R-:W-:Y:S01]  /*143ef0*/  PRMT R10, R14, 0x3340, R13 ;  /* 0x000033400e0a7816 */ /* 0x000fe2000000000d */
[----:B------:R0:W-:Y:S03]  /*143f00*/  STL [R1+0x47c], R2 ;  /* 0x00047c0201007387 */ /* 0x0001e60000100800 */
[----:B0-----:R-:W-:-:S02]  /*143f10*/  PRMT R2, R10, 0x5410, R9 ;  /* 0x000054100a027816 */ /* 0x001fc40000000009 */
[----:B------:R-:W-:Y:S02]  /*143f20*/  SHF.R.U32.HI R10, RZ, 0x8, R12 ;  /* 0x00000008ff0a7819 */ /* 0x000fe4000001160c */
[----:B------:R-:W-:Y:S02]  /*143f30*/  SHF.R.U32.HI R9, RZ, 0x8, R11 ;  /* 0x00000008ff097819 */ /* 0x000fe4000001160b */
[----:B------:R-:W-:Y:S02]  /*143f40*/  SHF.R.U32.HI R12, RZ, 0x8, R14 ;  /* 0x00000008ff0c7819 */ /* 0x000fe4000001160e */
[----:B------:R-:W-:Y:S02]  /*143f50*/  SHF.R.U32.HI R11, RZ, 0x8, R13 ;  /* 0x00000008ff0b7819 */ /* 0x000fe4000001160d */
[----:B------:R-:W-:Y:S02]  /*143f60*/  LOP3.LUT R10, R10, 0xffff, RZ, 0xc0, !PT ;  /* 0x0000ffff0a0a7812 */ /* 0x000fe400078ec0ff */
[----:B------:R-:W-:-:S02]  /*143f70*/  LOP3.LUT R9, R9, 0xffff, RZ, 0xc0, !PT ;  /* 0x0000ffff09097812 */ /* 0x000fc400078ec0ff */
[----:B------:R-:W-:Y:S02]  /*143f80*/  LOP3.LUT R12, R12, 0xffff, RZ, 0xc0, !PT ;  /* 0x0000ffff0c0c7812 */ /* 0x000fe400078ec0ff */
[----:B------:R-:W-:Y:S01]  /*143f90*/  LOP3.LUT R11, R11, 0xffff, RZ, 0xc0, !PT ;  /* 0x0000ffff0b0b7812 */ /* 0x000fe200078ec0ff */
[----:B------:R0:W-:Y:S01]  /*143fa0*/  STL [R1+0x464], R2 ;  /* 0x0004640201007387 */ /* 0x0001e20000100800 */
[----:B------:R-:W-:-:S05]  /*143fb0*/  PRMT R41, R10, 0x3340, R9 ;  /* 0x000033400a297816 */ /* 0x000fca0000000009 */
[----:B------:R-:W-:Y:S01]  /*143fc0*/  STL [R1+0x66e0], R41 ;  /* 0x0066e02901007387 */ /* 0x000fe20000100800 */
[----:B0-----:R-:W-:-:S05]  /*143fd0*/  PRMT R2, R12, 0x3340, R11 ;  /* 0x000033400c027816 */ /* 0x001fca000000000b */
[----:B------:R0:W-:Y:S01]  /*143fe0*/  STL [R1+0x3ec], R2 ;  /* 0x0003ec0201007387 */ /* 0x0001e20000100800 */
[----:B----4-:R-:W-:Y:S02]  /*143ff0*/  LOP3.LUT R9, R56, 0xffff, RZ, 0xc0, !PT ;  /* 0x0000ffff38097812 */ /* 0x010fe400078ec0ff */
[----:B------:R-:W-:Y:S02]  /*144000*/  LOP3.LUT R10, R8, 0xffff, RZ, 0xc0, !PT ;  /* 0x0000ffff080a7812 */ /* 0x000fe400078ec0ff */
[--C-:B------:R-:W-:Y:S02]  /*144010*/  PRMT R8, R19, 0x4210, R9.reuse ;  /* 0x0000421013087816 */ /* 0x100fe40000000009 */
[----:B------:R-:W4:Y:S01]  /*144020*/  LDL.LU R19, [R1+0x22ac] ;  /* 0x0022ac0001137983 */ /* 0x000f220000300800 */
[----:B0-----:R-:W-:-:S03]  /*144030*/  PRMT R2, R24, 0x5210, R9 ;  /* 0x0000521018027816 */ /* 0x001fc60000000009 */
[----:B------:R-:W-:Y:S01]  /*144040*/  STL [R1+0x804], R8 ;  /* 0x0008040801007387 */ /* 0x000fe20000100800 */
[----:B--2---:R-:W-:-:S03]  /*144050*/  PRMT R5, R5, 0x4210, R10 ;  /* 0x0000421005057816 */ /* 0x004fc6000000000a */
[----:B------:R-:W2:Y:S04]  /*144060*/  LDL.LU R24, [R1+0x14] ;  /* 0x0000140001187983 */ /* 0x000ea80000300800 */
[----:B------:R0:W-:Y:S01]  /*144070*/  STL [R1+0x6e4], R2 ;  /* 0x0006e40201007387 */ /* 0x0001e20000100800 */
[----:B---3--:R-:W-:-:S03]  /*144080*/  LOP3.LUT R12, R21, 0xffff, RZ, 0xc0, !PT ;  /* 0x0000ffff150c7812 */ /* 0x008fc600078ec0ff */
[----:B------:R-:W-:Y:S01]  /*144090*/  STL [R1+0x808], R5 ;  /* 0x0008080501007387 */ /* 0x000fe20000100800 */
[----:B0-----:R-:W-:Y:S02]  /*1440a0*/  PRMT R2, R50, 0x5210, R10 ;  /* 0x0000521032027816 */ /* 0x001fe4000000000a */
[----:B------:R-:W-:Y:S02]  /*1440b0*/  LOP3.LUT R13, R23, 0xffff, RZ, 0xc0, !PT ;  /* 0x0000ffff170d7812 */ /* 0x000fe400078ec0ff */
[----:B------:R-:W-:Y:S01]  /*1440c0*/  LOP3.LUT R11, R46, 0xffff, RZ, 0xc0, !PT ;  /* 0x0000ffff2e0b7812 */ /* 0x000fe200078ec0ff */
[----:B------:R0:W-:Y:S01]  /*1440d0*/  STL [R1+0x6e8], R2 ;  /* 0x0006e80201007387 */ /* 0x0001e20000100800 */
[----:B------:R-:W-:-:S03]  /*1440e0*/  PRMT R9, R13, 0x3340, R0 ;  /* 0x000033400d097816 */ /* 0x000fc60000000000 */
[----:B------:R-:W3:Y:S01]  /*1440f0*/  LDL.LU R41, [R1+0x1d28] ;  /* 0x001d280001297983 */ /* 0x000ee20000300800 */
[----:B------:R-:W-:-:S03]  /*144100*/  PRMT R10, R12, 0x3340, R11 ;  /* 0x000033400c0a7816 */ /* 0x000fc6000000000b */
[----:B------:R-:W3:Y:S04]  /*144110*/  LDL.LU R14, [R1+0x2268] ;  /* 0x00226800010e7983 */ /* 0x000ee80000300800 */
[----:B------:R-:W3:Y:S04]  /*144120*/  LDL.LU R25, [R1+0x1c] ;  /* 0x00001c0001197983 */ /* 0x000ee80000300800 */
[----:B------:R-:W3:Y:S01]  /*144130*/  LDL.LU R60, [R1+0x5d4] ;  /* 0x0005d400013c7983 */ /* 0x000ee20000300800 */
[----:B------:R-:W-:-:S03]  /*144140*/  PRMT R9, R10, 0x5410, R9 ;  /* 0x000054100a097816 */ /* 0x000fc60000000009 */
[----:B0-----:R-:W3:Y:S04]  /*144150*/  LDL.LU R2, [R1+0x5290] ;  /* 0x0052900001027983 */ /* 0x001ee80000300800 */
[----:B------:R-:W3:Y:S04]  /*144160*/  LDL.LU R56, [R1+0x2260] ;  /* 0x0022600001387983 */ /* 0x000ee80000300800 */
[----:B------:R-:W3:Y:S04]  /*144170*/  LDL.LU R8, [R1+0x20] ;  /* 0x0000200001087983 */ /* 0x000ee80000300800 */
[----:B------:R-:W3:Y:S04]  /*144180*/  LDL.LU R5, [R1+0x2264] ;  /* 0x0022640001057983 */ /* 0x000ee80000300800 */
[----:B------:R-:W3:Y:S04]  /*144190*/  LDL.LU R50, [R1+0x24] ;  /* 0x0000240001327983 */ /* 0x000ee80000300800 */
[----:B------:R-:W3:Y:S01]  /*1441a0*/  LDL.LU R46, [R1+0x5378] ;  /* 0x00537800012e7983 */ /* 0x000ee20000300800 */
[----:B------:R-:W-:-:S03]  /*1441b0*/  SHF.R.U32.HI R10, RZ, 0x8, R12 ;  /* 0x00000008ff0a7819 */ /* 0x000fc6000001160c */
[----:B------:R-:W3:Y:S04]  /*1441c0*/  LDL.LU R21, [R1+0x52d4] ;  /* 0x0052d40001157983 */ /* 0x000ee80000300800 */
[----:B------:R-:W3:Y:S04]  /*1441d0*/  LDL.LU R23, [R1+0x533c] ;  /* 0x00533c0001177983 */ /* 0x000ee80000300800 */
[----:B------:R0:W-:Y:S01]  /*1441e0*/  STL [R1+0x460], R9 ;  /* 0x0004600901007387 */ /* 0x0001e20000100800 */
[----:B------:R-:W-:-:S03]  /*1441f0*/  LOP3.LUT R10, R10, 0xffff, RZ, 0xc0, !PT ;  /* 0x0000ffff0a0a7812 */ /* 0x000fc600078ec0ff */
[----:B------:R-:W3:Y:S01]  /*144200*/  LDL.LU R12, [R1+0x18] ;  /* 0x00001800010c7983 */ /* 0x000ee20000300800 */
[----:B0-----:R-:W-:-:S03]  /*144210*/  SHF.R.U32.HI R9, RZ, 0x8, R11 ;  /* 0x00000008ff097819 */ /* 0x001fc6000001160b */
[----:B------:R-:W4:Y:S01]  /*144220*/  LDL.LU R11, [R1+0x54e8] ;  /* 0x0054e800010b7983 */ /* 0x000f220000300800 */
[----:B------:R-:W-:-:S04]  /*144230*/  LOP3.LUT R9, R9, 0xffff, RZ, 0xc0, !PT ;  /* 0x0000ffff09097812 */ /* 0x000fc800078ec0ff */
[----:B------:R-:W-:Y:S02]  /*144240*/  PRMT R10, R10, 0x3340, R9 ;  /* 0x000033400a0a7816 */ /* 0x000fe40000000009 */
[----:B------:R-:W3:Y:S04]  /*144250*/  LDL.LU R9, [R1+0x1d24] ;  /* 0x001d240001097983 */ /* 0x000ee80000300800 */
[----:B------:R0:W-:Y:S04]  /*144260*/  STL [R1+0x3e8], R10 ;  /* 0x0003e80a01007387 */ /* 0x0001e80000100800 */
[----:B0-----:R-:W3:Y:S01]  /*144270*/  LDL.LU R10, [R1+0x2280] ;  /* 0x00228000010a7983 */ /* 0x001ee20000300800 */
[----:B------:R-:W-:-:S02]  /*144280*/  SHF.R.U32.HI R13, RZ, 0x8, R13 ;  /* 0x00000008ff0d7819 */ /* 0x000fc4000001160d */
[----:B----4-:R-:W-:-:S04]  /*144290*/  LOP3.LUT R11, R11, 0xffff, RZ, 0xc0, !PT ;  /* 0x0000ffff0b0b7812 */ /* 0x010fc800078ec0ff */
[--C-:B------:R-:W-:Y:S02]  /*1442a0*/  PRMT R19, R19, 0x4210, R11.reuse ;  /* 0x0000421013137816 */ /* 0x100fe4000000000b */
[----:B--2---:R-:W-:Y:S02]  /*1442b0*/  PRMT R11, R24, 0x5210, R11 ;  /* 0x00005210180b7816 */ /* 0x004fe4000000000b */
[----:B---3--:R-:W-:Y:S01]  /*1442c0*/  LOP3.LUT R9, R9, 0xffff, RZ, 0xc0, !PT ;  /* 0x0000ffff09097812 */ /* 0x008fe200078ec0ff */
[----:B------:R0:W-:Y:S04]  /*1442d0*/  STL [R1+0x80c], R19 ;  /* 0x00080c1301007387 */ /* 0x0001e80000100800 */
[----:B0-----:R-:W2:Y:S01]  /*1442e0*/  LDL.LU R19, [R1+0x68cc] ;  /* 0x0068cc0001137983 */ /* 0x001ea20000300800 */
[----:B------:R-:W-:-:S03]  /*1442f0*/  PRMT R10, R10, 0x4210, R9 ;  /* 0x000042100a0a7816 */ /* 0x000fc60000000009 */
[----:B------:R-:W3:Y:S04]  /*144300*/  LDL.LU R24, [R1+0x68c8] ;  /* 0x0068c80001187983 */ /* 0x000ee80000300800 */
[----:B------:R0:W-:Y:S04]  /*144310*/  STL [R1+0x6ec], R11 ;  /* 0x0006ec0b01007387 */ /* 0x0001e80000100800 */
[----:B------:R1:W-:Y:S01]  /*144320*/  STL [R1+0x860], R10 ;  /* 0x0008600a01007387 */ /* 0x0003e20000100800 */
[----:B0-----:R-:W-:Y:S02]  /*144330*/  PRMT R11, R12, 0x5210, R9 ;  /* 0x000052100c0b7816 */ /* 0x001fe40000000009 */
[----:B------:R-:W-:-:S02]  /*144340*/  LOP3.LUT R9, R13, 0xffff, RZ, 0xc0, !PT ;  /* 0x0000ffff0d097812 */ /* 0x000fc400078ec0ff */
[----:B-1----:R-:W-:Y:S01]  /*144350*/  SHF.R.U32.HI R10, RZ, 0x8, R16 ;  /* 0x00000008ff0a7819 */ /* 0x002fe20000011610 */
[----:B------:R0:W-:Y:S04]  /*144360*/  STL [R1+0x790], R11 ;  /* 0x0007900b01007387 */ /* 0x0001e80000100800 */
[----:B------:R-:W4:Y:S01]  /*144370*/  LDL.LU R16, [R1+0x68c4] ;  /* 0x0068c40001107983 */ /* 0x000f220000300800 */
[----:B0-----:R-:W-:Y:S02]  /*144380*/  PRMT R11, R9, 0x3340, R0 ;  /* 0x00003340090b7816 */ /* 0x001fe40000000000 */
[----:B------:R-:W-:-:S04]  /*144390*/  LOP3.LUT R9, R10, 0xffff, RZ, 0xc0, !PT ;  /* 0x0000ffff0a097812 */ /* 0x000fc800078ec0ff */
[----:B------:R-:W-:Y:S01]  /*1443a0*/  PRMT R9, R9, 0x3340, R0 ;  /* 0x0000334009097816 */ /* 0x000fe20000000000 */
[----:B------:R0:W-:Y:S01]  /*1443b0*/  STL [R1+0x24c], R11 ;  /* 0x00024c0b01007387 */ /* 0x0001e20000100800 */
[----:B------:R-:W-:-:S03]  /*1443c0*/  LOP3.LUT R10, R41, 0xffff, RZ, 0xc0, !PT ;  /* 0x0000ffff290a7812 */ /* 0x000fc600078ec0ff */
[----:B------:R1:W-:Y:S01]  /*1443d0*/  STL [R1+0x254], R9 ;  /* 0x0002540901007387 */ /* 0x0003e20000100800 */
[--C-:B------:R-:W-:Y:S02]  /*1443e0*/  PRMT R12, R14, 0x4210, R10.reuse ;  /* 0x000042100e0c7816 */ /* 0x100fe4000000000a */
[----:B0-----:R-:W-:Y:S02]  /*1443f0*/  PRMT R11, R25, 0x5210, R10 ;  /* 0x00005210190b7816 */ /* 0x001fe4000000000a */
[----:B-1----:R-:W-:Y:S02]  /*144400*/  LOP3.LUT R9, R60, 0xffff, RZ, 0xc0, !PT ;  /* 0x0000ffff3c097812 */ /* 0x002fe400078ec0ff */
[----:B------:R-:W-:Y:S02]  /*144410*/  LOP3.LUT R10, R2, 0xffff, RZ, 0xc0, !PT ;  /* 0x0000ffff020a7812 */ /* 0x000fe400078ec0ff */
[--C-:B------:R-:W-:Y:S01]  /*144420*/  PRMT R2, R56, 0x4210, R9.reuse ;  /* 0x0000421038027816 */ /* 0x100fe20000000009 */
[----:B------:R0:W-:Y:S01]  /*144430*/  STL [R1+0x864], R12 ;  /* 0x0008640c01007387 */ /* 0x0001e20000100800 */
[----:B------:R-:W-:-:S02]  /*144440*/  PRMT R9, R8, 0x5210, R9 ;  /* 0x0000521008097816 */ /* 0x000fc40000000009 */
[----:B------:R-:W-:Y:S01]  /*144450*/  LOP3.LUT R13, R46, 0xffff, RZ, 0xc0, !PT ;  /* 0x0000ffff2e0d7812 */ /* 0x000fe200078ec0ff */
[----:B------:R1:W-:Y:S01]  /*144460*/  STL [R1+0x794], R11 ;  /* 0x0007940b01007387 */ /* 0x0003e20000100800 */
[----:B------:R-:W-:-:S03]  /*144470*/  PRMT R8, R5, 0x4210, R10 ;  /* 0x0000421005087816 */ /* 0x000fc6000000000a */
[----:B------:R1:W-:Y:S01]  /*144480*/  STL [R1+0x868], R2 ;  /* 0x0008680201007387 */ /* 0x0003e20000100800 */
[----:B0-----:R-:W-:Y:S02]  /*144490*/  LOP3.LUT R12, R23, 0xffff, RZ, 0xc0, !PT ;  /* 0x0000ffff170c7812 */ /* 0x001fe400078ec0ff */
[----:B-1----:R-:W-:Y:S01]  /*1444a0*/  LOP3.LUT R11, R21, 0xffff, RZ, 0xc0, !PT ;  /* 0x0000ffff150b7812 */ /* 0x002fe200078ec0ff */
[----:B------:R0:W-:Y:S01]  /*1444b0*/  STL [R1+0x798], R9 ;  /* 0x0007980901007387 */ /* 0x0001e20000100800 */
[----:B------:R-:W-:-:S03]  /*1444c0*/  PRMT R2, R50, 0x5210, R10 ;  /* 0x0000521032027816 */ /* 0x000fc6000000000a */
[----:B------:R-:W2:Y:S01]  /*1444d0*/  LDL.LU R5, [R1+0x2244] ;  /* 0x0022440001057983 */ /* 0x000ea20000300800 */
[----:B------:R-:W-:-:S03]  /*1444e0*/  PRMT R10, R13, 0x3340, R12 ;  /* 0x000033400d0a7816 */ /* 0x000fc6000000000c */
[----:B------:R-:W-:Y:S01]  /*1444f0*/  STL [R1+0x850], R8 ;  /* 0x0008500801007387 */ /* 0x000fe20000100800 */
[----:B0-----:R-:W-:-:S03]  /*144500*/  PRMT R9, R11, 0x3340, R0 ;  /* 0x000033400b097816 */ /* 0x001fc60000000000 */
[----:B------:R0:W-:Y:S04]  /*144510*/  STL [R1+0x780], R2 ;  /* 0x0007800201007387 */ /* 0x0001e80000100800 */
[----:B------:R-:W3:Y:S04]  /*144520*/  LDL.LU R46, [R1+0x28] ;  /* 0x00002800012e7983 */ /* 0x000ee80000300800 */
[----:B------:R-:W4:Y:S01]  /*144530*/  LDL.LU R50, [R1+0x2220] ;  /* 0x0022200001327983 */ /* 0x000f220000300800 */
[----:B0-----:R-:W-:-:S03]  /*144540*/  PRMT R2, R10, 0x5410, R9 ;  /* 0x000054100a027816 */ /* 0x001fc60000000009 */
[----:B------:R-:W4:Y:S01]  /*144550*/  LDL.LU R41, [R1+0x53f4] ;  /* 0x0053f40001297983 */ /* 0x000f220000300800 */
[----:B------:R-:W-:-:S03]  /*144560*/  SHF.R.U32.HI R9, RZ, 0x8, R12 ;  /* 0x00000008ff097819 */ /* 0x000fc6000001160c */
[----:B------:R-:W4:Y:S01]  /*144570*/  LDL.LU R14, [R1+0x2224] ;  /* 0x00222400010e7983 */ /* 0x000f220000300800 */
[----:B------:R-:W-:-:S03]  /*144580*/  SHF.R.U32.HI R10, RZ, 0x8, R13 ;  /* 0x00000008ff0a7819 */ /* 0x000fc6000001160d */
[----:B------:R0:W-:Y:S01]  /*144590*/  STL [R1+0x45c], R2 ;  /* 0x00045c0201007387 */ /* 0x0001e20000100800 */
[----:B------:R-:W-:-:S03]  /*1445a0*/  LOP3.LUT R9, R9, 0xffff, RZ, 0xc0, !PT ;  /* 0x0000ffff09097812 */ /* 0x000fc600078ec0ff */
[----:B------:R-:W4:Y:S01]  /*1445b0*/  LDL.LU R25, [R1+0x30] ;  /* 0x0000300001197983 */ /* 0x000f220000300800 */
[----:B------:R-:W-:-:S03]  /*1445c0*/  LOP3.LUT R10, R10, 0xffff, RZ, 0xc0, !PT ;  /* 0x0000ffff0a0a7812 */ /* 0x000fc600078ec0ff */
[----:B------:R-:W4:Y:S04]  /*1445d0*/  LDL.LU R60, [R1+0x53fc] ;  /* 0x0053fc00013c7983 */ /* 0x000f280000300800 */
[----:B0-----:R-:W4:Y:S04]  /*1445e0*/  LDL.LU R2, [R1+0x53d0] ;  /* 0x0053d00001027983 */ /* 0x001f280000300800 */
[----:B------:R-:W4:Y:S04]  /*1445f0*/  LDL.LU R56, [R1+0x2208] ;  /* 0x0022080001387983 */ /* 0x000f280000300800 */
[----:B------:R-:W4:Y:S01]  /*144600*/  LDL.LU R8, [R1+0x34] ;  /* 0x0000340001087983 */ /* 0x000f220000300800 */
[----:B------:R-:W-:-:S03]  /*144610*/  PRMT R10, R10, 0x3340, R9 ;  /* 0x000033400a0a7816 */ /* 0x000fc60000000009 */
[----:B------:R-:W4:Y:S04]  /*144620*/  LDL.LU R21, [R1+0x2204] ;  /* 0x0022040001157983 */ /* 0x000f280000300800 */
[----:B------:R-:W4:Y:S04]  /*144630*/  LDL.LU R23, [R1+0x38] ;  /* 0x0000380001177983 */ /* 0x000f280000300800 */
[----:B------:R-:W4:Y:S04]  /*144640*/  LDL.LU R13, [R1+0x5458] ;  /* 0x00545800010d7983 */ /* 0x000f280000300800 */
[----:B------:R-:W4:Y:S04]  /*144650*/  LDL.LU R12, [R1+0x5510] ;  /* 0x00551000010c7983 */ /* 0x000f280000300800 */
[----:B------:R-:W2:Y:S01]  /*144660*/  LDL.LU R9, [R1+0x529c] ;  /* 0x00529c0001097983 */ /* 0x000ea20000300800 */
[----:B------:R-:W-:-:S04]  /*144670*/  SHF.R.U32.HI R11, RZ, 0x8, R11 ;  /* 0x00000008ff0b7819 */ /* 0x000fc8000001160b */
[----:B------:R-:W-:Y:S01]  /*144680*/  LOP3.LUT R11, R11, 0xffff, RZ, 0xc0, !PT ;  /* 0x0000ffff0b0b7812 */ /* 0x000fe200078ec0ff */
[----:B------:R0:W-:Y:S03]  /*144690*/  STL [R1+0x3e0], R10 ;  /* 0x0003e00a01007387 */ /* 0x0001e60000100800 */
[----:B------:R-:W-:Y:S01]  /*1446a0*/  PRMT R11, R11, 0x3340, R0 ;  /* 0x000033400b0b7816 */ /* 0x000fe20000000000 */
[----:B0-----:R-:W4:Y:S04]  /*1446b0*/  LDL.LU R10, [R1+0x5270] ;  /* 0x00527000010a7983 */ /* 0x001f280000300800 */
[----:B------:R0:W-:Y:S04]  /*1446c0*/  STL [R1+0x248], R11 ;  /* 0x0002480b01007387 */ /* 0x0001e80000100800 */
[----:B0-----:R-:W4:Y:S01]  /*1446d0*/  LDL.LU R11, [R1+0x54b0] ;  /* 0x0054b000010b7983 */ /* 0x001f220000300800 */
[----:B--2---:R-:W-:-:S04]  /*1446e0*/  LOP3.LUT R9, R9, 0xffff, RZ, 0xc0, !PT ;  /* 0x0000ffff09097812 */ /* 0x004fc800078ec0ff */
[--C-:B------:R-:W-:Y:S02]  /*1446f0*/  PRMT R5, R5, 0x4210, R9.reuse ;  /* 0x0000421005057816 */ /* 0x100fe40000000009 */
[----:B---3--:R-:W-:-:S03]  /*144700*/  PRMT R9, R46, 0x5210, R9 ;  /* 0x000052102e097816 */ /* 0x008fc60000000009 */
[----:B------:R0:W-:Y:S04]  /*144710*/  STL [R1+0x854], R5 ;  /* 0x0008540501007387 */ /* 0x0001e80000100800 */
[----:B0-----:R-:W2:Y:S04]  /*144720*/  LDL.LU R5, [R1+0x5390] ;  /* 0x0053900001057983 */ /* 0x001ea80000300800 */
[----:B------:R-:W3:Y:S01]  /*144730*/  LDL.LU R46, [R1+0x68c0] ;  /* 0x0068c000012e7983 */ /* 0x000ee20000300800 */
[----:B----4-:R-:W-:-:S04]  /*144740*/  LOP3.LUT R10, R10, 0xffff, RZ, 0xc0, !PT ;  /* 0x0000ffff0a0a7812 */ /* 0x010fc800078ec0ff */
[----:B------:R-:W-:Y:S01]  /*144750*/  PRMT R50, R50, 0x4210, R10 ;  /* 0x0000421032327816 */ /* 0x000fe2000000000a */
[----:B------:R-:W-:Y:S04]  /*144760*/  STL [R1+0x784], R9 ;  /* 0x0007840901007387 */ /* 0x000fe80000100800 */
[----:B------:R0:W-:Y:S04]  /*144770*/  STL [R1+0x858], R50 ;  /* 0x0008583201007387 */ /* 0x0001e80000100800 */
[----:B0-----:R-:W4:Y:S01]  /*144780*/  LDL.LU R50, [R1+0x52f4] ;  /* 0x0052f40001327983 */ /* 0x001f220000300800 */
[----:B------:R-:W-:-:S02]  /*144790*/  LOP3.LUT R12, R12, 0xffff, RZ, 0xc0, !PT ;  /* 0x0000ffff0c0c7812 */ /* 0x000fc400078ec0ff */
[----:B------:R-:W-:Y:S02]  /*1447a0*/  LOP3.LUT R13, R13, 0xffff, RZ, 0xc0, !PT ;  /* 0x0000ffff0d0d7812 */ /* 0x000fe400078ec0ff */
[----:B------:R-:W-:Y:S02]  /*1447b0*/  LOP3.LUT R11, R11, 0xffff, RZ, 0xc0, !PT ;  /* 0x0000ffff0b0b7812 */ /* 0x000fe400078ec0ff */
[----:B---3--:R-:W-:Y:S02]  /*1447c0*/  PRMT R9, R46, 0x5210, R10 ;  /* 0x000052102e097816 */ /* 0x008fe4000000000a */
[----:B------:R-:W3:Y:S01]  /*1447d0*/  LDL.LU R46, [R1+0x5350] ;  /* 0x00535000012e7983 */ /* 0x000ee20000300800 */
[----:B------:R-:W-:-:S03]  /*1447e0*/  PRMT R10, R12, 0x3340, R11 ;  /* 0x000033400c0a7816 */ /* 0x000fc6000000000b */
[----:B------:R0:W-:Y:S02]  /*1447f0*/  STL [R1+0x788], R9 ;  /* 0x0007880901007387 */ /* 0x0001e40000100800 */
[----:B0-----:R-:W-:-:S04]  /*144800*/  PRMT R9, R13, 0x3340, R0 ;  /* 0x000033400d097816 */ /* 0x001fc80000000000 */
[----:B------:R-:W-:Y:S02]  /*144810*/  PRMT R9, R10, 0x5410, R9 ;  /* 0x000054100a097816 */ /* 0x000fe40000000009 */
[----:B------:R-:W-:-:S03]  /*144820*/  SHF.R.U32.HI R10, RZ, 0x8, R12 ;  /* 0x00000008ff0a7819 */ /* 0x000fc6000001160c */
[----:B------:R0:W-:Y:S01]  /*144830*/  STL [R1+0x440], R9 ;  /* 0x0004400901007387 */ /* 0x0001e20000100800 */
[----:B------:R-:W-:Y:S02]  /*144840*/  LOP3.LUT R10, R10, 0xffff, RZ, 0xc0, !PT ;  /* 0x0000ffff0a0a7812 */ /* 0x000fe400078ec0ff */
[----:B0-----:R-:W-:-:S04]  /*144850*/  SHF.R.U32.HI R9, RZ, 0x8, R11 ;  /* 0x00000008ff097819 */ /* 0x001fc8000001160b */
[----:B------:R-:W-:Y:S02]  /*144860*/  LOP3.LUT R9, R9, 0xffff, RZ, 0xc0, !PT ;  /* 0x0000ffff09097812 */ /* 0x000fe400078ec0ff */
[----:B------:R-:W-:Y:S02]  /*144870*/  LOP3.LUT R11, R41, 0xffff, RZ, 0xc0, !PT ;  /* 0x0000ffff290b7812 */ /* 0x000fe400078ec0ff */
[----:B------:R-:W-:Y:S02]  /*144880*/  PRMT R9, R10, 0x3340, R9 ;  /* 0x000033400a097816 */ /* 0x000fe40000000009 */
[----:B------:R-:W-:-:S03]  /*144890*/  PRMT R10, R14, 0x4210, R11 ;  /* 0x000042100e0a7816 */ /* 0x000fc6000000000b */
[----:B------:R0:W-:Y:S01]  /*1448a0*/  STL [R1+0x3dc], R9 ;  /* 0x0003dc0901007387 */ /* 0x0001e20000100800 */
[----:B------:R-:W-:-:S03]  /*1448b0*/  PRMT R11, R25, 0x5210, R11 ;  /* 0x00005210190b7816 */ /* 0x000fc6000000000b */
[----:B------:R1:W-:Y:S01]  /*1448c0*/  STL [R1+0x840], R10 ;  /* 0x0008400a01007387 */ /* 0x0003e20000100800 */
[----:B0-----:R-:W-:Y:S02]  /*1448d0*/  LOP3.LUT R9, R60, 0xffff, RZ, 0xc0, !PT ;  /* 0x0000ffff3c097812 */ /* 0x001fe400078ec0ff */
[----:B-1----:R-:W-:Y:S02]  /*1448e0*/  LOP3.LUT R10, R2, 0xffff, RZ, 0xc0, !PT ;  /* 0x0000ffff020a7812 */ /* 0x002fe400078ec0ff */
[--C-:B------:R-:W-:Y:S02]  /*1448f0*/  PRMT R2, R56, 0x4210, R9.reuse ;  /* 0x0000421038027816 */ /* 0x100fe40000000009 */
[----:B------:R-:W-:Y:S01]  /*144900*/  PRMT R9, R8, 0x5210, R9 ;  /* 0x0000521008097816 */ /* 0x000fe20000000009 */
[----:B------:R-:W-:Y:S01]  /*144910*/  STL [R1+0x750], R11 ;  /* 0x0007500b01007387 */ /* 0x000fe20000100800 */
[----:B------:R-:W-:Y:S02]  /*144920*/  PRMT R8, R21, 0x4210, R10 ;  /* 0x0000421015087816 */ /* 0x000fe4000000000a */
[----:B--2---:R-:W-:Y:S01]  /*144930*/  LOP3.LUT R12, R5, 0xffff, RZ, 0xc0, !PT ;  /* 0x0000ffff050c7812 */ /* 0x004fe200078ec0ff */
[----:B------:R0:W-:Y:S01]  /*144940*/  STL [R1+0x844], R2 ;  /* 0x0008440201007387 */ /* 0x0001e20000100800 */
[----:B----4-:R-:W-:-:S03]  /*144950*/  LOP3.LUT R25, R50, 0xffff, RZ, 0xc0, !PT ;  /* 0x0000ffff32197812 */ /* 0x010fc600078ec0ff */
[----:B------:R1:W-:Y:S04]  /*144960*/  STL [R1+0x754], R9 ;  /* 0x0007540901007387 */ /* 0x0003e80000100800 */
[----:B------:R-:W2:Y:S01]  /*144970*/  LDL.LU R21, [R1+0x2200] ;  /* 0x0022000001157983 */ /* 0x000ea20000300800 */
[----:B0-----:R-:W-:-:S03]  /*144980*/  PRMT R2, R23, 0x5210, R10 ;  /* 0x0000521017027816 */ /* 0x001fc6000000000a */
[----:B------:R-:W-:Y:S01]  /*144990*/  STL [R1+0x848], R8 ;  /* 0x0008480801007387 */ /* 0x000fe20000100800 */
[----:B-1----:R-:W-:-:S03]  /*1449a0*/  PRMT R9, R25, 0x3340, R0 ;  /* 0x0000334019097816 */ /* 0x002fc60000000000 */
        /* <DEDUP_REMOVED lines=8> */
[----:B------:R-:W4:Y:S01]  /*144a30*/  LDL.LU R50, [R1+0x5508] ;  /* 0x0055080001327983 */ /* 0x000f220000300800 */
[----:B---3--:R-:W-:-:S03]  /*144a40*/  LOP3.LUT R11, R46, 0xffff, RZ, 0xc0, !PT ;  /* 0x0000ffff2e0b7812 */ /* 0x008fc600078ec0ff */
[----:B------:R-:W3:Y:S01]  /*144a50*/  LDL.LU R46, [R1+0x5454] ;  /* 0x00545400012e7983 */ /* 0x000ee20000300800 */
[----:B------:R-:W-:-:S04]  /*144a60*/  PRMT R10, R12, 0x3340, R11 ;  /* 0x000033400c0a7816 */ /* 0x000fc8000000000b */
[----:B------:R-:W-:Y:S02]  /*144a70*/  PRMT R10, R10, 0x5410, R9 ;  /* 0x000054100a0a7816 */ /* 0x000fe40000000009 */
[----:B------:R-:W-:Y:S02]  /*144a80*/  SHF.R.U32.HI R9, RZ, 0x8, R13 ;  /* 0x00000008ff097819 */ /* 0x000fe4000001160d */
[----:B------:R-:W-:Y:S01]  /*144a90*/  SHF.R.U32.HI R12, RZ, 0x8, R12 ;  /* 0x00000008ff0c7819 */ /* 0x000fe2000001160c */
[----:B------:R-:W3:Y:S01]  /*144aa0*/  LDL.LU R13, [R1+0x554c] ;  /* 0x00554c00010d7983 */ /* 0x000ee20000300800 */
[----:B------:R-:W-:-:S03]  /*144ab0*/  LOP3.LUT R9, R9, 0xffff, RZ, 0xc0, !PT ;  /* 0x0000ffff09097812 */ /* 0x000fc600078ec0ff */
[----:B------:R0:W-:Y:S01]  /*144ac0*/  STL [R1+0x44c], R10 ;  /* 0x00044c0a01007387 */ /* 0x0001e20000100800 */
[----:B------:R-:W-:Y:S02]  /*144ad0*/  PRMT R41, R9, 0x3340, R0 ;  /* 0x0000334009297816 */ /* 0x000fe40000000000 */
[----:B0-----:R-:W-:Y:S02]  /*144ae0*/  SHF.R.U32.HI R10, RZ, 0x8, R11 ;  /* 0x00000008ff0a7819 */ /* 0x001fe4000001160b */
[----:B------:R-:W-:Y:S02]  /*144af0*/  LOP3.LUT R11, R12, 0xffff, RZ, 0xc0, !PT ;  /* 0x0000ffff0c0b7812 */ /* 0x000fe400078ec0ff */
[----:B------:R-:W3:Y:S04]  /*144b00*/  LDL.LU R12, [R1+0x5554] ;  /* 0x00555400010c7983 */ /* 0x000ee80000300800 */
[----:B------:R-:W2:Y:S01]  /*144b10*/  LDL.LU R9, [R1+0x558c] ;  /* 0x00558c0001097983 */ /* 0x000ea20000300800 */
[----:B------:R-:W-:-:S03]  /*144b20*/  LOP3.LUT R10, R10, 0xffff, RZ, 0xc0, !PT ;  /* 0x0000ffff0a0a7812 */ /* 0x000fc600078ec0ff */
[----:B------:R0:W-:Y:S02]  /*144b30*/  STL [R1+0x220], R41 ;  /* 0x0002202901007387 */ /* 0x0001e40000100800 */
[----:B0-----:R-:W-:Y:S02]  /*144b40*/  PRMT R41, R11, 0x3340, R10 ;  /* 0x000033400b297816 */ /* 0x001fe4000000000a */
[----:B------:R-:W3:Y:S04]  /*144b50*/  LDL.LU R10, [R1+0x5584] ;  /* 0x00558400010a7983 */ /* 0x000ee80000300800 */
[----:B------:R-:W3:Y:S04]  /*144b60*/  LDL.LU R11, [R1+0x40] ;  /* 0x00004000010b7983 */ /* 0x000ee80000300800 */
[----:B------:R0:W-:Y:S04]  /*144b70*/  STL [R1+0x66e8], R41 ;  /* 0x0066e82901007387 */ /* 0x0001e80000100800 */
[----:B0-----:R-:W3:Y:S01]  /*144b80*/  LDL.LU R41, [R1+0x21e8] ;  /* 0x0021e80001297983 */ /* 0x001ee20000300800 */
[----:B--2---:R-:W-:-:S04]  /*144b90*/  LOP3.LUT R9, R9, 0xffff, RZ, 0xc0, !PT ;  /* 0x0000ffff09097812 */ /* 0x004fc800078ec0ff */
[--C-:B------:R-:W-:Y:S02]  /*144ba0*/  PRMT R21, R21, 0x4210, R9.reuse ;  /* 0x0000421015157816 */ /* 0x100fe40000000009 */
[----:B----4-:R-:W-:-:S03]  /*144bb0*/  PRMT R9, R23, 0x5210, R9 ;  /* 0x0000521017097816 */ /* 0x010fc60000000009 */
[----:B------:R0:W-:Y:S04]  /*144bc0*/  STL [R1+0x770], R21 ;  /* 0x0007701501007387 */ /* 0x0001e80000100800 */
[----:B0-----:R-:W2:Y:S04]  /*144bd0*/  LDL.LU R21, [R1+0x68bc] ;  /* 0x0068bc0001157983 */ /* 0x001ea80000300800 */
[----:B------:R-:W4:Y:S01]  /*144be0*/  LDL.LU R23, [R1+0x68b8] ;  /* 0x0068b80001177983 */ /* 0x000f220000300800 */
[----:B---3--:R-:W-:-:S03]  /*144bf0*/  LOP3.LUT R10, R10, 0xffff, RZ, 0xc0, !PT ;  /* 0x0000ffff0a0a7812 */ /* 0x008fc600078ec0ff */
[----:B------:R0:W-:Y:S01]  /*144c00*/  STL [R1+0x690], R9 ;  /* 0x0006900901007387 */ /* 0x0001e20000100800 */
[--C-:B------:R-:W-:Y:S02]  /*144c10*/  PRMT R11, R11, 0x5210, R10.reuse ;  /* 0x000052100b0b7816 */ /* 0x100fe4000000000a */
[----:B------:R-:W-:Y:S02]  /*144c20*/  PRMT R41, R41, 0x4210, R10 ;  /* 0x0000421029297816 */ /* 0x000fe4000000000a */
[----:B0-----:R-:W-:-:S03]  /*144c30*/  LOP3.LUT R9, R12, 0xffff, RZ, 0xc0, !PT ;  /* 0x0000ffff0c097812 */ /* 0x001fc600078ec0ff */
[----:B------:R-:W-:Y:S01]  /*144c40*/  STL [R1+0x774], R41 ;  /* 0x0007742901007387 */ /* 0x000fe20000100800 */
[----:B------:R-:W-:Y:S02]  /*144c50*/  LOP3.LUT R10, R13, 0xffff, RZ, 0xc0, !PT ;  /* 0x0000ffff0d0a7812 */ /* 0x000fe400078ec0ff */
[--C-:B------:R-:W-:Y:S01]  /*144c60*/  PRMT R12, R14, 0x4210, R9.reuse ;  /* 0x000042100e0c7816 */ /* 0x100fe20000000009 */
[----:B------:R0:W-:Y:S04]  /*144c70*/  STL [R1+0x694], R11 ;  /* 0x0006940b01007387 */ /* 0x0001e80000100800 */
[----:B------:R1:W-:Y:S01]  /*144c80*/  STL [R1+0x778], R12 ;  /* 0x0007780c01007387 */ /* 0x0003e20000100800 */
[----:B0-----:R-:W-:Y:S02]  /*144c90*/  PRMT R11, R60, 0x5210, R9 ;  /* 0x000052103c0b7816 */ /* 0x001fe40000000009 */
[----:B------:R-:W-:-:S03]  /*144ca0*/  PRMT R9, R2, 0x4210, R10 ;  /* 0x0000421002097816 */ /* 0x000fc6000000000a */
[----:B------:R-:W-:Y:S01]  /*144cb0*/  STL [R1+0x698], R11 ;  /* 0x0006980b01007387 */ /* 0x000fe20000100800 */
[----:B----4-:R-:W-:-:S03]  /*144cc0*/  PRMT R2, R23, 0x5210, R10 ;  /* 0x0000521017027816 */ /* 0x010fc6000000000a */
[----:B------:R-:W3:Y:S01]  /*144cd0*/  LDL.LU R23, [R1+0x68b4] ;  /* 0x0068b40001177983 */ /* 0x000ee20000300800 */
[----:B------:R-:W-:Y:S02]  /*144ce0*/  LOP3.LUT R14, R56, 0xffff, RZ, 0xc0, !PT ;  /* 0x0000ffff380e7812 */ /* 0x000fe400078ec0ff */
[----:B------:R-:W-:Y:S02]  /*144cf0*/  LOP3.LUT R5, R5, 0xffff, RZ, 0xc0, !PT ;  /* 0x0000ffff05057812 */ /* 0x000fe400078ec0ff */
[----:B-1----:R-:W-:Y:S01]  /*144d00*/  LOP3.LUT R12, R8, 0xffff, RZ, 0xc0, !PT ;  /* 0x0000ffff080c7812 */ /* 0x002fe200078ec0ff */
[----:B------:R0:W-:Y:S01]  /*144d10*/  STL [R1+0x77c], R9 ;  /* 0x00077c0901007387 */ /* 0x0001e20000100800 */
[----:B------:R-:W-:Y:S02]  /*144d20*/  LOP3.LUT R13, R50, 0xffff, RZ, 0xc0, !PT ;  /* 0x0000ffff320d7812 */ /* 0x000fe400078ec0ff */
[----:B------:R-:W-:Y:S01]  /*144d30*/  PRMT R10, R14, 0x3340, R12 ;  /* 0x000033400e0a7816 */ /* 0x000fe2000000000c */
[----:B------:R1:W-:Y:S04]  /*144d40*/  STL [R1+0x69c], R2 ;  /* 0x00069c0201007387 */ /* 0x0003e80000100800 */
[----:B------:R-:W4:Y:S01]  /*144d50*/  LDL.LU R41, [R1+0x1f04] ;  /* 0x001f040001297983 */ /* 0x000f220000300800 */
[----:B0-----:R-:W-:-:S03]  /*144d60*/  PRMT R9, R5, 0x3340, R0 ;  /* 0x0000334005097816 */ /* 0x001fc60000000000 */
[----:B------:R-:W2:Y:S01]  /*144d70*/  LDL.LU R60, [R1+0x21c8] ;  /* 0x0021c800013c7983 */ /* 0x000ea20000300800 */
[----:B-1----:R-:W-:-:S03]  /*144d80*/  LOP3.LUT R2, R46, 0xffff, RZ, 0xc0, !PT ;  /* 0x0000ffff2e027812 */ /* 0x002fc600078ec0ff */
[----:B------:R-:W2:Y:S04]  /*144d90*/  LDL.LU R56, [R1+0x4c] ;  /* 0x00004c0001387983 */ /* 0x000ea80000300800 */
[----:B------:R-:W2:Y:S01]  /*144da0*/  LDL.LU R8, [R1+0x724] ;  /* 0x0007240001087983 */ /* 0x000ea20000300800 */
[----:B---3--:R-:W-:Y:S02]  /*144db0*/  LOP3.LUT R11, R23, 0xffff, RZ, 0xc0, !PT ;  /* 0x0000ffff170b7812 */ /* 0x008fe400078ec0ff */
[----:B------:R-:W-:Y:S02]  /*144dc0*/  PRMT R23, R10, 0x5410, R9 ;  /* 0x000054100a177816 */ /* 0x000fe40000000009 */
[----:B------:R-:W-:Y:S02]  /*144dd0*/  PRMT R9, R2, 0x3340, R0 ;  /* 0x0000334002097816 */ /* 0x000fe40000000000 */
[----:B------:R-:W-:Y:S01]  /*144de0*/  PRMT R10, R13, 0x3340, R11 ;  /* 0x000033400d0a7816 */ /* 0x000fe2000000000b */
[----:B------:R-:W-:Y:S03]  /*144df0*/  STL [R1+0x434], R23 ;  /* 0x0004341701007387 */ /* 0x000fe60000100800 */
[----:B------:R-:W-:Y:S01]  /*144e00*/  PRMT R9, R10, 0x5410, R9 ;  /* 0x000054100a097816 */ /* 0x000fe20000000009 */
[----:B------:R-:W3:Y:S01]  /*144e10*/  LDL.LU R46, [R1+0x1d40] ;  /* 0x001d4000012e7983 */ /* 0x000ee20000300800 */
[----:B------:R-:W-:-:S03]  /*144e20*/  SHF.R.U32.HI R10, RZ, 0x8, R14 ;  /* 0x00000008ff0a7819 */ /* 0x000fc6000001160e */
[----:B------:R-:W3:Y:S04]  /*144e30*/  LDL.LU R50, [R1+0x50] ;  /* 0x0000500001327983 */ /* 0x000ee80000300800 */
[----:B------:R0:W-:Y:S01]  /*144e40*/  STL [R1+0x430], R9 ;  /* 0x0004300901007387 */ /* 0x0001e20000100800 */
[----:B------:R-:W-:Y:S02]  /*144e50*/  LOP3.LUT R10, R10, 0xffff, RZ, 0xc0, !PT ;  /* 0x0000ffff0a0a7812 */ /* 0x000fe400078ec0ff */
[----:B0-----:R-:W-:-:S04]  /*144e60*/  SHF.R.U32.HI R9, RZ, 0x8, R12 ;  /* 0x00000008ff097819 */ /* 0x001fc8000001160c */
[----:B------:R-:W-:-:S04]  /*144e70*/  LOP3.LUT R9, R9, 0xffff, RZ, 0xc0, !PT ;  /* 0x0000ffff09097812 */ /* 0x000fc800078ec0ff */
[----:B------:R-:W-:Y:S02]  /*144e80*/  PRMT R10, R10, 0x3340, R9 ;  /* 0x000033400a0a7816 */ /* 0x000fe40000000009 */
[----:B------:R-:W2:Y:S01]  /*144e90*/  LDL.LU R9, [R1+0x1f08] ;  /* 0x001f080001097983 */ /* 0x000ea20000300800 */
[----:B------:R-:W-:Y:S02]  /*144ea0*/  SHF.R.U32.HI R13, RZ, 0x8, R13 ;  /* 0x00000008ff0d7819 */ /* 0x000fe4000001160d */
[----:B------:R-:W-:Y:S02]  /*144eb0*/  SHF.R.U32.HI R11, RZ, 0x8, R11 ;  /* 0x00000008ff0b7819 */ /* 0x000fe4000001160b */
[----:B------:R-:W-:Y:S02]  /*144ec0*/  LOP3.LUT R12, R13, 0xffff, RZ, 0xc0, !PT ;  /* 0x0000ffff0d0c7812 */ /* 0x000fe400078ec0ff */
[----:B------:R-:W-:Y:S01]  /*144ed0*/  LOP3.LUT R11, R11, 0xffff, RZ, 0xc0, !PT ;  /* 0x0000ffff0b0b7812 */ /* 0x000fe200078ec0ff */
[----:B------:R-:W3:Y:S04]  /*144ee0*/  LDL.LU R13, [R1+0x5698] ;  /* 0x00569800010d7983 */ /* 0x000ee80000300800 */
[----:B------:R0:W-:Y:S04]  /*144ef0*/  STL [R1+0x3d8], R10 ;  /* 0x0003d80a01007387 */ /* 0x0001e80000100800 */
[----:B------:R-:W3:Y:S04]  /*144f00*/  LDL.LU R14, [R1+0x5664] ;  /* 0x00566400010e7983 */ /* 0x000ee80000300800 */
[----:B------:R-:W3:Y:S01]  /*144f10*/  LDL.LU R23, [R1+0x563c] ;  /* 0x00563c0001177983 */ /* 0x000ee20000300800 */
[----:B0-----:R-:W-:-:S03]  /*144f20*/  PRMT R10, R12, 0x3340, R11 ;  /* 0x000033400c0a7816 */ /* 0x001fc6000000000b */
[----:B------:R-:W3:Y:S04]  /*144f30*/  LDL.LU R12, [R1+0x52c8] ;  /* 0x0052c800010c7983 */ /* 0x000ee80000300800 */
[----:B------:R-:W3:Y:S04]  /*144f40*/  LDL.LU R11, [R1+0x728] ;  /* 0x00072800010b7983 */ /* 0x000ee80000300800 */
[----:B------:R4:W-:Y:S02]  /*144f50*/  STL [R1+0x3d4], R10 ;  /* 0x0003d40a01007387 */ /* 0x0009e40000100800 */
[----:B----4-:R-:W-:-:S02]  /*144f60*/  LOP3.LUT R10, R41, 0xffff, RZ, 0xc0, !PT ;  /* 0x0000ffff290a7812 */ /* 0x010fc400078ec0ff */
[----:B--2---:R-:W-:-:S04]  /*144f70*/  LOP3.LUT R9, R9, 0xffff, RZ, 0xc0, !PT ;  /* 0x0000ffff09097812 */ /* 0x004fc800078ec0ff */
[--C-:B------:R-:W-:Y:S02]  /*144f80*/  PRMT R60, R60, 0x4210, R9.reuse ;  /* 0x000042103c3c7816 */ /* 0x100fe40000000009 */
[----:B------:R-:W-:Y:S02]  /*144f90*/  PRMT R41, R56, 0x5210, R9 ;  /* 0x0000521038297816 */ /* 0x000fe40000000009 */
[--C-:B------:R-:W-:Y:S01]  /*144fa0*/  PRMT R9, R8, 0x4210, R10.reuse ;  /* 0x0000421008097816 */ /* 0x100fe2000000000a */
[----:B------:R-:W-:Y:S01]  /*144fb0*/  STL [R1+0x830], R60 ;  /* 0x0008303c01007387 */ /* 0x000fe20000100800 */
[----:B------:R-:W-:-:S03]  /*144fc0*/  PRMT R8, R21, 0x5210, R10 ;  /* 0x0000521015087816 */ /* 0x000fc6000000000a */
[----:B------:R-:W-:Y:S04]  /*144fd0*/  STL [R1+0x720], R41 ;  /* 0x0007202901007387 */ /* 0x000fe80000100800 */
[----:B------:R-:W2:Y:S04]  /*144fe0*/  LDL.LU R21, [R1+0x68b0] ;  /* 0x0068b00001157983 */ /* 0x000ea80000300800 */
[----:B------:R0:W-:Y:S01]  /*144ff0*/  STL [R1+0x834], R9 ;  /* 0x0008340901007387 */ /* 0x0001e20000100800 */
[----:B------:R-:W-:Y:S02]  /*145000*/  SHF.R.U32.HI R10, RZ, 0x8, R5 ;  /* 0x00000008ff0a7819 */ /* 0x000fe40000011605 */
[----:B0-----:R-:W-:-:S02]  /*145010*/  SHF.R.U32.HI R9, RZ, 0x8, R2 ;  /* 0x00000008ff097819 */ /* 0x001fc40000011602 */
[----:B------:R-:W4:Y:S02]  /*145020*/  LDL.LU R2, [R1+0x52d8] ;  /* 0x0052d80001027983 */ /* 0x000f240000300800 */
[----:B------:R-:W-:Y:S02]  /*145030*/  LOP3.LUT R9, R9, 0xffff, RZ, 0xc0, !PT ;  /* 0x0000ffff09097812 */ /* 0x000fe400078ec0ff */
[----:B------:R0:W-:Y:S02]  /*145040*/  STL [R1+0x724], R8 ;  /* 0x0007240801007387 */ /* 0x0001e40000100800 */
[----:B------:R-:W-:Y:S02]  /*145050*/  PRMT R9, R9, 0x3340, R0 ;  /* 0x0000334009097816 */ /* 0x000fe40000000000 */
[----:B------:R-:W4:Y:S01]  /*145060*/  LDL.LU R56, [R1+0x714] ;  /* 0x0007140001387983 */ /* 0x000f220000300800 */
[----:B------:R-:W-:-:S03]  /*145070*/  LOP3.LUT R10, R10, 0xffff, RZ, 0xc0, !PT ;  /* 0x0000ffff0a0a7812 */ /* 0x000fc600078ec0ff */
[----:B0-----:R-:W4:Y:S01]  /*145080*/  LDL.LU R8, [R1+0x5c] ;  /* 0x00005c0001087983 */ /* 0x001f220000300800 */
[----:B------:R-:W-:-:S03]  /*145090*/  PRMT R10, R10, 0x3340, R0 ;  /* 0x000033400a0a7816 */ /* 0x000fc60000000000 */
[----:B------:R-:W4:Y:S04]  /*1450a0*/  LDL.LU R5, [R1+0x52ac] ;  /* 0x0052ac0001057983 */ /* 0x000f280000300800 */
[----:B------:R-:W4:Y:S04]  /*1450b0*/  LDL.LU R41, [R1+0x542c] ;  /* 0x00542c0001297983 */ /* 0x000f280000300800 */
[----:B------:R3:W-:Y:S04]  /*1450c0*/  STL [R1+0x224], R9 ;  /* 0x0002240901007387 */ /* 0x0007e80000100800 */
[----:B------:R0:W-:Y:S04]  /*1450d0*/  STL [R1+0x22c], R10 ;  /* 0x00022c0a01007387 */ /* 0x0001e80000100800 */
[----:B------:R-:W4:Y:S01]  /*1450e0*/  LDL.LU R60, [R1+0x64] ;  /* 0x00006400013c7983 */ /* 0x000f220000300800 */
[----:B---3--:R-:W-:-:S03]  /*1450f0*/  LOP3.LUT R9, R46, 0xffff, RZ, 0xc0, !PT ;  /* 0x0000ffff2e097812 */ /* 0x008fc600078ec0ff */
[----:B------:R-:W3:Y:S01]  /*145100*/  LDL.LU R46, [R1+0x700] ;  /* 0x00070000012e7983 */ /* 0x000ee20000300800 */
[--C-:B------:R-:W-:Y:S02]  /*145110*/  PRMT R11, R11, 0x4210, R9.reuse ;  /* 0x000042100b0b7816 */ /* 0x100fe40000000009 */
[----:B0-----:R-:W-:Y:S02]  /*145120*/  LOP3.LUT R10, R12, 0xffff, RZ, 0xc0, !PT ;  /* 0x0000ffff0c0a7812 */ /* 0x001fe400078ec0ff */
[----:B------:R-:W-:Y:S02]  /*145130*/  PRMT R9, R50, 0x5210, R9 ;  /* 0x0000521032097816 */ /* 0x000fe40000000009 */
[----:B------:R-:W3:Y:S04]  /*145140*/  LDL.LU R50, [R1+0x56a4] ;  /* 0x0056a40001327983 */ /* 0x000ee80000300800 */
[----:B------:R-:W-:Y:S04]  /*145150*/  STL [R1+0x838], R11 ;  /* 0x0008380b01007387 */ /* 0x000fe80000100800 */
[----:B------:R0:W-:Y:S02]  /*145160*/  STL [R1+0x728], R9 ;  /* 0x0007280901007387 */ /* 0x0001e40000100800 */
[----:B0-----:R-:W-:-:S02]  /*145170*/  PRMT R9, R16, 0x5210, R10 ;  /* 0x0000521010097816 */ /* 0x001fc4000000000a */
[----:B--2---:R-:W-:Y:S02]  /*145180*/  PRMT R11, R21, 0x4210, R10 ;  /* 0x00004210150b7816 */ /* 0x004fe4000000000a */
[----:B------:R-:W2:Y:S04]  /*145190*/  LDL.LU R21, [R1+0x565c] ;  /* 0x00565c0001157983 */ /* 0x000ea80000300800 */
[----:B------:R0:W-:Y:S04]  /*1451a0*/  STL [R1+0x820], R11 ;  /* 0x0008200b01007387 */ /* 0x0001e80000100800 */
[----:B------:R-:W3:Y:S01]  /*1451b0*/  LDL.LU R16, [R1+0x68ac] ;  /* 0x0068ac0001107983 */ /* 0x000ee20000300800 */
[----:B------:R-:W-:-:S02]  /*1451c0*/  LOP3.LUT R12, R13, 0xffff, RZ, 0xc0, !PT ;  /* 0x0000ffff0d0c7812 */ /* 0x000fc400078ec0ff */
[----:B------:R-:W-:Y:S02]  /*1451d0*/  LOP3.LUT R14, R14, 0xffff, RZ, 0xc0, !PT ;  /* 0x0000ffff0e0e7812 */ /* 0x000fe400078ec0ff */
[----:B0-----:R-:W-:Y:S01]  /*1451e0*/  LOP3.LUT R11, R23, 0xffff, RZ, 0xc0, !PT ;  /* 0x0000ffff170b7812 */ /* 0x001fe200078ec0ff */
[----:B------:R0:W-:Y:S03]  /*1451f0*/  STL [R1+0x710], R9 ;  /* 0x0007100901007387 */ /* 0x0001e60000100800 */
[----:B------:R-:W-:Y:S02]  /*145200*/  PRMT R10, R12, 0x3340, R11 ;  /* 0x000033400c0a7816 */ /* 0x000fe4000000000b */
[----:B0-----:R-:W-:-:S04]  /*145210*/  PRMT R9, R14, 0x3340, R0 ;  /* 0x000033400e097816 */ /* 0x001fc80000000000 */
[----:B------:R-:W-:Y:S02]  /*145220*/  PRMT R23, R10, 0x5410, R9 ;  /* 0x000054100a177816 */ /* 0x000fe40000000009 */
[----:B------:R-:W-:Y:S02]  /*145230*/  SHF.R.U32.HI R10, RZ, 0x8, R12 ;  /* 0x00000008ff0a7819 */ /* 0x000fe4000001160c */
[----:B------:R-:W-:Y:S02]  /*145240*/  SHF.R.U32.HI R9, RZ, 0x8, R11 ;  /* 0x00000008ff097819 */ /* 0x000fe4000001160b */
[----:B------:R-:W-:Y:S02]  /*145250*/  LOP3.LUT R10, R10, 0xffff, RZ, 0xc0, !PT ;  /* 0x0000ffff0a0a7812 */ /* 0x000fe400078ec0ff */
[----:B------:R-:W-:Y:S02]  /*145260*/  LOP3.LUT R9, R9, 0xffff, RZ, 0xc0, !PT ;  /* 0x0000ffff09097812 */ /* 0x000fe400078ec0ff */
[----:B----4-:R-:W-:-:S02]  /*145270*/  LOP3.LUT R11, R2, 0xffff, RZ, 0xc0, !PT ;  /* 0x0000ffff020b7812 */ /* 0x010fc400078ec0ff */
[----:B------:R-:W-:Y:S02]  /*145280*/  PRMT R2, R10, 0x3340, R9 ;  /* 0x000033400a027816 */ /* 0x000fe40000000009 */
[--C-:B------:R-:W-:Y:S01]  /*145290*/  PRMT R9, R56, 0x4210, R11.reuse ;  /* 0x0000421038097816 */ /* 0x100fe2000000000b */
[----:B------:R-:W-:Y:S01]  /*1452a0*/  STL [R1+0x66e4], R23 ;  /* 0x0066e41701007387 */ /* 0x000fe20000100800 */
[----:B------:R-:W-:-:S03]  /*1452b0*/  PRMT R8, R8, 0x5210, R11 ;  /* 0x0000521008087816 */ /* 0x000fc6000000000b */
[----:B------:R0:W-:Y:S04]  /*1452c0*/  STL [R1+0x3d0], R2 ;  /* 0x0003d00201007387 */ /* 0x0001e80000100800 */
[----:B0-----:R-:W4:Y:S04]  /*1452d0*/  LDL.LU R2, [R1+0x5430] ;  /* 0x0054300001027983 */ /* 0x001f280000300800 */
[----:B------:R0:W-:Y:S04]  /*1452e0*/  STL [R1+0x824], R9 ;  /* 0x0008240901007387 */ /* 0x0001e80000100800 */
[----:B------:R1:W-:Y:S04]  /*1452f0*/  STL [R1+0x714], R8 ;  /* 0x0007140801007387 */ /* 0x0003e80000100800 */
[----:B------:R-:W4:Y:S01]  /*145300*/  LDL.LU R56, [R1+0x704] ;  /* 0x0007040001387983 */ /* 0x000f220000300800 */
[----:B0-----:R-:W-:-:S03]  /*145310*/  LOP3.LUT R9, R5, 0xffff, RZ, 0xc0, !PT ;  /* 0x0000ffff05097812 */ /* 0x001fc600078ec0ff */
[----:B-1----:R-:W4:Y:S04]  /*145320*/  LDL.LU R8, [R1+0x6c] ;  /* 0x00006c0001087983 */ /* 0x002f280000300800 */
[----:B------:R-:W4:Y:S01]  /*145330*/  LDL.LU R5, [R1+0x541c] ;  /* 0x00541c0001057983 */ /* 0x000f220000300800 */
[----:B---3--:R-:W-:-:S03]  /*145340*/  PRMT R13, R16, 0x4210, R9 ;  /* 0x00004210100d7816 */ /* 0x008fc60000000009 */
[----:B------:R-:W3:Y:S01]  /*145350*/  LDL.LU R16, [R1+0x68a8] ;  /* 0x0068a80001107983 */ /* 0x000ee20000300800 */
[----:B------:R-:W-:Y:S02]  /*145360*/  LOP3.LUT R10, R41, 0xffff, RZ, 0xc0, !PT ;  /* 0x0000ffff290a7812 */ /* 0x000fe400078ec0ff */
[----:B------:R-:W-:Y:S02]  /*145370*/  PRMT R12, R60, 0x5210, R9 ;  /* 0x000052103c0c7816 */ /* 0x000fe40000000009 */
[--C-:B------:R-:W-:Y:S01]  /*145380*/  PRMT R11, R46, 0x4210, R10.reuse ;  /* 0x000042102e0b7816 */ /* 0x100fe2000000000a */
[----:B------:R-:W-:Y:S01]  /*145390*/  STL [R1+0x828], R13 ;  /* 0x0008280d01007387 */ /* 0x000fe20000100800 */
[----:B------:R-:W-:-:S03]  /*1453a0*/  PRMT R9, R24, 0x5210, R10 ;  /* 0x0000521018097816 */ /* 0x000fc6000000000a */
[----:B------:R0:W-:Y:S04]  /*1453b0*/  STL [R1+0x718], R12 ;  /* 0x0007180c01007387 */ /* 0x0001e80000100800 */
[----:B------:R-:W4:Y:S04]  /*1453c0*/  LDL.LU R46, [R1+0x5414] ;  /* 0x00541400012e7983 */ /* 0x000f280000300800 */
[----:B------:R2:W-:Y:S01]  /*1453d0*/  STL [R1+0x700], R11 ;  /* 0x0007000b01007387 */ /* 0x0005e20000100800 */
[----:B0-----:R-:W-:-:S03]  /*1453e0*/  LOP3.LUT R12, R50, 0xffff, RZ, 0xc0, !PT ;  /* 0x0000ffff320c7812 */ /* 0x001fc600078ec0ff */
[----:B------:R-:W4:Y:S01]  /*1453f0*/  LDL.LU R24, [R1+0x708] ;  /* 0x0007080001187983 */ /* 0x000f220000300800 */
[----:B--2---:R-:W-:-:S03]  /*145400*/  LOP3.LUT R11, R21, 0xffff, RZ, 0xc0, !PT ;  /* 0x0000ffff150b7812 */ /* 0x004fc600078ec0ff */
[----:B------:R0:W-:Y:S01]  /*145410*/  STL [R1+0x680], R9 ;  /* 0x0006800901007387 */ /* 0x0001e20000100800 */
[----:B------:R-:W-:-:S03]  /*145420*/  PRMT R10, R12, 0x3340, R11 ;  /* 0x000033400c0a7816 */ /* 0x000fc6000000000b */
[----:B------:R-:W2:Y:S04]  /*145430*/  LDL.LU R23, [R1+0x5690] ;  /* 0x0056900001177983 */ /* 0x000ea80000300800 */
[----:B------:R-:W2:Y:S01]  /*145440*/  LDL.LU R50, [R1+0x5634] ;  /* 0x0056340001327983 */ /* 0x000ea20000300800 */
[----:B---3--:R-:W-:-:S03]  /*145450*/  LOP3.LUT R13, R16, 0xffff, RZ, 0xc0, !PT ;  /* 0x0000ffff100d7812 */ /* 0x008fc600078ec0ff */
[----:B------:R-:W3:Y:S01]  /*145460*/  LDL.LU R16, [R1+0x5620] ;  /* 0x0056200001107983 */ /* 0x000ee20000300800 */
[----:B0-----:R-:W-:-:S04]  /*145470*/  PRMT R9, R13, 0x3340, R0 ;  /* 0x000033400d097816 */ /* 0x001fc80000000000 */
[----:B------:R-:W-:Y:S02]  /*145480*/  PRMT R21, R10, 0x5410, R9 ;  /* 0x000054100a157816 */ /* 0x000fe40000000009 */
[----:B------:R-:W-:-:S03]  /*145490*/  SHF.R.U32.HI R10, RZ, 0x8, R12 ;  /* 0x00000008ff0a7819 */ /* 0x000fc6000001160c */
[----:B------:R0:W-:Y:S04]  /*1454a0*/  STL [R1+0x66ec], R21 ;  /* 0x0066ec1501007387 */ /* 0x0001e80000100800 */
[----:B0-----:R-:W3:Y:S04]  /*1454b0*/  LDL.LU R21, [R1+0x70] ;  /* 0x0000700001157983 */ /* 0x001ee80000300800 */
[----:B------:R-:W3:Y:S01]  /*1454c0*/  LDL.LU R12, [R1+0x2168] ;  /* 0x00216800010c7983 */ /* 0x000ee20000300800 */
[----:B------:R-:W-:Y:S02]  /*1454d0*/  SHF.R.U32.HI R9, RZ, 0x8, R11 ;  /* 0x00000008ff097819 */ /* 0x000fe4000001160b */
[----:B------:R-:W-:-:S02]  /*1454e0*/  LOP3.LUT R10, R10, 0xffff, RZ, 0xc0, !PT ;  /* 0x0000ffff0a0a7812 */ /* 0x000fc400078ec0ff */
[----:B------:R-:W-:Y:S02]  /*1454f0*/  LOP3.LUT R9, R9, 0xffff, RZ, 0xc0, !PT ;  /* 0x0000ffff09097812 */ /* 0x000fe400078ec0ff */
[----:B------:R-:W-:Y:S02]  /*145500*/  SHF.R.U32.HI R13, RZ, 0x8, R13 ;  /* 0x00000008ff0d7819 */ /* 0x000fe4000001160d */
[----:B------:R-:W-:Y:S02]  /*145510*/  PRMT R11, R10, 0x3340, R9 ;  /* 0x000033400a0b7816 */ /* 0x000fe40000000009 */
[----:B------:R-:W-:Y:S02]  /*145520*/  LOP3.LUT R9, R13, 0xffff, RZ, 0xc0, !PT ;  /* 0x0000ffff0d097812 */ /* 0x000fe400078ec0ff */
[----:B----4-:R-:W-:Y:S01]  /*145530*/  LOP3.LUT R10, R2, 0xffff, RZ, 0xc0, !PT ;  /* 0x0000ffff020a7812 */ /* 0x010fe200078ec0ff */
[----:B------:R0:W-:Y:S01]  /*145540*/  STL [R1+0x3cc], R11 ;  /* 0x0003cc0b01007387 */ /* 0x0001e20000100800 */
[----:B------:R-:W-:-:S02]  /*145550*/  PRMT R9, R9, 0x3340, R0 ;  /* 0x0000334009097816 */ /* 0x000fc40000000000 */
[----:B------:R-:W-:-:S03]  /*145560*/  PRMT R2, R8, 0x5210, R10 ;  /* 0x0000521008027816 */ /* 0x000fc6000000000a */
[----:B------:R-:W-:Y:S01]  /*145570*/  STL [R1+0x21c], R9 ;  /* 0x00021c0901007387 */ /* 0x000fe20000100800 */
[----:B0-----:R-:W-:-:S05]  /*145580*/  PRMT R11, R56, 0x4210, R10 ;  /* 0x00004210380b7816 */ /* 0x001fca000000000a */
[----:B------:R-:W-:Y:S04]  /*145590*/  STL [R1+0x704], R11 ;  /* 0x0007040b01007387 */ /* 0x000fe80000100800 */
[----:B------:R-:W4:Y:S04]  /*1455a0*/  LDL.LU R41, [R1+0x55f8] ;  /* 0x0055f80001297983 */ /* 0x000f280000300800 */
[----:B------:R0:W-:Y:S04]  /*1455b0*/  STL [R1+0x684], R2 ;  /* 0x0006840201007387 */ /* 0x0001e80000100800 */
[----:B------:R-:W4:Y:S04]  /*1455c0*/  LDL.LU R60, [R1+0x55f4] ;  /* 0x0055f400013c7983 */ /* 0x000f280000300800 */
[----:B0-----:R-:W4:Y:S04]  /*1455d0*/  LDL.LU R2, [R1+0x2144] ;  /* 0x0021440001027983 */ /* 0x001f280000300800 */
[----:B------:R-:W4:Y:S04]  /*1455e0*/  LDL.LU R56, [R1+0x74] ;  /* 0x0000740001387983 */ /* 0x000f280000300800 */
[----:B------:R-:W4:Y:S01]  /*1455f0*/  LDL.LU R8, [R1+0x2160] ;  /* 0x0021600001087983 */ /* 0x000f220000300800 */
[----:B------:R-:W-:-:S02]  /*145600*/  LOP3.LUT R9, R5, 0xffff, RZ, 0xc0, !PT ;  /* 0x0000ffff05097812 */ /* 0x000fc400078ec0ff */
[----:B------:R-:W-:Y:S01]  /*145610*/  LOP3.LUT R10, R46, 0xffff, RZ, 0xc0, !PT ;  /* 0x0000ffff2e0a7812 */ /* 0x000fe200078ec0ff */
[----:B------:R-:W4:Y:S01]  /*145620*/  LDL.LU R5, [R1+0x78] ;  /* 0x0000780001057983 */ /* 0x000f220000300800 */
[--C-:B------:R-:W-:Y:S02]  /*145630*/  PRMT R11, R24, 0x4210, R9.reuse ;  /* 0x00004210180b7816 */ /* 0x100fe40000000009 */
[----:B------:R-:W-:Y:S01]  /*145640*/  PRMT R9, R19, 0x5210, R9 ;  /* 0x0000521013097816 */ /* 0x000fe20000000009 */
[----:B------:R-:W4:Y:S04]  /*145650*/  LDL.LU R46, [R1+0x5694] ;  /* 0x00569400012e7983 */ /* 0x000f280000300800 */
[----:B------:R-:W-:Y:S04]  /*145660*/  STL [R1+0x708], R11 ;  /* 0x0007080b01007387 */ /* 0x000fe80000100800 */
[----:B------:R-:W4:Y:S04]  /*145670*/  LDL.LU R24, [R1+0x5660] ;  /* 0x0056600001187983 */ /* 0x000f280000300800 */
[----:B------:R-:W4:Y:S01]  /*145680*/  LDL.LU R19, [R1+0x5638] ;  /* 0x0056380001137983 */ /* 0x000f220000300800 */
[----:B--2---:R-:W-:-:S03]  /*145690*/  LOP3.LUT R50, R50, 0xffff, RZ, 0xc0, !PT ;  /* 0x0000ffff32327812 */ /* 0x004fc600078ec0ff */
[----:B------:R3:W-:Y:S02]  /*1456a0*/  STL [R1+0x688], R9 ;  /* 0x0006880901007387 */ /* 0x0007e40000100800 */
[--C-:B---3--:R-:W-:Y:S02]  /*1456b0*/  PRMT R9, R21, 0x5210, R10.reuse ;  /* 0x0000521015097816 */ /* 0x108fe4000000000a */
[----:B------:R-:W-:Y:S02]  /*1456c0*/  PRMT R11, R12, 0x4210, R10 ;  /* 0x000042100c0b7816 */ /* 0x000fe4000000000a */
[----:B------:R-:W-:-:S03]  /*1456d0*/  LOP3.LUT R12, R23, 0xffff, RZ, 0xc0, !PT ;  /* 0x0000ffff170c7812 */ /* 0x000fc600078ec0ff */
[----:B------:R0:W-:Y:S04]  /*1456e0*/  STL [R1+0x70c], R11 ;  /* 0x00070c0b01007387 */ /* 0x0001e80000100800 */
[----:B------:R1:W-:Y:S01]  /*1456f0*/  STL [R1+0x68c], R9 ;  /* 0x00068c0901007387 */ /* 0x0003e20000100800 */
[----:B0-----:R-:W-:Y:S02]  /*145700*/  LOP3.LUT R11, R16, 0xffff, RZ, 0xc0, !PT ;  /* 0x0000ffff100b7812 */ /* 0x001fe400078ec0ff */
[----:B-1----:R-:W-:Y:S02]  /*145710*/  PRMT R9, R50, 0x3340, R0 ;  /* 0x0000334032097816 */ /* 0x002fe40000000000 */
        /* <DEDUP_REMOVED lines=10> */
[----:B0-----:R-:W-:-:S05]  /*1457c0*/  PRMT R16, R11, 0x3340, R10 ;  /* 0x000033400b107816 */ /* 0x001fca000000000a */
[----:B------:R0:W-:Y:S04]  /*1457d0*/  STL [R1+0x66f8], R16 ;  /* 0x0066f81001007387 */ /* 0x0001e80000100800 */
[----:B------:R4:W-:Y:S04]  /*1457e0*/  STL [R1+0x218], R9 ;  /* 0x0002180901007387 */ /* 0x0009e80000100800 */
[----:B0-----:R-:W2:Y:S01]  /*1457f0*/  LDL.LU R16, [R1+0x55bc] ;  /* 0x0055bc0001107983 */ /* 0x001ea20000300800 */
[----:B----4-:R-:W-:-:S04]  /*145800*/  LOP3.LUT R9, R41, 0xffff, RZ, 0xc0, !PT ;  /* 0x0000ffff29097812 */ /* 0x010fc800078ec0ff */
[--C-:B------:R-:W-:Y:S02]  /*145810*/  PRMT R11, R2, 0x4210, R9.reuse ;  /* 0x00004210020b7816 */ /* 0x100fe40000000009 */
[----:B------:R-:W-:Y:S02]  /*145820*/  PRMT R9, R56, 0x5210, R9 ;  /* 0x0000521038097816 */ /* 0x000fe40000000009 */
[----:B------:R-:W-:Y:S01]  /*145830*/  LOP3.LUT R10, R60, 0xffff, RZ, 0xc0, !PT ;  /* 0x0000ffff3c0a7812 */ /* 0x000fe200078ec0ff */
[----:B------:R0:W-:Y:S04]  /*145840*/  STL [R1+0x810], R11 ;  /* 0x0008100b01007387 */ /* 0x0001e80000100800 */
[----:B------:R-:W3:Y:S01]  /*145850*/  LDL.LU R56, [R1+0x6f8] ;  /* 0x0006f80001387983 */ /* 0x000ee20000300800 */
[----:B------:R-:W-:-:S03]  /*145860*/  PRMT R2, R8, 0x4210, R10 ;  /* 0x0000421008027816 */ /* 0x000fc6000000000a */
[----:B------:R1:W-:Y:S04]  /*145870*/  STL [R1+0x6f0], R9 ;  /* 0x0006f00901007387 */ /* 0x0003e80000100800 */
[----:B------:R-:W4:Y:S01]  /*145880*/  LDL.LU R8, [R1+0x80] ;  /* 0x0000800001087983 */ /* 0x000f220000300800 */
[----:B------:R-:W-:Y:S02]  /*145890*/  LOP3.LUT R12, R46, 0xffff, RZ, 0xc0, !PT ;  /* 0x0000ffff2e0c7812 */ /* 0x000fe400078ec0ff */
[----:B------:R-:W-:Y:S01]  /*1458a0*/  LOP3.LUT R13, R24, 0xffff, RZ, 0xc0, !PT ;  /* 0x0000ffff180d7812 */ /* 0x000fe200078ec0ff */
[----:B------:R1:W-:Y:S01]  /*1458b0*/  STL [R1+0x814], R2 ;  /* 0x0008140201007387 */ /* 0x0003e20000100800 */
[----:B0-----:R-:W-:Y:S02]  /*1458c0*/  LOP3.LUT R11, R19, 0xffff, RZ, 0xc0, !PT ;  /* 0x0000ffff130b7812 */ /* 0x001fe400078ec0ff */
[----:B-1----:R-:W-:-:S02]  /*1458d0*/  PRMT R9, R13, 0x3340, R0 ;  /* 0x000033400d097816 */ /* 0x002fc40000000000 */
[----:B------:R-:W-:Y:S02]  /*1458e0*/  PRMT R2, R5, 0x5210, R10 ;  /* 0x0000521005027816 */ /* 0x000fe4000000000a */
[----:B------:R-:W-:Y:S01]  /*1458f0*/  PRMT R10, R12, 0x3340, R11 ;  /* 0x000033400c0a7816 */ /* 0x000fe2000000000b */
[----:B------:R-:W4:Y:S03]  /*145900*/  LDL.LU R5, [R1+0x2110] ;  /* 0x0021100001057983 */ /* 0x000f260000300800 */
[----:B------:R-:W-:Y:S01]  /*145910*/  PRMT R19, R10, 0x5410, R9 ;  /* 0x000054100a137816 */ /* 0x000fe20000000009 */
[----:B------:R0:W-:Y:S01]  /*145920*/  STL [R1+0x6f4], R2 ;  /* 0x0006f40201007387 */ /* 0x0001e20000100800 */
[----:B------:R-:W-:-:S03]  /*145930*/  SHF.R.U32.HI R9, RZ, 0x8, R11 ;  /* 0x00000008ff097819 */ /* 0x000fc6000001160b */
[----:B------:R-:W4:Y:S01]  /*145940*/  LDL.LU R14, [R1+0x5320] ;  /* 0x00532000010e7983 */ /* 0x000f220000300800 */
[----:B------:R-:W-:-:S03]  /*145950*/  SHF.R.U32.HI R10, RZ, 0x8, R12 ;  /* 0x00000008ff0a7819 */ /* 0x000fc6000001160c */
[----:B------:R-:W4:Y:S01]  /*145960*/  LDL.LU R21, [R1+0x20fc] ;  /* 0x0020fc0001157983 */ /* 0x000f220000300800 */
[----:B------:R-:W-:-:S03]  /*145970*/  LOP3.LUT R9, R9, 0xffff, RZ, 0xc0, !PT ;  /* 0x0000ffff09097812 */ /* 0x000fc600078ec0ff */
[----:B------:R-:W4:Y:S01]  /*145980*/  LDL.LU R23, [R1+0x88] ;  /* 0x0000880001177983 */ /* 0x000f220000300800 */
[----:B------:R-:W-:-:S03]  /*145990*/  LOP3.LUT R10, R10, 0xffff, RZ, 0xc0, !PT ;  /* 0x0000ffff0a0a7812 */ /* 0x000fc600078ec0ff */
[----:B------:R-:W4:Y:S04]  /*1459a0*/  LDL.LU R60, [R1+0x6c0] ;  /* 0x0006c000013c7983 */ /* 0x000f280000300800 */
[----:B------:R-:W4:Y:S04]  /*1459b0*/  LDL.LU R41, [R1+0x8c] ;  /* 0x00008c0001297983 */ /* 0x000f280000300800 */
[----:B0-----:R-:W4:Y:S04]  /*1459c0*/  LDL.LU R2, [R1+0x5580] ;  /* 0x0055800001027983 */ /* 0x001f280000300800 */
[----:B------:R-:W4:Y:S04]  /*1459d0*/  LDL.LU R46, [R1+0x549c] ;  /* 0x00549c00012e7983 */ /* 0x000f280000300800 */
[----:B------:R-:W4:Y:S04]  /*1459e0*/  LDL.LU R24, [R1+0x5504] ;  /* 0x0055040001187983 */ /* 0x000f280000300800 */
[----:B------:R0:W-:Y:S04]  /*1459f0*/  STL [R1+0x66f4], R19 ;  /* 0x0066f41301007387 */ /* 0x0001e80000100800 */
[----:B0-----:R-:W4:Y:S04]  /*145a00*/  LDL.LU R19, [R1+0x1f74] ;  /* 0x001f740001137983 */ /* 0x001f280000300800 */
[----:B------:R-:W4:Y:S01]  /*145a10*/  LDL.LU R12, [R1+0x1f30] ;  /* 0x001f3000010c7983 */ /* 0x000f220000300800 */
[----:B--2---:R-:W-:-:S02]  /*145a20*/  LOP3.LUT R11, R16, 0xffff, RZ, 0xc0, !PT ;  /* 0x0000ffff100b7812 */ /* 0x004fc400078ec0ff */
[----:B------:R-:W-:Y:S02]  /*145a30*/  PRMT R16, R10, 0x3340, R9 ;  /* 0x000033400a107816 */ /* 0x000fe40000000009 */
[----:B------:R-:W2:Y:S04]  /*145a40*/  LDL.LU R9, [R1+0x1f5c] ;  /* 0x001f5c0001097983 */ /* 0x000ea80000300800 */
[----:B------:R-:W2:Y:S04]  /*145a50*/  LDL.LU R10, [R1+0x7c] ;  /* 0x00007c00010a7983 */ /* 0x000ea80000300800 */
[----:B------:R0:W-:Y:S01]  /*145a60*/  STL [R1+0x6700], R16 ;  /* 0x0067001001007387 */ /* 0x0001e20000100800 */
[----:B---3--:R-:W-:-:S03]  /*145a70*/  PRMT R56, R56, 0x4210, R11 ;  /* 0x0000421038387816 */ /* 0x008fc6000000000b */
[----:B0-----:R-:W3:Y:S01]  /*145a80*/  LDL.LU R16, [R1+0x84] ;  /* 0x0000840001107983 */ /* 0x001ee20000300800 */
[----:B----4-:R-:W-:-:S03]  /*145a90*/  PRMT R11, R8, 0x5210, R11 ;  /* 0x00005210080b7816 */ /* 0x010fc6000000000b */
[----:B------:R0:W-:Y:S04]  /*145aa0*/  STL [R1+0x818], R56 ;  /* 0x0008183801007387 */ /* 0x0001e80000100800 */
[----:B0-----:R-:W4:Y:S04]  /*145ab0*/  LDL.LU R56, [R1+0x68a4] ;  /* 0x0068a40001387983 */ /* 0x001f280000300800 */
[----:B------:R-:W4:Y:S04]  /*145ac0*/  LDL.LU R8, [R1+0x68a0] ;  /* 0x0068a00001087983 */ /* 0x000f280000300800 */
[----:B------:R0:W-:Y:S04]  /*145ad0*/  STL [R1+0x6f8], R11 ;  /* 0x0006f80b01007387 */ /* 0x0001e80000100800 */
[----:B0-----:R-:W3:Y:S01]  /*145ae0*/  LDL.LU R11, [R1+0x2140] ;  /* 0x00214000010b7983 */ /* 0x001ee20000300800 */
[----:B------:R-:W-:-:S02]  /*145af0*/  SHF.R.U32.HI R13, RZ, 0x8, R13 ;  /* 0x00000008ff0d7819 */ /* 0x000fc4000001160d */
[----:B--2---:R-:W-:-:S04]  /*145b00*/  LOP3.LUT R9, R9, 0xffff, RZ, 0xc0, !PT ;  /* 0x0000ffff09097812 */ /* 0x004fc800078ec0ff */
[--C-:B------:R-:W-:Y:S02]  /*145b10*/  PRMT R5, R5, 0x4210, R9.reuse ;  /* 0x0000421005057816 */ /* 0x100fe40000000009 */
[----:B------:R-:W-:-:S03]  /*145b20*/  PRMT R10, R10, 0x5210, R9 ;  /* 0x000052100a0a7816 */ /* 0x000fc60000000009 */
[----:B------:R0:W-:Y:S01]  /*145b30*/  STL [R1+0x7f0], R5 ;  /* 0x0007f00501007387 */ /* 0x0001e20000100800 */
[----:B------:R-:W-:-:S04]  /*145b40*/  LOP3.LUT R9, R13, 0xffff, RZ, 0xc0, !PT ;  /* 0x0000ffff0d097812 */ /* 0x000fc800078ec0ff */
[----:B------:R-:W-:Y:S01]  /*145b50*/  PRMT R13, R9, 0x3340, R0 ;  /* 0x00003340090d7816 */ /* 0x000fe20000000000 */
[----:B0-----:R-:W2:Y:S04]  /*145b60*/  LDL.LU R5, [R1+0x689c] ;  /* 0x00689c0001057983 */ /* 0x001ea80000300800 */
[----:B------:R0:W-:Y:S02]  /*145b70*/  STL [R1+0x6d0], R10 ;  /* 0x0006d00a01007387 */ /* 0x0001e40000100800 */
[----:B0-----:R-:W-:Y:S02]  /*145b80*/  SHF.R.U32.HI R10, RZ, 0x8, R50 ;  /* 0x00000008ff0a7819 */ /* 0x001fe40000011632 */
[----:B------:R-:W4:Y:S02]  /*145b90*/  LDL.LU R50, [R1+0x6898] ;  /* 0x0068980001327983 */ /* 0x000f240000300800 */
[----:B------:R-:W-:-:S02]  /*145ba0*/  LOP3.LUT R9, R10, 0xffff, RZ, 0xc0, !PT ;  /* 0x0000ffff0a097812 */ /* 0x000fc400078ec0ff */
[----:B------:R-:W-:Y:S01]  /*145bb0*/  LOP3.LUT R10, R19, 0xffff, RZ, 0xc0, !PT ;  /* 0x0000ffff130a7812 */ /* 0x000fe200078ec0ff */
[----:B------:R3:W-:Y:S01]  /*145bc0*/  STL [R1+0x214], R13 ;  /* 0x0002140d01007387 */ /* 0x0007e20000100800 */
[----:B------:R-:W-:Y:S02]  /*145bd0*/  PRMT R19, R9, 0x3340, R0 ;  /* 0x0000334009137816 */ /* 0x000fe40000000000 */
[----:B------:R-:W-:-:S03]  /*145be0*/  LOP3.LUT R9, R12, 0xffff, RZ, 0xc0, !PT ;  /* 0x0000ffff0c097812 */ /* 0x000fc600078ec0ff */
[----:B------:R0:W-:Y:S01]  /*145bf0*/  STL [R1+0x66fc], R19 ;  /* 0x0066fc1301007387 */ /* 0x0001e20000100800 */
[--C-:B---3--:R-:W-:Y:S02]  /*145c00*/  PRMT R13, R11, 0x4210, R10.reuse ;  /* 0x000042100b0d7816 */ /* 0x108fe4000000000a */
[----:B------:R-:W-:Y:S02]  /*145c10*/  PRMT R11, R16, 0x5210, R10 ;  /* 0x00005210100b7816 */ /* 0x000fe4000000000a */
[----:B------:R-:W-:Y:S01]  /*145c20*/  LOP3.LUT R10, R14, 0xffff, RZ, 0xc0, !PT ;  /* 0x0000ffff0e0a7812 */ /* 0x000fe200078ec0ff */
[----:B------:R-:W-:Y:S01]  /*145c30*/  STL [R1+0x7f4], R13 ;  /* 0x0007f40d01007387 */ /* 0x000fe20000100800 */
[----:B------:R-:W-:-:S03]  /*145c40*/  PRMT R12, R21, 0x4210, R9 ;  /* 0x00004210150c7816 */ /* 0x000fc60000000009 */
[----:B------:R1:W-:Y:S04]  /*145c50*/  STL [R1+0x6d4], R11 ;  /* 0x0006d40b01007387 */ /* 0x0003e80000100800 */
[----:B------:R3:W-:Y:S04]  /*145c60*/  STL [R1+0x7f8], R12 ;  /* 0x0007f80c01007387 */ /* 0x0007e80000100800 */
[----:B0-----:R-:W2:Y:S01]  /*145c70*/  LDL.LU R19, [R1+0x20f8] ;  /* 0x0020f80001137983 */ /* 0x001ea20000300800 */
[----:B-1----:R-:W-:Y:S02]  /*145c80*/  PRMT R11, R23, 0x5210, R9 ;  /* 0x00005210170b7816 */ /* 0x002fe40000000009 */
[----:B------:R-:W-:-:S03]  /*145c90*/  PRMT R9, R60, 0x4210, R10 ;  /* 0x000042103c097816 */ /* 0x000fc6000000000a */
[----:B------:R0:W-:Y:S04]  /*145ca0*/  STL [R1+0x6d8], R11 ;  /* 0x0006d80b01007387 */ /* 0x0001e80000100800 */
[----:B------:R-:W4:Y:S01]  /*145cb0*/  LDL.LU R16, [R1+0x90] ;  /* 0x0000900001107983 */ /* 0x000f220000300800 */
[----:B------:R-:W-:-:S03]  /*145cc0*/  LOP3.LUT R13, R2, 0xffff, RZ, 0xc0, !PT ;  /* 0x0000ffff020d7812 */ /* 0x000fc600078ec0ff */
[----:B------:R1:W-:Y:S01]  /*145cd0*/  STL [R1+0x7d0], R9 ;  /* 0x0007d00901007387 */ /* 0x0003e20000100800 */
[----:B---3--:R-:W-:Y:S02]  /*145ce0*/  LOP3.LUT R12, R24, 0xffff, RZ, 0xc0, !PT ;  /* 0x0000ffff180c7812 */ /* 0x008fe400078ec0ff */
[----:B0-----:R-:W-:Y:S01]  /*145cf0*/  LOP3.LUT R11, R46, 0xffff, RZ, 0xc0, !PT ;  /* 0x0000ffff2e0b7812 */ /* 0x001fe200078ec0ff */
[----:B------:R-:W3:Y:S04]  /*145d00*/  LDL.LU R23, [R1+0x20f0] ;  /* 0x0020f00001177983 */ /* 0x000ee80000300800 */
[----:B------:R-:W3:Y:S01]  /*145d10*/  LDL.LU R60, [R1+0x94] ;  /* 0x00009400013c7983 */ /* 0x000ee20000300800 */
[----:B-1----:R-:W-:Y:S02]  /*145d20*/  PRMT R9, R41, 0x5210, R10 ;  /* 0x0000521029097816 */ /* 0x002fe4000000000a */
[----:B------:R-:W-:-:S03]  /*145d30*/  PRMT R10, R13, 0x3340, R12 ;  /* 0x000033400d0a7816 */ /* 0x000fc6000000000c */
[----:B------:R0:W-:Y:S04]  /*145d40*/  STL [R1+0x6c0], R9 ;  /* 0x0006c00901007387 */ /* 0x0001e80000100800 */
[----:B------:R-:W3:Y:S04]  /*145d50*/  LDL.LU R2, [R1+0x98] ;  /* 0x0000980001027983 */ /* 0x000ee80000300800 */
[----:B------:R-:W3:Y:S01]  /*145d60*/  LDL.LU R14, [R1+0x55a4] ;  /* 0x0055a400010e7983 */ /* 0x000ee20000300800 */
[----:B0-----:R-:W-:-:S04]  /*145d70*/  PRMT R9, R11, 0x3340, R0 ;  /* 0x000033400b097816 */ /* 0x001fc80000000000 */
[----:B------:R-:W-:Y:S02]  /*145d80*/  PRMT R9, R10, 0x5410, R9 ;  /* 0x000054100a097816 */ /* 0x000fe40000000009 */
[----:B------:R-:W-:-:S03]  /*145d90*/  SHF.R.U32.HI R10, RZ, 0x8, R13 ;  /* 0x00000008ff0a7819 */ /* 0x000fc6000001160d */
[----:B------:R0:W-:Y:S01]  /*145da0*/  STL [R1+0x418], R9 ;  /* 0x0004180901007387 */ /* 0x0001e20000100800 */
[----:B------:R-:W-:-:S03]  /*145db0*/  LOP3.LUT R10, R10, 0xffff, RZ, 0xc0, !PT ;  /* 0x0000ffff0a0a7812 */ /* 0x000fc600078ec0ff */
[----:B------:R-:W3:Y:S04]  /*145dc0*/  LDL.LU R46, [R1+0x54b4] ;  /* 0x0054b400012e7983 */ /* 0x000ee80000300800 */
[----:B------:R-:W3:Y:S01]  /*145dd0*/  LDL.LU R24, [R1+0x551c] ;  /* 0x00551c0001187983 */ /* 0x000ee20000300800 */
[----:B0-----:R-:W-:-:S03]  /*145de0*/  SHF.R.U32.HI R9, RZ, 0x8, R12 ;  /* 0x00000008ff097819 */ /* 0x001fc6000001160c */
[----:B------:R-:W3:Y:S01]  /*145df0*/  LDL.LU R13, [R1+0x9c] ;  /* 0x00009c00010d7983 */ /* 0x000ee20000300800 */
[----:B------:R-:W-:-:S03]  /*145e00*/  LOP3.LUT R9, R9, 0xffff, RZ, 0xc0, !PT ;  /* 0x0000ffff09097812 */ /* 0x000fc600078ec0ff */
[----:B------:R-:W3:Y:S01]  /*145e10*/  LDL.LU R12, [R1+0x20d0] ;  /* 0x0020d000010c7983 */ /* 0x000ee20000300800 */
[----:B------:R-:W-:-:S03]  /*145e20*/  PRMT R41, R10, 0x3340, R9 ;  /* 0x000033400a297816 */ /* 0x000fc60000000009 */
[----:B------:R-:W2:Y:S04]  /*145e30*/  LDL.LU R9, [R1+0x5328] ;  /* 0x0053280001097983 */ /* 0x000ea80000300800 */
[----:B------:R-:W4:Y:S01]  /*145e40*/  LDL.LU R10, [R1+0x52f8] ;  /* 0x0052f800010a7983 */ /* 0x000f220000300800 */
[----:B------:R-:W-:-:S04]  /*145e50*/  SHF.R.U32.HI R11, RZ, 0x8, R11 ;  /* 0x00000008ff0b7819 */ /* 0x000fc8000001160b */
[----:B------:R-:W-:Y:S01]  /*145e60*/  LOP3.LUT R11, R11, 0xffff, RZ, 0xc0, !PT ;  /* 0x0000ffff0b0b7812 */ /* 0x000fe200078ec0ff */
[----:B------:R-:W-:Y:S03]  /*145e70*/  STL [R1+0x6704], R41 ;  /* 0x0067042901007387 */ /* 0x000fe60000100800 */
[----:B------:R-:W-:Y:S02]  /*145e80*/  PRMT R21, R11, 0x3340, R0 ;  /* 0x000033400b157816 */ /* 0x000fe40000000000 */
[----:B------:R-:W3:Y:S04]  /*145e90*/  LDL.LU R11, [R1+0x20dc] ;  /* 0x0020dc00010b7983 */ /* 0x000ee80000300800 */
[----:B------:R0:W-:Y:S04]  /*145ea0*/  STL [R1+0x6708], R21 ;  /* 0x0067081501007387 */ /* 0x0001e80000100800 */
[----:B0-----:R-:W3:Y:S01]  /*145eb0*/  LDL.LU R21, [R1+0x546c] ;  /* 0x00546c0001157983 */ /* 0x001ee20000300800 */
[----:B--2---:R-:W-:-:S04]  /*145ec0*/  LOP3.LUT R9, R9, 0xffff, RZ, 0xc0, !PT ;  /* 0x0000ffff09097812 */ /* 0x004fc800078ec0ff */
[--C-:B------:R-:W-:Y:S02]  /*145ed0*/  PRMT R41, R19, 0x4210, R9.reuse ;  /* 0x0000421013297816 */ /* 0x100fe40000000009 */
[----:B----4-:R-:W-:Y:S02]  /*145ee0*/  LOP3.LUT R10, R10, 0xffff, RZ, 0xc0, !PT ;  /* 0x0000ffff0a0a7812 */ /* 0x010fe400078ec0ff */
[----:B------:R-:W-:Y:S01]  /*145ef0*/  PRMT R9, R16, 0x5210, R9 ;  /* 0x0000521010097816 */ /* 0x000fe20000000009 */
[----:B------:R-:W-:Y:S01]  /*145f00*/  STL [R1+0x7d4], R41 ;  /* 0x0007d42901007387 */ /* 0x000fe20000100800 */
[--C-:B---3--:R-:W-:Y:S02]  /*145f10*/  PRMT R19, R23, 0x4210, R10.reuse ;  /* 0x0000421017137816 */ /* 0x108fe4000000000a */
[----:B------:R-:W-:Y:S01]  /*145f20*/  PRMT R16, R60, 0x5210, R10 ;  /* 0x000052103c107816 */ /* 0x000fe2000000000a */
[----:B------:R0:W-:Y:S04]  /*145f30*/  STL [R1+0x6c4], R9 ;  /* 0x0006c40901007387 */ /* 0x0001e80000100800 */
[----:B------:R1:W-:Y:S01]  /*145f40*/  STL [R1+0x7d8], R19 ;  /* 0x0007d81301007387 */ /* 0x0003e20000100800 */
[----:B0-----:R-:W-:-:S03]  /*145f50*/  SHF.R.U32.HI R9, RZ, 0x8, R25 ;  /* 0x00000008ff097819 */ /* 0x001fc60000011619 */
[----:B------:R0:W-:Y:S01]  /*145f60*/  STL [R1+0x6c8], R16 ;  /* 0x0006c81001007387 */ /* 0x0001e20000100800 */
[----:B------:R-:W-:-:S03]  /*145f70*/  LOP3.LUT R9, R9, 0xffff, RZ, 0xc0, !PT ;  /* 0x0000ffff09097812 */ /* 0x000fc600078ec0ff */
[----:B------:R-:W2:Y:S01]  /*145f80*/  LDL.LU R60, [R1+0x5450] ;  /* 0x00545000013c7983 */ /* 0x000ea20000300800 */
[----:B------:R-:W-:-:S03]  /*145f90*/  SHF.R.U32.HI R10, RZ, 0x8, R4 ;  /* 0x00000008ff0a7819 */ /* 0x000fc60000011604 */
[----:B------:R-:W3:Y:S01]  /*145fa0*/  LDL.LU R41, [R1+0x20d8] ;  /* 0x0020d80001297983 */ /* 0x000ee20000300800 */
[----:B------:R-:W-:-:S03]  /*145fb0*/  PRMT R23, R9, 0x3340, R0 ;  /* 0x0000334009177816 */ /* 0x000fc60000000000 */
[----:B-1----:R-:W4:Y:S04]  /*145fc0*/  LDL.LU R19, [R1+0xa0] ;  /* 0x0000a00001137983 */ /* 0x002f280000300800 */
[----:B0-----:R-:W4:Y:S04]  /*145fd0*/  LDL.LU R16, [R1+0x5628] ;  /* 0x0056280001107983 */ /* 0x001f280000300800 */
[----:B------:R-:W4:Y:S04]  /*145fe0*/  LDL.LU R4, [R1+0x76c] ;  /* 0x00076c0001047983 */ /* 0x000f280000300800 */
[----:B------:R-:W2:Y:S01]  /*145ff0*/  LDL.LU R9, [R1+0x5470] ;  /* 0x0054700001097983 */ /* 0x000ea20000300800 */
[----:B------:R-:W-:-:S04]  /*146000*/  LOP3.LUT R10, R10, 0xffff, RZ, 0xc0, !PT ;  /* 0x0000ffff0a0a7812 */ /* 0x000fc800078ec0ff */
[----:B------:R-:W-:Y:S01]  /*146010*/  PRMT R25, R10, 0x3340, R0 ;  /* 0x000033400a197816 */ /* 0x000fe20000000000 */
[----:B------:R-:W-:Y:S01]  /*146020*/  STL [R1+0x670c], R23 ;  /* 0x00670c1701007387 */ /* 0x000fe20000100800 */
[----:B------:R-:W-:-:S03]  /*146030*/  LOP3.LUT R10, R21, 0xffff, RZ, 0xc0, !PT ;  /* 0x0000ffff150a7812 */ /* 0x000fc600078ec0ff */
[----:B------:R-:W-:Y:S01]  /*146040*/  STL [R1+0x6710], R25 ;  /* 0x0067101901007387 */ /* 0x000fe20000100800 */
[----:B--2---:R-:W-:-:S04]  /*146050*/  LOP3.LUT R9, R9, 0xffff, RZ, 0xc0, !PT ;  /* 0x0000ffff09097812 */ /* 0x004fc800078ec0ff */
[--C-:B------:R-:W-:Y:S02]  /*146060*/  PRMT R11, R11, 0x4210, R9.reuse ;  /* 0x000042100b0b7816 */ /* 0x100fe40000000009 */
[----:B------:R-:W-:Y:S02]  /*146070*/  PRMT R9, R2, 0x5210, R9 ;  /* 0x0000521002097816 */ /* 0x000fe40000000009 */
[----:B------:R-:W2:Y:S04]  /*146080*/  LDL.LU R2, [R1+0x5630] ;  /* 0x0056300001027983 */ /* 0x000ea80000300800 */
[----:B------:R0:W-:Y:S04]  /*146090*/  STL [R1+0x7c0], R11 ;  /* 0x0007c00b01007387 */ /* 0x0001e80000100800 */
[----:B------:R1:W-:Y:S01]  /*1460a0*/  STL [R1+0x6b0], R9 ;  /* 0x0006b00901007387 */ /* 0x0003e20000100800 */
[----:B0-----:R-:W-:-:S02]  /*1460b0*/  PRMT R11, R12, 0x4210, R10 ;  /* 0x000042100c0b7816 */ /* 0x001fc4000000000a */
[----:B------:R-:W-:Y:S02]  /*1460c0*/  LOP3.LUT R12, R14, 0xffff, RZ, 0xc0, !PT ;  /* 0x0000ffff0e0c7812 */ /* 0x000fe400078ec0ff */
[----:B-1----:R-:W-:Y:S01]  /*1460d0*/  PRMT R9, R13, 0x5210, R10 ;  /* 0x000052100d097816 */ /* 0x002fe2000000000a */
[----:B------:R0:W-:Y:S01]  /*1460e0*/  STL [R1+0x7c4], R11 ;  /* 0x0007c40b01007387 */ /* 0x0001e20000100800 */
[----:B------:R-:W-:-:S03]  /*1460f0*/  LOP3.LUT R13, R46, 0xffff, RZ, 0xc0, !PT ;  /* 0x0000ffff2e0d7812 */ /* 0x000fc600078ec0ff */
[----:B------:R1:W-:Y:S04]  /*146100*/  STL [R1+0x6b4], R9 ;  /* 0x0006b40901007387 */ /* 0x0003e80000100800 */
[----:B------:R-:W2:Y:S01]  /*146110*/  LDL.LU R14, [R1+0x20d4] ;  /* 0x0020d400010e7983 */ /* 0x000ea20000300800 */
[----:B0-----:R-:W-:-:S03]  /*146120*/  LOP3.LUT R11, R24, 0xffff, RZ, 0xc0, !PT ;  /* 0x0000ffff180b7812 */ /* 0x001fc600078ec0ff */
[----:B------:R-:W2:Y:S01]  /*146130*/  LDL.LU R46, [R1+0x5604] ;  /* 0x00560400012e7983 */ /* 0x000ea20000300800 */
[----:B-1----:R-:W-:Y:S02]  /*146140*/  PRMT R9, R13, 0x3340, R0 ;  /* 0x000033400d097816 */ /* 0x002fe40000000000 */
[----:B------:R-:W-:-:S04]  /*146150*/  PRMT R10, R12, 0x3340, R11 ;  /* 0x000033400c0a7816 */ /* 0x000fc8000000000b */
[----:B------:R-:W-:-:S05]  /*146160*/  PRMT R9, R10, 0x5410, R9 ;  /* 0x000054100a097816 */ /* 0x000fca0000000009 */
[----:B------:R0:W-:Y:S04]  /*146170*/  STL [R1+0x478], R9 ;  /* 0x0004780901007387 */ /* 0x0001e80000100800 */
[----:B------:R-:W2:Y:S01]  /*146180*/  LDL.LU R24, [R1+0x768] ;  /* 0x0007680001187983 */ /* 0x000ea20000300800 */
[----:B------:R-:W-:Y:S02]  /*146190*/  SHF.R.U32.HI R10, RZ, 0x8, R12 ;  /* 0x00000008ff0a7819 */ /* 0x000fe4000001160c */
[----:B0-----:R-:W-:Y:S02]  /*1461a0*/  SHF.R.U32.HI R9, RZ, 0x8, R11 ;  /* 0x00000008ff097819 */ /* 0x001fe4000001160b */
[----:B------:R-:W-:Y:S02]  /*1461b0*/  LOP3.LUT R10, R10, 0xffff, RZ, 0xc0, !PT ;  /* 0x0000ffff0a0a7812 */ /* 0x000fe400078ec0ff */
[----:B------:R-:W-:-:S02]  /*1461c0*/  LOP3.LUT R9, R9, 0xffff, RZ, 0xc0, !PT ;  /* 0x0000ffff09097812 */ /* 0x000fc400078ec0ff */
[----:B------:R-:W-:Y:S02]  /*1461d0*/  LOP3.LUT R11, R60, 0xffff, RZ, 0xc0, !PT ;  /* 0x0000ffff3c0b7812 */ /* 0x000fe400078ec0ff */
[----:B------:R-:W-:Y:S02]  /*1461e0*/  PRMT R60, R10, 0x3340, R9 ;  /* 0x000033400a3c7816 */ /* 0x000fe40000000009 */
[--C-:B---3--:R-:W-:Y:S02]  /*1461f0*/  PRMT R12, R41, 0x4210, R11.reuse ;  /* 0x00004210290c7816 */ /* 0x108fe4000000000b */
[----:B----4-:R-:W-:Y:S01]  /*146200*/  PRMT R10, R19, 0x5210, R11 ;  /* 0x00005210130a7816 */ /* 0x010fe2000000000b */
[----:B------:R-:W-:Y:S01]  /*146210*/  STL [R1+0x6714], R60 ;  /* 0x0067143c01007387 */ /* 0x000fe20000100800 */
[----:B------:R-:W-:-:S03]  /*146220*/  LOP3.LUT R9, R16, 0xffff, RZ, 0xc0, !PT ;  /* 0x0000ffff10097812 */ /* 0x000fc600078ec0ff */
[----:B------:R-:W-:Y:S04]  /*146230*/  STL [R1+0x7c8], R12 ;  /* 0x0007c80c01007387 */ /* 0x000fe80000100800 */
[----:B------:R0:W-:Y:S02]  /*146240*/  STL [R1+0x6b8], R10 ;  /* 0x0006b80a01007387 */ /* 0x0001e40000100800 */
[--C-:B0-----:R-:W-:Y:S02]  /*146250*/  PRMT R10, R4, 0x4210, R9.reuse ;  /* 0x00004210040a7816 */ /* 0x101fe40000000009 */
[----:B------:R-:W-:Y:S02]  /*146260*/  PRMT R4, R50, 0x5210, R9 ;  /* 0x0000521032047816 */ /* 0x000fe40000000009 */
[----:B------:R-:W3:Y:S01]  /*146270*/  LDL.LU R50, [R1+0x5608] ;  /* 0x0056080001327983 */ /* 0x000ee20000300800 */
[----:B------:R-:W-:-:S04]  /*146280*/  SHF.R.U32.HI R13, RZ, 0x8, R13 ;  /* 0x00000008ff0d7819 */ /* 0x000fc8000001160d */
[----:B------:R-:W-:Y:S01]  /*146290*/  LOP3.LUT R9, R13, 0xffff, RZ, 0xc0, !PT ;  /* 0x0000ffff0d097812 */ /* 0x000fe200078ec0ff */
[----:B------:R0:W-:Y:S04]  /*1462a0*/  STL [R1+0x6a0], R10 ;  /* 0x0006a00a01007387 */ /* 0x0001e80000100800 */
[----:B------:R1:W-:Y:S01]  /*1462b0*/  STL [R1+0xc0], R4 ;  /* 0x0000c00401007387 */ /* 0x0003e20000100800 */
[----:B0-----:R-:W-:-:S03]  /*1462c0*/  SHF.R.U32.HI R10, RZ, 0x8, R3 ;  /* 0x00000008ff0a7819 */ /* 0x001fc60000011603 */
[----:B------:R-:W4:Y:S01]  /*1462d0*/  LDL.LU R3, [R1+0x6894] ;  /* 0x0068940001037983 */ /* 0x000f220000300800 */
[----:B-1----:R-:W-:-:S05]  /*1462e0*/  PRMT R4, R9, 0x3340, R0 ;  /* 0x0000334009047816 */ /* 0x002fca0000000000 */
[----:B------:R-:W-:Y:S01]  /*1462f0*/  STL [R1+0x6718], R4 ;  /* 0x0067180401007387 */ /* 0x000fe20000100800 */
[----:B------:R-:W-:-:S03]  /*146300*/  LOP3.LUT R9, R10, 0xffff, RZ, 0xc0, !PT ;  /* 0x0000ffff0a097812 */ /* 0x000fc600078ec0ff */
[----:B------:R-:W4:Y:S04]  /*146310*/  LDL.LU R11, [R1+0x20bc] ;  /* 0x0020bc00010b7983 */ /* 0x000f280000300800 */
[----:B------:R-:W4:Y:S04]  /*146320*/  LDL.LU R60, [R1+0xb0] ;  /* 0x0000b000013c7983 */ /* 0x000f280000300800 */
[----:B------:R-:W4:Y:S04]  /*146330*/  LDL.LU R12, [R1+0x1f9c] ;  /* 0x001f9c00010c7983 */ /* 0x000f280000300800 */
[----:B------:R-:W4:Y:S04]  /*146340*/  LDL.LU R25, [R1+0x1a4] ;  /* 0x0001a40001197983 */ /* 0x000f280000300800 */
[----:B------:R-:W4:Y:S04]  /*146350*/  LDL.LU R23, [R1+0x760] ;  /* 0x0007600001177983 */ /* 0x000f280000300800 */
[----:B------:R-:W4:Y:S01]  /*146360*/  LDL.LU R21, [R1+0xb4] ;  /* 0x0000b40001157983 */ /* 0x000f220000300800 */
[----:B--2---:R-:W-:-:S02]  /*146370*/  LOP3.LUT R10, R2, 0xffff, RZ, 0xc0, !PT ;  /* 0x0000ffff020a7812 */ /* 0x004fc400078ec0ff */
[----:B------:R-:W-:-:S05]  /*146380*/  PRMT R2, R9, 0x3340, R0 ;  /* 0x0000334009027816 */ /* 0x000fca0000000000 */
[----:B------:R0:W-:Y:S02]  /*146390*/  STL [R1+0x671c], R2 ;  /* 0x00671c0201007387 */ /* 0x0001e40000100800 */
[--C-:B0-----:R-:W-:Y:S02]  /*1463a0*/  PRMT R2, R5, 0x5210, R10.reuse ;  /* 0x0000521005027816 */ /* 0x101fe4000000000a */
[----:B------:R-:W-:Y:S02]  /*1463b0*/  PRMT R4, R14, 0x4210, R10 ;  /* 0x000042100e047816 */ /* 0x000fe4000000000a */
[----:B------:R-:W-:-:S03]  /*1463c0*/  LOP3.LUT R9, R46, 0xffff, RZ, 0xc0, !PT ;  /* 0x0000ffff2e097812 */ /* 0x000fc600078ec0ff */
[----:B------:R0:W-:Y:S04]  /*1463d0*/  STL [R1+0x6a4], R4 ;  /* 0x0006a40401007387 */ /* 0x0001e80000100800 */
[----:B------:R-:W2:Y:S04]  /*1463e0*/  LDL.LU R5, [R1+0x1fb0] ;  /* 0x001fb00001057983 */ /* 0x000ea80000300800 */
[----:B------:R1:W-:Y:S04]  /*1463f0*/  STL [R1+0xc4], R2 ;  /* 0x0000c40201007387 */ /* 0x0003e80000100800 */
[----:B------:R-:W2:Y:S01]  /*146400*/  LDL.LU R41, [R1+0x764] ;  /* 0x0007640001297983 */ /* 0x000ea20000300800 */
[----:B0-----:R-:W-:-:S02]  /*146410*/  PRMT R4, R24, 0x4210, R9 ;  /* 0x0000421018047816 */ /* 0x001fc40000000009 */
[----:B-1----:R-:W-:-:S03]  /*146420*/  PRMT R2, R8, 0x5210, R9 ;  /* 0x0000521008027816 */ /* 0x002fc60000000009 */
[----:B------:R4:W-:Y:S01]  /*146430*/  STL [R1+0x6a8], R4 ;  /* 0x0006a80401007387 */ /* 0x0009e20000100800 */
[----:B------:R-:W-:-:S03]  /*146440*/  SHF.R.U32.HI R10, RZ, 0x8, R26 ;  /* 0x00000008ff0a7819 */ /* 0x000fc6000001161a */
[----:B------:R-:W2:Y:S04]  /*146450*/  LDL.LU R19, [R1+0x1f90] ;  /* 0x001f900001137983 */ /* 0x000ea80000300800 */
[----:B------:R-:W2:Y:S01]  /*146460*/  LDL.LU R16, [R1+0x5358] ;  /* 0x0053580001107983 */ /* 0x000ea20000300800 */
[----:B------:R-:W-:-:S03]  /*146470*/  LOP3.LUT R9, R10, 0xffff, RZ, 0xc0, !PT ;  /* 0x0000ffff0a097812 */ /* 0x000fc600078ec0ff */
[----:B------:R0:W-:Y:S04]  /*146480*/  STL [R1+0xc8], R2 ;  /* 0x0000c80201007387 */ /* 0x0001e80000100800 */
[----:B------:R-:W2:Y:S01]  /*146490*/  LDL.LU R14, [R1+0x740] ;  /* 0x00074000010e7983 */ /* 0x000ea20000300800 */
[----:B------:R-:W-:Y:S02]  /*1464a0*/  SHF.R.U32.HI R10, RZ, 0x8, R6 ;  /* 0x00000008ff0a7819 */ /* 0x000fe40000011606 */
[----:B------:R-:W-:Y:S02]  /*1464b0*/  PRMT R6, R9, 0x3340, R0 ;  /* 0x0000334009067816 */ /* 0x000fe40000000000 */
[----:B------:R-:W-:-:S03]  /*1464c0*/  LOP3.LUT R9, R10, 0xffff, RZ, 0xc0, !PT ;  /* 0x0000ffff0a097812 */ /* 0x000fc600078ec0ff */
[----:B------:R-:W-:Y:S04]  /*1464d0*/  STL [R1+0x6720], R6 ;  /* 0x0067200601007387 */ /* 0x000fe80000100800 */
[----:B------:R-:W2:Y:S04]  /*1464e0*/  LDL.LU R8, [R1+0x74c] ;  /* 0x00074c0001087983 */ /* 0x000ea80000300800 */
[----:B------:R-:W2:Y:S01]  /*1464f0*/  LDL.LU R46, [R1+0x55d0] ;  /* 0x0055d000012e7983 */ /* 0x000ea20000300800 */
[----:B---3--:R-:W-:-:S03]  /*146500*/  LOP3.LUT R10, R50, 0xffff, RZ, 0xc0, !PT ;  /* 0x0000ffff320a7812 */ /* 0x008fc600078ec0ff */
[----:B------:R-:W3:Y:S04]  /*146510*/  LDL.LU R24, [R1+0x54d0] ;  /* 0x0054d00001187983 */ /* 0x000ee80000300800 */
[----:B------:R-:W3:Y:S01]  /*146520*/  LDL.LU R50, [R1+0x555c] ;  /* 0x00555c0001327983 */ /* 0x000ee20000300800 */
[----:B------:R-:W-:-:S05]  /*146530*/  PRMT R26, R9, 0x3340, R0 ;  /* 0x00003340091a7816 */ /* 0x000fca0000000000 */
[----:B------:R-:W-:Y:S01]  /*146540*/  STL [R1+0x6724], R26 ;  /* 0x0067241a01007387 */ /* 0x000fe20000100800 */
[--C-:B----4-:R-:W-:Y:S02]  /*146550*/  PRMT R4, R11, 0x4210, R10.reuse ;  /* 0x000042100b047816 */ /* 0x110fe4000000000a */
[----:B0-----:R-:W-:-:S03]  /*146560*/  PRMT R2, R60, 0x5210, R10 ;  /* 0x000052103c027816 */ /* 0x001fc6000000000a */
[----:B------:R0:W-:Y:S01]  /*146570*/  STL [R1+0x6ac], R4 ;  /* 0x0006ac0401007387 */ /* 0x0001e20000100800 */
[----:B------:R-:W-:-:S03]  /*146580*/  LOP3.LUT R9, R12, 0xffff, RZ, 0xc0, !PT ;  /* 0x0000ffff0c097812 */ /* 0x000fc600078ec0ff */
[----:B------:R1:W-:Y:S01]  /*146590*/  STL [R1+0xcc], R2 ;  /* 0x0000cc0201007387 */ /* 0x0003e20000100800 */
[----:B------:R-:W-:Y:S02]  /*1465a0*/  SHF.R.U32.HI R10, RZ, 0x8, R25 ;  /* 0x00000008ff0a7819 */ /* 0x000fe40000011619 */
[--C-:B0-----:R-:W-:Y:S02]  /*1465b0*/  PRMT R4, R23, 0x4210, R9.reuse ;  /* 0x0000421017047816 */ /* 0x101fe40000000009 */
[----:B-1----:R-:W-:Y:S02]  /*1465c0*/  PRMT R2, R21, 0x5210, R9 ;  /* 0x0000521015027816 */ /* 0x002fe40000000009 */
[----:B------:R-:W-:Y:S02]  /*1465d0*/  LOP3.LUT R9, R10, 0xffff, RZ, 0xc0, !PT ;  /* 0x0000ffff0a097812 */ /* 0x000fe400078ec0ff */
[----:B------:R-:W-:Y:S02]  /*1465e0*/  SHF.R.U32.HI R10, RZ, 0x8, R3 ;  /* 0x00000008ff0a7819 */ /* 0x000fe40000011603 */
[----:B------:R-:W-:-:S02]  /*1465f0*/  PRMT R3, R9, 0x3340, R0 ;  /* 0x0000334009037816 */ /* 0x000fc40000000000 */
[----:B------:R-:W-:Y:S01]  /*146600*/  LOP3.LUT R9, R10, 0xffff, RZ, 0xc0, !PT ;  /* 0x0000ffff0a097812 */ /* 0x000fe200078ec0ff */
[----:B------:R-:W-:Y:S04]  /*146610*/  STL [R1+0x760], R4 ;  /* 0x0007600401007387 */ /* 0x000fe80000100800 */
[----:B------:R0:W-:Y:S04]  /*146620*/  STL [R1+0x160], R2 ;  /* 0x0001600201007387 */ /* 0x0001e80000100800 */
[----:B------:R1:W-:Y:S01]  /*146630*/  STL [R1+0x6728], R3 ;  /* 0x0067280301007387 */ /* 0x0003e20000100800 */
[----:B--2---:R-:W-:-:S02]  /*146640*/  LOP3.LUT R10, R5, 0xffff, RZ, 0xc0, !PT ;  /* 0x0000ffff050a7812 */ /* 0x004fc400078ec0ff */
[----:B------:R-:W-:Y:S02]  /*146650*/  PRMT R5, R9, 0x3340, R0 ;  /* 0x0000334009057816 */ /* 0x000fe40000000000 */
[--C-:B0-----:R-:W-:Y:S02]  /*146660*/  PRMT R2, R56, 0x5210, R10.reuse ;  /* 0x0000521038027816 */ /* 0x101fe4000000000a */
[----:B-1----:R-:W-:Y:S01]  /*146670*/  PRMT R3, R41, 0x4210, R10 ;  /* 0x0000421029037816 */ /* 0x002fe2000000000a */
[----:B------:R-:W-:Y:S04]  /*146680*/  STL [R1+0x672c], R5 ;  /* 0x00672c0501007387 */ /* 0x000fe80000100800 */
[----:B------:R-:W2:Y:S04]  /*146690*/  LDL.LU R56, [R1+0x6890] ;  /* 0x0068900001387983 */ /* 0x000ea80000300800 */
[----:B------:R-:W-:Y:S01]  /*1466a0*/  STL [R1+0x764], R3 ;  /* 0x0007640301007387 */ /* 0x000fe20000100800 */
[----:B------:R-:W-:-:S03]  /*1466b0*/  LOP3.LUT R9, R19, 0xffff, RZ, 0xc0, !PT ;  /* 0x0000ffff13097812 */ /* 0x000fc600078ec0ff */
[----:B------:R0:W-:Y:S04]  /*1466c0*/  STL [R1+0x164], R2 ;  /* 0x0001640201007387 */ /* 0x0001e80000100800 */
[----:B------:R-:W4:Y:S04]  /*1466d0*/  LDL.LU R4, [R1+0x5368] ;  /* 0x0053680001047983 */ /* 0x000f280000300800 */
[----:B------:R-:W2:Y:S01]  /*1466e0*/  LDL.LU R60, [R1+0x5338] ;  /* 0x00533800013c7983 */ /* 0x000ea20000300800 */
[----:B0-----:R-:W-:-:S05]  /*1466f0*/  PRMT R2, R14, 0x4210, R9 ;  /* 0x000042100e027816 */ /* 0x001fca0000000009 */
[----:B------:R0:W-:Y:S04]  /*146700*/  STL [R1+0x768], R2 ;  /* 0x0007680201007387 */ /* 0x0001e80000100800 */
[----:B------:R-:W2:Y:S01]  /*146710*/  LDL.LU R25, [R1+0x744] ;  /* 0x0007440001197983 */ /* 0x000ea20000300800 */
[----:B------:R-:W-:Y:S02]  /*146720*/  LOP3.LUT R10, R16, 0xffff, RZ, 0xc0, !PT ;  /* 0x0000ffff100a7812 */ /* 0x000fe400078ec0ff */
[----:B------:R-:W-:Y:S01]  /*146730*/  PRMT R5, R29, 0x5210, R9 ;  /* 0x000052101d057816 */ /* 0x000fe20000000009 */
[----:B------:R-:W2:Y:S04]  /*146740*/  LDL.LU R23, [R1+0xd4] ;  /* 0x0000d40001177983 */ /* 0x000ea80000300800 */
[----:B------:R-:W2:Y:S01]  /*146750*/  LDL.LU R21, [R1+0x748] ;  /* 0x0007480001157983 */ /* 0x000ea20000300800 */
[----:B------:R-:W-:-:S03]  /*146760*/  LOP3.LUT R13, R46, 0xffff, RZ, 0xc0, !PT ;  /* 0x0000ffff2e0d7812 */ /* 0x000fc600078ec0ff */
[----:B------:R-:W2:Y:S01]  /*146770*/  LDL.LU R29, [R1+0x688c] ;  /* 0x00688c00011d7983 */ /* 0x000ea20000300800 */
[----:B---3--:R-:W-:Y:S02]  /*146780*/  LOP3.LUT R11, R24, 0xffff, RZ, 0xc0, !PT ;  /* 0x0000ffff180b7812 */ /* 0x008fe400078ec0ff */
[--C-:B------:R-:W-:Y:S02]  /*146790*/  PRMT R3, R8, 0x4210, R10.reuse ;  /* 0x0000421008037816 */ /* 0x100fe4000000000a */
[----:B------:R-:W-:Y:S02]  /*1467a0*/  LOP3.LUT R12, R50, 0xffff, RZ, 0xc0, !PT ;  /* 0x0000ffff320c7812 */ /* 0x000fe400078ec0ff */
[----:B0-----:R-:W-:Y:S01]  /*1467b0*/  PRMT R2, R7, 0x5210, R10 ;  /* 0x0000521007027816 */ /* 0x001fe2000000000a */
[----:B------:R-:W-:Y:S01]  /*1467c0*/  STL [R1+0x168], R5 ;  /* 0x0001680501007387 */ /* 0x000fe20000100800 */
[----:B------:R-:W-:Y:S02]  /*1467d0*/  PRMT R9, R11, 0x3340, R0 ;  /* 0x000033400b097816 */ /* 0x000fe40000000000 */
[----:B------:R-:W-:Y:S01]  /*1467e0*/  PRMT R10, R13, 0x3340, R12 ;  /* 0x000033400d0a7816 */ /* 0x000fe2000000000c */
[----:B------:R-:W-:Y:S04]  /*1467f0*/  STL [R1+0x740], R3 ;  /* 0x0007400301007387 */ /* 0x000fe80000100800 */
[----:B------:R0:W-:Y:S04]  /*146800*/  STL [R1+0x150], R2 ;  /* 0x0001500201007387 */ /* 0x0001e80000100800 */
[----:B------:R-:W3:Y:S04]  /*146810*/  LDL.LU R41, [R1+0x54ac] ;  /* 0x0054ac0001297983 */ /* 0x000ee80000300800 */
[----:B------:R-:W3:Y:S01]  /*146820*/  LDL.LU R19, [R1+0x54a8] ;  /* 0x0054a80001137983 */ /* 0x000ee20000300800 */
[----:B0-----:R-:W-:-:S05]  /*146830*/  PRMT R2, R10, 0x5410, R9 ;  /* 0x000054100a027816 */ /* 0x001fca0000000009 */
[----:B------:R0:W-:Y:S04]  /*146840*/  STL [R1+0x74c], R2 ;  /* 0x00074c0201007387 */ /* 0x0001e80000100800 */
[----:B------:R-:W3:Y:S04]  /*146850*/  LDL.LU R16, [R1+0x730] ;  /* 0x0007300001107983 */ /* 0x000ee80000300800 */
[----:B------:R-:W3:Y:S04]  /*146860*/  LDL.LU R14, [R1+0x734] ;  /* 0x00073400010e7983 */ /* 0x000ee80000300800 */
[----:B------:R-:W3:Y:S04]  /*146870*/  LDL.LU R46, [R1+0x5438] ;  /* 0x00543800012e7983 */ /* 0x000ee80000300800 */
[----:B------:R-:W3:Y:S04]  /*146880*/  LDL.LU R24, [R1+0x5394] ;  /* 0x0053940001187983 */ /* 0x000ee80000300800 */
[----:B------:R-:W3:Y:S01]  /*146890*/  LDL.LU R50, [R1+0x53f0] ;  /* 0x0053f00001327983 */ /* 0x000ee20000300800 */
        /* <DEDUP_REMOVED lines=9> */
[----:B------:R-:W-:Y:S01]  /*146930*/  STL [R1+0x6734], R7 ;  /* 0x0067340701007387 */ /* 0x000fe20000100800 */
[----:B----4-:R-:W-:Y:S02]  /*146940*/  LOP3.LUT R9, R4, 0xffff, RZ, 0xc0, !PT ;  /* 0x0000ffff04097812 */ /* 0x010fe400078ec0ff */
[----:B--2---:R-:W-:Y:S02]  /*146950*/  LOP3.LUT R10, R60, 0xffff, RZ, 0xc0, !PT ;  /* 0x0000ffff3c0a7812 */ /* 0x004fe400078ec0ff */
[--C-:B0-----:R-:W-:Y:S02]  /*146960*/  PRMT R2, R25, 0x4210, R9.reuse ;  /* 0x0000421019027816 */ /* 0x101fe40000000009 */
[----:B------:R-:W-:-:S03]  /*146970*/  PRMT R4, R23, 0x5210, R9 ;  /* 0x0000521017047816 */ /* 0x000fc60000000009 */
[----:B------:R0:W-:Y:S01]  /*146980*/  STL [R1+0x744], R2 ;  /* 0x0007440201007387 */ /* 0x0001e20000100800 */
[----:B------:R-:W-:Y:S02]  /*146990*/  SHF.R.U32.HI R9, RZ, 0x8, R56 ;  /* 0x00000008ff097819 */ /* 0x000fe40000011638 */
[--C-:B------:R-:W-:Y:S02]  /*1469a0*/  PRMT R3, R21, 0x4210, R10.reuse ;  /* 0x0000421015037816 */ /* 0x100fe4000000000a */
[----:B------:R-:W-:Y:S02]  /*1469b0*/  LOP3.LUT R9, R9, 0xffff, RZ, 0xc0, !PT ;  /* 0x0000ffff09097812 */ /* 0x000fe400078ec0ff */
[----:B0-----:R-:W-:Y:S02]  /*1469c0*/  PRMT R2, R58, 0x5210, R10 ;  /* 0x000052103a027816 */ /* 0x001fe4000000000a */
[----:B------:R-:W-:Y:S01]  /*1469d0*/  SHF.R.U32.HI R10, RZ, 0x8, R29 ;  /* 0x00000008ff0a7819 */ /* 0x000fe2000001161d */
[----:B------:R-:W-:Y:S03]  /*1469e0*/  STL [R1+0x154], R4 ;  /* 0x0001540401007387 */ /* 0x000fe60000100800 */
[----:B------:R-:W-:Y:S01]  /*1469f0*/  LOP3.LUT R10, R10, 0xffff, RZ, 0xc0, !PT ;  /* 0x0000ffff0a0a7812 */ /* 0x000fe200078ec0ff */
[----:B------:R-:W-:Y:S01]  /*146a00*/  STL [R1+0x748], R3 ;  /* 0x0007480301007387 */ /* 0x000fe20000100800 */
[----:B------:R-:W-:-:S02]  /*146a10*/  PRMT R29, R9, 0x3340, R0 ;  /* 0x00003340091d7816 */ /* 0x000fc40000000000 */
[----:B------:R-:W-:Y:S01]  /*146a20*/  PRMT R56, R10, 0x3340, R0 ;  /* 0x000033400a387816 */ /* 0x000fe20000000000 */
[----:B------:R0:W-:Y:S04]  /*146a30*/  STL [R1+0x158], R2 ;  /* 0x0001580201007387 */ /* 0x0001e80000100800 */
[----:B------:R-:W2:Y:S01]  /*146a40*/  LDL.LU R58, [R1+0x5484] ;  /* 0x00548400013a7983 */ /* 0x000ea20000300800 */
[----:B---3--:R-:W-:-:S03]  /*146a50*/  LOP3.LUT R9, R41, 0xffff, RZ, 0xc0, !PT ;  /* 0x0000ffff29097812 */ /* 0x008fc600078ec0ff */
[----:B------:R-:W-:Y:S04]  /*146a60*/  STL [R1+0x6738], R29 ;  /* 0x0067381d01007387 */ /* 0x000fe80000100800 */
[----:B------:R-:W-:Y:S01]  /*146a70*/  STL [R1+0x673c], R56 ;  /* 0x00673c3801007387 */ /* 0x000fe20000100800 */
[----:B------:R-:W-:-:S03]  /*146a80*/  LOP3.LUT R10, R19, 0xffff, RZ, 0xc0, !PT ;  /* 0x0000ffff130a7812 */ /* 0x000fc600078ec0ff */
[----:B0-----:R-:W3:Y:S04]  /*146a90*/  LDL.LU R2, [R1+0x738] ;  /* 0x0007380001027983 */ /* 0x001ee80000300800 */
[----:B------:R-:W4:Y:S01]  /*146aa0*/  LDL.LU R4, [R1+0xe8] ;  /* 0x0000e80001047983 */ /* 0x000f220000300800 */
[----:B------:R-:W-:-:S03]  /*146ab0*/  PRMT R3, R16, 0x4210, R9 ;  /* 0x0000421010037816 */ /* 0x000fc60000000009 */
[----:B------:R-:W4:Y:S01]  /*146ac0*/  LDL.LU R60, [R1+0x567c] ;  /* 0x00567c00013c7983 */ /* 0x000f220000300800 */
[----:B------:R-:W-:Y:S02]  /*146ad0*/  PRMT R6, R39, 0x5210, R9 ;  /* 0x0000521027067816 */ /* 0x000fe40000000009 */
[----:B------:R-:W-:Y:S01]  /*146ae0*/  PRMT R5, R14, 0x4210, R10 ;  /* 0x000042100e057816 */ /* 0x000fe2000000000a */
[----:B------:R-:W4:Y:S01]  /*146af0*/  LDL.LU R25, [R1+0x2050] ;  /* 0x0020500001197983 */ /* 0x000f220000300800 */
[----:B------:R-:W-:-:S03]  /*146b00*/  LOP3.LUT R12, R46, 0xffff, RZ, 0xc0, !PT ;  /* 0x0000ffff2e0c7812 */ /* 0x000fc600078ec0ff */
[----:B------:R0:W-:Y:S01]  /*146b10*/  STL [R1+0x730], R3 ;  /* 0x0007300301007387 */ /* 0x0001e20000100800 */
[----:B------:R-:W-:-:S03]  /*146b20*/  LOP3.LUT R13, R24, 0xffff, RZ, 0xc0, !PT ;  /* 0x0000ffff180d7812 */ /* 0x000fc600078ec0ff */
[----:B------:R-:W4:Y:S01]  /*146b30*/  LDL.LU R39, [R1+0x6888] ;  /* 0x0068880001277983 */ /* 0x000f220000300800 */
[----:B------:R-:W-:Y:S02]  /*146b40*/  LOP3.LUT R11, R50, 0xffff, RZ, 0xc0, !PT ;  /* 0x0000ffff320b7812 */ /* 0x000fe400078ec0ff */
[----:B------:R-:W-:Y:S02]  /*146b50*/  PRMT R9, R13, 0x3340, R0 ;  /* 0x000033400d097816 */ /* 0x000fe40000000000 */
[----:B0-----:R-:W-:Y:S01]  /*146b60*/  PRMT R3, R45, 0x5210, R10 ;  /* 0x000052102d037816 */ /* 0x001fe2000000000a */
[----:B------:R-:W-:Y:S01]  /*146b70*/  STL [R1+0x140], R6 ;  /* 0x0001400601007387 */ /* 0x000fe20000100800 */
[----:B------:R-:W-:-:S03]  /*146b80*/  PRMT R10, R12, 0x3340, R11 ;  /* 0x000033400c0a7816 */ /* 0x000fc6000000000b */
[----:B------:R-:W-:Y:S04]  /*146b90*/  STL [R1+0x734], R5 ;  /* 0x0007340501007387 */ /* 0x000fe80000100800 */
[----:B------:R0:W-:Y:S04]  /*146ba0*/  STL [R1+0x144], R3 ;  /* 0x0001440301007387 */ /* 0x0001e80000100800 */
[----:B------:R-:W4:Y:S04]  /*146bb0*/  LDL.LU R50, [R1+0x5684] ;  /* 0x0056840001327983 */ /* 0x000f280000300800 */
[----:B------:R-:W4:Y:S01]  /*146bc0*/  LDL.LU R23, [R1+0x2034] ;  /* 0x0020340001177983 */ /* 0x000f220000300800 */
[----:B0-----:R-:W-:-:S03]  /*146bd0*/  PRMT R3, R10, 0x5410, R9 ;  /* 0x000054100a037816 */ /* 0x001fc60000000009 */
[----:B------:R-:W4:Y:S04]  /*146be0*/  LDL.LU R21, [R1+0xec] ;  /* 0x0000ec0001157983 */ /* 0x000f280000300800 */
[----:B------:R3:W-:Y:S04]  /*146bf0*/  STL [R1+0x76c], R3 ;  /* 0x00076c0301007387 */ /* 0x0007e80000100800 */
[----:B------:R-:W4:Y:S04]  /*146c00*/  LDL.LU R41, [R1+0x5668] ;  /* 0x0056680001297983 */ /* 0x000f280000300800 */
[----:B------:R-:W4:Y:S04]  /*146c10*/  LDL.LU R19, [R1+0x1fd8] ;  /* 0x001fd80001137983 */ /* 0x000f280000300800 */
[----:B------:R-:W4:Y:S04]  /*146c20*/  LDL.LU R16, [R1+0x201c] ;  /* 0x00201c0001107983 */ /* 0x000f280000300800 */
[----:B------:R-:W4:Y:S01]  /*146c30*/  LDL.LU R14, [R1+0x1ff8] ;  /* 0x001ff800010e7983 */ /* 0x000f220000300800 */
[----:B------:R-:W-:-:S02]  /*146c40*/  SHF.R.U32.HI R10, RZ, 0x8, R12 ;  /* 0x00000008ff0a7819 */ /* 0x000fc4000001160c */
[----:B------:R-:W-:Y:S01]  /*146c50*/  SHF.R.U32.HI R9, RZ, 0x8, R11 ;  /* 0x00000008ff097819 */ /* 0x000fe2000001160b */
[----:B------:R-:W4:Y:S01]  /*146c60*/  LDL.LU R46, [R1+0x55fc] ;  /* 0x0055fc00012e7983 */ /* 0x000f220000300800 */
[----:B------:R-:W-:Y:S02]  /*146c70*/  LOP3.LUT R10, R10, 0xffff, RZ, 0xc0, !PT ;  /* 0x0000ffff0a0a7812 */ /* 0x000fe400078ec0ff */
[----:B------:R-:W-:Y:S01]  /*146c80*/  LOP3.LUT R9, R9, 0xffff, RZ, 0xc0, !PT ;  /* 0x0000ffff09097812 */ /* 0x000fe200078ec0ff */
[----:B------:R-:W4:Y:S03]  /*146c90*/  LDL.LU R24, [R1+0x54fc] ;  /* 0x0054fc0001187983 */ /* 0x000f260000300800 */
[----:B------:R-:W-:Y:S02]  /*146ca0*/  PRMT R45, R10, 0x3340, R9 ;  /* 0x000033400a2d7816 */ /* 0x000fe40000000009 */
[----:B------:R-:W-:-:S02]  /*146cb0*/  SHF.R.U32.HI R13, RZ, 0x8, R13 ;  /* 0x00000008ff0d7819 */ /* 0x000fc4000001160d */
[----:B--2---:R-:W-:Y:S02]  /*146cc0*/  LOP3.LUT R11, R58, 0xffff, RZ, 0xc0, !PT ;  /* 0x0000ffff3a0b7812 */ /* 0x004fe400078ec0ff */
[----:B------:R-:W2:Y:S04]  /*146cd0*/  LDL.LU R58, [R1+0x557c] ;  /* 0x00557c00013a7983 */ /* 0x000ea80000300800 */
[----:B------:R-:W-:Y:S01]  /*146ce0*/  STL [R1+0x6740], R45 ;  /* 0x0067402d01007387 */ /* 0x000fe20000100800 */
[--C-:B---3--:R-:W-:Y:S02]  /*146cf0*/  PRMT R3, R2, 0x4210, R11.reuse ;  /* 0x0000421002037816 */ /* 0x108fe4000000000b */
[----:B----4-:R-:W-:-:S03]  /*146d00*/  PRMT R2, R4, 0x5210, R11 ;  /* 0x0000521004027816 */ /* 0x010fc6000000000b */
[----:B------:R0:W-:Y:S01]  /*146d10*/  STL [R1+0x738], R3 ;  /* 0x0007380301007387 */ /* 0x0001e20000100800 */
[----:B------:R-:W-:-:S03]  /*146d20*/  LOP3.LUT R9, R60, 0xffff, RZ, 0xc0, !PT ;  /* 0x0000ffff3c097812 */ /* 0x000fc600078ec0ff */
[----:B------:R1:W-:Y:S01]  /*146d30*/  STL [R1+0x148], R2 ;  /* 0x0001480201007387 */ /* 0x0003e20000100800 */
[--C-:B0-----:R-:W-:Y:S02]  /*146d40*/  PRMT R3, R25, 0x4210, R9.reuse ;  /* 0x0000421019037816 */ /* 0x101fe40000000009 */
[----:B-1----:R-:W-:Y:S02]  /*146d50*/  PRMT R2, R42, 0x5210, R9 ;  /* 0x000052102a027816 */ /* 0x002fe40000000009 */
[----:B------:R-:W-:Y:S02]  /*146d60*/  LOP3.LUT R9, R13, 0xffff, RZ, 0xc0, !PT ;  /* 0x0000ffff0d097812 */ /* 0x000fe400078ec0ff */
[----:B------:R-:W-:Y:S02]  /*146d70*/  SHF.R.U32.HI R10, RZ, 0x8, R39 ;  /* 0x00000008ff0a7819 */ /* 0x000fe40000011627 */
[--C-:B------:R-:W-:Y:S02]  /*146d80*/  PRMT R42, R9, 0x3340, R0.reuse ;  /* 0x00003340092a7816 */ /* 0x100fe40000000000 */
[----:B------:R-:W-:Y:S01]  /*146d90*/  LOP3.LUT R9, R10, 0xffff, RZ, 0xc0, !PT ;  /* 0x0000ffff0a097812 */ /* 0x000fe200078ec0ff */
[----:B------:R0:W-:Y:S03]  /*146da0*/  STL [R1+0x1e0], R3 ;  /* 0x0001e00301007387 */ /* 0x0001e60000100800 */
[----:B------:R-:W-:Y:S01]  /*146db0*/  PRMT R39, R9, 0x3340, R0 ;  /* 0x0000334009277816 */ /* 0x000fe20000000000 */
[----:B------:R1:W-:Y:S01]  /*146dc0*/  STL [R1+0x130], R2 ;  /* 0x0001300201007387 */ /* 0x0003e20000100800 */
[----:B------:R-:W-:-:S03]  /*146dd0*/  LOP3.LUT R10, R50, 0xffff, RZ, 0xc0, !PT ;  /* 0x0000ffff320a7812 */ /* 0x000fc600078ec0ff */
[----:B------:R-:W-:Y:S01]  /*146de0*/  STL [R1+0x6744], R42 ;  /* 0x0067442a01007387 */ /* 0x000fe20000100800 */
[----:B0-----:R-:W-:-:S03]  /*146df0*/  PRMT R3, R23, 0x4210, R10 ;  /* 0x0000421017037816 */ /* 0x001fc6000000000a */
[----:B------:R-:W3:Y:S01]  /*146e00*/  LDL.LU R50, [R1+0x1ffc] ;  /* 0x001ffc0001327983 */ /* 0x000ee20000300800 */
[----:B-1----:R-:W-:-:S03]  /*146e10*/  PRMT R2, R21, 0x5210, R10 ;  /* 0x0000521015027816 */ /* 0x002fc6000000000a */
[----:B------:R-:W-:Y:S04]  /*146e20*/  STL [R1+0x6748], R39 ;  /* 0x0067482701007387 */ /* 0x000fe80000100800 */
[----:B------:R0:W-:Y:S01]  /*146e30*/  STL [R1+0x1e4], R3 ;  /* 0x0001e40301007387 */ /* 0x0001e20000100800 */
[----:B------:R-:W-:-:S03]  /*146e40*/  LOP3.LUT R9, R41, 0xffff, RZ, 0xc0, !PT ;  /* 0x0000ffff29097812 */ /* 0x000fc600078ec0ff */
[----:B------:R1:W-:Y:S01]  /*146e50*/  STL [R1+0x134], R2 ;  /* 0x0001340201007387 */ /* 0x0003e20000100800 */
[----:B------:R-:W-:Y:S02]  /*146e60*/  LOP3.LUT R10, R19, 0xffff, RZ, 0xc0, !PT ;  /* 0x0000ffff130a7812 */ /* 0x000fe400078ec0ff */
[--C-:B0-----:R-:W-:Y:S02]  /*146e70*/  PRMT R3, R16, 0x4210, R9.reuse ;  /* 0x0000421010037816 */ /* 0x101fe40000000009 */
[----:B-1----:R-:W-:Y:S02]  /*146e80*/  PRMT R2, R44, 0x5210, R9 ;  /* 0x000052102c027816 */ /* 0x002fe40000000009 */
[----:B------:R-:W4:Y:S04]  /*146e90*/  LDL.LU R44, [R1+0x6884] ;  /* 0x00688400012c7983 */ /* 0x000f280000300800 */
[----:B------:R0:W-:Y:S04]  /*146ea0*/  STL [R1+0x1e8], R3 ;  /* 0x0001e80301007387 */ /* 0x0001e80000100800 */
[----:B------:R-:W4:Y:S04]  /*146eb0*/  LDL.LU R41, [R1+0x1ff0] ;  /* 0x001ff00001297983 */ /* 0x000f280000300800 */
[----:B------:R1:W-:Y:S01]  /*146ec0*/  STL [R1+0x138], R2 ;  /* 0x0001380201007387 */ /* 0x0003e20000100800 */
[----:B0-----:R-:W-:-:S03]  /*146ed0*/  PRMT R3, R14, 0x4210, R10 ;  /* 0x000042100e037816 */ /* 0x001fc6000000000a */
[----:B------:R-:W4:Y:S04]  /*146ee0*/  LDL.LU R19, [R1+0x1fbc] ;  /* 0x001fbc0001137983 */ /* 0x000f280000300800 */
[----:B------:R-:W-:Y:S01]  /*146ef0*/  STL [R1+0x1d0], R3 ;  /* 0x0001d00301007387 */ /* 0x000fe20000100800 */
[----:B-1----:R-:W-:-:S03]  /*146f00*/  PRMT R2, R15, 0x5210, R10 ;  /* 0x000052100f027816 */ /* 0x002fc6000000000a */
[----:B------:R-:W4:Y:S04]  /*146f10*/  LDL.LU R15, [R1+0x6880] ;  /* 0x00688000010f7983 */ /* 0x000f280000300800 */
[----:B------:R-:W4:Y:S01]  /*146f20*/  LDL.LU R16, [R1+0x1ff4] ;  /* 0x001ff40001107983 */ /* 0x000f220000300800 */
[----:B------:R-:W-:Y:S02]  /*146f30*/  LOP3.LUT R12, R46, 0xffff, RZ, 0xc0, !PT ;  /* 0x0000ffff2e0c7812 */ /* 0x000fe400078ec0ff */
[----:B------:R-:W-:Y:S01]  /*146f40*/  LOP3.LUT R13, R24, 0xffff, RZ, 0xc0, !PT ;  /* 0x0000ffff180d7812 */ /* 0x000fe200078ec0ff */
[----:B------:R0:W-:Y:S03]  /*146f50*/  STL [R1+0x100], R2 ;  /* 0x0001000201007387 */ /* 0x0001e60000100800 */
[----:B------:R-:W-:-:S02]  /*146f60*/  PRMT R9, R13, 0x3340, R0 ;  /* 0x000033400d097816 */ /* 0x000fc40000000000 */
[----:B------:R-:W-:Y:S02]  /*146f70*/  SHF.R.U32.HI R13, RZ, 0x8, R13 ;  /* 0x00000008ff0d7819 */ /* 0x000fe4000001160d */
[----:B--2---:R-:W-:Y:S02]  /*146f80*/  LOP3.LUT R11, R58, 0xffff, RZ, 0xc0, !PT ;  /* 0x0000ffff3a0b7812 */ /* 0x004fe400078ec0ff */
[----:B------:R-:W2:Y:S02]  /*146f90*/  LDL.LU R58, [R1+0x5384] ;  /* 0x00538400013a7983 */ /* 0x000ea40000300800 */
[----:B------:R-:W-:Y:S02]  /*146fa0*/  PRMT R10, R12, 0x3340, R11 ;  /* 0x000033400c0a7816 */ /* 0x000fe4000000000b */
[----:B------:R-:W2:Y:S02]  /*146fb0*/  LDL.LU R6, [R1+0x7ec] ;  /* 0x0007ec0001067983 */ /* 0x000ea40000300800 */
[----:B0-----:R-:W-:-:S02]  /*146fc0*/  PRMT R2, R10, 0x5410, R9 ;  /* 0x000054100a027816 */ /* 0x001fc40000000009 */
[----:B------:R-:W-:Y:S02]  /*146fd0*/  SHF.R.U32.HI R10, RZ, 0x8, R12 ;  /* 0x00000008ff0a7819 */ /* 0x000fe4000001160c */
[----:B------:R-:W-:Y:S02]  /*146fe0*/  SHF.R.U32.HI R9, RZ, 0x8, R11 ;  /* 0x00000008ff097819 */ /* 0x000fe4000001160b */
[----:B------:R-:W-:Y:S02]  /*146ff0*/  LOP3.LUT R10, R10, 0xffff, RZ, 0xc0, !PT ;  /* 0x0000ffff0a0a7812 */ /* 0x000fe400078ec0ff */
[----:B------:R-:W-:Y:S01]  /*147000*/  LOP3.LUT R9, R9, 0xffff, RZ, 0xc0, !PT ;  /* 0x0000ffff09097812 */ /* 0x000fe200078ec0ff */
[----:B------:R0:W-:Y:S03]  /*147010*/  STL [R1+0x7dc], R2 ;  /* 0x0007dc0201007387 */ /* 0x0001e60000100800 */
[----:B------:R-:W-:Y:S01]  /*147020*/  PRMT R24, R10, 0x3340, R9 ;  /* 0x000033400a187816 */ /* 0x000fe20000000009 */
[----:B0-----:R-:W2:Y:S04]  /*147030*/  LDL.LU R2, [R1+0x5388] ;  /* 0x0053880001027983 */ /* 0x001ea80000300800 */
[----:B------:R-:W2:Y:S04]  /*147040*/  LDL.LU R4, [R1+0x5370] ;  /* 0x0053700001047983 */ /* 0x000ea80000300800 */
[----:B------:R-:W2:Y:S04]  /*147050*/  LDL.LU R60, [R1+0x75c] ;  /* 0x00075c00013c7983 */ /* 0x000ea80000300800 */
[----:B------:R-:W-:Y:S04]  /*147060*/  STL [R1+0x674c], R24 ;  /* 0x00674c1801007387 */ /* 0x000fe80000100800 */
[----:B------:R-:W2:Y:S04]  /*147070*/  LDL.LU R25, [R1+0x71c] ;  /* 0x00071c0001197983 */ /* 0x000ea80000300800 */
[----:B------:R-:W2:Y:S01]  /*147080*/  LDL.LU R23, [R1+0x5614] ;  /* 0x0056140001177983 */ /* 0x000ea20000300800 */
[----:B------:R-:W-:-:S03]  /*147090*/  LOP3.LUT R9, R13, 0xffff, RZ, 0xc0, !PT ;  /* 0x0000ffff0d097812 */ /* 0x000fc600078ec0ff */
[----:B------:R-:W2:Y:S01]  /*1470a0*/  LDL.LU R14, [R1+0x5518] ;  /* 0x00551800010e7983 */ /* 0x000ea20000300800 */
[----:B---3--:R-:W-:-:S03]  /*1470b0*/  LOP3.LUT R10, R50, 0xffff, RZ, 0xc0, !PT ;  /* 0x0000ffff320a7812 */ /* 0x008fc600078ec0ff */
[----:B------:R-:W3:Y:S01]  /*1470c0*/  LDL.LU R50, [R1+0x55ac] ;  /* 0x0055ac0001327983 */ /* 0x000ee20000300800 */
[----:B------:R-:W-:Y:S02]  /*1470d0*/  PRMT R46, R9, 0x3340, R0 ;  /* 0x00003340092e7816 */ /* 0x000fe40000000000 */
[----:B------:R-:W-:-:S03]  /*1470e0*/  PRMT R3, R48, 0x5210, R10 ;  /* 0x0000521030037816 */ /* 0x000fc6000000000a */
[----:B------:R-:W-:Y:S04]  /*1470f0*/  STL [R1+0x6750], R46 ;  /* 0x0067502e01007387 */ /* 0x000fe80000100800 */
[----:B------:R-:W3:Y:S01]  /*147100*/  LDL.LU R48, [R1+0x687c] ;  /* 0x00687c0001307983 */ /* 0x000ee20000300800 */
[----:B----4-:R-:W-:-:S05]  /*147110*/  PRMT R5, R41, 0x4210, R10 ;  /* 0x0000421029057816 */ /* 0x010fca000000000a */
[----:B------:R-:W-:Y:S01]  /*147120*/  STL [R1+0x1d4], R5 ;  /* 0x0001d40501007387 */ /* 0x000fe20000100800 */
[----:B------:R-:W-:-:S03]  /*147130*/  LOP3.LUT R9, R19, 0xffff, RZ, 0xc0, !PT ;  /* 0x0000ffff13097812 */ /* 0x000fc600078ec0ff */
[----:B------:R0:W-:Y:S01]  /*147140*/  STL [R1+0x104], R3 ;  /* 0x0001040301007387 */ /* 0x0001e20000100800 */
[----:B------:R-:W-:-:S03]  /*147150*/  SHF.R.U32.HI R10, RZ, 0x8, R44 ;  /* 0x00000008ff0a7819 */ /* 0x000fc6000001162c */
[----:B------:R-:W4:Y:S01]  /*147160*/  LDL.LU R44, [R1+0x6878] ;  /* 0x00687800012c7983 */ /* 0x000f220000300800 */
[--C-:B0-----:R-:W-:Y:S02]  /*147170*/  PRMT R3, R52, 0x5210, R9.reuse ;  /* 0x0000521034037816 */ /* 0x101fe40000000009 */
[----:B------:R-:W-:-:S05]  /*147180*/  PRMT R5, R16, 0x4210, R9 ;  /* 0x0000421010057816 */ /* 0x000fca0000000009 */
[----:B------:R0:W-:Y:S01]  /*147190*/  STL [R1+0x1d8], R5 ;  /* 0x0001d80501007387 */ /* 0x0001e20000100800 */
[----:B------:R-:W-:-:S03]  /*1471a0*/  LOP3.LUT R9, R10, 0xffff, RZ, 0xc0, !PT ;  /* 0x0000ffff0a097812 */ /* 0x000fc600078ec0ff */
[----:B------:R1:W-:Y:S04]  /*1471b0*/  STL [R1+0x108], R3 ;  /* 0x0001080301007387 */ /* 0x0003e80000100800 */
[----:B------:R-:W4:Y:S01]  /*1471c0*/  LDL.LU R52, [R1+0x54d8] ;  /* 0x0054d80001347983 */ /* 0x000f220000300800 */
[----:B------:R-:W-:Y:S02]  /*1471d0*/  SHF.R.U32.HI R10, RZ, 0x8, R15 ;  /* 0x00000008ff0a7819 */ /* 0x000fe4000001160f */
[----:B------:R-:W-:-:S05]  /*1471e0*/  PRMT R15, R9, 0x3340, R0 ;  /* 0x00003340090f7816 */ /* 0x000fca0000000000 */
[----:B------:R-:W-:Y:S04]  /*1471f0*/  STL [R1+0x6754], R15 ;  /* 0x0067540f01007387 */ /* 0x000fe80000100800 */
[----:B------:R-:W4:Y:S04]  /*147200*/  LDL.LU R21, [R1+0x72c] ;  /* 0x00072c0001157983 */ /* 0x000f280000300800 */
[----:B------:R-:W4:Y:S04]  /*147210*/  LDL.LU R41, [R1+0x5618] ;  /* 0x0056180001297983 */ /* 0x000f280000300800 */
[----:B------:R-:W4:Y:S04]  /*147220*/  LDL.LU R19, [R1+0x5524] ;  /* 0x0055240001137983 */ /* 0x000f280000300800 */
[----:B------:R-:W4:Y:S01]  /*147230*/  LDL.LU R16, [R1+0x55b4] ;  /* 0x0055b40001107983 */ /* 0x000f220000300800 */
[----:B------:R-:W-:-:S02]  /*147240*/  LOP3.LUT R9, R10, 0xffff, RZ, 0xc0, !PT ;  /* 0x0000ffff0a097812 */ /* 0x000fc400078ec0ff */
[----:B--2---:R-:W-:Y:S02]  /*147250*/  LOP3.LUT R10, R58, 0xffff, RZ, 0xc0, !PT ;  /* 0x0000ffff3a0a7812 */ /* 0x004fe400078ec0ff */
[----:B------:R-:W-:Y:S02]  /*147260*/  PRMT R58, R9, 0x3340, R0 ;  /* 0x00003340093a7816 */ /* 0x000fe40000000000 */
[--C-:B0-----:R-:W-:Y:S02]  /*147270*/  PRMT R5, R6, 0x4210, R10.reuse ;  /* 0x0000421006057816 */ /* 0x101fe4000000000a */
[----:B-1----:R-:W-:Y:S01]  /*147280*/  PRMT R3, R32, 0x5210, R10 ;  /* 0x0000521020037816 */ /* 0x002fe2000000000a */
[----:B------:R-:W-:Y:S04]  /*147290*/  STL [R1+0x6758], R58 ;  /* 0x0067583a01007387 */ /* 0x000fe80000100800 */
[----:B------:R-:W2:Y:S04]  /*1472a0*/  LDL.LU R32, [R1+0x6874] ;  /* 0x0068740001207983 */ /* 0x000ea80000300800 */
[----:B------:R-:W-:Y:S01]  /*1472b0*/  STL [R1+0x1c0], R5 ;  /* 0x0001c00501007387 */ /* 0x000fe20000100800 */
[----:B------:R-:W-:-:S03]  /*1472c0*/  LOP3.LUT R9, R2, 0xffff, RZ, 0xc0, !PT ;  /* 0x0000ffff02097812 */ /* 0x000fc600078ec0ff */
[----:B------:R0:W-:Y:S01]  /*1472d0*/  STL [R1+0xf0], R3 ;  /* 0x0000f00301007387 */ /* 0x0001e20000100800 */
[----:B------:R-:W-:Y:S02]  /*1472e0*/  LOP3.LUT R10, R4, 0xffff, RZ, 0xc0, !PT ;  /* 0x0000ffff040a7812 */ /* 0x000fe400078ec0ff */
[--C-:B------:R-:W-:Y:S02]  /*1472f0*/  PRMT R2, R60, 0x4210, R9.reuse ;  /* 0x000042103c027816 */ /* 0x100fe40000000009 */
[----:B------:R-:W-:Y:S02]  /*147300*/  PRMT R4, R20, 0x5210, R9 ;  /* 0x0000521014047816 */ /* 0x000fe40000000009 */
[----:B------:R-:W2:Y:S04]  /*147310*/  LDL.LU R20, [R1+0x6870] ;  /* 0x0068700001147983 */ /* 0x000ea80000300800 */
[----:B------:R1:W-:Y:S01]  /*147320*/  STL [R1+0x1c4], R2 ;  /* 0x0001c40201007387 */ /* 0x0003e20000100800 */
[----:B0-----:R-:W-:-:S02]  /*147330*/  PRMT R3, R25, 0x4210, R10 ;  /* 0x0000421019037816 */ /* 0x001fc4000000000a */
[----:B------:R-:W-:Y:S02]  /*147340*/  LOP3.LUT R12, R23, 0xffff, RZ, 0xc0, !PT ;  /* 0x0000ffff170c7812 */ /* 0x000fe400078ec0ff */
[----:B------:R-:W-:Y:S02]  /*147350*/  LOP3.LUT R13, R14, 0xffff, RZ, 0xc0, !PT ;  /* 0x0000ffff0e0d7812 */ /* 0x000fe400078ec0ff */
[----:B-1----:R-:W-:Y:S02]  /*147360*/  PRMT R2, R34, 0x5210, R10 ;  /* 0x0000521022027816 */ /* 0x002fe4000000000a */
[----:B---3--:R-:W-:Y:S01]  /*147370*/  LOP3.LUT R11, R50, 0xffff, RZ, 0xc0, !PT ;  /* 0x0000ffff320b7812 */ /* 0x008fe200078ec0ff */
[----:B------:R-:W-:Y:S01]  /*147380*/  STL [R1+0xf4], R4 ;  /* 0x0000f40401007387 */ /* 0x000fe20000100800 */
[----:B------:R-:W-:Y:S02]  /*147390*/  PRMT R9, R13, 0x3340, R0 ;  /* 0x000033400d097816 */ /* 0x000fe40000000000 */
[----:B------:R-:W-:Y:S01]  /*1473a0*/  PRMT R10, R12, 0x3340, R11 ;  /* 0x000033400c0a7816 */ /* 0x000fe2000000000b */
[----:B------:R-:W3:Y:S04]  /*1473b0*/  LDL.LU R34, [R1+0x686c] ;  /* 0x00686c0001227983 */ /* 0x000ee80000300800 */
[----:B------:R-:W-:Y:S04]  /*1473c0*/  STL [R1+0x1c8], R3 ;  /* 0x0001c80301007387 */ /* 0x000fe80000100800 */
[----:B------:R0:W-:Y:S01]  /*1473d0*/  STL [R1+0xf8], R2 ;  /* 0x0000f80201007387 */ /* 0x0001e20000100800 */
[----:B------:R-:W-:-:S02]  /*1473e0*/  SHF.R.U32.HI R13, RZ, 0x8, R13 ;  /* 0x00000008ff0d7819 */ /* 0x000fc4000001160d */
[----:B0-----:R-:W-:Y:S02]  /*1473f0*/  PRMT R2, R10, 0x5410, R9 ;  /* 0x000054100a027816 */ /* 0x001fe40000000009 */
[----:B------:R-:W-:Y:S02]  /*147400*/  SHF.R.U32.HI R10, RZ, 0x8, R12 ;  /* 0x00000008ff0a7819 */ /* 0x000fe4000001160c */
[----:B------:R-:W-:Y:S02]  /*147410*/  SHF.R.U32.HI R9, RZ, 0x8, R11 ;  /* 0x00000008ff097819 */ /* 0x000fe4000001160b */
[----:B------:R-:W-:Y:S02]  /*147420*/  LOP3.LUT R10, R10, 0xffff, RZ, 0xc0, !PT ;  /* 0x0000ffff0a0a7812 */ /* 0x000fe400078ec0ff */
[----:B------:R-:W-:-:S04]  /*147430*/  LOP3.LUT R9, R9, 0xffff, RZ, 0xc0, !PT ;  /* 0x0000ffff09097812 */ /* 0x000fc800078ec0ff */
[----:B------:R-:W-:Y:S02]  /*147440*/  PRMT R50, R10, 0x3340, R9 ;  /* 0x000033400a327816 */ /* 0x000fe40000000009 */
[----:B------:R-:W-:Y:S01]  /*147450*/  LOP3.LUT R9, R13, 0xffff, RZ, 0xc0, !PT ;  /* 0x0000ffff0d097812 */ /* 0x000fe200078ec0ff */
[----:B------:R0:W-:Y:S04]  /*147460*/  STL [R1+0x86c], R2 ;  /* 0x00086c0201007387 */ /* 0x0001e80000100800 */
[----:B------:R-:W-:Y:S04]  /*147470*/  STL [R1+0x675c], R50 ;  /* 0x00675c3201007387 */ /* 0x000fe80000100800 */
[----:B------:R-:W3:Y:S01]  /*147480*/  LDL.LU R14, [R1+0x6dc] ;  /* 0x0006dc00010e7983 */ /* 0x000ee20000300800 */
[----:B----4-:R-:W-:-:S02]  /*147490*/  LOP3.LUT R10, R52, 0xffff, RZ, 0xc0, !PT ;  /* 0x0000ffff340a7812 */ /* 0x010fc400078ec0ff */
[----:B------:R-:W-:Y:S02]  /*1474a0*/  PRMT R52, R9, 0x3340, R0 ;  /* 0x0000334009347816 */ /* 0x000fe40000000000 */
[----:B0-----:R-:W-:-:S03]  /*1474b0*/  PRMT R2, R30, 0x5210, R10 ;  /* 0x000052101e027816 */ /* 0x001fc6000000000a */
[----:B------:R-:W-:Y:S04]  /*1474c0*/  STL [R1+0x6760], R52 ;  /* 0x0067603401007387 */ /* 0x000fe80000100800 */
[----:B------:R-:W4:Y:S01]  /*1474d0*/  LDL.LU R30, [R1+0x6868] ;  /* 0x00686800011e7983 */ /* 0x000f220000300800 */
[----:B------:R-:W-:-:S05]  /*1474e0*/  PRMT R3, R21, 0x4210, R10 ;  /* 0x0000421015037816 */ /* 0x000fca000000000a */
[----:B------:R-:W-:Y:S04]  /*1474f0*/  STL [R1+0x1b0], R3 ;  /* 0x0001b00301007387 */ /* 0x000fe80000100800 */
[----:B------:R0:W-:Y:S04]  /*147500*/  STL [R1+0xd0], R2 ;  /* 0x0000d00201007387 */ /* 0x0001e80000100800 */
[----:B------:R-:W3:Y:S01]  /*147510*/  LDL.LU R25, [R1+0x54cc] ;  /* 0x0054cc0001197983 */ /* 0x000ee20000300800 */
[----:B------:R-:W-:Y:S02]  /*147520*/  LOP3.LUT R12, R41, 0xffff, RZ, 0xc0, !PT ;  /* 0x0000ffff290c7812 */ /* 0x000fe400078ec0ff */
[----:B------:R-:W-:-:S02]  /*147530*/  LOP3.LUT R13, R19, 0xffff, RZ, 0xc0, !PT ;  /* 0x0000ffff130d7812 */ /* 0x000fc400078ec0ff */
[----:B------:R-:W-:Y:S02]  /*147540*/  LOP3.LUT R11, R16, 0xffff, RZ, 0xc0, !PT ;  /* 0x0000ffff100b7812 */ /* 0x000fe400078ec0ff */
[----:B------:R-:W-:Y:S02]  /*147550*/  PRMT R9, R13, 0x3340, R0 ;  /* 0x000033400d097816 */ /* 0x000fe40000000000 */
[----:B------:R-:W-:-:S04]  /*147560*/  PRMT R10, R12, 0x3340, R11 ;  /* 0x000033400c0a7816 */ /* 0x000fc8000000000b */
[----:B0-----:R-:W-:-:S05]  /*147570*/  PRMT R2, R10, 0x5410, R9 ;  /* 0x000054100a027816 */ /* 0x001fca0000000009 */
[----:B------:R0:W-:Y:S04]  /*147580*/  STL [R1+0x898], R2 ;  /* 0x0008980201007387 */ /* 0x0001e80000100800 */
[----:B------:R-:W3:Y:S01]  /*147590*/  LDL.LU R23, [R1+0x56c0] ;  /* 0x0056c00001177983 */ /* 0x000ee20000300800 */
[----:B------:R-:W-:Y:S02]  /*1475a0*/  SHF.R.U32.HI R9, RZ, 0x8, R48 ;  /* 0x00000008ff097819 */ /* 0x000fe40000011630 */
[----:B------:R-:W-:Y:S01]  /*1475b0*/  SHF.R.U32.HI R10, RZ, 0x8, R44 ;  /* 0x00000008ff0a7819 */ /* 0x000fe2000001162c */
[----:B------:R-:W3:Y:S01]  /*1475c0*/  LDL.LU R21, [R1+0x678] ;  /* 0x0006780001157983 */ /* 0x000ee20000300800 */
[----:B------:R-:W-:Y:S02]  /*1475d0*/  LOP3.LUT R9, R9, 0xffff, RZ, 0xc0, !PT ;  /* 0x0000ffff09097812 */ /* 0x000fe400078ec0ff */
[----:B------:R-:W-:Y:S01]  /*1475e0*/  LOP3.LUT R10, R10, 0xffff, RZ, 0xc0, !PT ;  /* 0x0000ffff0a0a7812 */ /* 0x000fe200078ec0ff */
[----:B------:R-:W3:Y:S01]  /*1475f0*/  LDL.LU R41, [R1+0x5624] ;  /* 0x0056240001297983 */ /* 0x000ee20000300800 */
[----:B------:R-:W-:-:S02]  /*147600*/  PRMT R48, R9, 0x3340, R0 ;  /* 0x0000334009307816 */ /* 0x000fc40000000000 */
[----:B------:R-:W-:Y:S01]  /*147610*/  PRMT R44, R10, 0x3340, R0 ;  /* 0x000033400a2c7816 */ /* 0x000fe20000000000 */
[----:B------:R-:W3:Y:S01]  /*147620*/  LDL.LU R19, [R1+0x5544] ;  /* 0x0055440001137983 */ /* 0x000ee20000300800 */
[----:B------:R-:W-:Y:S02]  /*147630*/  SHF.R.U32.HI R10, RZ, 0x8, R12 ;  /* 0x00000008ff0a7819 */ /* 0x000fe4000001160c */
[----:B------:R-:W-:Y:S02]  /*147640*/  SHF.R.U32.HI R9, RZ, 0x8, R11 ;  /* 0x00000008ff097819 */ /* 0x000fe4000001160b */
[----:B------:R-:W-:Y:S02]  /*147650*/  LOP3.LUT R10, R10, 0xffff, RZ, 0xc0, !PT ;  /* 0x0000ffff0a0a7812 */ /* 0x000fe400078ec0ff */
[----:B------:R-:W-:Y:S01]  /*147660*/  LOP3.LUT R9, R9, 0xffff, RZ, 0xc0, !PT ;  /* 0x0000ffff09097812 */ /* 0x000fe200078ec0ff */
[----:B------:R-:W-:Y:S04]  /*147670*/  STL [R1+0x6764], R48 ;  /* 0x0067643001007387 */ /* 0x000fe80000100800 */
[----:B------:R-:W-:Y:S01]  /*147680*/  STL [R1+0x6768], R44 ;  /* 0x0067682c01007387 */ /* 0x000fe20000100800 */
[----:B----4-:R-:W-:-:S02]  /*147690*/  LOP3.LUT R11, R30, 0xffff, RZ, 0xc0, !PT ;  /* 0x0000ffff1e0b7812 */ /* 0x010fc400078ec0ff */
[----:B------:R-:W-:Y:S02]  /*1476a0*/  PRMT R30, R10, 0x3340, R9 ;  /* 0x000033400a1e7816 */ /* 0x000fe40000000009 */
[----:B------:R-:W-:Y:S02]  /*1476b0*/  SHF.R.U32.HI R9, RZ, 0x8, R13 ;  /* 0x00000008ff097819 */ /* 0x000fe4000001160d */
[----:B--2---:R-:W-:Y:S02]  /*1476c0*/  SHF.R.U32.HI R10, RZ, 0x8, R32 ;  /* 0x00000008ff0a7819 */ /* 0x004fe40000011620 */
[--C-:B---3--:R-:W-:Y:S02]  /*1476d0*/  PRMT R3, R14, 0x4210, R11.reuse ;  /* 0x000042100e037816 */ /* 0x108fe4000000000b */
[----:B------:R-:W-:Y:S02]  /*1476e0*/  LOP3.LUT R9, R9, 0xffff, RZ, 0xc0, !PT ;  /* 0x0000ffff09097812 */ /* 0x000fe400078ec0ff */
[----:B0-----:R-:W-:-:S02]  /*1476f0*/  PRMT R2, R37, 0x5210, R11 ;  /* 0x0000521025027816 */ /* 0x001fc4000000000b */
[----:B------:R-:W-:Y:S01]  /*147700*/  LOP3.LUT R10, R10, 0xffff, RZ, 0xc0, !PT ;  /* 0x0000ffff0a0a7812 */ /* 0x000fe200078ec0ff */
[----:B------:R-:W-:Y:S01]  /*147710*/  STL [R1+0x676c], R30 ;  /* 0x00676c1e01007387 */ /* 0x000fe20000100800 */
[--C-:B------:R-:W-:Y:S02]  /*147720*/  PRMT R37, R9, 0x3340, R0.reuse ;  /* 0x0000334009257816 */ /* 0x100fe40000000000 */
[----:B------:R-:W-:Y:S01]  /*147730*/  PRMT R32, R10, 0x3340, R0 ;  /* 0x000033400a207816 */ /* 0x000fe20000000000 */
[----:B------:R-:W-:Y:S01]  /*147740*/  STL [R1+0x1b4], R3 ;  /* 0x0001b40301007387 */ /* 0x000fe20000100800 */
[----:B------:R-:W-:-:S03]  /*147750*/  LOP3.LUT R9, R25, 0xffff, RZ, 0xc0, !PT ;  /* 0x0000ffff19097812 */ /* 0x000fc600078ec0ff */
[----:B------:R0:W-:Y:S04]  /*147760*/  STL [R1+0xd4], R2 ;  /* 0x0000d40201007387 */ /* 0x0001e80000100800 */
[----:B------:R-:W2:Y:S04]  /*147770*/  LDL.LU R16, [R1+0x56c4] ;  /* 0x0056c40001107983 */ /* 0x000ea80000300800 */
[----:B------:R-:W3:Y:S01]  /*147780*/  LDL.LU R14, [R1+0x56a0] ;  /* 0x0056a000010e7983 */ /* 0x000ee20000300800 */
[----:B0-----:R-:W-:-:S03]  /*147790*/  PRMT R2, R34, 0x4210, R9 ;  /* 0x0000421022027816 */ /* 0x001fc60000000009 */
[----:B------:R-:W-:Y:S04]  /*1477a0*/  STL [R1+0x6770], R37 ;  /* 0x0067702501007387 */ /* 0x000fe80000100800 */
[----:B------:R-:W-:Y:S04]  /*1477b0*/  STL [R1+0x6774], R32 ;  /* 0x0067742001007387 */ /* 0x000fe80000100800 */
[----:B------:R-:W4:Y:S01]  /*1477c0*/  LDL.LU R34, [R1+0x6864] ;  /* 0x0068640001227983 */ /* 0x000f220000300800 */
[----:B------:R-:W-:Y:S02]  /*1477d0*/  PRMT R4, R59, 0x5210, R9 ;  /* 0x000052103b047816 */ /* 0x000fe40000000009 */
[----:B------:R-:W-:Y:S01]  /*1477e0*/  LOP3.LUT R10, R23, 0xffff, RZ, 0xc0, !PT ;  /* 0x0000ffff170a7812 */ /* 0x000fe200078ec0ff */
[----:B------:R-:W3:Y:S04]  /*1477f0*/  LDL.LU R59, [R1+0x6860] ;  /* 0x00686000013b7983 */ /* 0x000ee80000300800 */
[----:B------:R0:W-:Y:S04]  /*147800*/  STL [R1+0x1b8], R2 ;  /* 0x0001b80201007387 */ /* 0x0001e80000100800 */
[----:B------:R-:W-:Y:S01]  /*147810*/  STL [R1+0xd8], R4 ;  /* 0x0000d80401007387 */ /* 0x000fe20000100800 */
[----:B0-----:R-:W-:-:S03]  /*147820*/  PRMT R2, R17, 0x5210, R10 ;  /* 0x0000521011027816 */ /* 0x001fc6000000000a */
[----:B------:R-:W3:Y:S01]  /*147830*/  LDL.LU R17, [R1+0x685c] ;  /* 0x00685c0001117983 */ /* 0x000ee20000300800 */
[----:B------:R-:W-:Y:S02]  /*147840*/  LOP3.LUT R12, R41, 0xffff, RZ, 0xc0, !PT ;  /* 0x0000ffff290c7812 */ /* 0x000fe400078ec0ff */
[----:B------:R-:W-:Y:S02]  /*147850*/  LOP3.LUT R13, R19, 0xffff, RZ, 0xc0, !PT ;  /* 0x0000ffff130d7812 */ /* 0x000fe400078ec0ff */
[----:B------:R-:W-:Y:S02]  /*147860*/  PRMT R3, R21, 0x4210, R10 ;  /* 0x0000421015037816 */ /* 0x000fe4000000000a */
[----:B------:R-:W-:-:S03]  /*147870*/  PRMT R9, R13, 0x3340, R0 ;  /* 0x000033400d097816 */ /* 0x000fc60000000000 */
[----:B------:R-:W-:Y:S04]  /*147880*/  STL [R1+0xa0], R3 ;  /* 0x0000a00301007387 */ /* 0x000fe80000100800 */
[----:B------:R0:W-:Y:S04]  /*147890*/  STL [R1+0x30], R2 ;  /* 0x0000300201007387 */ /* 0x0001e80000100800 */
[----:B------:R-:W3:Y:S01]  /*1478a0*/  LDL.LU R41, [R1+0x56a8] ;  /* 0x0056a80001297983 */ /* 0x000ee20000300800 */
[----:B----4-:R-:W-:-:S04]  /*1478b0*/  LOP3.LUT R11, R34, 0xffff, RZ, 0xc0, !PT ;  /* 0x0000ffff220b7812 */ /* 0x010fc800078ec0ff */
[----:B------:R-:W-:Y:S02]  /*1478c0*/  PRMT R10, R12, 0x3340, R11 ;  /* 0x000033400c0a7816 */ /* 0x000fe4000000000b */
[----:B------:R-:W-:Y:S02]  /*1478d0*/  SHF.R.U32.HI R12, RZ, 0x8, R12 ;  /* 0x00000008ff0c7819 */ /* 0x000fe4000001160c */
[----:B0-----:R-:W-:Y:S02]  /*1478e0*/  PRMT R2, R10, 0x5410, R9 ;  /* 0x000054100a027816 */ /* 0x001fe40000000009 */
[----:B------:R-:W-:Y:S02]  /*1478f0*/  SHF.R.U32.HI R9, RZ, 0x8, R20 ;  /* 0x00000008ff097819 */ /* 0x000fe40000011614 */
[----:B------:R-:W-:Y:S02]  /*147900*/  SHF.R.U32.HI R10, RZ, 0x8, R11 ;  /* 0x00000008ff0a7819 */ /* 0x000fe4000001160b */
[----:B------:R-:W-:-:S02]  /*147910*/  LOP3.LUT R9, R9, 0xffff, RZ, 0xc0, !PT ;  /* 0x0000ffff09097812 */ /* 0x000fc400078ec0ff */
[----:B------:R-:W-:Y:S02]  /*147920*/  LOP3.LUT R11, R12, 0xffff, RZ, 0xc0, !PT ;  /* 0x0000ffff0c0b7812 */ /* 0x000fe400078ec0ff */
[----:B------:R-:W-:Y:S01]  /*147930*/  LOP3.LUT R10, R10, 0xffff, RZ, 0xc0, !PT ;  /* 0x0000ffff0a0a7812 */ /* 0x000fe200078ec0ff */
[----:B------:R0:W-:Y:S01]  /*147940*/  STL [R1+0x89c], R2 ;  /* 0x00089c0201007387 */ /* 0x0001e20000100800 */
[----:B------:R-:W-:Y:S02]  /*147950*/  PRMT R34, R9, 0x3340, R0 ;  /* 0x0000334009227816 */ /* 0x000fe40000000000 */
[----:B------:R-:W-:Y:S01]  /*147960*/  PRMT R20, R11, 0x3340, R10 ;  /* 0x000033400b147816 */ /* 0x000fe2000000000a */
[----:B------:R-:W4:Y:S01]  /*147970*/  LDL.LU R5, [R1+0x562c] ;  /* 0x00562c0001057983 */ /* 0x000f220000300800 */
[----:B--2---:R-:W-:-:S03]  /*147980*/  LOP3.LUT R9, R16, 0xffff, RZ, 0xc0, !PT ;  /* 0x0000ffff10097812 */ /* 0x004fc600078ec0ff */
[----:B------:R-:W2:Y:S01]  /*147990*/  LDL.LU R19, [R1+0x5548] ;  /* 0x0055480001137983 */ /* 0x000ea20000300800 */
[----:B---3--:R-:W-:-:S03]  /*1479a0*/  PRMT R3, R17, 0x4210, R9 ;  /* 0x0000421011037816 */ /* 0x008fc60000000009 */
[----:B0-----:R-:W3:Y:S04]  /*1479b0*/  LDL.LU R2, [R1+0x55cc] ;  /* 0x0055cc0001027983 */ /* 0x001ee80000300800 */
[----:B------:R-:W-:Y:S04]  /*1479c0*/  STL [R1+0x6778], R34 ;  /* 0x0067782201007387 */ /* 0x000fe80000100800 */
[----:B------:R-:W-:Y:S04]  /*1479d0*/  STL [R1+0x677c], R20 ;  /* 0x00677c1401007387 */ /* 0x000fe80000100800 */
[----:B------:R-:W3:Y:S01]  /*1479e0*/  LDL.LU R17, [R1+0x6858] ;  /* 0x0068580001117983 */ /* 0x000ee20000300800 */
[----:B------:R-:W-:-:S03]  /*1479f0*/  LOP3.LUT R10, R14, 0xffff, RZ, 0xc0, !PT ;  /* 0x0000ffff0e0a7812 */ /* 0x000fc600078ec0ff */
[----:B------:R-:W3:Y:S04]  /*147a00*/  LDL.LU R14, [R1+0x5644] ;  /* 0x00564400010e7983 */ /* 0x000ee80000300800 */
[----:B------:R-:W3:Y:S04]  /*147a10*/  LDL.LU R16, [R1+0x5564] ;  /* 0x0055640001107983 */ /* 0x000ee80000300800 */
[----:B------:R0:W-:Y:S02]  /*147a20*/  STL [R1+0xa4], R3 ;  /* 0x0000a40301007387 */ /* 0x0001e40000100800 */
[----:B0-----:R-:W-:-:S02]  /*147a30*/  PRMT R3, R61, 0x5210, R9 ;  /* 0x000052103d037816 */ /* 0x001fc40000000009 */
[----:B------:R-:W3:Y:S01]  /*147a40*/  LDL.LU R61, [R1+0x6854] ;  /* 0x00685400013d7983 */ /* 0x000ee20000300800 */
[----:B------:R-:W-:-:S03]  /*147a50*/  PRMT R6, R59, 0x4210, R10 ;  /* 0x000042103b067816 */ /* 0x000fc6000000000a */
[----:B------:R-:W3:Y:S04]  /*147a60*/  LDL.LU R59, [R1+0x6850] ;  /* 0x00685000013b7983 */ /* 0x000ee80000300800 */
[----:B------:R0:W-:Y:S04]  /*147a70*/  STL [R1+0x34], R3 ;  /* 0x0000340301007387 */ /* 0x0001e80000100800 */
[----:B------:R-:W3:Y:S01]  /*147a80*/  LDL.LU R4, [R1+0x55e4] ;  /* 0x0055e40001047983 */ /* 0x000ee20000300800 */
[----:B------:R-:W-:Y:S02]  /*147a90*/  SHF.R.U32.HI R9, RZ, 0x8, R13 ;  /* 0x00000008ff097819 */ /* 0x000fe4000001160d */
[----:B0-----:R-:W-:Y:S01]  /*147aa0*/  PRMT R3, R22, 0x5210, R10 ;  /* 0x0000521016037816 */ /* 0x001fe2000000000a */
[----:B------:R-:W-:Y:S04]  /*147ab0*/  STL [R1+0xa8], R6 ;  /* 0x0000a80601007387 */ /* 0x000fe80000100800 */
[----:B------:R-:W3:Y:S04]  /*147ac0*/  LDL.LU R26, [R1+0x5488] ;  /* 0x00548800011a7983 */ /* 0x000ee80000300800 */
[----:B------:R0:W-:Y:S01]  /*147ad0*/  STL [R1+0x38], R3 ;  /* 0x0000380301007387 */ /* 0x0001e20000100800 */
[----:B------:R-:W-:-:S03]  /*147ae0*/  LOP3.LUT R9, R9, 0xffff, RZ, 0xc0, !PT ;  /* 0x0000ffff09097812 */ /* 0x000fc600078ec0ff */
[----:B------:R-:W3:Y:S04]  /*147af0*/  LDL.LU R25, [R1+0x53ec] ;  /* 0x0053ec0001197983 */ /* 0x000ee80000300800 */
[----:B0-----:R-:W3:Y:S04]  /*147b00*/  LDL.LU R3, [R1+0x5434] ;  /* 0x0054340001037983 */ /* 0x001ee80000300800 */
[----:B------:R-:W3:Y:S04]  /*147b10*/  LDL.LU R6, [R1+0x5658] ;  /* 0x0056580001067983 */ /* 0x000ee80000300800 */
[----:B------:R-:W3:Y:S04]  /*147b20*/  LDL.LU R60, [R1+0x556c] ;  /* 0x00556c00013c7983 */ /* 0x000ee80000300800 */
[----:B------:R-:W3:Y:S04]  /*147b30*/  LDL.LU R23, [R1+0x55ec] ;  /* 0x0055ec0001177983 */ /* 0x000ee80000300800 */
[----:B------:R-:W3:Y:S01]  /*147b40*/  LDL.LU R21, [R1+0x5654] ;  /* 0x0056540001157983 */ /* 0x000ee20000300800 */
[----:B----4-:R-:W-:-:S02]  /*147b50*/  LOP3.LUT R7, R5, 0xffff, RZ, 0xc0, !PT ;  /* 0x0000ffff05077812 */ /* 0x010fc400078ec0ff */
[----:B--2---:R-:W-:Y:S02]  /*147b60*/  LOP3.LUT R8, R19, 0xffff, RZ, 0xc0, !PT ;  /* 0x0000ffff13087812 */ /* 0x004fe400078ec0ff */
[----:B---3--:R-:W-:-:S04]  /*147b70*/  SHF.R.U32.HI R10, RZ, 0x8, R17 ;  /* 0x00000008ff0a7819 */ /* 0x008fc80000011611 */
[----:B------:R-:W-:Y:S02]  /*147b80*/  LOP3.LUT R10, R10, 0xffff, RZ, 0xc0, !PT ;  /* 0x0000ffff0a0a7812 */ /* 0x000fe400078ec0ff */
[--C-:B------:R-:W-:Y:S02]  /*147b90*/  PRMT R17, R9, 0x3340, R0.reuse ;  /* 0x0000334009117816 */ /* 0x100fe40000000000 */
[----:B------:R-:W-:Y:S02]  /*147ba0*/  PRMT R22, R10, 0x3340, R0 ;  /* 0x000033400a167816 */ /* 0x000fe40000000000 */
[----:B------:R-:W-:Y:S01]  /*147bb0*/  LOP3.LUT R9, R41, 0xffff, RZ, 0xc0, !PT ;  /* 0x0000ffff29097812 */ /* 0x000fe200078ec0ff */
[----:B------:R-:W-:Y:S01]  /*147bc0*/  STL [R1+0x6780], R17 ;  /* 0x0067801101007387 */ /* 0x000fe20000100800 */
[----:B------:R-:W-:Y:S02]  /*147bd0*/  LOP3.LUT R15, R2, 0xffff, RZ, 0xc0, !PT ;  /* 0x0000ffff020f7812 */ /* 0x000fe400078ec0ff */
[--C-:B------:R-:W-:Y:S01]  /*147be0*/  PRMT R2, R18, 0x5210, R9.reuse ;  /* 0x0000521012027816 */ /* 0x100fe20000000009 */
[----:B------:R-:W-:Y:S04]  /*147bf0*/  STL [R1+0x6784], R22 ;  /* 0x0067841601007387 */ /* 0x000fe80000100800 */
[----:B------:R-:W2:Y:S04]  /*147c00*/  LDL.LU R41, [R1+0x5570] ;  /* 0x0055700001297983 */ /* 0x000ea80000300800 */
[----:B------:R-:W3:Y:S01]  /*147c10*/  LDL.LU R19, [R1+0x55f0] ;  /* 0x0055f00001137983 */ /* 0x000ee20000300800 */
[----:B------:R-:W-:-:S03]  /*147c20*/  PRMT R5, R61, 0x4210, R9 ;  /* 0x000042103d057816 */ /* 0x000fc60000000009 */
[----:B------:R-:W4:Y:S01]  /*147c30*/  LDL.LU R61, [R1+0x684c] ;  /* 0x00684c00013d7983 */ /* 0x000f220000300800 */
[----:B------:R-:W-:-:S03]  /*147c40*/  LOP3.LUT R12, R16, 0xffff, RZ, 0xc0, !PT ;  /* 0x0000ffff100c7812 */ /* 0x000fc600078ec0ff */
[----:B------:R-:W4:Y:S04]  /*147c50*/  LDL.LU R18, [R1+0x6848] ;  /* 0x0068480001127983 */ /* 0x000f280000300800 */
[----:B------:R-:W-:Y:S04]  /*147c60*/  STL [R1+0xac], R5 ;  /* 0x0000ac0501007387 */ /* 0x000fe80000100800 */
[----:B------:R0:W-:Y:S04]  /*147c70*/  STL [R1+0x3c], R2 ;  /* 0x00003c0201007387 */ /* 0x0001e80000100800 */
[----:B0-----:R-:W4:Y:S04]  /*147c80*/  LDL.LU R2, [R1+0x5650] ;  /* 0x0056500001027983 */ /* 0x001f280000300800 */
[----:B------:R-:W4:Y:S01]  /*147c90*/  LDL.LU R16, [R1+0x5568] ;  /* 0x0055680001107983 */ /* 0x000f220000300800 */
[----:B------:R-:W-:-:S02]  /*147ca0*/  PRMT R9, R8, 0x3340, R0 ;  /* 0x0000334008097816 */ /* 0x000fc40000000000 */
[----:B------:R-:W-:Y:S02]  /*147cb0*/  PRMT R10, R7, 0x3340, R15 ;  /* 0x00003340070a7816 */ /* 0x000fe4000000000f */
[----:B------:R-:W-:Y:S02]  /*147cc0*/  LOP3.LUT R14, R14, 0xffff, RZ, 0xc0, !PT ;  /* 0x0000ffff0e0e7812 */ /* 0x000fe400078ec0ff */
[----:B------:R-:W-:Y:S02]  /*147cd0*/  LOP3.LUT R13, R4, 0xffff, RZ, 0xc0, !PT ;  /* 0x0000ffff040d7812 */ /* 0x000fe400078ec0ff */
[----:B------:R-:W-:Y:S01]  /*147ce0*/  PRMT R5, R10, 0x5410, R9 ;  /* 0x000054100a057816 */ /* 0x000fe20000000009 */
[----:B------:R-:W4:Y:S01]  /*147cf0*/  LDL.LU R4, [R1+0x55e8] ;  /* 0x0055e80001047983 */ /* 0x000f220000300800 */
        /* <DEDUP_REMOVED lines=8> */
[----:B------:R-:W-:Y:S01]  /*147d80*/  STL [R1+0x1e44], R5 ;  /* 0x001e440501007387 */ /* 0x000fe20000100800 */
[----:B------:R-:W-:-:S02]  /*147d90*/  LOP3.LUT R24, R6, 0xffff, RZ, 0xc0, !PT ;  /* 0x0000ffff06187812 */ /* 0x000fc400078ec0ff */
[----:B------:R-:W-:Y:S01]  /*147da0*/  LOP3.LUT R20, R60, 0xffff, RZ, 0xc0, !PT ;  /* 0x0000ffff3c147812 */ /* 0x000fe200078ec0ff */
[----:B------:R0:W-:Y:S01]  /*147db0*/  STL [R1+0x1e24], R3 ;  /* 0x001e240301007387 */ /* 0x0001e20000100800 */
[----:B------:R-:W-:Y:S02]  /*147dc0*/  LOP3.LUT R22, R23, 0xffff, RZ, 0xc0, !PT ;  /* 0x0000ffff17167812 */ /* 0x000fe400078ec0ff */
[----:B0-----:R-:W-:Y:S02]  /*147dd0*/  PRMT R3, R10, 0x5410, R9 ;  /* 0x000054100a037816 */ /* 0x001fe40000000009 */
[----:B------:R-:W-:Y:S02]  /*147de0*/  PRMT R9, R20, 0x3340, R0 ;  /* 0x0000334014097816 */ /* 0x000fe40000000000 */
[----:B------:R-:W-:Y:S01]  /*147df0*/  PRMT R10, R24, 0x3340, R22 ;  /* 0x00003340180a7816 */ /* 0x000fe20000000016 */
[----:B------:R2:W-:Y:S01]  /*147e00*/  STL [R1+0x1e28], R3 ;  /* 0x001e280301007387 */ /* 0x0005e20000100800 */
[----:B------:R-:W-:-:S02]  /*147e10*/  LOP3.LUT R5, R21, 0xffff, RZ, 0xc0, !PT ;  /* 0x0000ffff15057812 */ /* 0x000fc400078ec0ff */
[----:B------:R-:W-:Y:S01]  /*147e20*/  PRMT R9, R10, 0x5410, R9 ;  /* 0x000054100a097816 */ /* 0x000fe20000000009 */
[----:B------:R-:W4:Y:S04]  /*147e30*/  LDL.LU R29, [R1+0x2070] ;  /* 0x00207000011d7983 */ /* 0x000f280000300800 */
[----:B------:R-:W4:Y:S04]  /*147e40*/  LDL.LU R60, [R1+0x6bc] ;  /* 0x0006bc00013c7983 */ /* 0x000f280000300800 */
[----:B------:R-:W4:Y:S04]  /*147e50*/  LDL.LU R23, [R1+0x203c] ;  /* 0x00203c0001177983 */ /* 0x000f280000300800 */
[----:B------:R-:W4:Y:S01]  /*147e60*/  LDL.LU R21, [R1+0x67c] ;  /* 0x00067c0001157983 */ /* 0x000f220000300800 */
[----:B------:R-:W-:-:S02]  /*147e70*/  SHF.R.U32.HI R11, RZ, 0x8, R59 ;  /* 0x00000008ff0b7819 */ /* 0x000fc4000001163b */
[----:B--2---:R-:W-:Y:S02]  /*147e80*/  LOP3.LUT R3, R41, 0xffff, RZ, 0xc0, !PT ;  /* 0x0000ffff29037812 */ /* 0x004fe400078ec0ff */
[----:B------:R-:W2:Y:S01]  /*147e90*/  LDL.LU R41, [R1+0x53e8] ;  /* 0x0053e80001297983 */ /* 0x000ea20000300800 */
[----:B---3--:R-:W-:-:S03]  /*147ea0*/  LOP3.LUT R6, R19, 0xffff, RZ, 0xc0, !PT ;  /* 0x0000ffff13067812 */ /* 0x008fc600078ec0ff */
[----:B------:R-:W3:Y:S04]  /*147eb0*/  LDL.LU R19, [R1+0x53e4] ;  /* 0x0053e40001137983 */ /* 0x000ee80000300800 */
[----:B------:R0:W-:Y:S01]  /*147ec0*/  STL [R1+0x1e2c], R9 ;  /* 0x001e2c0901007387 */ /* 0x0001e20000100800 */
[----:B----4-:R-:W-:-:S03]  /*147ed0*/  LOP3.LUT R17, R16, 0xffff, RZ, 0xc0, !PT ;  /* 0x0000ffff10117812 */ /* 0x010fc600078ec0ff */
[----:B------:R-:W4:Y:S04]  /*147ee0*/  LDL.LU R16, [R1+0x668] ;  /* 0x0006680001107983 */ /* 0x000f280000300800 */
[----:B------:R-:W2:Y:S01]  /*147ef0*/  LDL.LU R59, [R1+0x6844] ;  /* 0x00684400013b7983 */ /* 0x000ea20000300800 */
[----:B0-----:R-:W-:Y:S02]  /*147f00*/  PRMT R9, R3, 0x3340, R0 ;  /* 0x0000334003097816 */ /* 0x001fe40000000000 */
[----:B------:R-:W-:Y:S02]  /*147f10*/  PRMT R10, R5, 0x3340, R6 ;  /* 0x00003340050a7816 */ /* 0x000fe40000000006 */
[----:B------:R-:W-:Y:S02]  /*147f20*/  LOP3.LUT R2, R2, 0xffff, RZ, 0xc0, !PT ;  /* 0x0000ffff02027812 */ /* 0x000fe400078ec0ff */
[----:B------:R-:W-:-:S02]  /*147f30*/  PRMT R9, R10, 0x5410, R9 ;  /* 0x000054100a097816 */ /* 0x000fc40000000009 */
[----:B------:R-:W-:-:S03]  /*147f40*/  LOP3.LUT R4, R4, 0xffff, RZ, 0xc0, !PT ;  /* 0x0000ffff04047812 */ /* 0x000fc600078ec0ff */
[----:B------:R0:W-:Y:S01]  /*147f50*/  STL [R1+0x1e40], R9 ;  /* 0x001e400901007387 */ /* 0x0001e20000100800 */
[----:B------:R-:W-:Y:S02]  /*147f60*/  PRMT R10, R2, 0x3340, R4 ;  /* 0x00003340020a7816 */ /* 0x000fe40000000004 */
[----:B------:R-:W-:Y:S02]  /*147f70*/  SHF.R.U32.HI R32, RZ, 0x8, R61 ;  /* 0x00000008ff207819 */ /* 0x000fe4000001163d */
[----:B------:R-:W-:Y:S02]  /*147f80*/  SHF.R.U32.HI R18, RZ, 0x8, R18 ;  /* 0x00000008ff127819 */ /* 0x000fe40000011612 */
[----:B------:R-:W-:Y:S02]  /*147f90*/  LOP3.LUT R11, R11, 0xffff, RZ, 0xc0, !PT ;  /* 0x0000ffff0b0b7812 */ /* 0x000fe400078ec0ff */
[----:B0-----:R-:W-:-:S04]  /*147fa0*/  PRMT R9, R17, 0x3340, R0 ;  /* 0x0000334011097816 */ /* 0x001fc80000000000 */
[----:B------:R-:W-:Y:S02]  /*147fb0*/  PRMT R34, R10, 0x5410, R9 ;  /* 0x000054100a227816 */ /* 0x000fe40000000009 */
[----:B------:R-:W-:Y:S02]  /*147fc0*/  LOP3.LUT R9, R32, 0xffff, RZ, 0xc0, !PT ;  /* 0x0000ffff20097812 */ /* 0x000fe400078ec0ff */
[----:B------:R-:W-:Y:S02]  /*147fd0*/  LOP3.LUT R10, R18, 0xffff, RZ, 0xc0, !PT ;  /* 0x0000ffff120a7812 */ /* 0x000fe400078ec0ff */
[--C-:B------:R-:W-:Y:S02]  /*147fe0*/  PRMT R18, R11, 0x3340, R0.reuse ;  /* 0x000033400b127816 */ /* 0x100fe40000000000 */
[----:B------:R-:W-:Y:S01]  /*147ff0*/  PRMT R61, R9, 0x3340, R0 ;  /* 0x00003340093d7816 */ /* 0x000fe20000000000 */
[----:B------:R-:W-:Y:S04]  /*148000*/  STL [R1+0x1e48], R34 ;  /* 0x001e482201007387 */ /* 0x000fe80000100800 */
[----:B------:R0:W-:Y:S04]  /*148010*/  STL [R1+0x6788], R18 ;  /* 0x0067881201007387 */ /* 0x0001e80000100800 */
[----:B------:R-:W-:Y:S01]  /*148020*/  STL [R1+0x678c], R61 ;  /* 0x00678c3d01007387 */ /* 0x000fe20000100800 */
[----:B--2---:R-:W-:-:S02]  /*148030*/  LOP3.LUT R11, R59, 0xffff, RZ, 0xc0, !PT ;  /* 0x0000ffff3b0b7812 */ /* 0x004fc400078ec0ff */
[----:B------:R-:W-:Y:S02]  /*148040*/  PRMT R59, R10, 0x3340, R0 ;  /* 0x000033400a3b7816 */ /* 0x000fe40000000000 */
[--C-:B------:R-:W-:Y:S02]  /*148050*/  PRMT R9, R60, 0x4210, R11.reuse ;  /* 0x000042103c097816 */ /* 0x100fe4000000000b */
[----:B0-----:R-:W-:Y:S01]  /*148060*/  PRMT R18, R53, 0x5210, R11 ;  /* 0x0000521035127816 */ /* 0x001fe2000000000b */
[----:B------:R-:W-:Y:S01]  /*148070*/  STL [R1+0x6790], R59 ;  /* 0x0067903b01007387 */ /* 0x000fe20000100800 */
[----:B------:R-:W-:-:S03]  /*148080*/  LOP3.LUT R10, R29, 0xffff, RZ, 0xc0, !PT ;  /* 0x0000ffff1d0a7812 */ /* 0x000fc600078ec0ff */
[----:B------:R-:W2:Y:S04]  /*148090*/  LDL.LU R53, [R1+0x6840] ;  /* 0x0068400001357983 */ /* 0x000ea80000300800 */
[----:B------:R-:W-:Y:S04]  /*1480a0*/  STL [R1+0x1a0], R9 ;  /* 0x0001a00901007387 */ /* 0x000fe80000100800 */
[----:B------:R0:W-:Y:S02]  /*1480b0*/  STL [R1+0xb0], R18 ;  /* 0x0000b01201007387 */ /* 0x0001e40000100800 */
[----:B0-----:R-:W-:-:S02]  /*1480c0*/  PRMT R18, R55, 0x5210, R10 ;  /* 0x0000521037127816 */ /* 0x001fc4000000000a */
[----:B------:R-:W2:Y:S01]  /*1480d0*/  LDL.LU R55, [R1+0x683c] ;  /* 0x00683c0001377983 */ /* 0x000ea20000300800 */
[----:B------:R-:W-:Y:S02]  /*1480e0*/  PRMT R11, R21, 0x4210, R10 ;  /* 0x00004210150b7816 */ /* 0x000fe4000000000a */
[----:B------:R-:W-:-:S03]  /*1480f0*/  LOP3.LUT R9, R23, 0xffff, RZ, 0xc0, !PT ;  /* 0x0000ffff17097812 */ /* 0x000fc600078ec0ff */
[----:B------:R3:W-:Y:S01]  /*148100*/  STL [R1+0x1a4], R11 ;  /* 0x0001a40b01007387 */ /* 0x0007e20000100800 */
[----:B----4-:R-:W-:-:S03]  /*148110*/  PRMT R16, R16, 0x4210, R9 ;  /* 0x0000421010107816 */ /* 0x010fc60000000009 */
[----:B------:R-:W-:Y:S01]  /*148120*/  STL [R1+0xb4], R18 ;  /* 0x0000b41201007387 */ /* 0x000fe20000100800 */
[----:B------:R-:W-:-:S03]  /*148130*/  LOP3.LUT R10, R41, 0xffff, RZ, 0xc0, !PT ;  /* 0x0000ffff290a7812 */ /* 0x000fc600078ec0ff */
[----:B------:R-:W4:Y:S01]  /*148140*/  LDL.LU R23, [R1+0x5578] ;  /* 0x0055780001177983 */ /* 0x000f220000300800 */
[----:B------:R-:W-:Y:S02]  /*148150*/  PRMT R9, R51, 0x5210, R9 ;  /* 0x0000521033097816 */ /* 0x000fe40000000009 */
[----:B---3--:R-:W-:Y:S01]  /*148160*/  LOP3.LUT R11, R19, 0xffff, RZ, 0xc0, !PT ;  /* 0x0000ffff130b7812 */ /* 0x008fe200078ec0ff */
[----:B------:R-:W3:Y:S04]  /*148170*/  LDL.LU R21, [R1+0x5574] ;  /* 0x0055740001157983 */ /* 0x000ee80000300800 */
[----:B------:R-:W4:Y:S04]  /*148180*/  LDL.LU R41, [R1+0x654] ;  /* 0x0006540001297983 */ /* 0x000f280000300800 */
[----:B------:R-:W3:Y:S04]  /*148190*/  LDL.LU R19, [R1+0x1dc] ;  /* 0x0001dc0001137983 */ /* 0x000ee80000300800 */
[----:B------:R-:W3:Y:S04]  /*1481a0*/  LDL.LU R51, [R1+0x6838] ;  /* 0x0068380001337983 */ /* 0x000ee80000300800 */
[----:B------:R2:W-:Y:S02]  /*1481b0*/  STL [R1+0x1a8], R16 ;  /* 0x0001a81001007387 */ /* 0x0005e40000100800 */
[----:B--2---:R-:W-:-:S02]  /*1481c0*/  PRMT R16, R55, 0x4210, R10 ;  /* 0x0000421037107816 */ /* 0x004fc4000000000a */
[----:B------:R-:W2:Y:S04]  /*1481d0*/  LDL.LU R55, [R1+0x6834] ;  /* 0x0068340001377983 */ /* 0x000ea80000300800 */
[----:B------:R0:W-:Y:S02]  /*1481e0*/  STL [R1+0xb8], R9 ;  /* 0x0000b80901007387 */ /* 0x0001e40000100800 */
[----:B0-----:R-:W-:Y:S02]  /*1481f0*/  PRMT R9, R54, 0x5210, R10 ;  /* 0x0000521036097816 */ /* 0x001fe4000000000a */
[----:B------:R-:W4:Y:S01]  /*148200*/  LDL.LU R54, [R1+0x6830] ;  /* 0x0068300001367983 */ /* 0x000f220000300800 */
[----:B------:R-:W-:-:S03]  /*148210*/  PRMT R10, R53, 0x4210, R11 ;  /* 0x00004210350a7816 */ /* 0x000fc6000000000b */
[----:B------:R0:W-:Y:S04]  /*148220*/  STL [R1+0x190], R16 ;  /* 0x0001901001007387 */ /* 0x0001e80000100800 */
[----:B------:R-:W3:Y:S04]  /*148230*/  LDL.LU R53, [R1+0x682c] ;  /* 0x00682c0001357983 */ /* 0x000ee80000300800 */
[----:B------:R1:W-:Y:S04]  /*148240*/  STL [R1+0x90], R9 ;  /* 0x0000900901007387 */ /* 0x0003e80000100800 */
[----:B------:R-:W3:Y:S04]  /*148250*/  LDL.LU R60, [R1+0x1bc] ;  /* 0x0001bc00013c7983 */ /* 0x000ee80000300800 */
[----:B------:R1:W-:Y:S04]  /*148260*/  STL [R1+0x194], R10 ;  /* 0x0001940a01007387 */ /* 0x0003e80000100800 */
[----:B0-----:R-:W3:Y:S01]  /*148270*/  LDL.LU R16, [R1+0x644] ;  /* 0x0006440001107983 */ /* 0x001ee20000300800 */
[----:B-1----:R-:W-:-:S02]  /*148280*/  PRMT R9, R57, 0x5210, R11 ;  /* 0x0000521039097816 */ /* 0x002fc4000000000b */
[----:B------:R-:W-:-:S03]  /*148290*/  SHF.R.U32.HI R11, RZ, 0x8, R14 ;  /* 0x00000008ff0b7819 */ /* 0x000fc6000001160e */
[----:B------:R2:W-:Y:S01]  /*1482a0*/  STL [R1+0x94], R9 ;  /* 0x0000940901007387 */ /* 0x0005e20000100800 */
[----:B------:R-:W-:Y:S02]  /*1482b0*/  SHF.R.U32.HI R10, RZ, 0x8, R13 ;  /* 0x00000008ff0a7819 */ /* 0x000fe4000001160d */
[----:B------:R-:W-:Y:S02]  /*1482c0*/  SHF.R.U32.HI R12, RZ, 0x8, R12 ;  /* 0x00000008ff0c7819 */ /* 0x000fe4000001160c */
[----:B------:R-:W-:Y:S02]  /*1482d0*/  LOP3.LUT R11, R11, 0xffff, RZ, 0xc0, !PT ;  /* 0x0000ffff0b0b7812 */ /* 0x000fe400078ec0ff */
[----:B------:R-:W-:Y:S02]  /*1482e0*/  LOP3.LUT R10, R10, 0xffff, RZ, 0xc0, !PT ;  /* 0x0000ffff0a0a7812 */ /* 0x000fe400078ec0ff */
[----:B------:R-:W-:Y:S02]  /*1482f0*/  LOP3.LUT R12, R12, 0xffff, RZ, 0xc0, !PT ;  /* 0x0000ffff0c0c7812 */ /* 0x000fe400078ec0ff */
[----:B--2---:R-:W-:-:S04]  /*148300*/  SHF.R.U32.HI R9, RZ, 0x8, R55 ;  /* 0x00000008ff097819 */ /* 0x004fc80000011637 */
[----:B------:R-:W-:Y:S02]  /*148310*/  LOP3.LUT R9, R9, 0xffff, RZ, 0xc0, !PT ;  /* 0x0000ffff09097812 */ /* 0x000fe400078ec0ff */
[--C-:B------:R-:W-:Y:S02]  /*148320*/  PRMT R55, R12, 0x3340, R0.reuse ;  /* 0x000033400c377816 */ /* 0x100fe40000000000 */
[----:B------:R-:W-:Y:S02]  /*148330*/  PRMT R57, R9, 0x3340, R0 ;  /* 0x0000334009397816 */ /* 0x000fe40000000000 */
[----:B----4-:R-:W-:Y:S02]  /*148340*/  SHF.R.U32.HI R13, RZ, 0x8, R54 ;  /* 0x00000008ff0d7819 */ /* 0x010fe40000011636 */
[----:B------:R-:W-:Y:S02]  /*148350*/  PRMT R54, R11, 0x3340, R10 ;  /* 0x000033400b367816 */ /* 0x000fe4000000000a */
[----:B------:R-:W-:-:S02]  /*148360*/  LOP3.LUT R13, R13, 0xffff, RZ, 0xc0, !PT ;  /* 0x0000ffff0d0d7812 */ /* 0x000fc400078ec0ff */
[----:B---3--:R-:W-:Y:S02]  /*148370*/  LOP3.LUT R9, R53, 0xffff, RZ, 0xc0, !PT ;  /* 0x0000ffff35097812 */ /* 0x008fe400078ec0ff */
[----:B------:R-:W-:Y:S01]  /*148380*/  PRMT R53, R13, 0x3340, R0 ;  /* 0x000033400d357816 */ /* 0x000fe20000000000 */
[----:B------:R-:W-:Y:S01]  /*148390*/  STL [R1+0x6794], R57 ;  /* 0x0067943901007387 */ /* 0x000fe20000100800 */
[--C-:B------:R-:W-:Y:S02]  /*1483a0*/  PRMT R12, R41, 0x4210, R9.reuse ;  /* 0x00004210290c7816 */ /* 0x100fe40000000009 */
[----:B------:R-:W-:Y:S01]  /*1483b0*/  PRMT R9, R19, 0x5210, R9 ;  /* 0x0000521013097816 */ /* 0x000fe20000000009 */
[----:B------:R-:W-:Y:S01]  /*1483c0*/  STL [R1+0x6798], R54 ;  /* 0x0067983601007387 */ /* 0x000fe20000100800 */
[----:B------:R-:W-:-:S03]  /*1483d0*/  LOP3.LUT R10, R23, 0xffff, RZ, 0xc0, !PT ;  /* 0x0000ffff170a7812 */ /* 0x000fc600078ec0ff */
[----:B------:R-:W-:Y:S04]  /*1483e0*/  STL [R1+0x679c], R55 ;  /* 0x00679c3701007387 */ /* 0x000fe80000100800 */
[----:B------:R-:W-:Y:S04]  /*1483f0*/  STL [R1+0x67a0], R53 ;  /* 0x0067a03501007387 */ /* 0x000fe80000100800 */
[----:B------:R-:W2:Y:S01]  /*148400*/  LDL.LU R42, [R1+0x56f0] ;  /* 0x0056f000012a7983 */ /* 0x000ea20000300800 */
[----:B------:R-:W-:-:S03]  /*148410*/  LOP3.LUT R11, R21, 0xffff, RZ, 0xc0, !PT ;  /* 0x0000ffff150b7812 */ /* 0x000fc600078ec0ff */
[----:B------:R0:W-:Y:S04]  /*148420*/  STL [R1+0x198], R12 ;  /* 0x0001980c01007387 */ /* 0x0001e80000100800 */
[----:B------:R-:W3:Y:S04]  /*148430*/  LDL.LU R45, [R1+0x64c] ;  /* 0x00064c00012d7983 */ /* 0x000ee80000300800 */
[----:B------:R1:W-:Y:S04]  /*148440*/  STL [R1+0x98], R9 ;  /* 0x0000980901007387 */ /* 0x0003e80000100800 */
[----:B------:R-:W4:Y:S01]  /*148450*/  LDL.LU R23, [R1+0x238] ;  /* 0x0002380001177983 */ /* 0x000f220000300800 */
[----:B0-----:R-:W-:-:S03]  /*148460*/  PRMT R12, R60, 0x5210, R10 ;  /* 0x000052103c0c7816 */ /* 0x001fc6000000000a */
[----:B------:R-:W4:Y:S01]  /*148470*/  LDL.LU R21, [R1+0x56f4] ;  /* 0x0056f40001157983 */ /* 0x000f220000300800 */
[----:B-1----:R-:W-:-:S03]  /*148480*/  PRMT R9, R51, 0x4210, R10 ;  /* 0x0000421033097816 */ /* 0x002fc6000000000a */
[----:B------:R-:W2:Y:S01]  /*148490*/  LDL.LU R51, [R1+0x6828] ;  /* 0x0068280001337983 */ /* 0x000ea20000300800 */
[----:B------:R-:W-:-:S03]  /*1484a0*/  PRMT R10, R49, 0x5210, R11 ;  /* 0x00005210310a7816 */ /* 0x000fc6000000000b */
[----:B------:R-:W4:Y:S04]  /*1484b0*/  LDL.LU R41, [R1+0x634] ;  /* 0x0006340001297983 */ /* 0x000f280000300800 */
[----:B------:R-:W4:Y:S04]  /*1484c0*/  LDL.LU R19, [R1+0x228] ;  /* 0x0002280001137983 */ /* 0x000f280000300800 */
[----:B------:R0:W-:Y:S04]  /*1484d0*/  STL [R1+0x180], R9 ;  /* 0x0001800901007387 */ /* 0x0001e80000100800 */
[----:B------:R-:W-:Y:S04]  /*1484e0*/  STL [R1+0x80], R12 ;  /* 0x0000800c01007387 */ /* 0x000fe80000100800 */
[----:B------:R-:W3:Y:S01]  /*1484f0*/  LDL.LU R49, [R1+0x6824] ;  /* 0x0068240001317983 */ /* 0x000ee20000300800 */
[----:B0-----:R-:W-:-:S05]  /*148500*/  PRMT R9, R16, 0x4210, R11 ;  /* 0x0000421010097816 */ /* 0x001fca000000000b */
[----:B------:R-:W-:Y:S04]  /*148510*/  STL [R1+0x184], R9 ;  /* 0x0001840901007387 */ /* 0x000fe80000100800 */
[----:B------:R-:W4:Y:S04]  /*148520*/  LDL.LU R16, [R1+0x56dc] ;  /* 0x0056dc0001107983 */ /* 0x000f280000300800 */
[----:B------:R0:W-:Y:S04]  /*148530*/  STL [R1+0x84], R10 ;  /* 0x0000840a01007387 */ /* 0x0001e80000100800 */
[----:B------:R-:W4:Y:S04]  /*148540*/  LDL.LU R56, [R1+0x2094] ;  /* 0x0020940001387983 */ /* 0x000f280000300800 */
[----:B------:R-:W4:Y:S01]  /*148550*/  LDL.LU R29, [R1+0x63c] ;  /* 0x00063c00011d7983 */ /* 0x000f220000300800 */
[----:B------:R-:W-:-:S03]  /*148560*/  SHF.R.U32.HI R11, RZ, 0x8, R26 ;  /* 0x00000008ff0b7819 */ /* 0x000fc6000001161a */
[----:B------:R-:W4:Y:S01]  /*148570*/  LDL.LU R26, [R1+0x630] ;  /* 0x00063000011a7983 */ /* 0x000f220000300800 */
[----:B0-----:R-:W-:Y:S02]  /*148580*/  SHF.R.U32.HI R10, RZ, 0x8, R30 ;  /* 0x00000008ff0a7819 */ /* 0x001fe4000001161e */
[----:B------:R-:W-:Y:S01]  /*148590*/  SHF.R.U32.HI R14, RZ, 0x8, R25 ;  /* 0x00000008ff0e7819 */ /* 0x000fe20000011619 */
[----:B------:R-:W4:Y:S01]  /*1485a0*/  LDL.LU R60, [R1+0x618] ;  /* 0x00061800013c7983 */ /* 0x000f220000300800 */
[----:B------:R-:W-:Y:S02]  /*1485b0*/  LOP3.LUT R11, R11, 0xffff, RZ, 0xc0, !PT ;  /* 0x0000ffff0b0b7812 */ /* 0x000fe400078ec0ff */
[----:B------:R-:W-:Y:S01]  /*1485c0*/  LOP3.LUT R10, R10, 0xffff, RZ, 0xc0, !PT ;  /* 0x0000ffff0a0a7812 */ /* 0x000fe200078ec0ff */
[----:B------:R-:W4:Y:S01]  /*1485d0*/  LDL.LU R25, [R1+0x2540] ;  /* 0x0025400001197983 */ /* 0x000f220000300800 */
[----:B------:R-:W-:-:S04]  /*1485e0*/  LOP3.LUT R14, R14, 0xffff, RZ, 0xc0, !PT ;  /* 0x0000ffff0e0e7812 */ /* 0x000fc800078ec0ff */
[----:B------:R-:W-:Y:S02]  /*1485f0*/  PRMT R14, R14, 0x3340, R0 ;  /* 0x000033400e0e7816 */ /* 0x000fe40000000000 */
[----:B--2---:R-:W-:-:S04]  /*148600*/  SHF.R.U32.HI R9, RZ, 0x8, R51 ;  /* 0x00000008ff097819 */ /* 0x004fc80000011633 */
[----:B------:R-:W-:-:S04]  /*148610*/  LOP3.LUT R9, R9, 0xffff, RZ, 0xc0, !PT ;  /* 0x0000ffff09097812 */ /* 0x000fc800078ec0ff */
[----:B------:R-:W-:Y:S02]  /*148620*/  PRMT R51, R9, 0x3340, R0 ;  /* 0x0000334009337816 */ /* 0x000fe40000000000 */
[----:B------:R-:W-:-:S03]  /*148630*/  LOP3.LUT R9, R42, 0xffff, RZ, 0xc0, !PT ;  /* 0x0000ffff2a097812 */ /* 0x000fc600078ec0ff */
[----:B------:R-:W-:Y:S01]  /*148640*/  STL [R1+0x67a4], R51 ;  /* 0x0067a43301007387 */ /* 0x000fe20000100800 */
[----:B---3--:R-:W-:Y:S02]  /*148650*/  LOP3.LUT R12, R49, 0xffff, RZ, 0xc0, !PT ;  /* 0x0000ffff310c7812 */ /* 0x008fe400078ec0ff */
[----:B------:R-:W-:Y:S02]  /*148660*/  PRMT R49, R11, 0x3340, R10 ;  /* 0x000033400b317816 */ /* 0x000fe4000000000a */
[--C-:B------:R-:W-:Y:S02]  /*148670*/  PRMT R13, R45, 0x4210, R12.reuse ;  /* 0x000042102d0d7816 */ /* 0x100fe4000000000c */
[----:B----4-:R-:W-:Y:S01]  /*148680*/  PRMT R11, R23, 0x5210, R12 ;  /* 0x00005210170b7816 */ /* 0x010fe2000000000c */
[----:B------:R-:W-:Y:S04]  /*148690*/  STL [R1+0x67a8], R49 ;  /* 0x0067a83101007387 */ /* 0x000fe80000100800 */
[----:B------:R-:W-:Y:S04]  /*1486a0*/  STL [R1+0x67ac], R14 ;  /* 0x0067ac0e01007387 */ /* 0x000fe80000100800 */
[----:B------:R-:W-:Y:S04]  /*1486b0*/  STL [R1+0x188], R13 ;  /* 0x0001880d01007387 */ /* 0x000fe80000100800 */
[----:B------:R-:W2:Y:S01]  /*1486c0*/  LDL.LU R23, [R1+0x209c] ;  /* 0x00209c0001177983 */ /* 0x000ea20000300800 */
[----:B------:R-:W-:-:S03]  /*1486d0*/  LOP3.LUT R10, R21, 0xffff, RZ, 0xc0, !PT ;  /* 0x0000ffff150a7812 */ /* 0x000fc600078ec0ff */
[----:B------:R0:W-:Y:S01]  /*1486e0*/  STL [R1+0x88], R11 ;  /* 0x0000880b01007387 */ /* 0x0001e20000100800 */
[----:B------:R-:W-:-:S03]  /*1486f0*/  PRMT R12, R29, 0x4210, R10 ;  /* 0x000042101d0c7816 */ /* 0x000fc6000000000a */
[----:B------:R-:W3:Y:S01]  /*148700*/  LDL.LU R21, [R1+0x207c] ;  /* 0x00207c0001157983 */ /* 0x000ee20000300800 */
[--C-:B0-----:R-:W-:Y:S02]  /*148710*/  PRMT R11, R41, 0x4210, R9.reuse ;  /* 0x00004210290b7816 */ /* 0x101fe40000000009 */
[----:B------:R-:W-:-:S03]  /*148720*/  PRMT R9, R19, 0x5210, R9 ;  /* 0x0000521013097816 */ /* 0x000fc60000000009 */
[----:B------:R-:W-:Y:S01]  /*148730*/  STL [R1+0x170], R11 ;  /* 0x0001700b01007387 */ /* 0x000fe20000100800 */
[----:B------:R-:W-:-:S03]  /*148740*/  PRMT R13, R33, 0x5210, R10 ;  /* 0x00005210210d7816 */ /* 0x000fc6000000000a */
[----:B------:R-:W4:Y:S04]  /*148750*/  LDL.LU R41, [R1+0x5424] ;  /* 0x0054240001297983 */ /* 0x000f280000300800 */
[----:B------:R0:W-:Y:S04]  /*148760*/  STL [R1+0x70], R9 ;  /* 0x0000700901007387 */ /* 0x0001e80000100800 */
[----:B------:R-:W4:Y:S01]  /*148770*/  LDL.LU R19, [R1+0x614] ;  /* 0x0006140001137983 */ /* 0x000f220000300800 */
[----:B0-----:R-:W-:-:S03]  /*148780*/  LOP3.LUT R9, R16, 0xffff, RZ, 0xc0, !PT ;  /* 0x0000ffff10097812 */ /* 0x001fc600078ec0ff */
[----:B------:R-:W4:Y:S04]  /*148790*/  LDL.LU R16, [R1+0x610] ;  /* 0x0006100001107983 */ /* 0x000f280000300800 */
[----:B------:R-:W4:Y:S04]  /*1487a0*/  LDL.LU R33, [R1+0x6820] ;  /* 0x0068200001217983 */ /* 0x000f280000300800 */
[----:B------:R0:W-:Y:S04]  /*1487b0*/  STL [R1+0x174], R12 ;  /* 0x0001740c01007387 */ /* 0x0001e80000100800 */
[----:B------:R-:W-:Y:S01]  /*1487c0*/  STL [R1+0x74], R13 ;  /* 0x0000740d01007387 */ /* 0x000fe20000100800 */
[----:B0-----:R-:W-:-:S03]  /*1487d0*/  PRMT R12, R47, 0x5210, R9 ;  /* 0x000052102f0c7816 */ /* 0x001fc60000000009 */
[----:B------:R-:W2:Y:S01]  /*1487e0*/  LDL.LU R47, [R1+0x681c] ;  /* 0x00681c00012f7983 */ /* 0x000ea20000300800 */
[----:B------:R-:W-:Y:S02]  /*1487f0*/  PRMT R10, R26, 0x4210, R9 ;  /* 0x000042101a0a7816 */ /* 0x000fe40000000009 */
[----:B------:R-:W-:-:S03]  /*148800*/  LOP3.LUT R11, R56, 0xffff, RZ, 0xc0, !PT ;  /* 0x0000ffff380b7812 */ /* 0x000fc600078ec0ff */
[----:B------:R0:W-:Y:S01]  /*148810*/  STL [R1+0x178], R10 ;  /* 0x0001780a01007387 */ /* 0x0001e20000100800 */
[----:B------:R-:W-:-:S03]  /*148820*/  PRMT R9, R38, 0x5210, R11 ;  /* 0x0000521026097816 */ /* 0x000fc6000000000b */
[----:B------:R1:W-:Y:S04]  /*148830*/  STL [R1+0x78], R12 ;  /* 0x0000780c01007387 */ /* 0x0003e80000100800 */
[----:B------:R-:W4:Y:S01]  /*148840*/  LDL.LU R38, [R1+0x6818] ;  /* 0x0068180001267983 */ /* 0x000f220000300800 */
[----:B0-----:R-:W-:Y:S02]  /*148850*/  PRMT R10, R60, 0x4210, R11 ;  /* 0x000042103c0a7816 */ /* 0x001fe4000000000b */
[----:B------:R-:W-:-:S03]  /*148860*/  SHF.R.U32.HI R13, RZ, 0x8, R25 ;  /* 0x00000008ff0d7819 */ /* 0x000fc60000011619 */
[----:B------:R0:W-:Y:S01]  /*148870*/  STL [R1+0x120], R10 ;  /* 0x0001200a01007387 */ /* 0x0001e20000100800 */
[----:B-1----:R-:W-:-:S03]  /*148880*/  SHF.R.U32.HI R12, RZ, 0x8, R20 ;  /* 0x00000008ff0c7819 */ /* 0x002fc60000011614 */
[----:B------:R1:W-:Y:S01]  /*148890*/  STL [R1+0x60], R9 ;  /* 0x0000600901007387 */ /* 0x0003e20000100800 */
[----:B------:R-:W-:Y:S02]  /*1488a0*/  LOP3.LUT R13, R13, 0xffff, RZ, 0xc0, !PT ;  /* 0x0000ffff0d0d7812 */ /* 0x000fe400078ec0ff */
[----:B0-----:R-:W-:Y:S02]  /*1488b0*/  SHF.R.U32.HI R10, RZ, 0x8, R24 ;  /* 0x00000008ff0a7819 */ /* 0x001fe40000011618 */
[----:B-1----:R-:W-:Y:S02]  /*1488c0*/  SHF.R.U32.HI R9, RZ, 0x8, R22 ;  /* 0x00000008ff097819 */ /* 0x002fe40000011616 */
[----:B------:R-:W-:Y:S02]  /*1488d0*/  LOP3.LUT R10, R10, 0xffff, RZ, 0xc0, !PT ;  /* 0x0000ffff0a0a7812 */ /* 0x000fe400078ec0ff */
[----:B------:R-:W-:Y:S02]  /*1488e0*/  LOP3.LUT R9, R9, 0xffff, RZ, 0xc0, !PT ;  /* 0x0000ffff09097812 */ /* 0x000fe400078ec0ff */
[----:B------:R-:W-:-:S02]  /*1488f0*/  LOP3.LUT R12, R12, 0xffff, RZ, 0xc0, !PT ;  /* 0x0000ffff0c0c7812 */ /* 0x000fc400078ec0ff */
[--C-:B------:R-:W-:Y:S02]  /*148900*/  PRMT R13, R13, 0x3340, R0.reuse ;  /* 0x000033400d0d7816 */ /* 0x100fe40000000000 */
[----:B------:R-:W-:-:S03]  /*148910*/  PRMT R12, R12, 0x3340, R0 ;  /* 0x000033400c0c7816 */ /* 0x000fc60000000000 */
[----:B------:R0:W-:Y:S01]  /*148920*/  STL [R1+0x67b0], R13 ;  /* 0x0067b00d01007387 */ /* 0x0001e20000100800 */
[----:B--2---:R-:W-:Y:S02]  /*148930*/  SHF.R.U32.HI R11, RZ, 0x8, R47 ;  /* 0x00000008ff0b7819 */ /* 0x004fe4000001162f */
[----:B------:R-:W-:Y:S02]  /*148940*/  PRMT R47, R10, 0x3340, R9 ;  /* 0x000033400a2f7816 */ /* 0x000fe40000000009 */
[----:B------:R-:W-:Y:S02]  /*148950*/  LOP3.LUT R11, R11, 0xffff, RZ, 0xc0, !PT ;  /* 0x0000ffff0b0b7812 */ /* 0x000fe400078ec0ff */
[----:B------:R-:W-:Y:S01]  /*148960*/  LOP3.LUT R9, R23, 0xffff, RZ, 0xc0, !PT ;  /* 0x0000ffff17097812 */ /* 0x000fe200078ec0ff */
[----:B------:R-:W-:Y:S01]  /*148970*/  STL [R1+0x67b4], R47 ;  /* 0x0067b42f01007387 */ /* 0x000fe20000100800 */
[----:B------:R-:W-:-:S03]  /*148980*/  PRMT R11, R11, 0x3340, R0 ;  /* 0x000033400b0b7816 */ /* 0x000fc60000000000 */
[----:B------:R4:W-:Y:S01]  /*148990*/  STL [R1+0x67b8], R12 ;  /* 0x0067b80c01007387 */ /* 0x0009e20000100800 */
[----:B---3--:R-:W-:Y:S02]  /*1489a0*/  LOP3.LUT R10, R21, 0xffff, RZ, 0xc0, !PT ;  /* 0x0000ffff150a7812 */ /* 0x008fe400078ec0ff */
[--C-:B0-----:R-:W-:Y:S01]  /*1489b0*/  PRMT R13, R35, 0x5210, R9.reuse ;  /* 0x00005210230d7816 */ /* 0x101fe20000000009 */
[----:B------:R0:W-:Y:S04]  /*1489c0*/  STL [R1+0x67bc], R11 ;  /* 0x0067bc0b01007387 */ /* 0x0001e80000100800 */
[----:B------:R-:W2:Y:S01]  /*1489d0*/  LDL.LU R35, [R1+0x6814] ;  /* 0x0068140001237983 */ /* 0x000ea20000300800 */
[----:B----4-:R-:W-:Y:S02]  /*1489e0*/  PRMT R12, R19, 0x4210, R9 ;  /* 0x00004210130c7816 */ /* 0x010fe40000000009 */
[----:B------:R-:W-:-:S03]  /*1489f0*/  PRMT R9, R36, 0x5210, R10 ;  /* 0x0000521024097816 */ /* 0x000fc6000000000a */
[----:B------:R1:W-:Y:S01]  /*148a00*/  STL [R1+0x124], R12 ;  /* 0x0001240c01007387 */ /* 0x0003e20000100800 */
[----:B0-----:R-:W-:-:S03]  /*148a10*/  LOP3.LUT R11, R41, 0xffff, RZ, 0xc0, !PT ;  /* 0x0000ffff290b7812 */ /* 0x001fc600078ec0ff */
[----:B------:R-:W-:Y:S04]  /*148a20*/  STL [R1+0x64], R13 ;  /* 0x0000640d01007387 */ /* 0x000fe80000100800 */
[----:B------:R-:W3:Y:S01]  /*148a30*/  LDL.LU R36, [R1+0x6810] ;  /* 0x0068100001247983 */ /* 0x000ee20000300800 */
[----:B-1----:R-:W-:Y:S02]  /*148a40*/  PRMT R12, R16, 0x4210, R10 ;  /* 0x00004210100c7816 */ /* 0x002fe4000000000a */
[----:B------:R-:W-:-:S03]  /*148a50*/  PRMT R10, R38, 0x4210, R11 ;  /* 0x00004210260a7816 */ /* 0x000fc6000000000b */
[----:B------:R-:W-:Y:S04]  /*148a60*/  STL [R1+0x128], R12 ;  /* 0x0001280c01007387 */ /* 0x000fe80000100800 */
[----:B------:R-:W4:Y:S04]  /*148a70*/  LDL.LU R38, [R1+0x680c] ;  /* 0x00680c0001267983 */ /* 0x000f280000300800 */
[----:B------:R0:W-:Y:S02]  /*148a80*/  STL [R1+0x68], R9 ;  /* 0x0000680901007387 */ /* 0x0001e40000100800 */
[----:B0-----:R-:W-:-:S02]  /*148a90*/  PRMT R9, R43, 0x5210, R11 ;  /* 0x000052102b097816 */ /* 0x001fc4000000000b */
[----:B------:R-:W3:Y:S04]  /*148aa0*/  LDL.LU R43, [R1+0x6808] ;  /* 0x00680800012b7983 */ /* 0x000ee80000300800 */
[----:B------:R2:W-:Y:S01]  /*148ab0*/  STL [R1+0x110], R10 ;  /* 0x0001100a01007387 */ /* 0x0005e20000100800 */
[----:B------:R-:W-:Y:S02]  /*148ac0*/  SHF.R.U32.HI R5, RZ, 0x8, R5 ;  /* 0x00000008ff057819 */ /* 0x000fe40000011605 */
[----:B------:R-:W-:Y:S02]  /*148ad0*/  SHF.R.U32.HI R3, RZ, 0x8, R3 ;  /* 0x00000008ff037819 */ /* 0x000fe40000011603 */
[----:B------:R-:W-:Y:S02]  /*148ae0*/  LOP3.LUT R5, R5, 0xffff, RZ, 0xc0, !PT ;  /* 0x0000ffff05057812 */ /* 0x000fe400078ec0ff */
[----:B------:R-:W-:-:S02]  /*148af0*/  LOP3.LUT R3, R3, 0xffff, RZ, 0xc0, !PT ;  /* 0x0000ffff03037812 */ /* 0x000fc400078ec0ff */
[----:B--2---:R-:W-:Y:S02]  /*148b00*/  SHF.R.U32.HI R10, RZ, 0x8, R35 ;  /* 0x00000008ff0a7819 */ /* 0x004fe40000011623 */
[----:B------:R-:W2:Y:S04]  /*148b10*/  LDL.LU R35, [R1+0x6804] ;  /* 0x0068040001237983 */ /* 0x000ea80000300800 */
[----:B------:R0:W-:Y:S01]  /*148b20*/  STL [R1+0x50], R9 ;  /* 0x0000500901007387 */ /* 0x0001e20000100800 */
[----:B------:R-:W-:Y:S02]  /*148b30*/  LOP3.LUT R10, R10, 0xffff, RZ, 0xc0, !PT ;  /* 0x0000ffff0a0a7812 */ /* 0x000fe400078ec0ff */
[----:B0-----:R-:W-:-:S04]  /*148b40*/  SHF.R.U32.HI R9, RZ, 0x8, R6 ;  /* 0x00000008ff097819 */ /* 0x001fc80000011606 */
[----:B------:R-:W-:Y:S02]  /*148b50*/  LOP3.LUT R9, R9, 0xffff, RZ, 0xc0, !PT ;  /* 0x0000ffff09097812 */ /* 0x000fe400078ec0ff */
[----:B------:R-:W-:-:S05]  /*148b60*/  PRMT R10, R10, 0x3340, R0 ;  /* 0x000033400a0a7816 */ /* 0x000fca0000000000 */
[----:B------:R-:W-:Y:S01]  /*148b70*/  STL [R1+0x67c0], R10 ;  /* 0x0067c00a01007387 */ /* 0x000fe20000100800 */
[----:B---3--:R-:W-:Y:S02]  /*148b80*/  LOP3.LUT R6, R43, 0xffff, RZ, 0xc0, !PT ;  /* 0x0000ffff2b067812 */ /* 0x008fe400078ec0ff */
[----:B------:R-:W-:Y:S02]  /*148b90*/  PRMT R43, R5, 0x3340, R9 ;  /* 0x00003340052b7816 */ /* 0x000fe40000000009 */
[----:B------:R-:W-:-:S03]  /*148ba0*/  PRMT R9, R3, 0x3340, R0 ;  /* 0x0000334003097816 */ /* 0x000fc60000000000 */
[----:B------:R-:W-:Y:S04]  /*148bb0*/  STL [R1+0x67c4], R43 ;  /* 0x0067c42b01007387 */ /* 0x000fe80000100800 */
[----:B------:R0:W-:Y:S02]  /*148bc0*/  STL [R1+0x67c8], R9 ;  /* 0x0067c80901007387 */ /* 0x0001e40000100800 */
[--C-:B0-----:R-:W-:Y:S02]  /*148bd0*/  PRMT R9, R36, 0x4210, R6.reuse ;  /* 0x0000421024097816 */ /* 0x101fe40000000006 */
[----:B------:R-:W3:Y:S04]  /*148be0*/  LDL.LU R36, [R1+0x6800] ;  /* 0x0068000001247983 */ /* 0x000ee80000300800 */
[----:B------:R-:W3:Y:S04]  /*148bf0*/  LDL.LU R5, [R1+0x55c4] ;  /* 0x0055c40001057983 */ /* 0x000ee80000300800 */
[----:B------:R-:W3:Y:S04]  /*148c00*/  LDL.LU R3, [R1+0x55c0] ;  /* 0x0055c00001037983 */ /* 0x000ee80000300800 */
[----:B------:R0:W-:Y:S04]  /*148c10*/  STL [R1+0x114], R9 ;  /* 0x0001140901007387 */ /* 0x0001e80000100800 */
[----:B------:R-:W3:Y:S01]  /*148c20*/  LDL.LU R26, [R1+0x60c] ;  /* 0x00060c00011a7983 */ /* 0x000ee20000300800 */
[----:B0-----:R-:W-:-:S03]  /*148c30*/  PRMT R9, R40, 0x5210, R6 ;  /* 0x0000521028097816 */ /* 0x001fc60000000006 */
[----:B------:R-:W3:Y:S04]  /*148c40*/  LDL.LU R6, [R1+0x5fc] ;  /* 0x0005fc0001067983 */ /* 0x000ee80000300800 */
[----:B------:R-:W3:Y:S01]  /*148c50*/  LDL.LU R60, [R1+0x264] ;  /* 0x00026400013c7983 */ /* 0x000ee20000300800 */
[----:B----4-:R-:W-:Y:S02]  /*148c60*/  SHF.R.U32.HI R11, RZ, 0x8, R38 ;  /* 0x00000008ff0b7819 */ /* 0x010fe40000011626 */
[----:B------:R-:W-:Y:S01]  /*148c70*/  SHF.R.U32.HI R7, RZ, 0x8, R7 ;  /* 0x00000008ff077819 */ /* 0x000fe20000011607 */
[----:B------:R0:W-:Y:S01]  /*148c80*/  STL [R1+0x54], R9 ;  /* 0x0000540901007387 */ /* 0x0001e20000100800 */
[----:B------:R-:W-:Y:S02]  /*148c90*/  LOP3.LUT R11, R11, 0xffff, RZ, 0xc0, !PT ;  /* 0x0000ffff0b0b7812 */ /* 0x000fe400078ec0ff */
[----:B------:R-:W-:Y:S01]  /*148ca0*/  SHF.R.U32.HI R8, RZ, 0x8, R8 ;  /* 0x00000008ff087819 */ /* 0x000fe20000011608 */
[----:B------:R-:W4:Y:S01]  /*148cb0*/  LDL.LU R25, [R1+0x5ec] ;  /* 0x0005ec0001197983 */ /* 0x000f220000300800 */
[----:B------:R-:W-:-:S02]  /*148cc0*/  PRMT R40, R11, 0x3340, R0 ;  /* 0x000033400b287816 */ /* 0x000fc40000000000 */
[----:B0-----:R-:W-:Y:S02]  /*148cd0*/  SHF.R.U32.HI R9, RZ, 0x8, R15 ;  /* 0x00000008ff097819 */ /* 0x001fe4000001160f */
[----:B------:R-:W-:Y:S02]  /*148ce0*/  LOP3.LUT R7, R7, 0xffff, RZ, 0xc0, !PT ;  /* 0x0000ffff07077812 */ /* 0x000fe400078ec0ff */
[----:B------:R-:W-:Y:S01]  /*148cf0*/  LOP3.LUT R9, R9, 0xffff, RZ, 0xc0, !PT ;  /* 0x0000ffff09097812 */ /* 0x000fe200078ec0ff */
[----:B------:R-:W-:Y:S01]  /*148d00*/  STL [R1+0x67cc], R40 ;  /* 0x0067cc2801007387 */ /* 0x000fe20000100800 */
[----:B------:R-:W-:Y:S02]  /*148d10*/  LOP3.LUT R8, R8, 0xffff, RZ, 0xc0, !PT ;  /* 0x0000ffff08087812 */ /* 0x000fe400078ec0ff */
[----:B--2---:R-:W-:-:S04]  /*148d20*/  SHF.R.U32.HI R10, RZ, 0x8, R35 ;  /* 0x00000008ff0a7819 */ /* 0x004fc80000011623 */
[----:B------:R-:W-:-:S04]  /*148d30*/  LOP3.LUT R10, R10, 0xffff, RZ, 0xc0, !PT ;  /* 0x0000ffff0a0a7812 */ /* 0x000fc800078ec0ff */
[----:B------:R-:W-:Y:S02]  /*148d40*/  PRMT R38, R10, 0x3340, R0 ;  /* 0x000033400a267816 */ /* 0x000fe40000000000 */
[----:B------:R-:W-:-:S03]  /*148d50*/  PRMT R35, R7, 0x3340, R9 ;  /* 0x0000334007237816 */ /* 0x000fc60000000009 */
[----:B------:R-:W-:Y:S04]  /*148d60*/  STL [R1+0x67d0], R38 ;  /* 0x0067d02601007387 */ /* 0x000fe80000100800 */
[----:B------:R-:W2:Y:S04]  /*148d70*/  LDL.LU R23, [R1+0x572c] ;  /* 0x00572c0001177983 */ /* 0x000ea80000300800 */
[----:B------:R-:W2:Y:S04]  /*148d80*/  LDL.LU R21, [R1+0x5728] ;  /* 0x0057280001157983 */ /* 0x000ea80000300800 */
[----:B------:R-:W2:Y:S04]  /*148d90*/  LDL.LU R41, [R1+0x5f0] ;  /* 0x0005f00001297983 */ /* 0x000ea80000300800 */
[----:B------:R-:W2:Y:S04]  /*148da0*/  LDL.LU R19, [R1+0x274] ;  /* 0x0002740001137983 */ /* 0x000ea80000300800 */
[----:B------:R-:W2:Y:S04]  /*148db0*/  LDL.LU R16, [R1+0x5dc] ;  /* 0x0005dc0001107983 */ /* 0x000ea80000300800 */
[----:B------:R-:W-:Y:S01]  /*148dc0*/  STL [R1+0x67d4], R35 ;  /* 0x0067d42301007387 */ /* 0x000fe20000100800 */
[----:B---3--:R-:W-:-:S02]  /*148dd0*/  LOP3.LUT R7, R36, 0xffff, RZ, 0xc0, !PT ;  /* 0x0000ffff24077812 */ /* 0x008fc400078ec0ff */
[----:B------:R-:W-:Y:S02]  /*148de0*/  PRMT R36, R8, 0x3340, R0 ;  /* 0x0000334008247816 */ /* 0x000fe40000000000 */
[----:B------:R-:W-:Y:S02]  /*148df0*/  LOP3.LUT R5, R5, 0xffff, RZ, 0xc0, !PT ;  /* 0x0000ffff05057812 */ /* 0x000fe400078ec0ff */
[----:B------:R-:W-:Y:S01]  /*148e00*/  PRMT R8, R31, 0x5210, R7 ;  /* 0x000052101f087816 */ /* 0x000fe20000000007 */
[----:B------:R-:W-:Y:S04]  /*148e10*/  STL [R1+0x67d8], R36 ;  /* 0x0067d82401007387 */ /* 0x000fe80000100800 */
[----:B------:R-:W3:Y:S01]  /*148e20*/  LDL.LU R31, [R1+0x67fc] ;  /* 0x0067fc00011f7983 */ /* 0x000ee20000300800 */
[----:B------:R-:W-:-:S02]  /*148e30*/  LOP3.LUT R3, R3, 0xffff, RZ, 0xc0, !PT ;  /* 0x0000ffff03037812 */ /* 0x000fc400078ec0ff */
[----:B------:R-:W-:-:S05]  /*148e40*/  PRMT R9, R26, 0x4210, R7 ;  /* 0x000042101a097816 */ /* 0x000fca0000000007 */
[----:B------:R-:W-:Y:S01]  /*148e50*/  STL [R1+0x118], R9 ;  /* 0x0001180901007387 */ /* 0x000fe20000100800 */
[----:B------:R-:W-:-:S03]  /*148e60*/  PRMT R6, R6, 0x4210, R5 ;  /* 0x0000421006067816 */ /* 0x000fc60000000005 */
[----:B------:R-:W-:Y:S01]  /*148e70*/  STL [R1+0x58], R8 ;  /* 0x0000580801007387 */ /* 0x000fe20000100800 */
[----:B------:R-:W-:-:S03]  /*148e80*/  PRMT R7, R60, 0x5210, R5 ;  /* 0x000052103c077816 */ /* 0x000fc60000000005 */
[----:B------:R0:W-:Y:S04]  /*148e90*/  STL [R1+0xe0], R6 ;  /* 0x0000e00601007387 */ /* 0x0001e80000100800 */
[----:B------:R-:W-:Y:S01]  /*148ea0*/  STL [R1+0x40], R7 ;  /* 0x0000400701007387 */ /* 0x000fe20000100800 */
[----:B0-----:R-:W-:-:S03]  /*148eb0*/  PRMT R6, R27, 0x5210, R3 ;  /* 0x000052101b067816 */ /* 0x001fc60000000003 */
[----:B------:R-:W2:Y:S01]  /*148ec0*/  LDL.LU R27, [R1+0x67f8] ;  /* 0x0067f800011b7983 */ /* 0x000ea20000300800 */
[----:B----4-:R-:W-:Y:S02]  /*148ed0*/  PRMT R5, R25, 0x4210, R3 ;  /* 0x0000421019057816 */ /* 0x010fe40000000003 */
[----:B------:R-:W-:-:S03]  /*148ee0*/  SHF.R.U32.HI R2, RZ, 0x8, R2 ;  /* 0x00000008ff027819 */ /* 0x000fc60000011602 */
[----:B------:R0:W-:Y:S01]  /*148ef0*/  STL [R1+0xe4], R5 ;  /* 0x0000e40501007387 */ /* 0x0001e20000100800 */
[----:B------:R-:W-:Y:S02]  /*148f00*/  SHF.R.U32.HI R4, RZ, 0x8, R4 ;  /* 0x00000008ff047819 */ /* 0x000fe40000011604 */
[----:B------:R-:W-:Y:S02]  /*148f10*/  LOP3.LUT R2, R2, 0xffff, RZ, 0xc0, !PT ;  /* 0x0000ffff02027812 */ /* 0x000fe400078ec0ff */
[----:B------:R-:W-:Y:S02]  /*148f20*/  LOP3.LUT R4, R4, 0xffff, RZ, 0xc0, !PT ;  /* 0x0000ffff04047812 */ /* 0x000fe400078ec0ff */
[----:B0-----:R-:W-:-:S04]  /*148f30*/  SHF.R.U32.HI R5, RZ, 0x8, R33 ;  /* 0x00000008ff057819 */ /* 0x001fc80000011621 */
[----:B------:R-:W-:-:S04]  /*148f40*/  LOP3.LUT R5, R5, 0xffff, RZ, 0xc0, !PT ;  /* 0x0000ffff05057812 */ /* 0x000fc800078ec0ff */
[----:B------:R-:W-:Y:S01]  /*148f50*/  PRMT R33, R5, 0x3340, R0 ;  /* 0x0000334005217816 */ /* 0x000fe20000000000 */
[----:B------:R-:W-:Y:S04]  /*148f60*/  STL [R1+0x44], R6 ;  /* 0x0000440601007387 */ /* 0x000fe80000100800 */
[----:B------:R-:W-:Y:S01]  /*148f70*/  STL [R1+0x67dc], R33 ;  /* 0x0067dc2101007387 */ /* 0x000fe20000100800 */
[----:B---3--:R-:W-:-:S04]  /*148f80*/  SHF.R.U32.HI R3, RZ, 0x8, R31 ;  /* 0x00000008ff037819 */ /* 0x008fc8000001161f */
[----:B------:R-:W-:-:S04]  /*148f90*/  LOP3.LUT R3, R3, 0xffff, RZ, 0xc0, !PT ;  /* 0x0000ffff03037812 */ /* 0x000fc800078ec0ff */
[----:B------:R-:W-:-:S05]  /*148fa0*/  PRMT R31, R3, 0x3340, R0 ;  /* 0x00003340031f7816 */ /* 0x000fca0000000000 */
[----:B------:R-:W-:Y:S01]  /*148fb0*/  STL [R1+0x67e0], R31 ;  /* 0x0067e01f01007387 */ /* 0x000fe20000100800 */
[----:B--2---:R-:W-:Y:S02]  /*148fc0*/  LOP3.LUT R3, R27, 0xffff, RZ, 0xc0, !PT ;  /* 0x0000ffff1b037812 */ /* 0x004fe400078ec0ff */
[----:B------:R-:W-:Y:S02]  /*148fd0*/  PRMT R27, R2, 0x3340, R4 ;  /* 0x00003340021b7816 */ /* 0x000fe40000000004 */
[----:B------:R-:W-:Y:S02]  /*148fe0*/  LOP3.LUT R2, R23, 0xffff, RZ, 0xc0, !PT ;  /* 0x0000ffff17027812 */ /* 0x000fe400078ec0ff */
[--C-:B------:R-:W-:Y:S02]  /*148ff0*/  PRMT R5, R41, 0x4210, R3.reuse ;  /* 0x0000421029057816 */ /* 0x100fe40000000003 */
[----:B------:R-:W-:Y:S01]  /*149000*/  PRMT R4, R19, 0x5210, R3 ;  /* 0x0000521013047816 */ /* 0x000fe20000000003 */
[----:B------:R-:W-:Y:S01]  /*149010*/  STL [R1+0x67e4], R27 ;  /* 0x0067e41b01007387 */ /* 0x000fe20000100800 */
[----:B------:R-:W-:-:S02]  /*149020*/  PRMT R3, R16, 0x4210, R2 ;  /* 0x0000421010037816 */ /* 0x000fc40000000002 */
[----:B------:R-:W-:Y:S01]  /*149030*/  PRMT R2, R28, 0x5210, R2 ;  /* 0x000052101c027816 */ /* 0x000fe20000000002 */
[----:B------:R0:W-:Y:S04]  /*149040*/  STL [R1+0xe8], R5 ;  /* 0x0000e80501007387 */ /* 0x0001e80000100800 */
[----:B------:R-:W-:Y:S04]  /*149050*/  STL [R1+0x48], R4 ;  /* 0x0000480401007387 */ /* 0x000fe80000100800 */
[----:B------:R-:W2:Y:S04]  /*149060*/  LDL.LU R28, [R1+0x67f4] ;  /* 0x0067f400011c7983 */ /* 0x000ea80000300800 */
[----:B------:R1:W-:Y:S04]  /*149070*/  STL [R1+0x20], R3 ;  /* 0x0000200301007387 */ /* 0x0003e80000100800 */
[----:B------:R-:W3:Y:S04]  /*149080*/  LDL.LU R22, [R1+0x5d8] ;  /* 0x0005d80001167983 */ /* 0x000ee80000300800 */
[----:B------:R-:W4:Y:S04]  /*149090*/  LDL.LU R20, [R1+0x27c] ;  /* 0x00027c0001147983 */ /* 0x000f280000300800 */
        /* <DEDUP_REMOVED lines=21> */
[----:B-1----:R-:W2:Y:S04]  /*1491f0*/  LDL.LU R3, [R1+0x364] ;  /* 0x0003640001037983 */ /* 0x002ea80000300800 */
[----:B------:R-:W2:Y:S04]  /*149200*/  LDL.LU R26, [R1+0x5a4] ;  /* 0x0005a400011a7983 */ /* 0x000ea80000300800 */
[----:B------:R-:W2:Y:S04]  /*149210*/  LDL.LU R6, [R1+0x360] ;  /* 0x0003600001067983 */ /* 0x000ea80000300800 */
[----:B------:R-:W2:Y:S01]  /*149220*/  LDL.LU R2, [R1+0x59c] ;  /* 0x00059c0001027983 */ /* 0x000ea20000300800 */
[----:B------:R-:W-:-:S03]  /*149230*/  LOP3.LUT R9, R21, 0xffff, RZ, 0xc0, !PT ;  /* 0x0000ffff15097812 */ /* 0x000fc600078ec0ff */
[----:B------:R-:W2:Y:S04]  /*149240*/  LDL.LU R4, [R1+0x35c] ;  /* 0x00035c0001047983 */ /* 0x000ea80000300800 */
[----:B------:R-:W2:Y:S04]  /*149250*/  LDL.LU R60, [R1+0x594] ;  /* 0x00059400013c7983 */ /* 0x000ea80000300800 */
[----:B------:R-:W2:Y:S04]  /*149260*/  LDL.LU R25, [R1+0x358] ;  /* 0x0003580001197983 */ /* 0x000ea80000300800 */
[----:B------:R-:W2:Y:S04]  /*149270*/  LDL.LU R23, [R1+0x590] ;  /* 0x0005900001177983 */ /* 0x000ea80000300800 */
[----:B------:R-:W2:Y:S04]  /*149280*/  LDL.LU R21, [R1+0x354] ;  /* 0x0003540001157983 */ /* 0x000ea80000300800 */
[----:B------:R-:W2:Y:S01]  /*149290*/  LDL.LU R41, [R1+0x58c] ;  /* 0x00058c0001297983 */ /* 0x000ea20000300800 */
[----:B------:R-:W-:-:S03]  /*1492a0*/  SHF.R.U32.HI R12, RZ, 0x8, R17 ;  /* 0x00000008ff0c7819 */ /* 0x000fc60000011611 */
[----:B------:R-:W2:Y:S01]  /*1492b0*/  LDL.LU R19, [R1+0x350] ;  /* 0x0003500001137983 */ /* 0x000ea20000300800 */
[----:B------:R-:W-:-:S03]  /*1492c0*/  LOP3.LUT R12, R12, 0xffff, RZ, 0xc0, !PT ;  /* 0x0000ffff0c0c7812 */ /* 0x000fc600078ec0ff */
[----:B------:R-:W2:Y:S01]  /*1492d0*/  LDL.LU R16, [R1+0x584] ;  /* 0x0005840001107983 */ /* 0x000ea20000300800 */
[--C-:B---3--:R-:W-:Y:S02]  /*1492e0*/  PRMT R10, R22, 0x4210, R9.reuse ;  /* 0x00004210160a7816 */ /* 0x108fe40000000009 */
[----:B----4-:R-:W-:-:S03]  /*1492f0*/  PRMT R9, R20, 0x5210, R9 ;  /* 0x0000521014097816 */ /* 0x010fc60000000009 */
[----:B------:R0:W-:Y:S01]  /*149300*/  STL [R1+0x24], R10 ;  /* 0x0000240a01007387 */ /* 0x0001e20000100800 */
[----:B--2---:R-:W-:-:S03]  /*149310*/  SHF.R.U32.HI R11, RZ, 0x8, R34 ;  /* 0x00000008ff0b7819 */ /* 0x004fc60000011622 */
[----:B------:R1:W-:Y:S01]  /*149320*/  STL [R1+0x14], R9 ;  /* 0x0000140901007387 */ /* 0x0003e20000100800 */
[----:B------:R-:W-:Y:S02]  /*149330*/  LOP3.LUT R11, R11, 0xffff, RZ, 0xc0, !PT ;  /* 0x0000ffff0b0b7812 */ /* 0x000fe400078ec0ff */
[----:B0-----:R-:W-:Y:S02]  /*149340*/  SHF.R.U32.HI R10, RZ, 0x8, R32 ;  /* 0x00000008ff0a7819 */ /* 0x001fe40000011620 */
[----:B------:R-:W-:Y:S02]  /*149350*/  PRMT R11, R11, 0x3340, R0 ;  /* 0x000033400b0b7816 */ /* 0x000fe40000000000 */
[----:B-1----:R-:W-:Y:S02]  /*149360*/  SHF.R.U32.HI R9, RZ, 0x8, R28 ;  /* 0x00000008ff097819 */ /* 0x002fe4000001161c */
[----:B------:R-:W-:Y:S02]  /*149370*/  PRMT R28, R12, 0x3340, R0 ;  /* 0x000033400c1c7816 */ /* 0x000fe40000000000 */
[----:B------:R-:W-:-:S02]  /*149380*/  LOP3.LUT R10, R10, 0xffff, RZ, 0xc0, !PT ;  /* 0x0000ffff0a0a7812 */ /* 0x000fc400078ec0ff */
[----:B------:R-:W-:Y:S01]  /*149390*/  LOP3.LUT R9, R9, 0xffff, RZ, 0xc0, !PT ;  /* 0x0000ffff09097812 */ /* 0x000fe200078ec0ff */
[----:B------:R-:W-:Y:S01]  /*1493a0*/  STL [R1+0x67e8], R28 ;  /* 0x0067e81c01007387 */ /* 0x000fe20000100800 */
[--C-:B------:R-:W-:Y:S02]  /*1493b0*/  PRMT R10, R10, 0x3340, R0.reuse ;  /* 0x000033400a0a7816 */ /* 0x100fe40000000000 */
[----:B------:R-:W-:Y:S01]  /*1493c0*/  PRMT R9, R9, 0x3340, R0 ;  /* 0x0000334009097816 */ /* 0x000fe20000000000 */
[----:B------:R-:W-:Y:S04]  /*1493d0*/  STL [R1+0x1bc], R11 ;  /* 0x0001bc0b01007387 */ /* 0x000fe80000100800 */
[----:B------:R0:W-:Y:S04]  /*1493e0*/  STL [R1+0x67ec], R0 ;  /* 0x0067ec0001007387 */ /* 0x0001e80000100800 */
[----:B------:R1:W-:Y:S01]  /*1493f0*/  STL [R1+0x1ac], R10 ;  /* 0x0001ac0a01007387 */ /* 0x0003e20000100800 */
[----:B0-----:R-:W-:-:S03]  /*149400*/  PRMT R0, R30, 0x5410, R37 ;  /* 0x000054101e007816 */ /* 0x001fc60000000025 */
[----:B------:R0:W-:Y:S01]  /*149410*/  STL [R1+0x1dc], R9 ;  /* 0x0001dc0901007387 */ /* 0x0001e20000100800 */
[----:B-1----:R-:W-:-:S03]  /*149420*/  PRMT R10, R48, 0x5410, R44 ;  /* 0x00005410300a7816 */ /* 0x002fc6000000002c */
[----:B------:R1:W-:Y:S01]  /*149430*/  STL [R1+0x388], R0 ;  /* 0x0003880001007387 */ /* 0x0003e20000100800 */
[----:B0-----:R-:W-:-:S03]  /*149440*/  PRMT R9, R50, 0x5410, R52 ;  /* 0x0000541032097816 */ /* 0x001fc60000000034 */
[----:B------:R0:W-:Y:S01]  /*149450*/  STL [R1+0x384], R10 ;  /* 0x0003840a01007387 */ /* 0x0001e20000100800 */
[----:B-1----:R-:W-:-:S03]  /*149460*/  PRMT R0, R15, 0x5410, R58 ;  /* 0x000054100f007816 */ /* 0x002fc6000000003a */
[----:B------:R1:W-:Y:S04]  /*149470*/  STL [R1+0x380], R9 ;  /* 0x0003800901007387 */ /* 0x0003e80000100800 */
[----:B------:R2:W-:Y:S01]  /*149480*/  STL [R1+0x37c], R0 ;  /* 0x00037c0001007387 */ /* 0x0005e20000100800 */
[----:B0-----:R-:W-:Y:S02]  /*149490*/  PRMT R10, R24, 0x5410, R46 ;  /* 0x00005410180a7816 */ /* 0x001fe4000000002e */
[----:B-1----:R-:W-:-:S03]  /*1494a0*/  PRMT R9, R42, 0x5410, R39 ;  /* 0x000054102a097816 */ /* 0x002fc60000000027 */
[----:B------:R-:W-:Y:S01]  /*1494b0*/  STL [R1+0x378], R10 ;  /* 0x0003780a01007387 */ /* 0x000fe20000100800 */
[----:B--2---:R-:W-:-:S03]  /*1494c0*/  PRMT R0, R56, 0x5410, R45 ;  /* 0x0000541038007816 */ /* 0x004fc6000000002d */
[----:B------:R-:W-:Y:S01]  /*1494d0*/  STL [R1+0x374], R9 ;  /* 0x0003740901007387 */ /* 0x000fe20000100800 */
[----:B------:R-:W-:-:S03]  /*1494e0*/  PRMT R7, R7, 0x5410, R29 ;  /* 0x0000541007077816 */ /* 0x000fc6000000001d */
[----:B------:R0:W-:Y:S01]  /*1494f0*/  STL [R1+0x370], R0 ;  /* 0x0003700001007387 */ /* 0x0001e20000100800 */
[----:B------:R-:W-:-:S03]  /*149500*/  PRMT R5, R5, 0x5410, R8 ;  /* 0x0000541005057816 */ /* 0x000fc60000000008 */
[----:B------:R-:W-:Y:S01]  /*149510*/  STL [R1+0x36c], R7 ;  /* 0x00036c0701007387 */ /* 0x000fe20000100800 */
[----:B0-----:R-:W-:-:S03]  /*149520*/  PRMT R0, R26, 0x5410, R3 ;  /* 0x000054101a007816 */ /* 0x001fc60000000003 */
[----:B------:R-:W-:Y:S04]  /*149530*/  STL [R1+0x368], R5 ;  /* 0x0003680501007387 */ /* 0x000fe80000100800 */
[----:B------:R0:W-:Y:S01]  /*149540*/  STL [R1+0x364], R0 ;  /* 0x0003640001007387 */ /* 0x0001e20000100800 */
[----:B------:R-:W-:-:S05]  /*149550*/  PRMT R3, R2, 0x5410, R6 ;  /* 0x0000541002037816 */ /* 0x000fca0000000006 */
[----:B------:R1:W-:Y:S01]  /*149560*/  STL [R1+0x360], R3 ;  /* 0x0003600301007387 */ /* 0x0003e20000100800 */
[----:B------:R-:W-:Y:S02]  /*149570*/  PRMT R2, R60, 0x5410, R4 ;  /* 0x000054103c027816 */ /* 0x000fe40000000004 */
[----:B0-----:R-:W-:-:S03]  /*149580*/  PRMT R0, R23, 0x5410, R25 ;  /* 0x0000541017007816 */ /* 0x001fc60000000019 */
[----:B------:R-:W-:Y:S04]  /*149590*/  STL [R1+0x35c], R2 ;  /* 0x00035c0201007387 */ /* 0x000fe80000100800 */
[----:B------:R0:W-:Y:S01]  /*1495a0*/  STL [R1+0x358], R0 ;  /* 0x0003580001007387 */ /* 0x0001e20000100800 */
[----:B-1----:R-:W-:-:S03]  /*1495b0*/  PRMT R3, R41, 0x5410, R21 ;  /* 0x0000541029037816 */ /* 0x002fc60000000015 */
[----:B0-----:R-:W2:Y:S04]  /*1495c0*/  LDL.LU R0, [R1+0x588] ;  /* 0x0005880001007983 */ /* 0x001ea80000300800 */
[----:B------:R-:W-:Y:S04]  /*1495d0*/  STL [R1+0x354], R3 ;  /* 0x0003540301007387 */ /* 0x000fe80000100800 */
[----:B------:R-:W3:Y:S01]  /*1495e0*/  LDL.LU R28, [R1+0x348] ;  /* 0x00034800011c7983 */ /* 0x000ee20000300800 */
[----:B------:R-:W-:-:S05]  /*1495f0*/  PRMT R2, R16, 0x5410, R19 ;  /* 0x0000541010027816 */ /* 0x000fca0000000013 */
[----:B------:R-:W-:Y:S04]  /*149600*/  STL [R1+0x350], R2 ;  /* 0x0003500201007387 */ /* 0x000fe80000100800 */
[----:B---3--:R0:W-:Y:S04]  /*149610*/  STL [R1+0x67f0], R28 ;  /* 0x0067f01c01007387 */ /* 0x0081e80000100800 */
        /* <DEDUP_REMOVED lines=60> */
[----:B--2---:R-:W-:-:S03]  /*1499e0*/  PRMT R0, R0, 0x5410, R28 ;  /* 0x0000541000007816 */ /* 0x004fc6000000001c */
[----:B------:R-:W2:Y:S04]  /*1499f0*/  LDL.LU R28, [R1+0x67f0] ;  /* 0x0067f000011c7983 */ /* 0x000ea80000300800 */
[----:B------:R2:W-:Y:S01]  /*149a00*/  STL [R1+0x34c], R0 ;  /* 0x00034c0001007387 */ /* 0x0005e20000100800 */
[----:B---3--:R-:W-:Y:S02]  /*149a10*/  PRMT R7, R7, 0x5410, R29 ;  /* 0x0000541007077816 */ /* 0x008fe4000000001d */
[----:B----4-:R-:W-:Y:S02]  /*149a20*/  PRMT R5, R5, 0x5410, R8 ;  /* 0x0000541005057816 */ /* 0x010fe40000000008 */
[----:B--2---:R-:W-:Y:S02]  /*149a30*/  PRMT R0, R27, 0x5410, R28 ;  /* 0x000054101b007816 */ /* 0x004fe4000000001c */
[----:B------:R-:W-:-:S02]  /*149a40*/  PRMT R27, R33, 0x5410, R31 ;  /* 0x00005410211b7816 */ /* 0x000fc4000000001f */
[----:B------:R-:W-:Y:S01]  /*149a50*/  PRMT R28, R35, 0x5410, R36 ;  /* 0x00005410231c7816 */ /* 0x000fe20000000024 */
[----:B------:R0:W-:Y:S04]  /*149a60*/  STL [R1+0x348], R0 ;  /* 0x0003480001007387 */ /* 0x0001e80000100800 */
[----:B------:R1:W-:Y:S01]  /*149a70*/  STL [R1+0x344], R27 ;  /* 0x0003441b01007387 */ /* 0x0003e20000100800 */
[----:B0-----:R-:W-:-:S03]  /*149a80*/  PRMT R0, R40, 0x5410, R38 ;  /* 0x0000541028007816 */ /* 0x001fc60000000026 */
[----:B------:R-:W-:Y:S01]  /*149a90*/  STL [R1+0x340], R28 ;  /* 0x0003401c01007387 */ /* 0x000fe20000100800 */
[----:B-1----:R-:W-:-:S03]  /*149aa0*/  PRMT R27, R43, 0x5410, R9 ;  /* 0x000054102b1b7816 */ /* 0x002fc60000000009 */
[----:B------:R0:W-:Y:S01]  /*149ab0*/  STL [R1+0x33c], R0 ;  /* 0x00033c0001007387 */ /* 0x0001e20000100800 */
[----:B------:R-:W-:Y:S02]  /*149ac0*/  PRMT R9, R11, 0x5410, R10 ;  /* 0x000054100b097816 */ /* 0x000fe4000000000a */
[----:B------:R-:W-:Y:S01]  /*149ad0*/  PRMT R10, R14, 0x5410, R13 ;  /* 0x000054100e0a7816 */ /* 0x000fe2000000000d */
[----:B------:R-:W-:Y:S01]  /*149ae0*/  STL [R1+0x338], R27 ;  /* 0x0003381b01007387 */ /* 0x000fe20000100800 */
[----:B0-----:R-:W-:-:S03]  /*149af0*/  PRMT R0, R47, 0x5410, R12 ;  /* 0x000054102f007816 */ /* 0x001fc6000000000c */
[----:B------:R0:W-:Y:S04]  /*149b00*/  STL [R1+0x334], R9 ;  /* 0x0003340901007387 */ /* 0x0001e80000100800 */
        /* <DEDUP_REMOVED lines=8> */
[----:B------:R0:W-:Y:S01]  /*149b90*/  STL [R1+0x320], R10 ;  /* 0x0003200a01007387 */ /* 0x0001e20000100800 */
[----:B--2---:R-:W-:-:S03]  /*149ba0*/  PRMT R0, R22, 0x5410, R18 ;  /* 0x0000541016007816 */ /* 0x004fc60000000012 */
        /* <DEDUP_REMOVED lines=16> */
[----:B------:R-:W-:Y:S01]  /*149cb0*/  STL [R1+0x2fc], R10 ;  /* 0x0002fc0a01007387 */ /* 0x000fe20000100800 */
[----:B--2---:R-:W-:-:S03]  /*149cc0*/  PRMT R0, R56, 0x5410, R45 ;  /* 0x0000541038007816 */ /* 0x004fc6000000002d */
[----:B------:R-:W-:Y:S04]  /*149cd0*/  STL [R1+0x2f8], R9 ;  /* 0x0002f80901007387 */ /* 0x000fe80000100800 */
[----:B------:R0:W-:Y:S04]  /*149ce0*/  STL [R1+0x2f4], R0 ;  /* 0x0002f40001007387 */ /* 0x0001e80000100800 */
[----:B------:R-:W-:Y:S01]  /*149cf0*/  STL [R1+0x2f0], R7 ;  /* 0x0002f00701007387 */ /* 0x000fe20000100800 */
[----:B0-----:R-:W-:Y:S02]  /*149d00*/  PRMT R0, R26, 0x5410, R3 ;  /* 0x000054101a007816 */ /* 0x001fe40000000003 */
[----:B------:R-:W-:Y:S01]  /*149d10*/  PRMT R3, R2, 0x5410, R6 ;  /* 0x0000541002037816 */ /* 0x000fe20000000006 */
[----:B------:R-:W-:Y:S01]  /*149d20*/  STL [R1+0x2ec], R5 ;  /* 0x0002ec0501007387 */ /* 0x000fe20000100800 */
[----:B------:R-:W-:-:S03]  /*149d30*/  PRMT R2, R60, 0x5410, R4 ;  /* 0x000054103c027816 */ /* 0x000fc60000000004 */
[----:B------:R0:W-:Y:S04]  /*149d40*/  STL [R1+0x2e8], R0 ;  /* 0x0002e80001007387 */ /* 0x0001e80000100800 */
[----:B------:R1:W-:Y:S01]  /*149d50*/  STL [R1+0x2e4], R3 ;  /* 0x0002e40301007387 */ /* 0x0003e20000100800 */
[----:B0-----:R-:W-:-:S03]  /*149d60*/  PRMT R0, R23, 0x5410, R25 ;  /* 0x0000541017007816 */ /* 0x001fc60000000019 */
[----:B------:R0:W-:Y:S01]  /*149d70*/  STL [R1+0x2e0], R2 ;  /* 0x0002e00201007387 */ /* 0x0001e20000100800 */
[----:B-1----:R-:W-:-:S03]  /*149d80*/  PRMT R3, R41, 0x5410, R21 ;  /* 0x0000541029037816 */ /* 0x002fc60000000015 */
[----:B------:R1:W-:Y:S01]  /*149d90*/  STL [R1+0x2dc], R0 ;  /* 0x0002dc0001007387 */ /* 0x0003e20000100800 */
[----:B0-----:R-:W-:-:S03]  /*149da0*/  PRMT R2, R16, 0x5410, R19 ;  /* 0x0000541010027816 */ /* 0x001fc60000000013 */
[----:B-1----:R-:W2:Y:S04]  /*149db0*/  LDL.LU R0, [R1+0x2d0] ;  /* 0x0002d00001007983 */ /* 0x002ea80000300800 */
[----:B------:R0:W-:Y:S04]  /*149dc0*/  STL [R1+0x2d8], R3 ;  /* 0x0002d80301007387 */ /* 0x0001e80000100800 */
[----:B------:R-:W2:Y:S04]  /*149dd0*/  LDL.LU R28, [R1+0x484] ;  /* 0x00048400011c7983 */ /* 0x000ea80000300800 */
[----:B------:R1:W-:Y:S04]  /*149de0*/  STL [R1+0x2d4], R2 ;  /* 0x0002d40201007387 */ /* 0x0003e80000100800 */
        /* <DEDUP_REMOVED lines=62> */
[----:B---3--:R-:W-:-:S03]  /*14a1d0*/  PRMT R31, R31, 0x5410, R27 ;  /* 0x000054101f1f7816 */ /* 0x008fc6000000001b */
[----:B0-----:R-:W3:Y:S01]  /*14a1e0*/  LDL.LU R28, [R1+0x67e8] ;  /* 0x0067e800011c7983 */ /* 0x001ee20000300800 */
[----:B----4-:R-:W-:-:S03]  /*14a1f0*/  PRMT R36, R36, 0x5410, R33 ;  /* 0x0000541024247816 */ /* 0x010fc60000000021 */
[----:B------:R-:W3:Y:S04]  /*14a200*/  LDL.LU R27, [R1+0x67e4] ;  /* 0x0067e400011b7983 */ /* 0x000ee80000300800 */
[----:B------:R0:W-:Y:S01]  /*14a210*/  STL [R1+0x2cc], R31 ;  /* 0x0002cc1f01007387 */ /* 0x0001e20000100800 */
[----:B------:R-:W-:-:S03]  /*14a220*/  PRMT R38, R38, 0x5410, R35 ;  /* 0x0000541026267816 */ /* 0x000fc60000000023 */
[----:B0-----:R-:W4:Y:S01]  /*14a230*/  LDL.LU R31, [R1+0x67e0] ;  /* 0x0067e000011f7983 */ /* 0x001f220000300800 */
[----:B------:R-:W-:-:S03]  /*14a240*/  PRMT R9, R9, 0x5410, R40 ;  /* 0x0000541009097816 */ /* 0x000fc60000000028 */
[----:B------:R-:W2:Y:S04]  /*14a250*/  LDL.LU R33, [R1+0x67dc] ;  /* 0x0067dc0001217983 */ /* 0x000ea80000300800 */
[----:B------:R0:W-:Y:S01]  /*14a260*/  STL [R1+0x2c8], R36 ;  /* 0x0002c82401007387 */ /* 0x0001e20000100800 */
[----:B------:R-:W-:-:S03]  /*14a270*/  PRMT R10, R10, 0x5410, R43 ;  /* 0x000054100a0a7816 */ /* 0x000fc6000000002b */
[----:B0-----:R-:W3:Y:S04]  /*14a280*/  LDL.LU R36, [R1+0x67d8] ;  /* 0x0067d80001247983 */ /* 0x001ee80000300800 */
[----:B------:R-:W3:Y:S04]  /*14a290*/  LDL.LU R35, [R1+0x67d4] ;  /* 0x0067d40001237983 */ /* 0x000ee80000300800 */
[----:B------:R0:W-:Y:S01]  /*14a2a0*/  STL [R1+0x2c4], R38 ;  /* 0x0002c42601007387 */ /* 0x0001e20000100800 */
[----:B------:R-:W-:Y:S02]  /*14a2b0*/  PRMT R12, R12, 0x5410, R11 ;  /* 0x000054100c0c7816 */ /* 0x000fe4000000000b */
[----:B------:R-:W-:Y:S01]  /*14a2c0*/  PRMT R13, R13, 0x5410, R47 ;  /* 0x000054100d0d7816 */ /* 0x000fe2000000002f */
[----:B0-----:R-:W4:Y:S04]  /*14a2d0*/  LDL.LU R38, [R1+0x67d0] ;  /* 0x0067d00001267983 */ /* 0x001f280000300800 */
[----:B------:R-:W2:Y:S04]  /*14a2e0*/  LDL.LU R40, [R1+0x67cc] ;  /* 0x0067cc0001287983 */ /* 0x000ea80000300800 */
[----:B------:R0:W-:Y:S01]  /*14a2f0*/  STL [R1+0x2c0], R9 ;  /* 0x0002c00901007387 */ /* 0x0001e20000100800 */
[----:B------:R-:W-:-:S03]  /*14a300*/  PRMT R49, R49, 0x5410, R14 ;  /* 0x0000541031317816 */ /* 0x000fc6000000000e */
[----:B0-----:R-:W3:Y:S04]  /*14a310*/  LDL.LU R9, [R1+0x67c8] ;  /* 0x0067c80001097983 */ /* 0x001ee80000300800 */
[----:B------:R-:W3:Y:S04]  /*14a320*/  LDL.LU R43, [R1+0x67c4] ;  /* 0x0067c400012b7983 */ /* 0x000ee80000300800 */
[----:B------:R0:W-:Y:S01]  /*14a330*/  STL [R1+0x2bc], R10 ;  /* 0x0002bc0a01007387 */ /* 0x0001e20000100800 */
[----:B------:R-:W-:-:S03]  /*14a340*/  PRMT R53, R53, 0x5410, R51 ;  /* 0x0000541035357816 */ /* 0x000fc60000000033 */
[----:B0-----:R-:W4:Y:S04]  /*14a350*/  LDL.LU R10, [R1+0x67c0] ;  /* 0x0067c000010a7983 */ /* 0x001f280000300800 */
[----:B------:R-:W2:Y:S04]  /*14a360*/  LDL.LU R11, [R1+0x67bc] ;  /* 0x0067bc00010b7983 */ /* 0x000ea80000300800 */
[----:B------:R0:W-:Y:S01]  /*14a370*/  STL [R1+0x2ac], R12 ;  /* 0x0002ac0c01007387 */ /* 0x0001e20000100800 */
[----:B------:R-:W-:-:S03]  /*14a380*/  PRMT R54, R54, 0x5410, R55 ;  /* 0x0000541036367816 */ /* 0x000fc60000000037 */
[----:B0-----:R-:W4:Y:S04]  /*14a390*/  LDL.LU R12, [R1+0x67b8] ;  /* 0x0067b800010c7983 */ /* 0x001f280000300800 */
[----:B------:R-:W4:Y:S04]  /*14a3a0*/  LDL.LU R47, [R1+0x67b4] ;  /* 0x0067b400012f7983 */ /* 0x000f280000300800 */
[----:B------:R0:W-:Y:S01]  /*14a3b0*/  STL [R1+0x2b0], R13 ;  /* 0x0002b00d01007387 */ /* 0x0001e20000100800 */
[----:B------:R-:W-:-:S03]  /*14a3c0*/  PRMT R59, R59, 0x5410, R57 ;  /* 0x000054103b3b7816 */ /* 0x000fc60000000039 */
[----:B0-----:R-:W2:Y:S04]  /*14a3d0*/  LDL.LU R13, [R1+0x67b0] ;  /* 0x0067b000010d7983 */ /* 0x001ea80000300800 */
[----:B------:R-:W3:Y:S04]  /*14a3e0*/  LDL.LU R14, [R1+0x67ac] ;  /* 0x0067ac00010e7983 */ /* 0x000ee80000300800 */
[----:B------:R0:W-:Y:S01]  /*14a3f0*/  STL [R1+0x2b4], R49 ;  /* 0x0002b43101007387 */ /* 0x0001e20000100800 */
[----:B------:R-:W-:-:S03]  /*14a400*/  PRMT R18, R18, 0x5410, R61 ;  /* 0x0000541012127816 */ /* 0x000fc6000000003d */
[----:B0-----:R-:W3:Y:S04]  /*14a410*/  LDL.LU R49, [R1+0x67a8] ;  /* 0x0067a80001317983 */ /* 0x001ee80000300800 */
        /* <DEDUP_REMOVED lines=51> */
[----:B0-----:R-:W2:Y:S04]  /*14a750*/  LDL.LU R45, [R1+0x6740] ;  /* 0x00674000012d7983 */ /* 0x001ea80000300800 */
[----:B------:R-:W4:Y:S04]  /*14a760*/  LDL.LU R56, [R1+0x673c] ;  /* 0x00673c0001387983 */ /* 0x000f280000300800 */
[----:B------:R0:W-:Y:S01]  /*14a770*/  STL [R1+0x234], R29 ;  /* 0x0002341d01007387 */ /* 0x0001e20000100800 */
[----:B------:R-:W-:-:S03]  /*14a780*/  PRMT R4, R4, 0x5410, R2 ;  /* 0x0000541004047816 */ /* 0x000fc60000000002 */
[----:B0-----:R-:W3:Y:S04]  /*14a790*/  LDL.LU R29, [R1+0x6738] ;  /* 0x00673800011d7983 */ /* 0x001ee80000300800 */
        /* <DEDUP_REMOVED lines=13> */
[----:B------:R0:W-:Y:S04]  /*14a870*/  STL [R1+0x228], R4 ;  /* 0x0002280401007387 */ /* 0x0001e80000100800 */
[----:B0-----:R-:W4:Y:S04]  /*14a880*/  LDL.LU R4, [R1+0x6718] ;  /* 0x0067180001047983 */ /* 0x001f280000300800 */
[----:B------:R-:W4:Y:S04]  /*14a890*/  LDL.LU R60, [R1+0x6714] ;  /* 0x00671400013c7983 */ /* 0x000f280000300800 */
[----:B------:R0:W-:Y:S04]  /*14a8a0*/  STL [R1+0x224], R25 ;  /* 0x0002241901007387 */ /* 0x0001e80000100800 */
[----:B0-----:R-:W2:Y:S04]  /*14a8b0*/  LDL.LU R25, [R1+0x6710] ;  /* 0x0067100001197983 */ /* 0x001ea80000300800 */
[----:B------:R-:W3:Y:S04]  /*14a8c0*/  LDL.LU R23, [R1+0x670c] ;  /* 0x00670c0001177983 */ /* 0x000ee80000300800 */
[----:B------:R0:W-:Y:S04]  /*14a8d0*/  STL [R1+0x21c], R21 ;  /* 0x00021c1501007387 */ /* 0x0001e80000100800 */
[----:B0-----:R-:W4:Y:S04]  /*14a8e0*/  LDL.LU R21, [R1+0x6708] ;  /* 0x0067080001157983 */ /* 0x001f280000300800 */
[----:B------:R-:W4:Y:S04]  /*14a8f0*/  LDL.LU R41, [R1+0x6704] ;  /* 0x0067040001297983 */ /* 0x000f280000300800 */
[----:B------:R0:W-:Y:S04]  /*14a900*/  STL [R1+0x218], R16 ;  /* 0x0002181001007387 */ /* 0x0001e80000100800 */
[----:B0-----:R-:W2:Y:S02]  /*14a910*/  LDL.LU R16, [R1+0x6700] ;  /* 0x0067000001107983 */ /* 0x001ea40000300800 */
[----:B--2---:R-:W-:-:S02]  /*14a920*/  PRMT R16, R16, 0x5410, R19 ;  /* 0x0000541010107816 */ /* 0x004fc40000000013 */
[----:B------:R-:W2:Y:S04]  /*14a930*/  LDL.LU R19, [R1+0x66fc] ;  /* 0x0066fc0001137983 */ /* 0x000ea80000300800 */
[----:B------:R0:W-:Y:S04]  /*14a940*/  STL [R1+0x214], R16 ;  /* 0x0002141001007387 */ /* 0x0001e80000100800 */
[----:B0-----:R-:W2:Y:S01]  /*14a950*/  LDL.LU R16, [R1+0x66f8] ;  /* 0x0066f80001107983 */ /* 0x001ea20000300800 */
[----:B----4-:R-:W-:Y:S02]  /*14a960*/  PRMT R41, R41, 0x5410, R21 ;  /* 0x0000541029297816 */ /* 0x010fe40000000015 */
[----:B--2---:R-:W-:-:S02]  /*14a970*/  PRMT R16, R16, 0x5410, R19 ;  /* 0x0000541010107816 */ /* 0x004fc40000000013 */
[----:B------:R-:W2:Y:S04]  /*14a980*/  LDL.LU R19, [R1+0x66f4] ;  /* 0x0066f40001137983 */ /* 0x000ea80000300800 */
[----:B------:R0:W-:Y:S04]  /*14a990*/  STL [R1+0x210], R16 ;  /* 0x0002101001007387 */ /* 0x0001e80000100800 */
[----:B0-----:R-:W4:Y:S04]  /*14a9a0*/  LDL.LU R16, [R1+0x66f0] ;  /* 0x0066f00001107983 */ /* 0x001f280000300800 */
[----:B------:R-:W2:Y:S04]  /*14a9b0*/  LDL.LU R21, [R1+0x66ec] ;  /* 0x0066ec0001157983 */ /* 0x000ea80000300800 */
[----:B------:R0:W-:Y:S04]  /*14a9c0*/  STL [R1+0x20c], R41 ;  /* 0x00020c2901007387 */ /* 0x0001e80000100800 */
[----:B0-----:R-:W3:Y:S02]  /*14a9d0*/  LDL.LU R41, [R1+0x66e8] ;  /* 0x0066e80001297983 */ /* 0x001ee40000300800 */
[----:B---3--:R-:W-:-:S02]  /*14a9e0*/  PRMT R41, R41, 0x5410, R23 ;  /* 0x0000541029297816 */ /* 0x008fc40000000017 */
[----:B------:R-:W3:Y:S04]  /*14a9f0*/  LDL.LU R23, [R1+0x66e4] ;  /* 0x0066e40001177983 */ /* 0x000ee80000300800 */
[----:B------:R0:W-:Y:S04]  /*14aa00*/  STL [R1+0x208], R41 ;  /* 0x0002082901007387 */ /* 0x0001e80000100800 */
[----:B0-----:R-:W4:Y:S01]  /*14aa10*/  LDL.LU R41, [R1+0x66e0] ;  /* 0x0066e00001297983 */ /* 0x001f220000300800 */
[----:B------:R-:W-:Y:S02]  /*14aa20*/  PRMT R60, R60, 0x5410, R4 ;  /* 0x000054103c3c7816 */ /* 0x000fe40000000004 */
[----:B----4-:R-:W-:-:S02]  /*14aa30*/  PRMT R41, R41, 0x5410, R25 ;  /* 0x0000541029297816 */ /* 0x010fc40000000019 */
[----:B------:R-:W4:Y:S04]  /*14aa40*/  LDL.LU R25, [R1+0x66dc] ;  /* 0x0066dc0001197983 */ /* 0x000f280000300800 */
[----:B------:R0:W-:Y:S04]  /*14aa50*/  STL [R1+0x204], R41 ;  /* 0x0002042901007387 */ /* 0x0001e80000100800 */
[----:B0-----:R-:W2:Y:S04]  /*14aa60*/  LDL.LU R41, [R1+0x66d8] ;  /* 0x0066d80001297983 */ /* 0x001ea80000300800 */
[----:B------:R-:W3:Y:S04]  /*14aa70*/  LDL.LU R4, [R1+0x66d4] ;  /* 0x0066d40001047983 */ /* 0x000ee80000300800 */
[----:B------:R0:W-:Y:S04]  /*14aa80*/  STL [R1+0x200], R60 ;  /* 0x0002003c01007387 */ /* 0x0001e80000100800 */
[----:B0-----:R-:W4:Y:S01]  /*14aa90*/  LDL.LU R60, [R1+0x66d0] ;  /* 0x0066d000013c7983 */ /* 0x001f220000300800 */
[----:B---3--:R-:W-:-:S03]  /*14aaa0*/  PRMT R4, R4, 0x5410, R2 ;  /* 0x0000541004047816 */ /* 0x008fc60000000002 */
[----:B------:R-:W3:Y:S04]  /*14aab0*/  LDL.LU R2, [R1+0x66cc] ;  /* 0x0066cc0001027983 */ /* 0x000ee80000300800 */
[----:B------:R0:W-:Y:S01]  /*14aac0*/  STL [R1+0x1fc], R4 ;  /* 0x0001fc0401007387 */ /* 0x0001e20000100800 */
[----:B----4-:R-:W-:-:S03]  /*14aad0*/  PRMT R60, R60, 0x5410, R6 ;  /* 0x000054103c3c7816 */ /* 0x010fc60000000006 */
[----:B0-----:R-:W4:Y:S04]  /*14aae0*/  LDL.LU R4, [R1+0x66c8] ;  /* 0x0066c80001047983 */ /* 0x001f280000300800 */
[----:B------:R-:W2:Y:S04]  /*14aaf0*/  LDL.LU R6, [R1+0x66c4] ;  /* 0x0066c40001067983 */ /* 0x000ea80000300800 */
[----:B------:R0:W-:Y:S04]  /*14ab00*/  STL [R1+0x1f8], R60 ;  /* 0x0001f83c01007387 */ /* 0x0001e80000100800 */
[----:B0-----:R-:W2:Y:S01]  /*14ab10*/  LDL.LU R60, [R1+0x66c0] ;  /* 0x0066c000013c7983 */ /* 0x001ea20000300800 */
[----:B------:R-:W-:-:S02]  /*14ab20*/  PRMT R8, R8, 0x5410, R7 ;  /* 0x0000541008087816 */ /* 0x000fc40000000007 */
[----:B---3--:R-:W-:Y:S02]  /*14ab30*/  PRMT R2, R2, 0x5410, R26 ;  /* 0x0000541002027816 */ /* 0x008fe4000000001a */
[----:B------:R-:W3:Y:S04]  /*14ab40*/  LDL.LU R26, [R1+0x66bc] ;  /* 0x0066bc00011a7983 */ /* 0x000ee80000300800 */
[----:B------:R0:W-:Y:S01]  /*14ab50*/  STL [R1+0x1f4], R2 ;  /* 0x0001f40201007387 */ /* 0x0001e20000100800 */
[----:B----4-:R-:W-:-:S03]  /*14ab60*/  PRMT R4, R4, 0x5410, R3 ;  /* 0x0000541004047816 */ /* 0x010fc60000000003 */
[----:B0-----:R-:W4:Y:S01]  /*14ab70*/  LDL.LU R2, [R1+0x66b8] ;  /* 0x0066b80001027983 */ /* 0x001f220000300800 */
[----:B--2---:R-:W-:-:S03]  /*14ab80*/  PRMT R6, R6, 0x5410, R5 ;  /* 0x0000541006067816 */ /* 0x004fc60000000005 */
[----:B------:R-:W2:Y:S04]  /*14ab90*/  LDL.LU R3, [R1+0x66b4] ;  /* 0x0066b40001037983 */ /* 0x000ea80000300800 */
[----:B------:R0:W-:Y:S04]  /*14aba0*/  STL [R1+0x1f0], R4 ;  /* 0x0001f00401007387 */ /* 0x0001e80000100800 */
[----:B0-----:R-:W4:Y:S04]  /*14abb0*/  LDL.LU R4, [R1+0x66b0] ;  /* 0x0066b00001047983 */ /* 0x001f280000300800 */
[----:B------:R-:W2:Y:S04]  /*14abc0*/  LDL.LU R5, [R1+0x66ac] ;  /* 0x0066ac0001057983 */ /* 0x000ea80000300800 */
[----:B------:R0:W-:Y:S01]  /*14abd0*/  STL [R1+0x1ec], R6 ;  /* 0x0001ec0601007387 */ /* 0x0001e20000100800 */
[----:B------:R-:W-:-:S03]  /*14abe0*/  PRMT R60, R60, 0x5410, R29 ;  /* 0x000054103c3c7816 */ /* 0x000fc6000000001d */
[----:B0-----:R-:W4:Y:S04]  /*14abf0*/  LDL.LU R6, [R1+0x66a8] ;  /* 0x0066a80001067983 */ /* 0x001f280000300800 */
[----:B------:R-:W2:Y:S04]  /*14ac00*/  LDL.LU R7, [R1+0x66a4] ;  /* 0x0066a40001077983 */ /* 0x000ea80000300800 */
[----:B------:R0:W-:Y:S04]  /*14ac10*/  STL [R1+0x1cc], R8 ;  /* 0x0001cc0801007387 */ /* 0x0001e80000100800 */
[----:B0-----:R-:W4:Y:S04]  /*14ac20*/  LDL.LU R8, [R1+0x66a0] ;  /* 0x0066a00001087983 */ /* 0x001f280000300800 */
[----:B------:R-:W2:Y:S04]  /*14ac30*/  LDL.LU R29, [R1+0x669c] ;  /* 0x00669c00011d7983 */ /* 0x000ea80000300800 */
[----:B------:R0:W-:Y:S04]  /*14ac40*/  STL [R1+0x19c], R60 ;  /* 0x00019c3c01007387 */ /* 0x0001e80000100800 */
[----:B0-----:R-:W4:Y:S01]  /*14ac50*/  LDL.LU R60, [R1+0x6698] ;  /* 0x00669800013c7983 */ /* 0x001f220000300800 */
[----:B------:R-:W-:-:S02]  /*14ac60*/  PRMT R45, R45, 0x5410, R42 ;  /* 0x000054102d2d7816 */ /* 0x000fc4000000002a */
[----:B------:R-:W-:Y:S02]  /*14ac70*/  PRMT R24, R24, 0x5410, R46 ;  /* 0x0000541018187816 */ /* 0x000fe4000000002e */
[----:B---3--:R-:W-:Y:S02]  /*14ac80*/  PRMT R26, R26, 0x5410, R56 ;  /* 0x000054101a1a7816 */ /* 0x008fe40000000038 */
[----:B------:R-:W3:Y:S04]  /*14ac90*/  LDL.LU R56, [R1+0x6694] ;  /* 0x0066940001387983 */ /* 0x000ee80000300800 */
[----:B------:R0:W-:Y:S04]  /*14aca0*/  STL [R1+0x18c], R26 ;  /* 0x00018c1a01007387 */ /* 0x0001e80000100800 */
[----:B0-----:R-:W3:Y:S04]  /*14acb0*/  LDL.LU R26, [R1+0x6690] ;  /* 0x00669000011a7983 */ /* 0x001ee80000300800 */
[----:B------:R-:W3:Y:S04]  /*14acc0*/  LDL.LU R42, [R1+0x668c] ;  /* 0x00668c00012a7983 */ /* 0x000ee80000300800 */
[----:B------:R0:W-:Y:S04]  /*14acd0*/  STL [R1+0x17c], R45 ;  /* 0x00017c2d01007387 */ /* 0x0001e80000100800 */
[----:B0-----:R-:W3:Y:S01]  /*14ace0*/  LDL.LU R45, [R1+0x6688] ;  /* 0x00668800012d7983 */ /* 0x001ee20000300800 */
[----:B--2---:R-:W-:-:S03]  /*14acf0*/  PRMT R29, R29, 0x5410, R39 ;  /* 0x000054101d1d7816 */ /* 0x004fc60000000027 */
[----:B------:R-:W2:Y:S04]  /*14ad00*/  LDL.LU R39, [R1+0x6684] ;  /* 0x0066840001277983 */ /* 0x000ea80000300800 */
[----:B------:R0:W-:Y:S04]  /*14ad10*/  STL [R1+0x16c], R29 ;  /* 0x00016c1d01007387 */ /* 0x0001e80000100800 */
[----:B0-----:R-:W2:Y:S04]  /*14ad20*/  LDL.LU R29, [R1+0x6680] ;  /* 0x00668000011d7983 */ /* 0x001ea80000300800 */
[----:B------:R-:W2:Y:S04]  /*14ad30*/  LDL.LU R46, [R1+0x667c] ;  /* 0x00667c00012e7983 */ /* 0x000ea80000300800 */
[----:B------:R0:W-:Y:S04]  /*14ad40*/  STL [R1+0x15c], R24 ;  /* 0x00015c1801007387 */ /* 0x0001e80000100800 */
[----:B0-----:R-:W2:Y:S01]  /*14ad50*/  LDL.LU R24, [R1+0x6678] ;  /* 0x0066780001187983 */ /* 0x001ea20000300800 */
[----:B----4-:R-:W-:-:S03]  /*14ad60*/  PRMT R60, R60, 0x5410, R15 ;  /* 0x000054103c3c7816 */ /* 0x010fc6000000000f */
[----:B------:R-:W4:Y:S04]  /*14ad70*/  LDL.LU R15, [R1+0x6674] ;  /* 0x00667400010f7983 */ /* 0x000f280000300800 */
[----:B------:R0:W-:Y:S01]  /*14ad80*/  STL [R1+0x14c], R60 ;  /* 0x00014c3c01007387 */ /* 0x0001e20000100800 */
[----:B------:R-:W-:-:S03]  /*14ad90*/  PRMT R50, R50, 0x5410, R52 ;  /* 0x0000541032327816 */ /* 0x000fc60000000034 */
[----:B0-----:R-:W4:Y:S01]  /*14ada0*/  LDL.LU R60, [R1+0x6670] ;  /* 0x00667000013c7983 */ /* 0x001f220000300800 */
[----:B------:R-:W-:Y:S02]  /*14adb0*/  PRMT R30, R30, 0x5410, R37 ;  /* 0x000054101e1e7816 */ /* 0x000fe40000000025 */
[----:B------:R-:W-:Y:S02]  /*14adc0*/  PRMT R20, R20, 0x5410, R17 ;  /* 0x0000541014147816 */ /* 0x000fe40000000011 */
[----:B---3--:R-:W-:Y:S02]  /*14add0*/  PRMT R56, R56, 0x5410, R58 ;  /* 0x0000541038387816 */ /* 0x008fe4000000003a */
[----:B------:R-:W3:Y:S04]  /*14ade0*/  LDL.LU R58, [R1+0x666c] ;  /* 0x00666c00013a7983 */ /* 0x000ee80000300800 */
[----:B------:R0:W-:Y:S04]  /*14adf0*/  STL [R1+0x13c], R56 ;  /* 0x00013c3801007387 */ /* 0x0001e80000100800 */
[----:B0-----:R-:W3:Y:S04]  /*14ae00*/  LDL.LU R56, [R1+0x6668] ;  /* 0x0066680001387983 */ /* 0x001ee80000300800 */
[----:B------:R-:W3:Y:S04]  /*14ae10*/  LDL.LU R52, [R1+0x6664] ;  /* 0x0066640001347983 */ /* 0x000ee80000300800 */
[----:B------:R0:W-:Y:S01]  /*14ae20*/  STL [R1+0x22c], R50 ;  /* 0x00022c3201007387 */ /* 0x0001e20000100800 */
[----:B------:R-:W-:-:S03]  /*14ae30*/  PRMT R45, R45, 0x5410, R48 ;  /* 0x000054102d2d7816 */ /* 0x000fc60000000030 */
[----:B0-----:R-:W3:Y:S04]  /*14ae40*/  LDL.LU R50, [R1+0x6660] ;  /* 0x0066600001327983 */ /* 0x001ee80000300800 */
[----:B------:R-:W3:Y:S04]  /*14ae50*/  LDL.LU R48, [R1+0x665c] ;  /* 0x00665c0001307983 */ /* 0x000ee80000300800 */
[----:B------:R0:W-:Y:S04]  /*14ae60*/  STL [R1+0x248], R45 ;  /* 0x0002482d01007387 */ /* 0x0001e80000100800 */
[----:B0-----:R-:W3:Y:S01]  /*14ae70*/  LDL.LU R45, [R1+0x6658] ;  /* 0x00665800012d7983 */ /* 0x001ee20000300800 */
[----:B--2---:R-:W-:-:S03]  /*14ae80*/  PRMT R39, R39, 0x5410, R44 ;  /* 0x0000541027277816 */ /* 0x004fc6000000002c */
[----:B------:R-:W2:Y:S04]  /*14ae90*/  LDL.LU R44, [R1+0x6654] ;  /* 0x00665400012c7983 */ /* 0x000ea80000300800 */
[----:B------:R0:W-:Y:S01]  /*14aea0*/  STL [R1+0x24c], R39 ;  /* 0x00024c2701007387 */ /* 0x0001e20000100800 */
[----:B------:R-:W-:-:S03]  /*14aeb0*/  PRMT R29, R29, 0x5410, R32 ;  /* 0x000054101d1d7816 */ /* 0x000fc60000000020 */
[----:B0-----:R-:W2:Y:S01]  /*14aec0*/  LDL.LU R39, [R1+0x6650] ;  /* 0x0066500001277983 */ /* 0x001ea20000300800 */
[----:B------:R-:W-:-:S03]  /*14aed0*/  PRMT R46, R46, 0x5410, R34 ;  /* 0x000054102e2e7816 */ /* 0x000fc60000000022 */
[----:B------:R-:W2:Y:S04]  /*14aee0*/  LDL.LU R37, [R1+0x664c] ;  /* 0x00664c0001257983 */ /* 0x000ea80000300800 */
[----:B------:R0:W-:Y:S04]  /*14aef0*/  STL [R1+0x254], R30 ;  /* 0x0002541e01007387 */ /* 0x0001e80000100800 */
[----:B0-----:R-:W2:Y:S04]  /*14af00*/  LDL R30, [R1+0x2e30] ;  /* 0x002e3000011e7983 */ /* 0x001ea80000100800 */
[----:B------:R-:W2:Y:S04]  /*14af10*/  LDL.LU R32, [R1+0x6648] ;  /* 0x0066480001207983 */ /* 0x000ea80000300800 */
[----:B------:R0:W-:Y:S04]  /*14af20*/  STL [R1+0x268], R29 ;  /* 0x0002681d01007387 */ /* 0x0001e80000100800 */
[----:B0-----:R-:W2:Y:S04]  /*14af30*/  LDL.LU R29, [R1+0x6644] ;  /* 0x00664400011d7983 */ /* 0x001ea80000300800 */
[----:B------:R-:W2:Y:S04]  /*14af40*/  LDL.LU R34, [R1+0x6640] ;  /* 0x0066400001227983 */ /* 0x000ea80000300800 */
[----:B------:R0:W-:Y:S04]  /*14af50*/  STL [R1+0x270], R46 ;  /* 0x0002702e01007387 */ /* 0x0001e80000100800 */
[----:B0-----:R-:W2:Y:S01]  /*14af60*/  LDL.LU R46, [R1+0x663c] ;  /* 0x00663c00012e7983 */ /* 0x001ea20000300800 */
[----:B------:R-:W-:-:S03]  /*14af70*/  PRMT R24, R24, 0x5410, R22 ;  /* 0x0000541018187816 */ /* 0x000fc60000000016 */
[----:B------:R-:W2:Y:S04]  /*14af80*/  LDL.LU R17, [R1+0x6638] ;  /* 0x0066380001117983 */ /* 0x000ea80000300800 */
[----:B------:R0:W-:Y:S04]  /*14af90*/  STL [R1+0x6bc], R20 ;  /* 0x0006bc1401007387 */ /* 0x0001e80000100800 */
[----:B0-----:R-:W2:Y:S04]  /*14afa0*/  LDL.LU R20, [R1+0x6634] ;  /* 0x0066340001147983 */ /* 0x001ea80000300800 */
[----:B------:R-:W2:Y:S04]  /*14afb0*/  LDL.LU R22, [R1+0x6630] ;  /* 0x0066300001167983 */ /* 0x000ea80000300800 */
[----:B------:R0:W-:Y:S04]  /*14afc0*/  STL [R1+0x6cc], R24 ;  /* 0x0006cc1801007387 */ /* 0x0001e80000100800 */
[----:B0-----:R-:W2:Y:S01]  /*14afd0*/  LDL.LU R24, [R1+0x662c] ;  /* 0x00662c0001187983 */ /* 0x001ea20000300800 */
[----:B----4-:R-:W-:-:S02]  /*14afe0*/  PRMT R15, R15, 0x5410, R18 ;  /* 0x000054100f0f7816 */ /* 0x010fc40000000012 */
[----:B------:R-:W-:Y:S01]  /*14aff0*/  PRMT R60, R60, 0x5410, R61 ;  /* 0x000054103c3c7816 */ /* 0x000fe2000000003d */
[----:B------:R-:W4:Y:S04]  /*14b000*/  LDL.LU R18, [R1+0x6628] ;  /* 0x0066280001127983 */ /* 0x000f280000300800 */
[----:B------:R0:W-:Y:S01]  /*14b010*/  STL [R1+0x6dc], R15 ;  /* 0x0006dc0f01007387 */ /* 0x0001e20000100800 */
[----:B------:R-:W-:-:S03]  /*14b020*/  PRMT R54, R54, 0x5410, R55 ;  /* 0x0000541036367816 */ /* 0x000fc60000000037 */
[----:B0-----:R-:W4:Y:S04]  /*14b030*/  LDL.LU R15, [R1+0x6624] ;  /* 0x00662400010f7983 */ /* 0x001f280000300800 */
[----:B------:R-:W4:Y:S04]  /*14b040*/  LDL.LU R61, [R1+0x6620] ;  /* 0x00662000013d7983 */ /* 0x000f280000300800 */
[----:B------:R0:W-:Y:S04]  /*14b050*/  STL [R1+0x6fc], R60 ;  /* 0x0006fc3c01007387 */ /* 0x0001e80000100800 */
[----:B0-----:R-:W4:Y:S01]  /*14b060*/  LDL.LU R60, [R1+0x661c] ;  /* 0x00661c00013c7983 */ /* 0x001f220000300800 */
[----:B------:R-:W-:-:S02]  /*14b070*/  PRMT R14, R49, 0x5410, R14 ;  /* 0x00005410310e7816 */ /* 0x000fc4000000000e */
[----:B------:R-:W-:Y:S02]  /*14b080*/  PRMT R9, R43, 0x5410, R9 ;  /* 0x000054102b097816 */ /* 0x000fe40000000009 */
[----:B---3--:R-:W-:Y:S02]  /*14b090*/  PRMT R58, R58, 0x5410, R59 ;  /* 0x000054103a3a7816 */ /* 0x008fe4000000003b */
[----:B------:R-:W3:Y:S04]  /*14b0a0*/  LDL.LU R59, [R1+0x6618] ;  /* 0x00661800013b7983 */ /* 0x000ee80000300800 */
[----:B------:R0:W-:Y:S01]  /*14b0b0*/  STL [R1+0x71c], R58 ;  /* 0x00071c3a01007387 */ /* 0x0001e20000100800 */
[----:B------:R-:W-:-:S03]  /*14b0c0*/  PRMT R56, R56, 0x5410, R57 ;  /* 0x0000541038387816 */ /* 0x000fc60000000039 */
[----:B0-----:R-:W3:Y:S01]  /*14b0d0*/  LDL.LU R58, [R1+0x6614] ;  /* 0x00661400013a7983 */ /* 0x001ee20000300800 */
[----:B------:R-:W-:-:S03]  /*14b0e0*/  PRMT R52, R52, 0x5410, R53 ;  /* 0x0000541034347816 */ /* 0x000fc60000000035 */
[----:B------:R-:W3:Y:S04]  /*14b0f0*/  LDL.LU R57, [R1+0x6610] ;  /* 0x0066100001397983 */ /* 0x000ee80000300800 */
[----:B------:R0:W-:Y:S04]  /*14b100*/  STL [R1+0x72c], R56 ;  /* 0x00072c3801007387 */ /* 0x0001e80000100800 */
[----:B0-----:R-:W3:Y:S01]  /*14b110*/  LDL.LU R56, [R1+0x660c] ;  /* 0x00660c0001387983 */ /* 0x001ee20000300800 */
[----:B------:R-:W-:-:S03]  /*14b120*/  PRMT R50, R50, 0x5410, R51 ;  /* 0x0000541032327816 */ /* 0x000fc60000000033 */
        /* <DEDUP_REMOVED lines=10> */
[----:B------:R0:W-:Y:S02]  /*14b1d0*/  STL [R1+0x7ac], R14 ;  /* 0x0007ac0e01007387 */ /* 0x0001e40000100800 */
[----:B0-----:R-:W-:-:S02]  /*14b1e0*/  PRMT R14, R48, 0x5410, R13 ;  /* 0x00005410300e7816 */ /* 0x001fc4000000000d */
[----:B------:R-:W-:Y:S01]  /*14b1f0*/  PRMT R13, R47, 0x5410, R12 ;  /* 0x000054102f0d7816 */ /* 0x000fe2000000000c */
[----:B------:R-:W3:Y:S04]  /*14b200*/  LDL.LU R48, [R1+0x65ec] ;  /* 0x0065ec0001307983 */ /* 0x000ee80000300800 */
[----:B------:R-:W3:Y:S04]  /*14b210*/  LDL.LU R47, [R1+0x65e8] ;  /* 0x0065e800012f7983 */ /* 0x000ee80000300800 */
[----:B------:R-:W-:Y:S01]  /*14b220*/  STL [R1+0x7bc], R14 ;  /* 0x0007bc0e01007387 */ /* 0x000fe20000100800 */
[----:B--2---:R-:W-:-:S03]  /*14b230*/  LOP3.LUT R12, R46, 0xffff, RZ, 0xc0, !PT ;  /* 0x0000ffff2e0c7812 */ /* 0x004fc600078ec0ff */
[----:B------:R-:W2:Y:S04]  /*14b240*/  LDL.LU R46, [R1+0x65e4] ;  /* 0x0065e400012e7983 */ /* 0x000ea80000300800 */
[----:B------:R0:W-:Y:S02]  /*14b250*/  STL [R1+0x7e4], R13 ;  /* 0x0007e40d01007387 */ /* 0x0001e40000100800 */
[----:B0-----:R-:W-:Y:S02]  /*14b260*/  PRMT R13, R45, 0x5410, R11 ;  /* 0x000054102d0d7816 */ /* 0x001fe4000000000b */
[----:B------:R-:W-:Y:S01]  /*14b270*/  PRMT R11, R44, 0x5410, R10 ;  /* 0x000054102c0b7816 */ /* 0x000fe2000000000a */
[----:B------:R-:W3:Y:S01]  /*14b280*/  LDL.LU R45, [R1+0x65e0] ;  /* 0x0065e000012d7983 */ /* 0x000ee20000300800 */
[----:B------:R-:W-:-:S03]  /*14b290*/  PRMT R10, R42, 0x4210, R12 ;  /* 0x000042102a0a7816 */ /* 0x000fc6000000000c */
[----:B------:R-:W-:Y:S04]  /*14b2a0*/  STL [R1+0x7e8], R13 ;  /* 0x0007e80d01007387 */ /* 0x000fe80000100800 */
[----:B------:R0:W-:Y:S04]  /*14b2b0*/  STL [R1+0x7ec], R11 ;  /* 0x0007ec0b01007387 */ /* 0x0001e80000100800 */
[----:B------:R1:W-:Y:S04]  /*14b2c0*/  STL [R1+0x1cf0], R9 ;  /* 0x001cf00901007387 */ /* 0x0003e80000100800 */
[----:B------:R1:W-:Y:S01]  /*14b2d0*/  STL [R1+0x28], R10 ;  /* 0x0000280a01007387 */ /* 0x0003e20000100800 */
[----:B0-----:R-:W-:-:S02]  /*14b2e0*/  PRMT R11, R41, 0x5210, R12 ;  /* 0x00005210290b7816 */ /* 0x001fc4000000000c */
[----:B-1----:R-:W-:-:S03]  /*14b2f0*/  PRMT R9, R39, 0x5410, R40 ;  /* 0x0000541027097816 */ /* 0x002fc60000000028 */
[----:B------:R0:W-:Y:S01]  /*14b300*/  STL [R1+0x18], R11 ;  /* 0x0000180b01007387 */ /* 0x0001e20000100800 */
[----:B------:R-:W-:-:S03]  /*14b310*/  PRMT R10, R37, 0x5410, R38 ;  /* 0x00005410250a7816 */ /* 0x000fc60000000026 */
[----:B------:R1:W-:Y:S04]  /*14b320*/  STL [R1+0x1cf4], R9 ;  /* 0x001cf40901007387 */ /* 0x0003e80000100800 */
[----:B------:R1:W-:Y:S01]  /*14b330*/  STL [R1+0x1cf8], R10 ;  /* 0x001cf80a01007387 */ /* 0x0003e20000100800 */
[----:B0-----:R-:W-:Y:S02]  /*14b340*/  PRMT R11, R35, 0x5410, R36 ;  /* 0x00005410230b7816 */ /* 0x001fe40000000024 */
[----:B------:R-:W-:Y:S02]  /*14b350*/  PRMT R12, R29, 0x5410, R31 ;  /* 0x000054101d0c7816 */ /* 0x000fe4000000001f */
[----:B-1----:R-:W-:Y:S02]  /*14b360*/  LOP3.LUT R9, R34, 0xffff, RZ, 0xc0, !PT ;  /* 0x0000ffff22097812 */ /* 0x002fe400078ec0ff */
[----:B------:R-:W-:Y:S01]  /*14b370*/  PRMT R10, R32, 0x5410, R33 ;  /* 0x00005410200a7816 */ /* 0x000fe20000000021 */
[----:B------:R0:W-:Y:S01]  /*14b380*/  STL [R1+0x1cfc], R11 ;  /* 0x001cfc0b01007387 */ /* 0x0001e20000100800 */
[----:B------:R-:W-:-:S03]  /*14b390*/  LOP3.LUT R24, R24, 0xffff, RZ, 0xc0, !PT ;  /* 0x0000ffff18187812 */ /* 0x000fc600078ec0ff */
[----:B------:R1:W-:Y:S01]  /*14b3a0*/  STL [R1+0x1d20], R10 ;  /* 0x001d200a01007387 */ /* 0x0003e20000100800 */
[----:B------:R-:W-:Y:S02]  /*14b3b0*/  LOP3.LUT R22, R22, 0xffff, RZ, 0xc0, !PT ;  /* 0x0000ffff16167812 */ /* 0x000fe400078ec0ff */
[----:B0-----:R-:W-:Y:S01]  /*14b3c0*/  PRMT R11, R27, 0x5410, R28 ;  /* 0x000054101b0b7816 */ /* 0x001fe2000000001c */
[----:B------:R-:W-:Y:S01]  /*14b3d0*/  STL [R1+0x1d24], R12 ;  /* 0x001d240c01007387 */ /* 0x000fe20000100800 */
[--C-:B-1----:R-:W-:Y:S02]  /*14b3e0*/  PRMT R10, R26, 0x4210, R9.reuse ;  /* 0x000042101a0a7816 */ /* 0x102fe40000000009 */
[----:B------:R-:W-:Y:S01]  /*14b3f0*/  PRMT R9, R25, 0x5210, R9 ;  /* 0x0000521019097816 */ /* 0x000fe20000000009 */
[----:B------:R-:W-:Y:S01]  /*14b400*/  STL [R1+0x1d28], R11 ;  /* 0x001d280b01007387 */ /* 0x000fe20000100800 */
[----:B------:R-:W-:Y:S02]  /*14b410*/  LOP3.LUT R20, R20, 0xffff, RZ, 0xc0, !PT ;  /* 0x0000ffff14147812 */ /* 0x000fe400078ec0ff */
[----:B------:R-:W-:Y:S01]  /*14b420*/  PRMT R23, R23, 0x4210, R24 ;  /* 0x0000421017177816 */ /* 0x000fe20000000018 */
[----:B------:R-:W-:Y:S01]  /*14b430*/  STL [R1+0x2c], R10 ;  /* 0x00002c0a01007387 */ /* 0x000fe20000100800 */
[----:B------:R-:W-:-:S02]  /*14b440*/  LOP3.LUT R17, R17, 0xffff, RZ, 0xc0, !PT ;  /* 0x0000ffff11117812 */ /* 0x000fc400078ec0ff */
[----:B------:R-:W-:Y:S01]  /*14b450*/  PRMT R21, R21, 0x4210, R22 ;  /* 0x0000421015157816 */ /* 0x000fe20000000016 */
[----:B------:R-:W-:Y:S01]  /*14b460*/  STL [R1+0x1c], R9 ;  /* 0x00001c0901007387 */ /* 0x000fe20000100800 */
[----:B------:R-:W-:-:S03]  /*14b470*/  PRMT R19, R19, 0x4210, R20 ;  /* 0x0000421013137816 */ /* 0x000fc60000000014 */
[----:B------:R-:W-:Y:S01]  /*14b480*/  STL [R1+0x12c], R24 ;  /* 0x00012c1801007387 */ /* 0x000fe20000100800 */
[----:B------:R-:W-:-:S03]  /*14b490*/  PRMT R16, R16, 0x4210, R17 ;  /* 0x0000421010107816 */ /* 0x000fc60000000011 */
[----:B------:R0:W-:Y:S04]  /*14b4a0*/  STL [R1+0x278], R22 ;  /* 0x0002781601007387 */ /* 0x0001e80000100800 */
[----:B------:R-:W-:Y:S04]  /*14b4b0*/  STL [R1+0x280], R20 ;  /* 0x0002801401007387 */ /* 0x000fe80000100800 */
[----:B------:R-:W-:Y:S04]  /*14b4c0*/  STL [R1], R23 ;  /* 0x0000001701007387 */ /* 0x000fe80000100800 */
[----:B------:R-:W-:Y:S04]  /*14b4d0*/  STL [R1+0x284], R17 ;  /* 0x0002841101007387 */ /* 0x000fe80000100800 */
[----:B------:R1:W-:Y:S04]  /*14b4e0*/  STL [R1+0x4], R21 ;  /* 0x0000041501007387 */ /* 0x0003e80000100800 */
[----:B------:R-:W2:Y:S04]  /*14b4f0*/  LDL R32, [R1+0x2fd0] ;  /* 0x002fd00001207983 */ /* 0x000ea80000100800 */
[----:B------:R4:W-:Y:S04]  /*14b500*/  STL [R1+0x8], R19 ;  /* 0x0000081301007387 */ /* 0x0009e80000100800 */
[----:B------:R-:W3:Y:S04]  /*14b510*/  LDL R31, [R1+0x2f4c] ;  /* 0x002f4c00011f7983 */ /* 0x000ee80000100800 */
[----:B------:R4:W-:Y:S04]  /*14b520*/  STL [R1+0xc], R16 ;  /* 0x00000c1001007387 */ /* 0x0009e80000100800 */
[----:B0-----:R-:W2:Y:S04]  /*14b530*/  LDL R22, [R1+0x2ff4] ;  /* 0x002ff40001167983 */ /* 0x001ea80000100800 */
[----:B-1----:R-:W3:Y:S04]  /*14b540*/  LDL R21, [R1+0x2ff8] ;  /* 0x002ff80001157983 */ /* 0x002ee80000100800 */
[----:B------:R-:W3:Y:S04]  /*14b550*/  LDL R20, [R1+0x2ffc] ;  /* 0x002ffc0001147983 */ /* 0x000ee80000100800 */
[----:B----4-:R-:W4:Y:S04]  /*14b560*/  LDL R19, [R1+0x3000] ;  /* 0x0030000001137983 */ /* 0x010f280000100800 */
[----:B------:R-:W4:Y:S04]  /*14b570*/  LDL R17, [R1+0x3004] ;  /* 0x0030040001117983 */ /* 0x000f280000100800 */
[----:B------:R-:W4:Y:S01]  /*14b580*/  LDL R16, [R1+0x3008] ;  /* 0x0030080001107983 */ /* 0x000f220000100800 */
[----:B------:R-:W-:-:S03]  /*14b590*/  LOP3.LUT R18, R18, 0xfffdffff, RZ, 0xc0, !PT ;  /* 0xfffdffff12127812 */ /* 0x000fc600078ec0ff */
[----:B------:R-:W4:Y:S04]  /*14b5a0*/  LDL R25, [R1+0x2fe4] ;  /* 0x002fe40001197983 */ /* 0x000f280000100800 */
[----:B------:R-:W4:Y:S04]  /*14b5b0*/  LDL R28, [R1+0x2fd4] ;  /* 0x002fd400011c7983 */ /* 0x000f280000100800 */
[----:B------:R-:W4:Y:S04]  /*14b5c0*/  LDL R27, [R1+0x2fd8] ;  /* 0x002fd800011b7983 */ /* 0x000f280000100800 */
[----:B------:R-:W4:Y:S04]  /*14b5d0*/  LDL R29, [R1+0x2fdc] ;  /* 0x002fdc00011d7983 */ /* 0x000f280000100800 */
[----:B------:R-:W4:Y:S04]  /*14b5e0*/  LDL R26, [R1+0x2fe0] ;  /* 0x002fe000011a7983 */ /* 0x000f280000100800 */
[----:B------:R-:W4:Y:S01]  /*14b5f0*/  LDL R24, [R1+0x2fe8] ;  /* 0x002fe80001187983 */ /* 0x000f220000100800 */
[----:B------:R-:W-:-:S03]  /*14b600*/  VIADD R9, R30, 0x12 ;  /* 0x000000121e097836 */ /* 0x000fc60000000000 */
[----:B------:R-:W4:Y:S01]  /*14b610*/  LDL R23, [R1+0x2fec] ;  /* 0x002fec0001177983 */ /* 0x000f220000100800 */
[----:B--2---:R-:W-:Y:S02]  /*14b620*/  ISETP.LT.AND P1, PT, R22, UR7, !P0 ;  /* 0x0000000716007c0c */ /* 0x004fe4000c721270 */
[----:B---3--:R-:W-:Y:S01]  /*14b630*/  ISETP.LT.AND P3, PT, R21, UR6, !P0 ;  /* 0x0000000615007c0c */ /* 0x008fe2000c761270 */
[----:B------:R-:W-:Y:S01]  /*14b640*/  ULDC.64 UR6, c[0x0][0x228] ;  /* 0x00008a0000067ab9 */ /* 0x000fe20000000a00 */
[----:B------:R-:W-:Y:S02]  /*14b650*/  ISETP.LT.AND P2, PT, R20, UR53, !P0 ;  /* 0x0000003514007c0c */ /* 0x000fe4000c741270 */
[----:B------:R-:W-:Y:S01]  /*14b660*/  LOP3.LUT R0, R0, 0x7fffffff, RZ, 0xc0, !PT ;  /* 0x7fffffff00007812 */ /* 0x000fe200078ec0ff */
[----:B------:R-:W-:Y:S01]  /*14b670*/  VIADD R10, R30, 0x11 ;  /* 0x000000111e0a7836 */ /* 0x000fe20000000000 */
[----:B------:R-:W-:Y:S01]  /*14b680*/  LOP3.LUT R8, R8, 0x7fffffff, RZ, 0xc0, !PT ;  /* 0x7fffffff08087812 */ /* 0x000fe200078ec0ff */
[----:B------:R-:W-:-:S04]  /*14b690*/  VIADD R11, R30, 0x10 ;  /* 0x000000101e0b7836 */ /* 0x000fc80000000000 */
[----:B------:R-:W-:Y:S01]  /*14b6a0*/  @P1 LOP3.LUT R18, R18, 0x20000, RZ, 0xfc, !PT ;  /* 0x0002000012121812 */ /* 0x000fe200078efcff */
[----:B------:R-:W-:Y:S01]  /*14b6b0*/  VIADD R12, R30, 0xf ;  /* 0x0000000f1e0c7836 */ /* 0x000fe20000000000 */
[----:B------:R-:W-:Y:S02]  /*14b6c0*/  ULDC UR53, c[0x0][0x228] ;  /* 0x00008a0000357ab9 */ /* 0x000fe40000000800 */
        /* <DEDUP_REMOVED lines=25> */
[----:B------:R-:W-:Y:S01]  /*14b860*/  ULDC UR43, c[0x0][0x228] ;  /* 0x00008a00002b7ab9 */ /* 0x000fe20000000800 */
[----:B------:R-:W2:Y:S02]  /*14b870*/  LDL R9, [R1+0x2ff0] ;  /* 0x002ff00001097983 */ /* 0x000ea40000100800 */
[----:B------:R-:W-:Y:S02]  /*14b880*/  ISETP.LT.AND P3, PT, R25, UR6, !P0 ;  /* 0x0000000619007c0c */ /* 0x000fe4000c761270 */
[----:B------:R-:W-:Y:S01]  /*14b890*/  ISETP.LT.AND P2, PT, R28, UR56, !P0 ;  /* 0x000000381c007c0c */ /* 0x000fe2000c741270 */
[----:B------:R-:W-:Y:S01]  /*14b8a0*/  ULDC UR56, c[0x0][0x228] ;  /* 0x00008a0000387ab9 */ /* 0x000fe20000000800 */
[----:B------:R-:W-:-:S02]  /*14b8b0*/  LOP3.LUT R18, R18, 0xffffffdf, RZ, 0xc0, !PT ;  /* 0xffffffdf12127812 */ /* 0x000fc400078ec0ff */
[----:B------:R-:W-:Y:S01]  /*14b8c0*/  ISETP.LT.AND P1, PT, R27, UR42, !P0 ;  /* 0x0000002a1b007c0c */ /* 0x000fe2000c721270 */
[----:B------:R-:W-:Y:S01]  /*14b8d0*/  VIADD R13, R30, 0xe ;  /* 0x0000000e1e0d7836 */ /* 0x000fe20000000000 */
[----:B------:R-:W-:-:S05]  /*14b8e0*/  ULDC UR42, c[0x0][0x228] ;  /* 0x00008a00002a7ab9 */ /* 0x000fca0000000800 */
        /* <DEDUP_REMOVED lines=25> */
[----:B------:R-:W-:Y:S01]  /*14ba80*/  ULDC UR57, c[0x0][0x228] ;  /* 0x00008a0000397ab9 */ /* 0x000fe20000000800 */
[----:B--2---:R-:W-:Y:S01]  /*14ba90*/  ISETP.LT.AND P2, PT, R9, UR32, !P0 ;  /* 0x0000002009007c0c */ /* 0x004fe2000c741270 */
[----:B------:R-:W-:-:S12]  /*14baa0*/  ULDC UR32, c[0x0][0x228] ;  /* 0x00008a0000207ab9 */ /* 0x000fd80000000800 */
[----:B------:R-:W-:Y:S02]  /*14bab0*/  @P2 LOP3.LUT R18, R18, 0x4, RZ, 0xfc, !PT ;  /* 0x0000000412122812 */ /* 0x000fe400078efcff */
[----:B------:R-:W-:Y:S01]  /*14bac0*/  ISETP.LT.AND P2, PT, R20, UR58, !P0 ;  /* 0x0000003a14007c0c */ /* 0x000fe2000c741270 */
[----:B------:R-:W-:Y:S01]  /*14bad0*/  ULDC UR58, c[0x0][0x228] ;  /* 0x00008a00003a7ab9 */ /* 0x000fe20000000800 */
[----:B------:R-:W-:-:S04]  /*14bae0*/  LOP3.LUT R18, R18, 0xfffffffd, RZ, 0xc0, !PT ;  /* 0xfffffffd12127812 */ /* 0x000fc800078ec0ff */
[----:B------:R-:W-:Y:S02]  /*14baf0*/  @P1 LOP3.LUT R18, R18, 0x2, RZ, 0xfc, !PT ;  /* 0x0000000212121812 */ /* 0x000fe400078efcff */
[----:B------:R-:W-:Y:S02]  /*14bb00*/  ISETP.LT.AND P1, PT, R19, UR59, !P0 ;  /* 0x0000003b13007c0c */ /* 0x000fe4000c721270 */
[----:B------:R-:W-:Y:S01]  /*14bb10*/  LOP3.LUT R7, R7, 0x7fffffff, RZ, 0xc0, !PT ;  /* 0x7fffffff07077812 */ /* 0x000fe200078ec0ff */
[----:B------:R-:W-:Y:S01]  /*14bb20*/  VIADD R14, R30, 0xd ;  /* 0x0000000d1e0e7836 */ /* 0x000fe20000000000 */
[----:B------:R-:W-:Y:S01]  /*14bb30*/  LOP3.LUT R18, R18, 0xfffffffe, RZ, 0xc0, !PT ;  /* 0xfffffffe12127812 */ /* 0x000fe200078ec0ff */
[----:B------:R-:W-:Y:S01]  /*14bb40*/  VIADD R44, R30, 0xc ;  /* 0x0000000c1e2c7836 */ /* 0x000fe20000000000 */
[----:B------:R-:W-:Y:S02]  /*14bb50*/  @P2 LOP3.LUT R0, R0, 0x80000000, RZ, 0xfc, !PT ;  /* 0x8000000000002812 */ /* 0x000fe400078efcff */
[----:B------:R-:W-:Y:S01]  /*14bb60*/  LOP3.LUT R6, R6, 0x7fffffff, RZ, 0xc0, !PT ;  /* 0x7fffffff06067812 */ /* 0x000fe200078ec0ff */
[----:B------:R-:W-:Y:S01]  /*14bb70*/  VIADD R43, R30, 0xb ;  /* 0x0000000b1e2b7836 */ /* 0x000fe20000000000 */
[----:B------:R-:W-:Y:S01]  /*14bb80*/  @P3 LOP3.LUT R18, R18, 0x1, RZ, 0xfc, !PT ;  /* 0x0000000112123812 */ /* 0x000fe200078efcff */
[----:B------:R-:W-:Y:S01]  /*14bb90*/  VIADD R42, R30, 0xa ;  /* 0x0000000a1e2a7836 */ /* 0x000fe20000000000 */
[----:B------:R-:W-:Y:S01]  /*14bba0*/  ISETP.LT.AND P3, PT, R17, UR60, !P0 ;  /* 0x0000003c11007c0c */ /* 0x000fe2000c761270 */
[----:B------:R-:W-:Y:S01]  /*14bbb0*/  ULDC UR60, c[0x0][0x228] ;  /* 0x00008a00003c7ab9 */ /* 0x000fe20000000800 */
[----:B------:R-:W-:Y:S01]  /*14bbc0*/  LOP3.LUT R0, R0, 0xbfffffff, RZ, 0xc0, !PT ;  /* 0xbfffffff00007812 */ /* 0x000fe200078ec0ff */
[----:B------:R-:W-:-:S03]  /*14bbd0*/  ULDC UR59, c[0x0][0x228] ;  /* 0x00008a00003b7ab9 */ /* 0x000fc60000000800 */
        /* <DEDUP_REMOVED lines=14> */
[----:B------:R-:W-:Y:S01]  /*14bcc0*/  ISETP.GE.AND P0, PT, R10, UR7, PT ;  /* 0x000000070a007c0c */ /* 0x000fe2000bf06270 */
[----:B------:R-:W-:-:S03]  /*14bcd0*/  ULDC.64 UR6, c[0x0][0x228] ;  /* 0x00008a0000067ab9 */ /* 0x000fc60000000a00 */
[----:B------:R-:W-:Y:S02]  /*14bce0*/  ISETP.LT.AND P3, PT, R25, UR8, !P0 ;  /* 0x0000000819007c0c */ /* 0x000fe4000c761270 */
        /* <DEDUP_REMOVED lines=216> */
[----:B------:R-:W-:Y:S02]  /*14ca70*/  ISETP.LT.AND P3, PT, R23, UR9, !P0 ;  /* 0x0000000917007c0c */ /* 0x000fe4000c761270 */
[----:B------:R-:W-:Y:S02]  /*14ca80*/  LOP3.LUT R8, R8, 0xffffffef, RZ, 0xc0, !PT ;  /* 0xffffffef08087812 */ /* 0x000fe400078ec0ff */
[----:B------:R-:W-:Y:S01]  /*14ca90*/  ISETP.LT.AND P2, PT, R9, UR8, !P0 ;  /* 0x0000000809007c0c */ /* 0x000fe2000c741270 */
[----:B------:R-:W-:-:S06]  /*14caa0*/  ULDC.64 UR8, c[0x0][0x228] ;  /* 0x00008a0000087ab9 */ /* 0x000fcc0000000a00 */
        /* <DEDUP_REMOVED lines=61> */
[----:B------:R-:W-:Y:S01]  /*14ce80*/  LOP3.LUT R5, R5, 0x7fffffff, RZ, 0xc0, !PT ;  /* 0x7fffffff05057812 */ /* 0x000fe200078ec0ff */
[C---:B------:R-:W-:Y:S01]  /*14ce90*/  VIADD R41, R30.reuse, 0x9 ;  /* 0x000000091e297836 */ /* 0x040fe20000000000 */
[----:B------:R-:W-:Y:S01]  /*14cea0*/  LOP3.LUT R7, R7, 0xffefffff, RZ, 0xc0, !PT ;  /* 0xffefffff07077812 */ /* 0x000fe200078ec0ff */
[----:B------:R-:W-:Y:S01]  /*14ceb0*/  VIADD R40, R30, 0x8 ;  /* 0x000000081e287836 */ /* 0x000fe20000000000 */
[----:B------:R-:W-:-:S02]  /*14cec0*/  ISETP.LT.AND P2, PT, R9, UR7, !P0 ;  /* 0x0000000709007c0c */ /* 0x000fc4000c741270 */
[----:B------:R-:W-:Y:S01]  /*14ced0*/  LOP3.LUT R4, R4, 0x7fffffff, RZ, 0xc0, !PT ;  /* 0x7fffffff04047812 */ /* 0x000fe200078ec0ff */
[----:B------:R-:W-:Y:S01]  /*14cee0*/  VIADD R39, R30, 0x7 ;  /* 0x000000071e277836 */ /* 0x000fe20000000000 */
[----:B------:R-:W-:Y:S01]  /*14cef0*/  ULDC UR8, c[0x0][0x228] ;  /* 0x00008a0000087ab9 */ /* 0x000fe20000000800 */
[----:B------:R-:W-:-:S04]  /*14cf00*/  @P1 LOP3.LUT R7, R7, 0x100000, RZ, 0xfc, !PT ;  /* 0x0010000007071812 */ /* 0x000fc800078efcff */
        /* <DEDUP_REMOVED lines=38> */
[----:B------:R-:W-:Y:S01]  /*14d170*/  LOP3.LUT R7, R7, 0xffffffdf, RZ, 0xc0, !PT ;  /* 0xffffffdf07077812 */ /* 0x000fe200078ec0ff */
[C---:B------:R-:W-:Y:S01]  /*14d180*/  VIADD R38, R30.reuse, 0x6 ;  /* 0x000000061e267836 */ /* 0x040fe20000000000 */
[----:B------:R-:W-:Y:S02]  /*14d190*/  ISETP.LT.AND P3, PT, R25, UR6, !P0 ;  /* 0x0000000619007c0c */ /* 0x000fe4000c761270 */
[----:B------:R-:W-:Y:S01]  /*14d1a0*/  LOP3.LUT R3, R3, 0x7fffffff, RZ, 0xc0, !PT ;  /* 0x7fffffff03037812 */ /* 0x000fe200078ec0ff */
[----:B------:R-:W-:Y:S01]  /*14d1b0*/  VIADD R37, R30, 0x5 ;  /* 0x000000051e257836 */ /* 0x000fe20000000000 */
[----:B------:R-:W-:Y:S01]  /*14d1c0*/  ISETP.LT.AND P2, PT, R28, UR10, !P0 ;  /* 0x0000000a1c007c0c */ /* 0x000fe2000c741270 */
[----:B------:R-:W-:Y:S01]  /*14d1d0*/  ULDC UR10, c[0x0][0x228] ;  /* 0x00008a00000a7ab9 */ /* 0x000fe20000000800 */
[----:B------:R-:W-:Y:S01]  /*14d1e0*/  ISETP.LT.AND P1, PT, R27, UR17, !P0 ;  /* 0x000000111b007c0c */ /* 0x000fe2000c721270 */
[----:B------:R-:W-:Y:S01]  /*14d1f0*/  ULDC UR17, c[0x0][0x228] ;  /* 0x00008a0000117ab9 */ /* 0x000fe20000000800 */
[----:B------:R-:W-:Y:S01]  /*14d200*/  VIADD R36, R30, 0x4 ;  /* 0x000000041e247836 */ /* 0x000fe20000000000 */
[----:B------:R-:W-:Y:S01]  /*14d210*/  LOP3.LUT R2, R2, 0x7fffffff, RZ, 0xc0, !PT ;  /* 0x7fffffff02027812 */ /* 0x000fe200078ec0ff */
[----:B------:R-:W-:Y:S01]  /*14d220*/  VIADD R35, R30, 0x3 ;  /* 0x000000031e237836 */ /* 0x000fe20000000000 */
[----:B------:R-:W2:Y:S02]  /*14d230*/  LDL.LU R44, [R1+0x65dc] ;  /* 0x0065dc00012c7983 */ /* 0x000ea40000300800 */
        /* <DEDUP_REMOVED lines=56> */
[----:B------:R-:W-:Y:S01]  /*14d5c0*/  ULDC.64 UR6, c[0x0][0x228] ;  /* 0x00008a0000067ab9 */ /* 0x000fe20000000a00 */
[----:B------:R-:W-:Y:S01]  /*14d5d0*/  LOP3.LUT R6, R6, 0xffdfffff, RZ, 0xc0, !PT ;  /* 0xffdfffff06067812 */ /* 0x000fe200078ec0ff */
[C---:B------:R-:W-:Y:S01]  /*14d5e0*/  VIADD R34, R30.reuse, 0x2 ;  /* 0x000000021e227836 */ /* 0x040fe20000000000 */
[----:B------:R-:W-:Y:S01]  /*14d5f0*/  ISETP.LT.AND P3, PT, R25, UR12, !P0 ;  /* 0x0000000c19007c0c */ /* 0x000fe2000c761270 */
[----:B------:R-:W-:Y:S01]  /*14d600*/  VIADD R33, R30, 0x1 ;  /* 0x000000011e217836 */ /* 0x000fe20000000000 */
[----:B------:R-:W-:Y:S01]  /*14d610*/  ISETP.LT.AND P2, PT, R28, UR20, !P0 ;  /* 0x000000141c007c0c */ /* 0x000fe2000c741270 */
[----:B------:R-:W-:Y:S01]  /*14d620*/  ULDC UR20, c[0x0][0x228] ;  /* 0x00008a0000147ab9 */ /* 0x000fe20000000800 */
[----:B------:R-:W-:Y:S01]  /*14d630*/  ISETP.LT.AND P1, PT, R27, UR21, !P0 ;  /* 0x000000151b007c0c */ /* 0x000fe2000c721270 */
[----:B------:R-:W-:Y:S01]  /*14d640*/  ULDC UR21, c[0x0][0x228] ;  /* 0x00008a0000157ab9 */ /* 0x000fe20000000800 */
[----:B------:R-:W3:Y:S07]  /*14d650*/  LDL.LU R43, [R1+0x65d8] ;  /* 0x0065d800012b7983 */ /* 0x000eee0000300800 */
        /* <DEDUP_REMOVED lines=60> */
[----:B------:R-:W4:Y:S01]  /*14da20*/  LDL.LU R42, [R1+0x65d4] ;  /* 0x0065d400012a7983 */ /* 0x000f220000300800 */
        /* <DEDUP_REMOVED lines=64> */
[----:B------:R-:W2:Y:S01]  /*14de30*/  LDL.LU R41, [R1+0x65d0] ;  /* 0x0065d00001297983 */ /* 0x000ea20000300800 */
        /* <DEDUP_REMOVED lines=66> */
[----:B------:R-:W3:Y:S01]  /*14e260*/  LDL.LU R40, [R1+0x65cc] ;  /* 0x0065cc0001287983 */ /* 0x000ee20000300800 */
        /* <DEDUP_REMOVED lines=130> */
[----:B------:R-:W2:Y:S01]  /*14ea90*/  LDL.LU R38, [R1+0x65c4] ;  /* 0x0065c40001267983 */ /* 0x000ea20000300800 */
[----:B------:R-:W-:Y:S02]  /*14eaa0*/  ISETP.LT.AND P3, PT, R25, UR30, !P0 ;  /* 0x0000001e19007c0c */ /* 0x000fe4000c761270 */
        /* <DEDUP_REMOVED lines=62> */
[----:B------:R-:W3:Y:S01]  /*14ee90*/  LDL.LU R37, [R1+0x65c0] ;  /* 0x0065c00001257983 */ /* 0x000ee20000300800 */
        /* <DEDUP_REMOVED lines=64> */
[----:B------:R-:W4:Y:S01]  /*14f2a0*/  LDL.LU R36, [R1+0x65bc] ;  /* 0x0065bc0001247983 */ /* 0x000f220000300800 */
        /* <DEDUP_REMOVED lines=58> */
[----:B------:R-:W-:Y:S02]  /*14f650*/  LOP3.LUT R2, R2, 0xfbffffff, RZ, 0xc0, !PT ;  /* 0xfbffffff02027812 */ /* 0x000fe400078ec0ff */
[----:B------:R-:W-:Y:S02]  /*14f660*/  LOP3.LUT P2, RZ, R15, 0x8000000, RZ, 0xc0, !PT ;  /* 0x080000000fff7812 */ /* 0x000fe4000784c0ff */
[----:B------:R-:W-:Y:S02]  /*14f670*/  @P1 LOP3.LUT R2, R2, 0x4000000, RZ, 0xfc, !PT ;  /* 0x0400000002021812 */ /* 0x000fe400078efcff */
[----:B------:R-:W-:Y:S01]  /*14f680*/  ISETP.GE.AND P1, PT, R35, UR31, PT ;  /* 0x0000001f23007c0c */ /* 0x000fe2000bf26270 */
[----:B------:R-:W-:Y:S01]  /*14f690*/  ULDC UR31, c[0x0][0x228] ;  /* 0x00008a00001f7ab9 */ /* 0x000fe20000000800 */
[----:B------:R-:W-:Y:S01]  /*14f6a0*/  ISETP.LT.AND P0, PT, R30, UR33, !P2 ;  /* 0x000000211e007c0c */ /* 0x000fe2000d701270 */
[----:B------:R-:W-:Y:S01]  /*14f6b0*/  ULDC UR33, c[0x0][0x228] ;  /* 0x00008a0000217ab9 */ /* 0x000fe20000000800 */
[----:B------:R-:W-:Y:S01]  /*14f6c0*/  ISETP.LT.AND P2, PT, R25, UR34, !P1 ;  /* 0x0000002219007c0c */ /* 0x000fe2000cf41270 */
[----:B------:R-:W-:Y:S01]  /*14f6d0*/  ULDC UR34, c[0x0][0x228] ;  /* 0x00008a0000227ab9 */ /* 0x000fe20000000800 */
[----:B------:R-:W-:Y:S01]  /*14f6e0*/  ISETP.LT.AND P3, PT, R28, UR31, !P1 ;  /* 0x0000001f1c007c0c */ /* 0x000fe2000cf61270 */
[----:B------:R-:W-:Y:S01]  /*14f6f0*/  ULDC UR31, c[0x0][0x228] ;  /* 0x00008a00001f7ab9 */ /* 0x000fe20000000800 */
[----:B------:R-:W-:Y:S01]  /*14f700*/  LOP3.LUT R2, R2, 0xffdfffff, RZ, 0xc0, !PT ;  /* 0xffdfffff02027812 */ /* 0x000fe200078ec0ff */
[----:B------:R-:W2:Y:S08]  /*14f710*/  LDL.LU R35, [R1+0x65b8] ;  /* 0x0065b80001237983 */ /* 0x000eb00000300800 */
[----:B------:R-:W-:-:S02]  /*14f720*/  @P2 LOP3.LUT R2, R2, 0x200000, RZ, 0xfc, !PT ;  /* 0x0020000002022812 */ /* 0x000fc400078efcff */
        /* <DEDUP_REMOVED lines=47> */
[----:B------:R-:W-:Y:S02]  /*14fa20*/  LOP3.LUT R2, R2, 0xfffff7ff, RZ, 0xc0, !PT ;  /* 0xfffff7ff02027812 */ /* 0x000fe400078ec0ff */
[----:B------:R-:W-:Y:S02]  /*14fa30*/  ISETP.GE.AND P1, PT, R34, UR35, PT ;  /* 0x0000002322007c0c */ /* 0x000fe4000bf26270 */
[----:B------:R-:W-:Y:S01]  /*14fa40*/  @P3 LOP3.LUT R2, R2, 0x800, RZ, 0xfc, !PT ;  /* 0x0000080002023812 */ /* 0x000fe200078efcff */
[----:B------:R-:W3:Y:S01]  /*14fa50*/  LDL.LU R34, [R1+0x65b4] ;  /* 0x0065b40001227983 */ /* 0x000ee20000300800 */
        /* <DEDUP_REMOVED lines=29> */
[----:B------:R-:W-:Y:S02]  /*14fc30*/  LOP3.LUT R2, R2, 0xfffffffd, RZ, 0xc0, !PT ;  /* 0xfffffffd02027812 */ /* 0x000fe400078ec0ff */
[----:B------:R-:W-:Y:S02]  /*14fc40*/  LOP3.LUT R15, R15, 0x7fffffff, RZ, 0xc0, !PT ;  /* 0x7fffffff0f0f7812 */ /* 0x000fe400078ec0ff */
[----:B------:R-:W-:-:S02]  /*14fc50*/  @P2 LOP3.LUT R2, R2, 0x2, RZ, 0xfc, !PT ;  /* 0x0000000202022812 */ /* 0x000fc400078efcff */
[----:B------:R-:W-:Y:S02]  /*14fc60*/  ISETP.LT.AND P2, PT, R19, UR21, !P1 ;  /* 0x0000001513007c0c */ /* 0x000fe4000cf41270 */
[----:B------:R-:W-:Y:S02]  /*14fc70*/  LOP3.LUT R2, R2, 0xfffffffe, RZ, 0xc0, !PT ;  /* 0xfffffffe02027812 */ /* 0x000fe400078ec0ff */
[----:B------:R-:W-:Y:S02]  /*14fc80*/  @P4 LOP3.LUT R15, R15, 0x80000000, RZ, 0xfc, !PT ;  /* 0x800000000f0f4812 */ /* 0x000fe400078efcff */
        /* <DEDUP_REMOVED lines=14> */
[----:B------:R-:W4:Y:S01]  /*14fd70*/  LDL.LU R33, [R1+0x65b0] ;  /* 0x0065b00001217983 */ /* 0x000f220000300800 */
        /* <DEDUP_REMOVED lines=44> */
[----:B------:R-:W2:Y:S03]  /*150040*/  LDL.LU R32, [R1+0x65ac] ;  /* 0x0065ac0001207983 */ /* 0x000ea60000300800 */
[----:B------:R-:W-:Y:S02]  /*150050*/  @P4 LOP3.LUT R15, R15, 0x800, RZ, 0xfc, !PT ;  /* 0x000008000f0f4812 */ /* 0x000fe400078efcff */
[----:B------:R-:W-:-:S02]  /*150060*/  ISETP.LT.AND P2, PT, R31, UR50, !P1 ;  /* 0x000000321f007c0c */ /* 0x000fc4000cf41270 */
[----:B------:R-:W-:Y:S01]  /*150070*/  LOP3.LUT R15, R15, 0xfffffbff, RZ, 0xc0, !PT ;  /* 0xfffffbff0f0f7812 */ /* 0x000fe200078ec0ff */
[----:B------:R-:W3:Y:S01]  /*150080*/  LDL.LU R31, [R1+0x65a8] ;  /* 0x0065a800011f7983 */ /* 0x000ee20000300800 */
[----:B------:R-:W-:Y:S02]  /*150090*/  ISETP.GE.AND P5, PT, R30, UR39, PT ;  /* 0x000000271e007c0c */ /* 0x000fe4000bfa6270 */
[----:B------:R-:W-:Y:S01]  /*1500a0*/  @P3 LOP3.LUT R15, R15, 0x400, RZ, 0xfc, !PT ;  /* 0x000004000f0f3812 */ /* 0x000fe200078efcff */
[----:B------:R-:W4:Y:S01]  /*1500b0*/  LDL.LU R30, [R1+0x65a4] ;  /* 0x0065a400011e7983 */ /* 0x000f220000300800 */
[----:B------:R-:W-:Y:S02]  /*1500c0*/  ISETP.LT.AND P1, PT, R29, UR32, !P5 ;  /* 0x000000201d007c0c */ /* 0x000fe4000ef21270 */
[----:B------:R-:W-:Y:S01]  /*1500d0*/  LOP3.LUT R15, R15, 0xfffffdff, RZ, 0xc0, !PT ;  /* 0xfffffdff0f0f7812 */ /* 0x000fe200078ec0ff */
[----:B------:R-:W2:Y:S03]  /*1500e0*/  LDL.LU R29, [R1+0x65a0] ;  /* 0x0065a000011d7983 */ /* 0x000ea60000300800 */
[----:B------:R-:W-:-:S02]  /*1500f0*/  @P2 LOP3.LUT R15, R15, 0x200, RZ, 0xfc, !PT ;  /* 0x000002000f0f2812 */ /* 0x000fc400078efcff */
[----:B------:R-:W-:Y:S02]  /*150100*/  ISETP.LT.AND P2, PT, R28, UR51, !P5 ;  /* 0x000000331c007c0c */ /* 0x000fe4000ef41270 */
[----:B------:R-:W-:Y:S01]  /*150110*/  LOP3.LUT R15, R15, 0xffffffbf, RZ, 0xc0, !PT ;  /* 0xffffffbf0f0f7812 */ /* 0x000fe200078ec0ff */
[----:B------:R-:W3:Y:S03]  /*150120*/  LDL.LU R28, [R1+0x659c] ;  /* 0x00659c00011c7983 */ /* 0x000ee60000300800 */
[----:B------:R-:W-:Y:S02]  /*150130*/  @P1 LOP3.LUT R15, R15, 0x40, RZ, 0xfc, !PT ;  /* 0x000000400f0f1812 */ /* 0x000fe400078efcff */
[----:B------:R-:W-:Y:S02]  /*150140*/  ISETP.LT.AND P3, PT, R27, UR52, !P5 ;  /* 0x000000341b007c0c */ /* 0x000fe4000ef61270 */
[----:B------:R-:W-:Y:S01]  /*150150*/  LOP3.LUT R15, R15, 0xfffffeff, RZ, 0xc0, !PT ;  /* 0xfffffeff0f0f7812 */ /* 0x000fe200078ec0ff */
[----:B------:R-:W4:Y:S03]  /*150160*/  LDL.LU R27, [R1+0x6598] ;  /* 0x00659800011b7983 */ /* 0x000f260000300800 */
[----:B------:R-:W-:-:S02]  /*150170*/  @P2 LOP3.LUT R15, R15, 0x100, RZ, 0xfc, !PT ;  /* 0x000001000f0f2812 */ /* 0x000fc400078efcff */
[----:B------:R-:W-:Y:S02]  /*150180*/  ISETP.LT.AND P1, PT, R26, UR53, !P5 ;  /* 0x000000351a007c0c */ /* 0x000fe4000ef21270 */
[----:B------:R-:W-:Y:S01]  /*150190*/  LOP3.LUT R15, R15, 0xffffff7f, RZ, 0xc0, !PT ;  /* 0xffffff7f0f0f7812 */ /* 0x000fe200078ec0ff */
[----:B------:R-:W2:Y:S03]  /*1501a0*/  LDL.LU R26, [R1+0x6594] ;  /* 0x00659400011a7983 */ /* 0x000ea60000300800 */
[----:B------:R-:W-:Y:S02]  /*1501b0*/  @P3 LOP3.LUT R15, R15, 0x80, RZ, 0xfc, !PT ;  /* 0x000000800f0f3812 */ /* 0x000fe400078efcff */
[----:B------:R-:W-:Y:S02]  /*1501c0*/  ISETP.LT.AND P2, PT, R25, UR54, !P5 ;  /* 0x0000003619007c0c */ /* 0x000fe4000ef41270 */
[----:B------:R-:W-:Y:S01]  /*1501d0*/  LOP3.LUT R15, R15, 0xffffffdf, RZ, 0xc0, !PT ;  /* 0xffffffdf0f0f7812 */ /* 0x000fe200078ec0ff */
[----:B------:R-:W3:Y:S03]  /*1501e0*/  LDL.LU R25, [R1+0x6590] ;  /* 0x0065900001197983 */ /* 0x000ee60000300800 */
[----:B------:R-:W-:-:S02]  /*1501f0*/  @P1 LOP3.LUT R15, R15, 0x20, RZ, 0xfc, !PT ;  /* 0x000000200f0f1812 */ /* 0x000fc400078efcff */
[----:B------:R-:W-:Y:S02]  /*150200*/  ISETP.LT.AND P3, PT, R24, UR55, !P5 ;  /* 0x0000003718007c0c */ /* 0x000fe4000ef61270 */
[----:B------:R-:W-:Y:S01]  /*150210*/  LOP3.LUT R15, R15, 0xffffffef, RZ, 0xc0, !PT ;  /* 0xffffffef0f0f7812 */ /* 0x000fe200078ec0ff */
[----:B------:R-:W4:Y:S03]  /*150220*/  LDL.LU R24, [R1+0x658c] ;  /* 0x00658c0001187983 */ /* 0x000f260000300800 */
[----:B------:R-:W-:Y:S02]  /*150230*/  @P2 LOP3.LUT R15, R15, 0x10, RZ, 0xfc, !PT ;  /* 0x000000100f0f2812 */ /* 0x000fe400078efcff */
[----:B------:R-:W-:Y:S02]  /*150240*/  ISETP.LT.AND P1, PT, R23, UR56, !P5 ;  /* 0x0000003817007c0c */ /* 0x000fe4000ef21270 */
[----:B------:R-:W-:Y:S01]  /*150250*/  LOP3.LUT R15, R15, 0xfffffff7, RZ, 0xc0, !PT ;  /* 0xfffffff70f0f7812 */ /* 0x000fe200078ec0ff */
[----:B------:R-:W2:Y:S03]  /*150260*/  LDL.LU R23, [R1+0x6588] ;  /* 0x0065880001177983 */ /* 0x000ea60000300800 */
[----:B------:R-:W-:-:S02]  /*150270*/  @P3 LOP3.LUT R15, R15, 0x8, RZ, 0xfc, !PT ;  /* 0x000000080f0f3812 */ /* 0x000fc400078efcff */
        /* <DEDUP_REMOVED lines=12> */
[----:B------:R-:W2:Y:S01]  /*150340*/  LDL.LU R20, [R1+0x657c] ;  /* 0x00657c0001147983 */ /* 0x000ea20000300800 */
[----:B------:R-:W-:Y:S02]  /*150350*/  ISETP.LT.AND P3, PT, R19, UR59, !P5 ;  /* 0x0000003b13007c0c */ /* 0x000fe4000ef61270 */
[----:B------:R-:W-:Y:S01]  /*150360*/  ISETP.LT.AND P4, PT, R17, UR60, !P5 ;  /* 0x0000003c11007c0c */ /* 0x000fe2000ef81270 */
[----:B------:R-:W3:Y:S01]  /*150370*/  LDL.LU R19, [R1+0x6578] ;  /* 0x0065780001137983 */ /* 0x000ee20000300800 */
[----:B------:R-:W-:-:S03]  /*150380*/  ISETP.LT.AND P5, PT, R16, UR61, !P5 ;  /* 0x0000003d10007c0c */ /* 0x000fc6000efa1270 */
[----:B------:R-:W4:Y:S04]  /*150390*/  LDL.LU R17, [R1+0x6574] ;  /* 0x0065740001117983 */ /* 0x000f280000300800 */
[----:B------:R-:W2:Y:S04]  /*1503a0*/  LDL.LU R16, [R1+0x6570] ;  /* 0x0065700001107983 */ /* 0x000ea80000300800 */
[----:B------:R-:W3:Y:S01]  /*1503b0*/  LDL.LU R9, [R1+0x7e0] ;  /* 0x0007e00001097983 */ /* 0x000ee20000300800 */
[----:B----4-:R-:W-:Y:S01]  /*1503c0*/  LOP3.LUT P6, RZ, R17, 0x40, RZ, 0xc0, !PT ;  /* 0x0000004011ff7812 */ /* 0x010fe200078cc0ff */
        /* <DEDUP_REMOVED lines=12> */
[----:B0-----:R-:W4:Y:S04]  /*150490*/  LDL.LU R15, [R1+0x890] ;  /* 0x00089000010f7983 */ /* 0x001f280000300800 */
[----:B--2---:R0:W-:Y:S04]  /*1504a0*/  STL [R1+0x6778], R16 ;  /* 0x0067781001007387 */ /* 0x0041e80000100800 */
[----:B0-----:R-:W2:Y:S04]  /*1504b0*/  LDL.LU R16, [R1+0x418] ;  /* 0x0004180001107983 */ /* 0x001ea80000300800 */
[----:B------:R-:W-:Y:S04]  /*1504c0*/  STL [R1+0x6774], R2 ;  /* 0x0067740201007387 */ /* 0x000fe80000100800 */
[----:B------:R-:W-:Y:S04]  /*1504d0*/  STL [R1+0x676c], R3 ;  /* 0x00676c0301007387 */ /* 0x000fe80000100800 */
[----:B------:R0:W-:Y:S04]  /*1504e0*/  STL [R1+0x6768], R10 ;  /* 0x0067680a01007387 */ /* 0x0001e80000100800 */
[----:B0-----:R-:W2:Y:S04]  /*1504f0*/  LDL.LU R10, [R1+0x430] ;  /* 0x00043000010a7983 */ /* 0x001ea80000300800 */
[----:B------:R0:W-:Y:S04]  /*150500*/  STL [R1+0x6758], R4 ;  /* 0x0067580401007387 */ /* 0x0001e80000100800 */
[----:B0-----:R-:W2:Y:S04]  /*150510*/  LDL.LU R4, [R1+0x434] ;  /* 0x0004340001047983 */ /* 0x001ea80000300800 */
[----:B------:R-:W-:Y:S04]  /*150520*/  STL [R1+0x6754], R5 ;  /* 0x0067540501007387 */ /* 0x000fe80000100800 */
[----:B------:R-:W-:Y:S04]  /*150530*/  STL [R1+0x6750], R6 ;  /* 0x0067500601007387 */ /* 0x000fe80000100800 */
[----:B------:R-:W-:Y:S04]  /*150540*/  STL [R1+0x6740], R7 ;  /* 0x0067400701007387 */ /* 0x000fe80000100800 */
[----:B------:R0:W-:Y:S04]  /*150550*/  STL [R1+0x673c], R8 ;  /* 0x00673c0801007387 */ /* 0x0001e80000100800 */
[----:B0-----:R-:W2:Y:S04]  /*150560*/  LDL.LU R8, [R1+0x440] ;  /* 0x0004400001087983 */ /* 0x001ea80000300800 */
[----:B------:R0:W-:Y:S04]  /*150570*/  STL [R1+0x6734], R0 ;  /* 0x0067340001007387 */ /* 0x0001e80000100800 */
[----:B0-----:R-:W2:Y:S04]  /*150580*/  LDL.LU R0, [R1+0x5678] ;  /* 0x0056780001007983 */ /* 0x001ea80000300800 */
[----:B------:R0:W-:Y:S04]  /*150590*/  STL [R1+0x672c], R18 ;  /* 0x00672c1201007387 */ /* 0x0001e80000100800 */
[----:B0-----:R-:W2:Y:S04]  /*1505a0*/  LDL.LU R18, [R1+0x5648] ;  /* 0x0056480001127983 */ /* 0x001ea80000300800 */
[----:B---3--:R0:W-:Y:S04]  /*1505b0*/  STL [R1+0x6728], R19 ;  /* 0x0067281301007387 */ /* 0x0081e80000100800 */
[----:B0-----:R-:W3:Y:S04]  /*1505c0*/  LDL.LU R19, [R1+0x564c] ;  /* 0x00564c0001137983 */ /* 0x001ee80000300800 */
[----:B------:R-:W-:Y:S04]  /*1505d0*/  STL [R1+0x6720], R20 ;  /* 0x0067201401007387 */ /* 0x000fe80000100800 */
[----:B------:R0:W-:Y:S04]  /*1505e0*/  STL [R1+0x6714], R21 ;  /* 0x0067141501007387 */ /* 0x0001e80000100800 */
[----:B0-----:R-:W3:Y:S04]  /*1505f0*/  LDL.LU R21, [R1+0x5674] ;  /* 0x0056740001157983 */ /* 0x001ee80000300800 */
[----:B------:R-:W-:Y:S04]  /*150600*/  STL [R1+0x6710], R22 ;  /* 0x0067101601007387 */ /* 0x000fe80000100800 */
[----:B------:R-:W-:Y:S04]  /*150610*/  STL [R1+0x6708], R23 ;  /* 0x0067081701007387 */ /* 0x000fe80000100800 */
[----:B------:R0:W-:Y:S04]  /*150620*/  STL [R1+0x66fc], R24 ;  /* 0x0066fc1801007387 */ /* 0x0001e80000100800 */
[----:B------:R1:W-:Y:S04]  /*150630*/  STL [R1+0x66f8], R25 ;  /* 0x0066f81901007387 */ /* 0x0003e80000100800 */
[----:B------:R1:W-:Y:S04]  /*150640*/  STL [R1+0x66ec], R26 ;  /* 0x0066ec1a01007387 */ /* 0x0003e80000100800 */
[----:B------:R1:W-:Y:S04]  /*150650*/  STL [R1+0x66e8], R27 ;  /* 0x0066e81b01007387 */ /* 0x0003e80000100800 */
[----:B0-----:R-:W2:Y:S04]  /*150660*/  LDL.LU R24, [R1] ;  /* 0x0000000001187983 */ /* 0x001ea80000300800 */
[----:B-1----:R-:W2:Y:S04]  /*150670*/  LDL.LU R25, [R1+0x4] ;  /* 0x0000040001197983 */ /* 0x002ea80000300800 */
[----:B------:R-:W2:Y:S04]  /*150680*/  LDL.LU R26, [R1+0x8] ;  /* 0x00000800011a7983 */ /* 0x000ea80000300800 */
[----:B------:R-:W2:Y:S04]  /*150690*/  LDL.LU R27, [R1+0xc] ;  /* 0x00000c00011b7983 */ /* 0x000ea80000300800 */
[----:B------:R-:W3:Y:S04]  /*1506a0*/  LDL.LU R2, [R1+0x5730] ;  /* 0x0057300001027983 */ /* 0x000ee80000300800 */
[----:B------:R-:W2:Y:S01]  /*1506b0*/  LDL.LU R23, [R1+0x1ac] ;  /* 0x0001ac0001177983 */ /* 0x000ea20000300800 */
[----:B------:R-:W-:-:S02]  /*1506c0*/  IMAD.MOV.U32 R6, RZ, RZ, R9 ;  /* 0x000000ffff067224 */ /* 0x000fc400078e0009 */
[----:B----4-:R-:W-:Y:S02]  /*1506d0*/  IMAD.MOV.U32 R7, RZ, RZ, R15 ;  /* 0x000000ffff077224 */ /* 0x010fe400078e000f */
[----:B------:R-:W4:Y:S04]  /*1506e0*/  LDL.LU R15, [R1+0x24fc] ;  /* 0x0024fc00010f7983 */ /* 0x000f280000300800 */
[----:B------:R-:W4:Y:S04]  /*1506f0*/  LDL.LU R22, [R1+0x1dc] ;  /* 0x0001dc0001167983 */ /* 0x000f280000300800 */
[----:B------:R-:W4:Y:S04]  /*150700*/  LDL.LU R20, [R1+0x61c] ;  /* 0x00061c0001147983 */ /* 0x000f280000300800 */
[----:B------:R0:W-:Y:S04]  /*150710*/  STL [R1+0x66cc], R28 ;  /* 0x0066cc1c01007387 */ /* 0x0001e80000100800 */
[----:B0-----:R-:W4:Y:S04]  /*150720*/  LDL.LU R28, [R1+0x24f4] ;  /* 0x0024f400011c7983 */ /* 0x001f280000300800 */
[----:B------:R0:W-:Y:S04]  /*150730*/  STL [R1+0x66c8], R29 ;  /* 0x0066c81d01007387 */ /* 0x0001e80000100800 */
[----:B0-----:R-:W4:Y:S04]  /*150740*/  LDL.LU R29, [R1+0x1bc] ;  /* 0x0001bc00011d7983 */ /* 0x001f280000300800 */
        /* <DEDUP_REMOVED lines=9> */
[----:B------:R-:W0:Y:S03]  /*1507e0*/  S2R R9, SR_TID.X ;  /* 0x0000000000097919 */ /* 0x000e260000002100 */
        /* <DEDUP_REMOVED lines=25> */
[----:B---3--:R-:W-:-:S03]  /*150980*/  R2UR UR6, R2 ;  /* 0x00000000020672ca */ /* 0x008fc600000e0000 */
[----:B------:R-:W-:Y:S04]  /*150990*/  STL [R1+0x6574], R60 ;  /* 0x0065743c01007387 */ /* 0x000fe80000100800 */
[----:B------:R-:W-:Y:S04]  /*1509a0*/  STL [R1+0x6570], R61 ;  /* 0x0065703d01007387 */ /* 0x000fe80000100800 */
[----:B------:R-:W-:Y:S01]  /*1509b0*/  STL [R1+0x65d4], R17 ;  /* 0x0065d41101007387 */ /* 0x000fe20000100800 */
[----:B0-----:R-:W-:-:S03]  /*1509c0*/  LOP3.LUT R9, R9, 0x1f, RZ, 0xc0, !PT ;  /* 0x0000001f09097812 */ /* 0x001fc600078ec0ff */
[----:B------:R-:W3:Y:S04]  /*1509d0*/  LDL.LU R5, [R1+0x54bc] ;  /* 0x0054bc0001057983 */ /* 0x000ee80000300800 */
[----:B------:R-:W3:Y:S04]  /*1509e0*/  LDL.LU R3, [R1+0x54b8] ;  /* 0x0054b80001037983 */ /* 0x000ee80000300800 */
[----:B------:R-:W3:Y:S01]  /*1509f0*/  LDL.LU R2, [R1+0x5494] ;  /* 0x0054940001027983 */ /* 0x000ee20000300800 */
[----:B------:R-:W-:Y:S01]  /*150a00*/  LEA R9, R9, UR6, 0x4 ;  /* 0x0000000609097c11 */ /* 0x000fe2000f8e20ff */
[----:B------:R-:W-:Y:S01]  /*150a10*/  ULDC UR6, c[0x0][0x22c] ;  /* 0x00008b0000067ab9 */ /* 0x000fe20000000800 */
[----:B------:R-:W-:Y:S06]  /*150a20*/  BAR.SYNC.DEFER_BLOCKING 0x0 ;  /* 0x0000000000007b1d */ /* 0x000fec0000010000 */
[----:B--2---:R0:W-:Y:S01]  /*150a30*/  STSM.16.M88.4 [R9], R24 ;  /* 0x0000001809007844 */ /* 0x0041e20000000200 */
[----:B------:R-:W-:-:S03]  /*150a40*/  NOP ;  /* 0x0000000000007918 */ /* 0x000fc60000000000 */
[----:B------:R-:W1:Y:S01]  /*150a50*/  LDS.128 R32, [R9] ;  /* 0x0000000009207984 */ /* 0x000e620000000c00 */
[----:B0-----:R-:W-:Y:S02]  /*150a60*/  LOP3.LUT R26, R0, 0xffff, RZ, 0xc0, !PT ;  /* 0x0000ffff001a7812 */ /* 0x001fe400078ec0ff */
[----:B------:R-:W-:Y:S02]  /*150a70*/  LOP3.LUT R25, R21, 0xffff, RZ, 0xc0, !PT ;  /* 0x0000ffff15197812 */ /* 0x000fe400078ec0ff */
[----:B------:R-:W-:-:S04]  /*150a80*/  LOP3.LUT R21, R19, 0xffff, RZ, 0xc0, !PT ;  /* 0x0000ffff13157812 */ /* 0x000fc800078ec0ff */
[----:B------:R-:W-:Y:S02]  /*150a90*/  PRMT R30, R10, 0x4210, R21 ;  /* 0x000042100a1e7816 */ /* 0x000fe40000000015 */
[----:B------:R-:W-:Y:S02]  /*150aa0*/  LOP3.LUT R19, R18, 0xffff, RZ, 0xc0, !PT ;  /* 0x0000ffff12137812 */ /* 0x000fe400078ec0ff */
[----:B----4-:R-:W-:Y:S02]  /*150ab0*/  PRMT R15, R15, 0x5410, R23 ;  /* 0x000054100f0f7816 */ /* 0x010fe40000000017 */
[----:B------:R-:W-:Y:S02]  /*150ac0*/  PRMT R14, R20, 0x5410, R22 ;  /* 0x00005410140e7816 */ /* 0x000fe40000000016 */
[----:B------:R-:W-:-:S05]  /*150ad0*/  PRMT R11, R28, 0x5410, R29 ;  /* 0x000054101c0b7816 */ /* 0x000fca000000001d */
[----:B------:R0:W-:Y:S04]  /*150ae0*/  STL [R1+0x1d2c], R11 ;  /* 0x001d2c0b01007387 */ /* 0x0001e80000100800 */
[----:B------:R-:W2:Y:S04]  /*150af0*/  LDL.LU R0, [R1+0x548c] ;  /* 0x00548c0001007983 */ /* 0x000ea80000300800 */
[----:B------:R-:W4:Y:S04]  /*150b00*/  LDL.LU R24, [R1+0x464] ;  /* 0x0004640001187983 */ /* 0x000f280000300800 */
[----:B------:R-:W4:Y:S01]  /*150b10*/  LDL.LU R23, [R1+0x460] ;  /* 0x0004600001177983 */ /* 0x000f220000300800 */
[----:B------:R-:W-:-:S03]  /*150b20*/  PRMT R29, R4, 0x4210, R25 ;  /* 0x00004210041d7816 */ /* 0x000fc60000000019 */
[----:B------:R-:W4:Y:S01]  /*150b30*/  LDL.LU R20, [R1+0x45c] ;  /* 0x00045c0001147983 */ /* 0x000f220000300800 */
[----:B-1----:R-:W-:-:S03]  /*150b40*/  IMAD.MOV.U32 R4, RZ, RZ, R35 ;  /* 0x000000ffff047224 */ /* 0x002fc600078e0023 */
[----:B------:R-:W4:Y:S04]  /*150b50*/  LDL.LU R10, [R1+0x44c] ;  /* 0x00044c00010a7983 */ /* 0x000f280000300800 */
[----:B------:R-:W-:Y:S04]  /*150b60*/  STL [R1+0x674], R33 ;  /* 0x0006742101007387 */ /* 0x000fe80000100800 */
[----:B------:R1:W-:Y:S04]  /*150b70*/  STL [R1+0x678], R34 ;  /* 0x0006782201007387 */ /* 0x0003e80000100800 */
[----:B------:R-:W-:Y:S04]  /*150b80*/  STL [R1+0x6760], R4 ;  /* 0x0067600401007387 */ /* 0x000fe80000100800 */
[----:B------:R-:W4:Y:S04]  /*150b90*/  LDL.LU R36, [R1+0x2164] ;  /* 0x0021640001247983 */ /* 0x000f280000300800 */
[----:B------:R-:W4:Y:S04]  /*150ba0*/  LDL.LU R12, [R1+0x214c] ;  /* 0x00214c00010c7983 */ /* 0x000f280000300800 */
[----:B0-----:R-:W4:Y:S04]  /*150bb0*/  LDL.LU R11, [R1+0x2118] ;  /* 0x00211800010b7983 */ /* 0x001f280000300800 */
[----:B------:R-:W4:Y:S01]  /*150bc0*/  LDL.LU R18, [R1+0x2114] ;  /* 0x0021140001127983 */ /* 0x000f220000300800 */
[----:B------:R-:W-:-:S02]  /*150bd0*/  PRMT R28, R8, 0x4210, R26 ;  /* 0x00004210081c7816 */ /* 0x000fc4000000001a */
[----:B------:R-:W-:Y:S01]  /*150be0*/  PRMT R31, R16, 0x4210, R19 ;  /* 0x00004210101f7816 */ /* 0x000fe20000000013 */
[----:B------:R-:W4:Y:S01]  /*150bf0*/  LDL.LU R8, [R1+0x494] ;  /* 0x0004940001087983 */ /* 0x000f220000300800 */
[----:B------:R-:W-:-:S03]  /*150c00*/  NOP ;  /* 0x0000000000007918 */ /* 0x000fc60000000000 */
[----:B------:R0:W-:Y:S01]  /*150c10*/  STSM.16.M88.4 [R9], R28 ;  /* 0x0000001c09007844 */ /* 0x0001e20000000200 */
[----:B------:R-:W-:Y:S01]  /*150c20*/  IMAD.MOV.U32 R16, RZ, RZ, R32 ;  /* 0x000000ffff107224 */ /* 0x000fe200078e0020 */
[----:B------:R-:W-:Y:S02]  /*150c30*/  NOP ;  /* 0x0000000000007918 */ /* 0x000fe40000000000 */
[----:B------:R-:W4:Y:S01]  /*150c40*/  LDS.128 R44, [R9] ;  /* 0x00000000092c7984 */ /* 0x000f220000000c00 */
[----:B---3--:R-:W-:Y:S02]  /*150c50*/  LOP3.LUT R22, R5, 0xffff, RZ, 0xc0, !PT ;  /* 0x0000ffff05167812 */ /* 0x008fe400078ec0ff */
[----:B------:R-:W-:Y:S02]  /*150c60*/  LOP3.LUT R17, R3, 0xffff, RZ, 0xc0, !PT ;  /* 0x0000ffff03117812 */ /* 0x000fe400078ec0ff */
[----:B------:R-:W3:Y:S01]  /*150c70*/  LDL.LU R3, [R1+0x490] ;  /* 0x0004900001037983 */ /* 0x000ee20000300800 */
[----:B------:R-:W-:-:S03]  /*150c80*/  LOP3.LUT R5, R2, 0xffff, RZ, 0xc0, !PT ;  /* 0x0000ffff02057812 */ /* 0x000fc600078ec0ff */
        /* <DEDUP_REMOVED lines=9> */
[----:B------:R-:W3:Y:S01]  /*150d20*/  LDL.LU R27, [R1+0x210] ;  /* 0x00021000011b7983 */ /* 0x000ee20000300800 */
[----:B--2---:R-:W-:-:S02]  /*150d30*/  LOP3.LUT R0, R0, 0xffff, RZ, 0xc0, !PT ;  /* 0x0000ffff00007812 */ /* 0x004fc400078ec0ff */
[----:B----4-:R-:W-:Y:S02]  /*150d40*/  PRMT R40, R24, 0x4210, R22 ;  /* 0x0000421018287816 */ /* 0x010fe40000000016 */
[----:B------:R-:W2:Y:S01]  /*150d50*/  LDL.LU R24, [R1+0x220] ;  /* 0x0002200001187983 */ /* 0x000ea20000300800 */
[----:B------:R-:W-:-:S03]  /*150d60*/  PRMT R41, R23, 0x4210, R17 ;  /* 0x0000421017297816 */ /* 0x000fc60000000011 */
[----:B------:R-:W4:Y:S01]  /*150d70*/  LDL.LU R23, [R1+0x224] ;  /* 0x0002240001177983 */ /* 0x000f220000300800 */
[----:B------:R-:W-:-:S03]  /*150d80*/  PRMT R42, R20, 0x4210, R5 ;  /* 0x00004210142a7816 */ /* 0x000fc60000000005 */
[----:B------:R-:W-:Y:S01]  /*150d90*/  STL.64 [R1+0x660], R44 ;  /* 0x0006602c01007387 */ /* 0x000fe20000100a00 */
[----:B------:R-:W-:Y:S01]  /*150da0*/  PRMT R43, R10, 0x4210, R0 ;  /* 0x000042100a2b7816 */ /* 0x000fe20000000000 */
[----:B------:R-:W-:Y:S02]  /*150db0*/  NOP ;  /* 0x0000000000007918 */ /* 0x000fe40000000000 */
[----:B------:R-:W-:Y:S04]  /*150dc0*/  STL.64 [R1+0x668], R46 ;  /* 0x0006682e01007387 */ /* 0x000fe80000100a00 */
[----:B------:R-:W4:Y:S04]  /*150dd0*/  LDL.LU R20, [R1+0x228] ;  /* 0x0002280001147983 */ /* 0x000f280000300800 */
[----:B------:R-:W4:Y:S01]  /*150de0*/  LDL.LU R10, [R1+0x20c] ;  /* 0x00020c00010a7983 */ /* 0x000f220000300800 */
[----:B------:R-:W-:-:S03]  /*150df0*/  LOP3.LUT R4, R18, 0xffff, RZ, 0xc0, !PT ;  /* 0x0000ffff12047812 */ /* 0x000fc600078ec0ff */
[----:B------:R-:W4:Y:S01]  /*150e00*/  LDL.LU R18, [R1+0x230] ;  /* 0x0002300001127983 */ /* 0x000f220000300800 */
[----:B------:R-:W-:Y:S02]  /*150e10*/  LOP3.LUT R13, R36, 0xffff, RZ, 0xc0, !PT ;  /* 0x0000ffff240d7812 */ /* 0x000fe400078ec0ff */
[----:B------:R-:W-:Y:S02]  /*150e20*/  LOP3.LUT R12, R12, 0xffff, RZ, 0xc0, !PT ;  /* 0x0000ffff0c0c7812 */ /* 0x000fe400078ec0ff */
[----:B------:R-:W-:Y:S01]  /*150e30*/  LOP3.LUT R11, R11, 0xffff, RZ, 0xc0, !PT ;  /* 0x0000ffff0b0b7812 */ /* 0x000fe200078ec0ff */
[----:B------:R-:W-:Y:S01]  /*150e40*/  STSM.16.M88.4 [R9], R40 ;  /* 0x0000002809007844 */ /* 0x000fe20000000200 */
[----:B------:R-:W-:Y:S01]  /*150e50*/  PRMT R36, R8, 0x4210, R13 ;  /* 0x0000421008247816 */ /* 0x000fe2000000000d */
[----:B------:R-:W-:Y:S02]  /*150e60*/  NOP ;  /* 0x0000000000007918 */ /* 0x000fe40000000000 */
[----:B------:R-:W0:Y:S04]  /*150e70*/  LDS.128 R40, [R9] ;  /* 0x0000000009287984 */ /* 0x000e280000000c00 */
[----:B------:R-:W4:Y:S01]  /*150e80*/  LDL.LU R8, [R1+0x234] ;  /* 0x0002340001087983 */ /* 0x000f220000300800 */
[----:B---3--:R-:W-:-:S03]  /*150e90*/  PRMT R37, R3, 0x4210, R12 ;  /* 0x0000421003257816 */ /* 0x008fc6000000000c */
[----:B------:R-:W3:Y:S01]  /*150ea0*/  LDL.LU R3, [R1+0x238] ;  /* 0x0002380001037983 */ /* 0x000ee20000300800 */
[----:B------:R-:W-:-:S03]  /*150eb0*/  PRMT R38, R2, 0x4210, R11 ;  /* 0x0000421002267816 */ /* 0x000fc6000000000b */
[----:B------:R-:W3:Y:S01]  /*150ec0*/  LDL.LU R2, [R1+0x208] ;  /* 0x0002080001027983 */ /* 0x000ee20000300800 */
[----:B------:R-:W-:Y:S01]  /*150ed0*/  PRMT R39, R35, 0x4210, R4 ;  /* 0x0000421023277816 */ /* 0x000fe20000000004 */
[----:B------:R-:W-:-:S04]  /*150ee0*/  NOP ;  /* 0x0000000000007918 */ /* 0x000fc80000000000 */
[----:B------:R-:W-:Y:S01]  /*150ef0*/  STSM.16.M88.4 [R9], R36 ;  /* 0x0000002409007844 */ /* 0x000fe20000000200 */
[----:B------:R-:W-:Y:S01]  /*150f00*/  PRMT R28, R28, 0x5210, R34 ;  /* 0x000052101c1c7816 */ /* 0x000fe20000000022 */
[----:B------:R-:W-:Y:S01]  /*150f10*/  NOP ;  /* 0x0000000000007918 */ /* 0x000fe20000000000 */
[----:B------:R-:W-:Y:S02]  /*150f20*/  PRMT R29, R29, 0x5210, R33 ;  /* 0x000052101d1d7816 */ /* 0x000fe40000000021 */
[----:B------:R-:W-:Y:S02]  /*150f30*/  PRMT R30, R30, 0x5210, R32 ;  /* 0x000052101e1e7816 */ /* 0x000fe40000000020 */
[----:B------:R-:W1:Y:S01]  /*150f40*/  LDS.128 R32, [R9] ;  /* 0x0000000009207984 */ /* 0x000e620000000c00 */
[----:B------:R-:W-:Y:S01]  /*150f50*/  PRMT R31, R27, 0x5210, R31 ;  /* 0x000052101b1f7816 */ /* 0x000fe2000000001f */
[----:B------:R-:W-:-:S04]  /*150f60*/  NOP ;  /* 0x0000000000007918 */ /* 0x000fc80000000000 */
[----:B------:R-:W-:Y:S01]  /*150f70*/  STSM.16.M88.4 [R9], R28 ;  /* 0x0000001c09007844 */ /* 0x000fe20000000200 */
[----:B------:R-:W-:-:S03]  /*150f80*/  NOP ;  /* 0x0000000000007918 */ /* 0x000fc60000000000 */
[----:B------:R-:W4:Y:S04]  /*150f90*/  LDS.128 R28, [R9] ;  /* 0x00000000091c7984 */ /* 0x000f280000000c00 */
[----:B0-----:R-:W-:Y:S04]  /*150fa0*/  STL.64 [R1+0x650], R40 ;  /* 0x0006502801007387 */ /* 0x001fe80000100a00 */
[----:B------:R-:W-:Y:S04]  /*150fb0*/  STL.64 [R1+0x658], R42 ;  /* 0x0006582a01007387 */ /* 0x000fe80000100a00 */
[----:B-1----:R0:W-:Y:S04]  /*150fc0*/  STL.64 [R1+0x640], R32 ;  /* 0x0006402001007387 */ /* 0x0021e80000100a00 */
[----:B------:R3:W-:Y:S01]  /*150fd0*/  STL.64 [R1+0x648], R34 ;  /* 0x0006482201007387 */ /* 0x0007e20000100a00 */
[----:B--2---:R-:W-:-:S02]  /*150fe0*/  PRMT R24, R24, 0x5210, R26 ;  /* 0x0000521018187816 */ /* 0x004fc4000000001a */
[----:B----4-:R-:W-:Y:S02]  /*150ff0*/  PRMT R26, R20, 0x5210, R21 ;  /* 0x00005210141a7816 */ /* 0x010fe40000000015 */
[----:B------:R-:W2:Y:S01]  /*151000*/  LDL.LU R21, [R1+0x23c] ;  /* 0x00023c0001157983 */ /* 0x000ea20000300800 */
[----:B------:R-:W-:-:S03]  /*151010*/  PRMT R27, R10, 0x5210, R19 ;  /* 0x000052100a1b7816 */ /* 0x000fc60000000013 */
[----:B------:R-:W4:Y:S04]  /*151020*/  LDL.LU R20, [R1+0x240] ;  /* 0x0002400001147983 */ /* 0x000f280000300800 */
[----:B------:R-:W4:Y:S04]  /*151030*/  LDL.LU R19, [R1+0x244] ;  /* 0x0002440001137983 */ /* 0x000f280000300800 */
[----:B------:R-:W4:Y:S04]  /*151040*/  LDL.LU R10, [R1+0x204] ;  /* 0x00020400010a7983 */ /* 0x000f280000300800 */
[----:B------:R-:W-:Y:S01]  /*151050*/  STL.64 [R1+0x630], R28 ;  /* 0x0006301c01007387 */ /* 0x000fe20000100a00 */
[----:B0-----:R-:W-:-:S03]  /*151060*/  PRMT R32, R18, 0x5210, R22 ;  /* 0x0000521012207816 */ /* 0x001fc60000000016 */
[----:B------:R-:W-:Y:S04]  /*151070*/  STL.64 [R1+0x638], R30 ;  /* 0x0006381e01007387 */ /* 0x000fe80000100a00 */
[----:B------:R-:W4:Y:S01]  /*151080*/  LDL.LU R18, [R1+0x5774] ;  /* 0x0057740001127983 */ /* 0x000f220000300800 */
[----:B------:R-:W-:Y:S01]  /*151090*/  PRMT R25, R23, 0x5210, R25 ;  /* 0x0000521017197816 */ /* 0x000fe20000000019 */
[----:B------:R-:W-:-:S04]  /*1510a0*/  NOP ;  /* 0x0000000000007918 */ /* 0x000fc80000000000 */
[----:B------:R-:W-:Y:S01]  /*1510b0*/  STSM.16.M88.4 [R9], R24 ;  /* 0x0000001809007844 */ /* 0x000fe20000000200 */
[----:B------:R-:W-:-:S03]  /*1510c0*/  NOP ;  /* 0x0000000000007918 */ /* 0x000fc60000000000 */
[----:B------:R-:W0:Y:S01]  /*1510d0*/  LDS.128 R24, [R9] ;  /* 0x0000000009187984 */ /* 0x000e220000000c00 */
[----:B------:R-:W-:Y:S02]  /*1510e0*/  PRMT R33, R8, 0x5210, R17 ;  /* 0x0000521008217816 */ /* 0x000fe40000000011 */
[----:B---3--:R-:W-:Y:S02]  /*1510f0*/  PRMT R34, R3, 0x5210, R5 ;  /* 0x0000521003227816 */ /* 0x008fe40000000005 */
[----:B------:R-:W-:Y:S01]  /*151100*/  PRMT R35, R2, 0x5210, R0 ;  /* 0x0000521002237816 */ /* 0x000fe20000000000 */
[----:B------:R-:W-:-:S04]  /*151110*/  NOP ;  /* 0x0000000000007918 */ /* 0x000fc80000000000 */
[----:B------:R-:W-:Y:S01]  /*151120*/  STSM.16.M88.4 [R9], R32 ;  /* 0x0000002009007844 */ /* 0x000fe20000000200 */
[----:B------:R-:W-:-:S03]  /*151130*/  NOP ;  /* 0x0000000000007918 */ /* 0x000fc60000000000 */
[----:B------:R-:W1:Y:S04]  /*151140*/  LDS.128 R36, [R9] ;  /* 0x0000000009247984 */ /* 0x000e680000000c00 */
[----:B------:R-:W3:Y:S01]  /*151150*/  LDL.LU R0, [R1+0x5770] ;  /* 0x0057700001007983 */ /* 0x000ee20000300800 */
[----:B0-----:R-:W-:-:S03]  /*151160*/  IMAD.MOV.U32 R3, RZ, RZ, R25 ;  /* 0x000000ffff037224 */ /* 0x001fc600078e0019 */
[----:B------:R0:W-:Y:S01]  /*151170*/  STL [R1+0x628], R26 ;  /* 0x0006281a01007387 */ /* 0x0001e20000100800 */
[----:B------:R-:W-:-:S03]  /*151180*/  IMAD.MOV.U32 R2, RZ, RZ, R24 ;  /* 0x000000ffff027224 */ /* 0x000fc600078e0018 */
[----:B------:R-:W3:Y:S01]  /*151190*/  LDL.LU R28, [R1+0x576c] ;  /* 0x00576c00011c7983 */ /* 0x000ee20000300800 */
[----:B------:R-:W-:-:S03]  /*1511a0*/  IMAD.MOV.U32 R5, RZ, RZ, R27 ;  /* 0x000000ffff057224 */ /* 0x000fc600078e001b */
[----:B------:R-:W3:Y:S04]  /*1511b0*/  LDL.LU R25, [R1+0x5764] ;  /* 0x0057640001197983 */ /* 0x000ee80000300800 */
[----:B0-----:R-:W3:Y:S04]  /*1511c0*/  LDL.LU R26, [R1+0x4f0] ;  /* 0x0004f000011a7983 */ /* 0x001ee80000300800 */
[----:B------:R-:W3:Y:S04]  /*1511d0*/  LDL.LU R24, [R1+0x4e8] ;  /* 0x0004e80001187983 */ /* 0x000ee80000300800 */
[----:B------:R-:W3:Y:S04]  /*1511e0*/  LDL.LU R22, [R1+0x4e4] ;  /* 0x0004e40001167983 */ /* 0x000ee80000300800 */
[----:B------:R-:W3:Y:S04]  /*1511f0*/  LDL.LU R8, [R1+0x4d8] ;  /* 0x0004d80001087983 */ /* 0x000ee80000300800 */
[----:B------:R-:W-:Y:S04]  /*151200*/  STL [R1+0x6770], R3 ;  /* 0x0067700301007387 */ /* 0x000fe80000100800 */
[----:B------:R-:W-:Y:S01]  /*151210*/  STL [R1+0x675c], R5 ;  /* 0x00675c0501007387 */ /* 0x000fe20000100800 */
[----:B--2---:R-:W-:-:S03]  /*151220*/  PRMT R32, R21, 0x5210, R13 ;  /* 0x0000521015207816 */ /* 0x004fc6000000000d */
[----:B------:R-:W2:Y:S04]  /*151230*/  LDL.LU R21, [R1+0x56b0] ;  /* 0x0056b00001157983 */ /* 0x000ea80000300800 */
[----:B-1----:R-:W-:Y:S01]  /*151240*/  STL [R1+0x610], R36 ;  /* 0x0006102401007387 */ /* 0x002fe20000100800 */
[----:B----4-:R-:W-:Y:S01]  /*151250*/  PRMT R35, R10, 0x5210, R4 ;  /* 0x000052100a237816 */ /* 0x010fe20000000004 */
[----:B------:R-:W-:Y:S02]  /*151260*/  IMAD.MOV.U32 R4, RZ, RZ, R38 ;  /* 0x000000ffff047224 */ /* 0x000fe400078e0026 */
[----:B------:R0:W-:Y:S04]  /*151270*/  STL [R1+0x61c], R39 ;  /* 0x00061c2701007387 */ /* 0x0001e80000100800 */
[----:B------:R-:W-:Y:S04]  /*151280*/  STL [R1+0x6764], R4 ;  /* 0x0067640401007387 */ /* 0x000fe80000100800 */
[----:B------:R-:W4:Y:S01]  /*151290*/  LDL.LU R29, [R1+0x56ac] ;  /* 0x0056ac00011d7983 */ /* 0x000f220000300800 */
[----:B0-----:R-:W-:-:S03]  /*1512a0*/  LOP3.LUT R39, R18, 0xffff, RZ, 0xc0, !PT ;  /* 0x0000ffff12277812 */ /* 0x001fc600078ec0ff */
[----:B------:R-:W4:Y:S04]  /*1512b0*/  LDL.LU R27, [R1+0x568c] ;  /* 0x00568c00011b7983 */ /* 0x000f280000300800 */
[----:B------:R-:W4:Y:S04]  /*1512c0*/  LDL.LU R23, [R1+0x5688] ;  /* 0x0056880001177983 */ /* 0x000f280000300800 */
[----:B------:R-:W4:Y:S01]  /*1512d0*/  LDL.LU R18, [R1+0x514] ;  /* 0x0005140001127983 */ /* 0x000f220000300800 */
[----:B------:R-:W-:-:S03]  /*1512e0*/  PRMT R33, R20, 0x5210, R12 ;  /* 0x0000521014217816 */ /* 0x000fc6000000000c */
[----:B------:R-:W4:Y:S01]  /*1512f0*/  LDL.LU R20, [R1+0x4fc] ;  /* 0x0004fc0001147983 */ /* 0x000f220000300800 */
[----:B------:R-:W-:Y:S01]  /*151300*/  PRMT R34, R19, 0x5210, R11 ;  /* 0x0000521013227816 */ /* 0x000fe2000000000b */
[----:B------:R-:W-:Y:S02]  /*151310*/  NOP ;  /* 0x0000000000007918 */ /* 0x000fe40000000000 */
[----:B------:R-:W4:Y:S04]  /*151320*/  LDL.LU R19, [R1+0x4f8] ;  /* 0x0004f80001137983 */ /* 0x000f280000300800 */
[----:B------:R-:W-:Y:S01]  /*151330*/  STSM.16.M88.4 [R9], R32 ;  /* 0x0000002009007844 */ /* 0x000fe20000000200 */
[----:B------:R-:W-:-:S03]  /*151340*/  NOP ;  /* 0x0000000000007918 */ /* 0x000fc60000000000 */
[----:B------:R-:W0:Y:S02]  /*151350*/  LDS.128 R44, [R9] ;  /* 0x00000000092c7984 */ /* 0x000e240000000c00 */
[----:B0-----:R-:W-:Y:S01]  /*151360*/  IMAD.MOV.U32 R3, RZ, RZ, R44 ;  /* 0x000000ffff037224 */ /* 0x001fe200078e002c */
[----:B---3--:R-:W-:Y:S02]  /*151370*/  LOP3.LUT R38, R0, 0xffff, RZ, 0xc0, !PT ;  /* 0x0000ffff00267812 */ /* 0x008fe400078ec0ff */
[----:B------:R-:W3:Y:S04]  /*151380*/  LDL.LU R0, [R1+0x478] ;  /* 0x0004780001007983 */ /* 0x000ee80000300800 */
[----:B------:R-:W-:Y:S01]  /*151390*/  STL [R1+0x60c], R47 ;  /* 0x00060c2f01007387 */ /* 0x000fe20000100800 */
[----:B------:R-:W-:-:S02]  /*1513a0*/  LOP3.LUT R25, R25, 0xffff, RZ, 0xc0, !PT ;  /* 0x0000ffff19197812 */ /* 0x000fc400078ec0ff */
[----:B------:R-:W-:Y:S02]  /*1513b0*/  LOP3.LUT R35, R28, 0xffff, RZ, 0xc0, !PT ;  /* 0x0000ffff1c237812 */ /* 0x000fe400078ec0ff */
[----:B------:R-:W-:Y:S02]  /*1513c0*/  PRMT R40, R26, 0x4210, R39 ;  /* 0x000042101a287816 */ /* 0x000fe40000000027 */
[----:B------:R-:W-:Y:S02]  /*1513d0*/  PRMT R43, R8, 0x4210, R25 ;  /* 0x00004210082b7816 */ /* 0x000fe40000000019 */
[----:B------:R-:W3:Y:S01]  /*1513e0*/  LDL.LU R8, [R1+0x54f0] ;  /* 0x0054f00001087983 */ /* 0x000ee20000300800 */
[----:B------:R-:W-:-:S03]  /*1513f0*/  PRMT R42, R22, 0x4210, R35 ;  /* 0x00004210162a7816 */ /* 0x000fc60000000023 */
[----:B------:R-:W3:Y:S01]  /*151400*/  LDL.LU R22, [R1+0x54e4] ;  /* 0x0054e40001167983 */ /* 0x000ee20000300800 */
[----:B------:R-:W-:Y:S01]  /*151410*/  PRMT R41, R24, 0x4210, R38 ;  /* 0x0000421018297816 */ /* 0x000fe20000000026 */
[----:B------:R-:W-:Y:S02]  /*151420*/  NOP ;  /* 0x0000000000007918 */ /* 0x000fe40000000000 */
[----:B------:R-:W3:Y:S04]  /*151430*/  LDL.LU R26, [R1+0x54c4] ;  /* 0x0054c400011a7983 */ /* 0x000ee80000300800 */
[----:B------:R-:W3:Y:S04]  /*151440*/  LDL.LU R12, [R1+0x54c0] ;  /* 0x0054c000010c7983 */ /* 0x000ee80000300800 */
[----:B------:R-:W3:Y:S04]  /*151450*/  LDL.LU R11, [R1+0x540] ;  /* 0x00054000010b7983 */ /* 0x000ee80000300800 */
[----:B------:R-:W3:Y:S04]  /*151460*/  LDL.LU R28, [R1+0x53c] ;  /* 0x00053c00011c7983 */ /* 0x000ee80000300800 */
[----:B------:R-:W3:Y:S04]  /*151470*/  LDL.LU R24, [R1+0x518] ;  /* 0x0005180001187983 */ /* 0x000ee80000300800 */
[----:B------:R-:W-:Y:S01]  /*151480*/  STSM.16.M88.4 [R9], R40 ;  /* 0x0000002809007844 */ /* 0x000fe20000000200 */
[----:B------:R-:W-:-:S03]  /*151490*/  NOP ;  /* 0x0000000000007918 */ /* 0x000fc60000000000 */
[----:B------:R-:W0:Y:S01]  /*1514a0*/  LDS.128 R40, [R9] ;  /* 0x0000000009287984 */ /* 0x000e220000000c00 */
[----:B------:R-:W-:Y:S02]  /*1514b0*/  IMAD.MOV.U32 R4, RZ, RZ, R45 ;  /* 0x000000ffff047224 */ /* 0x000fe400078e002d */
[----:B------:R-:W-:Y:S01]  /*1514c0*/  IMAD.MOV.U32 R5, RZ, RZ, R46 ;  /* 0x000000ffff057224 */ /* 0x000fe200078e002e */
[----:B--2---:R-:W-:Y:S02]  /*1514d0*/  LOP3.LUT R21, R21, 0xffff, RZ, 0xc0, !PT ;  /* 0x0000ffff15157812 */ /* 0x004fe400078ec0ff */
[----:B----4-:R-:W-:Y:S02]  /*1514e0*/  LOP3.LUT R34, R29, 0xffff, RZ, 0xc0, !PT ;  /* 0x0000ffff1d227812 */ /* 0x010fe400078ec0ff */
[----:B------:R-:W-:Y:S02]  /*1514f0*/  PRMT R44, R18, 0x4210, R21 ;  /* 0x00004210122c7816 */ /* 0x000fe40000000015 */
[----:B------:R-:W2:Y:S04]  /*151500*/  LDL.LU R18, [R1+0x510] ;  /* 0x0005100001127983 */ /* 0x000ea80000300800 */
[----:B------:R-:W4:Y:S04]  /*151510*/  LDL.LU R31, [R1+0x21a4] ;  /* 0x0021a400011f7983 */ /* 0x000f280000300800 */
[----:B------:R-:W4:Y:S04]  /*151520*/  LDL.LU R30, [R1+0x21a0] ;  /* 0x0021a000011e7983 */ /* 0x000f280000300800 */
[----:B------:R-:W4:Y:S01]  /*151530*/  LDL.LU R29, [R1+0x2180] ;  /* 0x00218000011d7983 */ /* 0x000f220000300800 */
[----:B------:R-:W-:-:S03]  /*151540*/  LOP3.LUT R32, R23, 0xffff, RZ, 0xc0, !PT ;  /* 0x0000ffff17207812 */ /* 0x000fc600078ec0ff */
[----:B0-----:R0:W-:Y:S01]  /*151550*/  STL.64 [R1+0x5f0], R40 ;  /* 0x0005f02801007387 */ /* 0x0011e20000100a00 */
[----:B------:R-:W-:-:S03]  /*151560*/  PRMT R45, R20, 0x4210, R34 ;  /* 0x00004210142d7816 */ /* 0x000fc60000000022 */
[----:B------:R-:W-:Y:S01]  /*151570*/  STL [R1+0x5fc], R43 ;  /* 0x0005fc2b01007387 */ /* 0x000fe20000100800 */
[----:B------:R-:W-:-:S03]  /*151580*/  LOP3.LUT R33, R27, 0xffff, RZ, 0xc0, !PT ;  /* 0x0000ffff1b217812 */ /* 0x000fc600078ec0ff */
[----:B0-----:R-:W4:Y:S04]  /*151590*/  LDL.LU R40, [R1+0x216c] ;  /* 0x00216c0001287983 */ /* 0x001f280000300800 */
[----:B------:R-:W4:Y:S04]  /*1515a0*/  LDL.LU R23, [R1+0x554] ;  /* 0x0005540001177983 */ /* 0x000f280000300800 */
[----:B------:R-:W4:Y:S01]  /*1515b0*/  LDL.LU R20, [R1+0x550] ;  /* 0x0005500001147983 */ /* 0x000f220000300800 */
[----:B------:R-:W-:-:S03]  /*1515c0*/  PRMT R46, R19, 0x4210, R33 ;  /* 0x00004210132e7816 */ /* 0x000fc60000000021 */
[----:B------:R-:W4:Y:S01]  /*1515d0*/  LDL.LU R19, [R1+0x54c] ;  /* 0x00054c0001137983 */ /* 0x000f220000300800 */
[----:B------:R-:W-:Y:S01]  /*1515e0*/  IMAD.MOV.U32 R10, RZ, RZ, R37 ;  /* 0x000000ffff0a7224 */ /* 0x000fe200078e0025 */
[----:B---3--:R-:W-:Y:S01]  /*1515f0*/  PRMT R47, R0, 0x4210, R32 ;  /* 0x00004210002f7816 */ /* 0x008fe20000000020 */
[----:B------:R-:W-:-:S04]  /*151600*/  NOP ;  /* 0x0000000000007918 */ /* 0x000fc80000000000 */
[----:B------:R0:W-:Y:S01]  /*151610*/  STSM.16.M88.4 [R9], R44 ;  /* 0x0000002c09007844 */ /* 0x0001e20000000200 */
[----:B------:R-:W-:-:S03]  /*151620*/  NOP ;  /* 0x0000000000007918 */ /* 0x000fc60000000000 */
[----:B------:R-:W1:Y:S01]  /*151630*/  LDS.128 R48, [R9] ;  /* 0x0000000009307984 */ /* 0x000e620000000c00 */
[----:B------:R-:W-:Y:S02]  /*151640*/  IMAD.MOV.U32 R0, RZ, RZ, R7 ;  /* 0x000000ffff007224 */ /* 0x000fe400078e0007 */
[----:B------:R-:W-:-:S05]  /*151650*/  IMAD.MOV.U32 R7, RZ, RZ, R42 ;  /* 0x000000ffff077224 */ /* 0x000fca00078e002a */
[----:B------:R3:W-:Y:S01]  /*151660*/  STL [R1+0x6748], R7 ;  /* 0x0067480701007387 */ /* 0x0007e20000100800 */
[----:B------:R-:W-:-:S03]  /*151670*/  LOP3.LUT R27, R8, 0xffff, RZ, 0xc0, !PT ;  /* 0x0000ffff081b7812 */ /* 0x000fc600078ec0ff */
[----:B------:R-:W3:Y:S01]  /*151680*/  LDL.LU R8, [R1+0x548] ;  /* 0x0005480001087983 */ /* 0x000ee20000300800 */
[----:B------:R-:W-:-:S03]  /*151690*/  LOP3.LUT R22, R22, 0xffff, RZ, 0xc0, !PT ;  /* 0x0000ffff16167812 */ /* 0x000fc600078ec0ff */
[----:B------:R-:W3:Y:S04]  /*1516a0*/  LDL.LU R36, [R1+0x250] ;  /* 0x0002500001247983 */ /* 0x000ee80000300800 */
[----:B------:R-:W3:Y:S01]  /*1516b0*/  LDL.LU R37, [R1+0x258] ;  /* 0x0002580001257983 */ /* 0x000ee20000300800 */
[----:B------:R-:W-:Y:S02]  /*1516c0*/  LOP3.LUT R26, R26, 0xffff, RZ, 0xc0, !PT ;  /* 0x0000ffff1a1a7812 */ /* 0x000fe400078ec0ff */
[----:B------:R-:W-:Y:S02]  /*1516d0*/  LOP3.LUT R17, R12, 0xffff, RZ, 0xc0, !PT ;  /* 0x0000ffff0c117812 */ /* 0x000fe400078ec0ff */
[----:B0-----:R-:W-:Y:S02]  /*1516e0*/  PRMT R44, R11, 0x4210, R27 ;  /* 0x000042100b2c7816 */ /* 0x001fe4000000001b */
[----:B------:R-:W-:-:S02]  /*1516f0*/  PRMT R45, R28, 0x4210, R22 ;  /* 0x000042101c2d7816 */ /* 0x000fc40000000016 */
[----:B------:R-:W3:Y:S01]  /*151700*/  LDL.LU R28, [R1+0x260] ;  /* 0x00026000011c7983 */ /* 0x000ee20000300800 */
[----:B------:R-:W-:-:S03]  /*151710*/  PRMT R46, R24, 0x4210, R26 ;  /* 0x00004210182e7816 */ /* 0x000fc6000000001a */
[----:B------:R-:W3:Y:S01]  /*151720*/  LDL.LU R24, [R1+0x25c] ;  /* 0x00025c0001187983 */ /* 0x000ee20000300800 */
[----:B--2---:R-:W-:Y:S01]  /*151730*/  PRMT R47, R18, 0x4210, R17 ;  /* 0x00004210122f7816 */ /* 0x004fe20000000011 */
[----:B------:R-:W-:Y:S02]  /*151740*/  NOP ;  /* 0x0000000000007918 */ /* 0x000fe40000000000 */
[----:B------:R-:W2:Y:S01]  /*151750*/  LDL.LU R18, [R1+0x26c] ;  /* 0x00026c0001127983 */ /* 0x000ea20000300800 */
[----:B----4-:R-:W-:-:S03]  /*151760*/  LOP3.LUT R12, R30, 0xffff, RZ, 0xc0, !PT ;  /* 0x0000ffff1e0c7812 */ /* 0x010fc600078ec0ff */
[----:B-1----:R-:W-:Y:S01]  /*151770*/  STL.64 [R1+0x5e0], R48 ;  /* 0x0005e03001007387 */ /* 0x002fe20000100a00 */
[----:B------:R-:W-:-:S03]  /*151780*/  LOP3.LUT R11, R29, 0xffff, RZ, 0xc0, !PT ;  /* 0x0000ffff1d0b7812 */ /* 0x000fc600078ec0ff */
[----:B------:R-:W-:Y:S01]  /*151790*/  STL.64 [R1+0x5e8], R50 ;  /* 0x0005e83201007387 */ /* 0x000fe20000100a00 */
[----:B------:R-:W-:-:S03]  /*1517a0*/  LOP3.LUT R13, R31, 0xffff, RZ, 0xc0, !PT ;  /* 0x0000ffff1f0d7812 */ /* 0x000fc600078ec0ff */
[----:B------:R-:W4:Y:S04]  /*1517b0*/  LDL.LU R29, [R1+0x274] ;  /* 0x00027400011d7983 */ /* 0x000f280000300800 */
[----:B------:R-:W2:Y:S04]  /*1517c0*/  LDL.LU R30, [R1+0x264] ;  /* 0x00026400011e7983 */ /* 0x000ea80000300800 */
[----:B------:R-:W2:Y:S01]  /*1517d0*/  LDL.LU R31, [R1+0x200] ;  /* 0x00020000011f7983 */ /* 0x000ea20000300800 */
[----:B---3--:R-:W-:Y:S02]  /*1517e0*/  LOP3.LUT R7, R40, 0xffff, RZ, 0xc0, !PT ;  /* 0x0000ffff28077812 */ /* 0x008fe400078ec0ff */
[----:B------:R-:W-:-:S02]  /*1517f0*/  PRMT R40, R23, 0x4210, R13 ;  /* 0x0000421017287816 */ /* 0x000fc4000000000d */
[----:B------:R-:W3:Y:S01]  /*151800*/  LDL.LU R23, [R1+0x27c] ;  /* 0x00027c0001177983 */ /* 0x000ee20000300800 */
[----:B------:R-:W-:-:S03]  /*151810*/  PRMT R41, R20, 0x4210, R12 ;  /* 0x0000421014297816 */ /* 0x000fc6000000000c */
[----:B------:R-:W3:Y:S01]  /*151820*/  LDL.LU R20, [R1+0x2a4] ;  /* 0x0002a40001147983 */ /* 0x000ee20000300800 */
[----:B------:R-:W-:-:S03]  /*151830*/  PRMT R42, R19, 0x4210, R11 ;  /* 0x00004210132a7816 */ /* 0x000fc6000000000b */
[----:B------:R-:W3:Y:S04]  /*151840*/  LDL.LU R19, [R1+0x2a8] ;  /* 0x0002a80001137983 */ /* 0x000ee80000300800 */
[----:B------:R-:W-:Y:S01]  /*151850*/  STSM.16.M88.4 [R9], R44 ;  /* 0x0000002c09007844 */ /* 0x000fe20000000200 */
[----:B------:R-:W-:-:S03]  /*151860*/  NOP ;  /* 0x0000000000007918 */ /* 0x000fc60000000000 */
[----:B------:R-:W0:Y:S01]  /*151870*/  LDS.128 R44, [R9] ;  /* 0x00000000092c7984 */ /* 0x000e220000000c00 */
[----:B------:R-:W-:Y:S01]  /*151880*/  PRMT R43, R8, 0x4210, R7 ;  /* 0x00004210082b7816 */ /* 0x000fe20000000007 */
[----:B------:R-:W-:-:S04]  /*151890*/  NOP ;  /* 0x0000000000007918 */ /* 0x000fc80000000000 */
[----:B------:R-:W-:Y:S01]  /*1518a0*/  STSM.16.M88.4 [R9], R40 ;  /* 0x0000002809007844 */ /* 0x000fe20000000200 */
[----:B------:R-:W-:-:S03]  /*1518b0*/  NOP ;  /* 0x0000000000007918 */ /* 0x000fc60000000000 */
[----:B------:R-:W3:Y:S01]  /*1518c0*/  LDL.LU R8, [R1+0x1fc] ;  /* 0x0001fc0001087983 */ /* 0x000ee20000300800 */
[----:B------:R-:W-:-:S03]  /*1518d0*/  PRMT R36, R36, 0x5210, R39 ;  /* 0x0000521024247816 */ /* 0x000fc60000000027 */
[----:B------:R-:W1:Y:S01]  /*1518e0*/  LDS.128 R40, [R9] ;  /* 0x0000000009287984 */ /* 0x000e620000000c00 */
[----:B------:R-:W-:Y:S02]  /*1518f0*/  PRMT R37, R37, 0x5210, R38 ;  /* 0x0000521025257816 */ /* 0x000fe40000000026 */
[----:B------:R-:W-:Y:S02]  /*151900*/  PRMT R38, R28, 0x5210, R35 ;  /* 0x000052101c267816 */ /* 0x000fe40000000023 */
[----:B------:R-:W-:Y:S01]  /*151910*/  PRMT R39, R24, 0x5210, R25 ;  /* 0x0000521018277816 */ /* 0x000fe20000000019 */
[----:B------:R-:W-:-:S04]  /*151920*/  NOP ;  /* 0x0000000000007918 */ /* 0x000fc80000000000 */
[----:B------:R-:W-:Y:S01]  /*151930*/  STSM.16.M88.4 [R9], R36 ;  /* 0x0000002409007844 */ /* 0x000fe20000000200 */
[----:B------:R-:W-:-:S03]  /*151940*/  NOP ;  /* 0x0000000000007918 */ /* 0x000fc60000000000 */
[----:B0-----:R-:W-:Y:S04]  /*151950*/  STL.64 [R1+0x5d0], R44 ;  /* 0x0005d02c01007387 */ /* 0x001fe80000100a00 */
[----:B------:R-:W-:Y:S04]  /*151960*/  STL.64 [R1+0x5d8], R46 ;  /* 0x0005d82e01007387 */ /* 0x000fe80000100a00 */
[----:B-1----:R-:W-:Y:S04]  /*151970*/  STL.64 [R1+0x5c0], R40 ;  /* 0x0005c02801007387 */ /* 0x002fe80000100a00 */
[----:B------:R-:W-:Y:S04]  /*151980*/  STL.64 [R1+0x5c8], R42 ;  /* 0x0005c82a01007387 */ /* 0x000fe80000100a00 */
[----:B------:R-:W3:Y:S04]  /*151990*/  LDL.LU R24, [R1+0x2ac] ;  /* 0x0002ac0001187983 */ /* 0x000ee80000300800 */
[----:B------:R-:W3:Y:S01]  /*1519a0*/  LDL.LU R25, [R1+0x2b0] ;  /* 0x0002b00001197983 */ /* 0x000ee20000300800 */
[----:B----4-:R-:W-:-:S02]  /*1519b0*/  PRMT R29, R29, 0x5210, R34 ;  /* 0x000052101d1d7816 */ /* 0x010fc40000000022 */
[----:B--2---:R-:W-:Y:S02]  /*1519c0*/  PRMT R30, R30, 0x5210, R33 ;  /* 0x000052101e1e7816 */ /* 0x004fe40000000021 */
[----:B------:R-:W-:Y:S02]  /*1519d0*/  PRMT R31, R31, 0x5210, R32 ;  /* 0x000052101f1f7816 */ /* 0x000fe40000000020 */
[----:B------:R-:W0:Y:S01]  /*1519e0*/  LDS.128 R32, [R9] ;  /* 0x0000000009207984 */ /* 0x000e220000000c00 */
[----:B------:R-:W-:Y:S01]  /*1519f0*/  PRMT R28, R18, 0x5210, R21 ;  /* 0x00005210121c7816 */ /* 0x000fe20000000015 */
[----:B------:R-:W-:Y:S02]  /*151a00*/  NOP ;  /* 0x0000000000007918 */ /* 0x000fe40000000000 */
[----:B------:R-:W2:Y:S04]  /*151a10*/  LDL.LU R21, [R1+0x2b4] ;  /* 0x0002b40001157983 */ /* 0x000ea80000300800 */
[----:B------:R-:W4:Y:S04]  /*151a20*/  LDL.LU R18, [R1+0x1f8] ;  /* 0x0001f80001127983 */ /* 0x000f280000300800 */
[----:B------:R3:W-:Y:S02]  /*151a30*/  STSM.16.M88.4 [R9], R28 ;  /* 0x0000001c09007844 */ /* 0x0007e40000000200 */
[----:B---3--:R-:W-:-:S02]  /*151a40*/  PRMT R28, R23, 0x5210, R27 ;  /* 0x00005210171c7816 */ /* 0x008fc4000000001b */
[----:B------:R-:W-:Y:S01]  /*151a50*/  PRMT R29, R20, 0x5210, R22 ;  /* 0x00005210141d7816 */ /* 0x000fe20000000016 */
[----:B0-----:R-:W-:Y:S04]  /*151a60*/  STL.64 [R1+0x5b0], R32 ;  /* 0x0005b02001007387 */ /* 0x001fe80000100a00 */
[----:B------:R-:W-:Y:S01]  /*151a70*/  STL.64 [R1+0x5b8], R34 ;  /* 0x0005b82201007387 */ /* 0x000fe20000100a00 */
[----:B------:R-:W-:Y:S01]  /*151a80*/  PRMT R30, R19, 0x5210, R26 ;  /* 0x00005210131e7816 */ /* 0x000fe2000000001a */
[----:B------:R-:W-:Y:S02]  /*151a90*/  NOP ;  /* 0x0000000000007918 */ /* 0x000fe40000000000 */
[----:B------:R-:W3:Y:S04]  /*151aa0*/  LDL.LU R23, [R1+0x578c] ;  /* 0x00578c0001177983 */ /* 0x000ee80000300800 */
[----:B------:R-:W3:Y:S04]  /*151ab0*/  LDL.LU R22, [R1+0x5788] ;  /* 0x0057880001167983 */ /* 0x000ee80000300800 */
[----:B------:R-:W3:Y:S04]  /*151ac0*/  LDL.LU R20, [R1+0x5780] ;  /* 0x0057800001147983 */ /* 0x000ee80000300800 */
[----:B------:R-:W3:Y:S04]  /*151ad0*/  LDL.LU R19, [R1+0x577c] ;  /* 0x00577c0001137983 */ /* 0x000ee80000300800 */
[----:B------:R-:W0:Y:S04]  /*151ae0*/  LDS.128 R32, [R9] ;  /* 0x0000000009207984 */ /* 0x000e280000000c00 */
[----:B0-----:R0:W-:Y:S04]  /*151af0*/  STL.64 [R1+0x5a0], R32 ;  /* 0x0005a02001007387 */ /* 0x0011e80000100a00 */
[----:B------:R-:W-:Y:S01]  /*151b00*/  STL [R1+0x5ac], R35 ;  /* 0x0005ac2301007387 */ /* 0x000fe20000100800 */
[----:B------:R-:W-:Y:S01]  /*151b10*/  PRMT R31, R8, 0x5210, R17 ;  /* 0x00005210081f7816 */ /* 0x000fe20000000011 */
[----:B------:R-:W-:-:S04]  /*151b20*/  NOP ;  /* 0x0000000000007918 */ /* 0x000fc80000000000 */
[----:B------:R1:W-:Y:S01]  /*151b30*/  STSM.16.M88.4 [R9], R28 ;  /* 0x0000001c09007844 */ /* 0x0003e20000000200 */
[----:B------:R-:W-:-:S03]  /*151b40*/  NOP ;  /* 0x0000000000007918 */ /* 0x000fc60000000000 */
[----:B------:R-:W1:Y:S01]  /*151b50*/  LDS.128 R36, [R9] ;  /* 0x0000000009247984 */ /* 0x000e620000000c00 */
[----:B------:R-:W-:-:S05]  /*151b60*/  IMAD.MOV.U32 R8, RZ, RZ, R34 ;  /* 0x000000ffff087224 */ /* 0x000fca00078e0022 */
[----:B------:R-:W-:Y:S04]  /*151b70*/  STL [R1+0x6744], R8 ;  /* 0x0067440801007387 */ /* 0x000fe80000100800 */
[----:B0-----:R-:W3:Y:S04]  /*151b80*/  LDL.LU R32, [R1+0x564] ;  /* 0x0005640001207983 */ /* 0x001ee80000300800 */
[----:B-1----:R-:W3:Y:S04]  /*151b90*/  LDL.LU R30, [R1+0x568] ;  /* 0x00056800011e7983 */ /* 0x002ee80000300800 */
[----:B------:R-:W3:Y:S04]  /*151ba0*/  LDL.LU R29, [R1+0x558] ;  /* 0x00055800011d7983 */ /* 0x000ee80000300800 */
[----:B------:R-:W3:Y:S01]  /*151bb0*/  LDL.LU R28, [R1+0x55c] ;  /* 0x00055c00011c7983 */ /* 0x000ee20000300800 */
[----:B------:R-:W-:-:S02]  /*151bc0*/  PRMT R24, R24, 0x5210, R13 ;  /* 0x0000521018187816 */ /* 0x000fc4000000000d */
[----:B------:R-:W-:Y:S01]  /*151bd0*/  PRMT R25, R25, 0x5210, R12 ;  /* 0x0000521019197816 */ /* 0x000fe2000000000c */
[----:B------:R-:W-:Y:S01]  /*151be0*/  STL [R1+0x598], R38 ;  /* 0x0005982601007387 */ /* 0x000fe20000100800 */
[----:B--2---:R-:W-:Y:S02]  /*151bf0*/  PRMT R26, R21, 0x5210, R11 ;  /* 0x00005210151a7816 */ /* 0x004fe4000000000b */
[----:B----4-:R-:W-:Y:S01]  /*151c00*/  PRMT R27, R18, 0x5210, R7 ;  /* 0x00005210121b7816 */ /* 0x010fe20000000007 */
[----:B------:R-:W-:Y:S01]  /*151c10*/  IMAD.MOV.U32 R18, RZ, RZ, R0 ;  /* 0x000000ffff127224 */ /* 0x000fe200078e0000 */
[----:B------:R-:W-:Y:S01]  /*151c20*/  NOP ;  /* 0x0000000000007918 */ /* 0x000fe20000000000 */
[----:B------:R-:W-:Y:S02]  /*151c30*/  IMAD.MOV.U32 R7, RZ, RZ, R37 ;  /* 0x000000ffff077224 */ /* 0x000fe400078e0025 */
[----:B------:R-:W-:Y:S01]  /*151c40*/  IMAD.MOV.U32 R0, RZ, RZ, R39 ;  /* 0x000000ffff007224 */ /* 0x000fe200078e0027 */
[----:B------:R0:W-:Y:S01]  /*151c50*/  STSM.16.M88.4 [R9], R24 ;  /* 0x0000001809007844 */ /* 0x0001e20000000200 */
[----:B------:R-:W-:-:S03]  /*151c60*/  NOP ;  /* 0x0000000000007918 */ /* 0x000fc60000000000 */
[----:B------:R-:W-:Y:S04]  /*151c70*/  STL [R1+0x674c], R7 ;  /* 0x00674c0701007387 */ /* 0x000fe80000100800 */
[----:B------:R-:W-:Y:S04]  /*151c80*/  STL [R1+0x6738], R0 ;  /* 0x0067380001007387 */ /* 0x000fe80000100800 */
[----:B------:R-:W1:Y:S04]  /*151c90*/  LDS.128 R44, [R9] ;  /* 0x00000000092c7984 */ /* 0x000e680000000c00 */
[----:B0-----:R-:W2:Y:S04]  /*151ca0*/  LDL.LU R27, [R1+0x56d0] ;  /* 0x0056d000011b7983 */ /* 0x001ea80000300800 */
[----:B------:R-:W4:Y:S01]  /*151cb0*/  LDL.LU R26, [R1+0x56cc] ;  /* 0x0056cc00011a7983 */ /* 0x000f220000300800 */
[----:B---3--:R-:W-:-:S02]  /*151cc0*/  LOP3.LUT R39, R23, 0xffff, RZ, 0xc0, !PT ;  /* 0x0000ffff17277812 */ /* 0x008fc400078ec0ff */
[----:B------:R-:W-:Y:S02]  /*151cd0*/  LOP3.LUT R35, R20, 0xffff, RZ, 0xc0, !PT ;  /* 0x0000ffff14237812 */ /* 0x000fe400078ec0ff */
[----:B------:R-:W3:Y:S01]  /*151ce0*/  LDL.LU R20, [R1+0x56bc] ;  /* 0x0056bc0001147983 */ /* 0x000ee20000300800 */
[----:B------:R-:W-:-:S03]  /*151cf0*/  LOP3.LUT R38, R22, 0xffff, RZ, 0xc0, !PT ;  /* 0x0000ffff16267812 */ /* 0x000fc600078ec0ff */
[----:B------:R-:W2:Y:S01]  /*151d00*/  LDL.LU R25, [R1+0x56b8] ;  /* 0x0056b80001197983 */ /* 0x000ea20000300800 */
[----:B------:R-:W-:-:S03]  /*151d10*/  LOP3.LUT R31, R19, 0xffff, RZ, 0xc0, !PT ;  /* 0x0000ffff131f7812 */ /* 0x000fc600078ec0ff */
[----:B------:R-:W4:Y:S04]  /*151d20*/  LDL.LU R24, [R1+0x574] ;  /* 0x0005740001187983 */ /* 0x000f280000300800 */
[----:B------:R-:W4:Y:S04]  /*151d30*/  LDL.LU R23, [R1+0x570] ;  /* 0x0005700001177983 */ /* 0x000f280000300800 */
[----:B------:R-:W4:Y:S04]  /*151d40*/  LDL.LU R22, [R1+0x56c] ;  /* 0x00056c0001167983 */ /* 0x000f280000300800 */
[----:B------:R-:W4:Y:S01]  /*151d50*/  LDL.LU R19, [R1+0x560] ;  /* 0x0005600001137983 */ /* 0x000f220000300800 */
[----:B------:R-:W-:-:S03]  /*151d60*/  IMAD.MOV.U32 R21, RZ, RZ, R6 ;  /* 0x000000ffff157224 */ /* 0x000fc600078e0006 */
[----:B-1----:R-:W-:Y:S01]  /*151d70*/  STL [R1+0x58c], R47 ;  /* 0x00058c2f01007387 */ /* 0x002fe20000100800 */
[----:B------:R-:W-:-:S03]  /*151d80*/  IMAD.MOV.U32 R6, RZ, RZ, R36 ;  /* 0x000000ffff067224 */ /* 0x000fc600078e0024 */
[----:B------:R-:W4:Y:S04]  /*151d90*/  LDL.LU R13, [R1+0x5538] ;  /* 0x00553800010d7983 */ /* 0x000f280000300800 */
[----:B------:R-:W4:Y:S04]  /*151da0*/  LDL.LU R37, [R1+0x5530] ;  /* 0x0055300001257983 */ /* 0x000f280000300800 */
[----:B------:R-:W4:Y:S04]  /*151db0*/  LDL.LU R12, [R1+0x5500] ;  /* 0x00550000010c7983 */ /* 0x000f280000300800 */
[----:B------:R-:W4:Y:S04]  /*151dc0*/  LDL.LU R11, [R1+0x54f8] ;  /* 0x0054f800010b7983 */ /* 0x000f280000300800 */
[----:B------:R-:W4:Y:S01]  /*151dd0*/  LDL.LU R36, [R1+0x83c] ;  /* 0x00083c0001247983 */ /* 0x000f220000300800 */
[----:B------:R-:W-:Y:S01]  /*151de0*/  IMAD.MOV.U32 R7, RZ, RZ, R44 ;  /* 0x000000ffff077224 */ /* 0x000fe200078e002c */
[----:B------:R-:W-:-:S02]  /*151df0*/  PRMT R40, R32, 0x4210, R39 ;  /* 0x0000421020287816 */ /* 0x000fc40000000027 */
[----:B------:R-:W4:Y:S01]  /*151e00*/  LDL.LU R32, [R1+0x82c] ;  /* 0x00082c0001207983 */ /* 0x000f220000300800 */
[----:B------:R-:W-:-:S03]  /*151e10*/  PRMT R42, R29, 0x4210, R35 ;  /* 0x000042101d2a7816 */ /* 0x000fc60000000023 */
[----:B------:R-:W4:Y:S01]  /*151e20*/  LDL.LU R29, [R1+0x81c] ;  /* 0x00081c00011d7983 */ /* 0x000f220000300800 */
[----:B------:R-:W-:-:S03]  /*151e30*/  PRMT R41, R30, 0x4210, R38 ;  /* 0x000042101e297816 */ /* 0x000fc60000000026 */
[----:B------:R4:W-:Y:S04]  /*151e40*/  STL.64 [R1+0x6788], R6 ;  /* 0x0067880601007387 */ /* 0x0009e80000100a00 */
[----:B------:R-:W-:Y:S01]  /*151e50*/  STL.64 [R1+0x6780], R4 ;  /* 0x0067800401007387 */ /* 0x000fe20000100a00 */
[----:B------:R-:W-:Y:S01]  /*151e60*/  PRMT R43, R28, 0x4210, R31 ;  /* 0x000042101c2b7816 */ /* 0x000fe2000000001f */
[----:B------:R-:W-:-:S04]  /*151e70*/  NOP ;  /* 0x0000000000007918 */ /* 0x000fc80000000000 */
[----:B------:R0:W-:Y:S01]  /*151e80*/  STSM.16.M88.4 [R9], R40 ;  /* 0x0000002809007844 */ /* 0x0001e20000000200 */
[----:B------:R-:W-:Y:S02]  /*151e90*/  IMAD.MOV.U32 R8, RZ, RZ, R45 ;  /* 0x000000ffff087224 */ /* 0x000fe400078e002d */
[----:B------:R-:W-:Y:S01]  /*151ea0*/  IMAD.MOV.U32 R0, RZ, RZ, R46 ;  /* 0x000000ffff007224 */ /* 0x000fe200078e002e */
[----:B------:R-:W-:Y:S01]  /*151eb0*/  NOP ;  /* 0x0000000000007918 */ /* 0x000fe20000000000 */
[----:B------:R-:W1:Y:S01]  /*151ec0*/  LDS.128 R44, [R9] ;  /* 0x00000000092c7984 */ /* 0x000e620000000c00 */
[----:B---3--:R-:W-:-:S03]  /*151ed0*/  LOP3.LUT R30, R20, 0xffff, RZ, 0xc0, !PT ;  /* 0x0000ffff141e7812 */ /* 0x008fc600078ec0ff */
[----:B------:R-:W3:Y:S01]  /*151ee0*/  LDL.LU R20, [R1+0x7fc] ;  /* 0x0007fc0001147983 */ /* 0x000ee20000300800 */
[----:B--2---:R-:W-:-:S03]  /*151ef0*/  LOP3.LUT R25, R25, 0xffff, RZ, 0xc0, !PT ;  /* 0x0000ffff19197812 */ /* 0x004fc600078ec0ff */
[----:B------:R-:W2:Y:S04]  /*151f00*/  LDL.LU R33, [R1+0x21e0] ;  /* 0x0021e00001217983 */ /* 0x000ea80000300800 */
[----:B------:R-:W2:Y:S01]  /*151f10*/  LDL.LU R28, [R1+0x21cc] ;  /* 0x0021cc00011c7983 */ /* 0x000ea20000300800 */
[----:B----4-:R-:W-:-:S03]  /*151f20*/  PRMT R7, R19, 0x4210, R25 ;  /* 0x0000421013077816 */ /* 0x010fc60000000019 */
[----:B------:R-:W4:Y:S01]  /*151f30*/  LDL.LU R19, [R1+0x21ac] ;  /* 0x0021ac0001137983 */ /* 0x000f220000300800 */
[----:B------:R-:W-:Y:S02]  /*151f40*/  LOP3.LUT R27, R27, 0xffff, RZ, 0xc0, !PT ;  /* 0x0000ffff1b1b7812 */ /* 0x000fe400078ec0ff */
[----:B------:R-:W-:Y:S01]  /*151f50*/  LOP3.LUT R34, R26, 0xffff, RZ, 0xc0, !PT ;  /* 0x0000ffff1a227812 */ /* 0x000fe200078ec0ff */
[----:B0-----:R-:W4:Y:S01]  /*151f60*/  LDL.LU R40, [R1+0x21a8] ;  /* 0x0021a80001287983 */ /* 0x001f220000300800 */
[----:B------:R-:W-:-:S03]  /*151f70*/  PRMT R4, R24, 0x4210, R27 ;  /* 0x0000421018047816 */ /* 0x000fc6000000001b */
[----:B------:R-:W4:Y:S01]  /*151f80*/  LDL.LU R26, [R1+0x894] ;  /* 0x00089400011a7983 */ /* 0x000f220000300800 */
[----:B------:R-:W-:-:S03]  /*151f90*/  PRMT R5, R23, 0x4210, R34 ;  /* 0x0000421017057816 */ /* 0x000fc60000000022 */
[----:B-1----:R-:W-:Y:S04]  /*151fa0*/  STL.64 [R1+0x570], R44 ;  /* 0x0005702c01007387 */ /* 0x002fe80000100a00 */
[----:B------:R-:W-:Y:S01]  /*151fb0*/  STL.64 [R1+0x578], R46 ;  /* 0x0005782e01007387 */ /* 0x000fe20000100a00 */
[----:B------:R-:W-:Y:S01]  /*151fc0*/  LOP3.LUT R17, R13, 0xffff, RZ, 0xc0, !PT ;  /* 0x0000ffff0d117812 */ /* 0x000fe200078ec0ff */
[----:B------:R-:W-:Y:S02]  /*151fd0*/  NOP ;  /* 0x0000000000007918 */ /* 0x000fe40000000000 */
[----:B------:R-:W4:Y:S04]  /*151fe0*/  LDL.LU R24, [R1+0x88c] ;  /* 0x00088c0001187983 */ /* 0x000f280000300800 */
[----:B------:R-:W4:Y:S01]  /*151ff0*/  LDL.LU R23, [R1+0x87c] ;  /* 0x00087c0001177983 */ /* 0x000f220000300800 */
[----:B------:R-:W-:-:S03]  /*152000*/  PRMT R6, R22, 0x4210, R30 ;  /* 0x0000421016067816 */ /* 0x000fc6000000001e */
[----:B------:R-:W4:Y:S01]  /*152010*/  LDL.LU R22, [R1+0x85c] ;  /* 0x00085c0001167983 */ /* 0x000f220000300800 */
[----:B------:R-:W-:Y:S02]  /*152020*/  LOP3.LUT R13, R37, 0xffff, RZ, 0xc0, !PT ;  /* 0x0000ffff250d7812 */ /* 0x000fe400078ec0ff */
[----:B------:R-:W-:Y:S01]  /*152030*/  LOP3.LUT R12, R12, 0xffff, RZ, 0xc0, !PT ;  /* 0x0000ffff0c0c7812 */ /* 0x000fe200078ec0ff */
[----:B------:R0:W-:Y:S01]  /*152040*/  STSM.16.M88.4 [R9], R4 ;  /* 0x0000000409007844 */ /* 0x0001e20000000200 */
[----:B------:R-:W-:-:S03]  /*152050*/  NOP ;  /* 0x0000000000007918 */ /* 0x000fc60000000000 */
[----:B------:R-:W1:Y:S01]  /*152060*/  LDS.128 R44, [R9] ;  /* 0x00000000092c7984 */ /* 0x000e620000000c00 */
[----:B0-----:R-:W-:-:S03]  /*152070*/  PRMT R4, R36, 0x4210, R17 ;  /* 0x0000421024047816 */ /* 0x001fc60000000011 */
[----:B------:R-:W4:Y:S04]  /*152080*/  LDL.LU R36, [R1+0x2c8] ;  /* 0x0002c80001247983 */ /* 0x000f280000300800 */
[----:B------:R-:W4:Y:S01]  /*152090*/  LDL.LU R37, [R1+0x2c4] ;  /* 0x0002c40001257983 */ /* 0x000f220000300800 */
[----:B------:R-:W-:-:S03]  /*1520a0*/  PRMT R5, R32, 0x4210, R13 ;  /* 0x0000421020057816 */ /* 0x000fc6000000000d */
[----:B------:R-:W4:Y:S01]  /*1520b0*/  LDL.LU R32, [R1+0x2bc] ;  /* 0x0002bc0001207983 */ /* 0x000f220000300800 */
[----:B------:R-:W-:-:S03]  /*1520c0*/  PRMT R6, R29, 0x4210, R12 ;  /* 0x000042101d067816 */ /* 0x000fc6000000000c */
[----:B------:R-:W4:Y:S01]  /*1520d0*/  LDL.LU R29, [R1+0x2c0] ;  /* 0x0002c000011d7983 */ /* 0x000f220000300800 */
[----:B------:R-:W-:-:S04]  /*1520e0*/  LOP3.LUT R11, R11, 0xffff, RZ, 0xc0, !PT ;  /* 0x0000ffff0b0b7812 */ /* 0x000fc800078ec0ff */
[----:B---3--:R-:W-:Y:S01]  /*1520f0*/  PRMT R7, R20, 0x4210, R11 ;  /* 0x0000421014077816 */ /* 0x008fe2000000000b */
[----:B------:R-:W-:Y:S01]  /*152100*/  NOP ;  /* 0x0000000000007918 */ /* 0x000fe20000000000 */
[----:B------:R-:W3:Y:S04]  /*152110*/  LDL.LU R20, [R1+0x2d4] ;  /* 0x0002d40001147983 */ /* 0x000ee80000300800 */
[----:B-1----:R-:W-:Y:S04]  /*152120*/  STL.64 [R1+0x560], R44 ;  /* 0x0005602c01007387 */ /* 0x002fe80000100a00 */
[----:B------:R2:W-:Y:S04]  /*152130*/  STSM.16.M88.4 [R9], R4 ;  /* 0x0000000409007844 */ /* 0x0005e80000000200 */
[----:B------:R-:W-:Y:S01]  /*152140*/  STL.64 [R1+0x568], R46 ;  /* 0x0005682e01007387 */ /* 0x000fe20000100a00 */
[----:B------:R-:W-:-:S03]  /*152150*/  NOP ;  /* 0x0000000000007918 */ /* 0x000fc60000000000 */
[----:B------:R-:W0:Y:S01]  /*152160*/  LDS.128 R44, [R9] ;  /* 0x00000000092c7984 */ /* 0x000e220000000c00 */
[----:B--2---:R-:W-:Y:S02]  /*152170*/  LOP3.LUT R4, R33, 0xffff, RZ, 0xc0, !PT ;  /* 0x0000ffff21047812 */ /* 0x004fe400078ec0ff */
[----:B------:R-:W-:Y:S01]  /*152180*/  LOP3.LUT R5, R28, 0xffff, RZ, 0xc0, !PT ;  /* 0x0000ffff1c057812 */ /* 0x000fe200078ec0ff */
[----:B------:R-:W2:Y:S01]  /*152190*/  LDL.LU R33, [R1+0x2cc] ;  /* 0x0002cc0001217983 */ /* 0x000ea20000300800 */
[----:B----4-:R-:W-:-:S03]  /*1521a0*/  LOP3.LUT R6, R19, 0xffff, RZ, 0xc0, !PT ;  /* 0x0000ffff13067812 */ /* 0x010fc600078ec0ff */
[----:B------:R-:W4:Y:S04]  /*1521b0*/  LDL.LU R28, [R1+0x2d0] ;  /* 0x0002d000011c7983 */ /* 0x000f280000300800 */
[----:B------:R-:W2:Y:S01]  /*1521c0*/  LDL.LU R19, [R1+0x1f4] ;  /* 0x0001f40001137983 */ /* 0x000ea20000300800 */
[----:B------:R-:W-:Y:S02]  /*1521d0*/  LOP3.LUT R7, R40, 0xffff, RZ, 0xc0, !PT ;  /* 0x0000ffff28077812 */ /* 0x000fe400078ec0ff */
[----:B------:R-:W-:Y:S02]  /*1521e0*/  PRMT R40, R26, 0x4210, R4 ;  /* 0x000042101a287816 */ /* 0x000fe40000000004 */
[----:B------:R-:W4:Y:S01]  /*1521f0*/  LDL.LU R26, [R1+0x2e0] ;  /* 0x0002e000011a7983 */ /* 0x000f220000300800 */
[----:B------:R-:W-:-:S02]  /*152200*/  PRMT R41, R24, 0x4210, R5 ;  /* 0x0000421018297816 */ /* 0x000fc40000000005 */
[----:B------:R-:W-:Y:S01]  /*152210*/  PRMT R42, R23, 0x4210, R6 ;  /* 0x00004210172a7816 */ /* 0x000fe20000000006 */
[----:B0-----:R-:W-:Y:S04]  /*152220*/  STL.64 [R1+0x550], R44 ;  /* 0x0005502c01007387 */ /* 0x001fe80000100a00 */
[----:B------:R-:W-:Y:S01]  /*152230*/  STL.64 [R1+0x558], R46 ;  /* 0x0005582e01007387 */ /* 0x000fe20000100a00 */
[----:B------:R-:W-:-:S03]  /*152240*/  NOP ;  /* 0x0000000000007918 */ /* 0x000fc60000000000 */
[----:B------:R-:W4:Y:S04]  /*152250*/  LDL.LU R24, [R1+0x2dc] ;  /* 0x0002dc0001187983 */ /* 0x000f280000300800 */
[----:B------:R-:W4:Y:S01]  /*152260*/  LDL.LU R23, [R1+0x2d8] ;  /* 0x0002d80001177983 */ /* 0x000f220000300800 */
[----:B------:R-:W-:Y:S01]  /*152270*/  PRMT R43, R22, 0x4210, R7 ;  /* 0x00004210162b7816 */ /* 0x000fe20000000007 */
[----:B------:R-:W-:Y:S02]  /*152280*/  IMAD.MOV.U32 R22, RZ, RZ, R21 ;  /* 0x000000ffff167224 */ /* 0x000fe400078e0015 */
[----:B------:R-:W4:Y:S04]  /*152290*/  LDL.LU R21, [R1+0x1f0] ;  /* 0x0001f00001157983 */ /* 0x000f280000300800 */
[----:B------:R-:W-:Y:S01]  /*1522a0*/  STSM.16.M88.4 [R9], R40 ;  /* 0x0000002809007844 */ /* 0x000fe20000000200 */
[----:B------:R-:W-:-:S03]  /*1522b0*/  NOP ;  /* 0x0000000000007918 */ /* 0x000fc60000000000 */
[----:B------:R-:W0:Y:S01]  /*1522c0*/  LDS.128 R40, [R9] ;  /* 0x0000000009287984 */ /* 0x000e220000000c00 */
[----:B------:R-:W-:Y:S02]  /*1522d0*/  PRMT R36, R36, 0x5210, R39 ;  /* 0x0000521024247816 */ /* 0x000fe40000000027 */
[----:B------:R-:W-:Y:S02]  /*1522e0*/  PRMT R37, R37, 0x5210, R38 ;  /* 0x0000521025257816 */ /* 0x000fe40000000026 */
[----:B------:R-:W-:Y:S02]  /*1522f0*/  PRMT R38, R32, 0x5210, R35 ;  /* 0x0000521020267816 */ /* 0x000fe40000000023 */
[----:B------:R-:W-:Y:S01]  /*152300*/  PRMT R39, R29, 0x5210, R31 ;  /* 0x000052101d277816 */ /* 0x000fe2000000001f */
[----:B------:R-:W-:-:S04]  /*152310*/  NOP ;  /* 0x0000000000007918 */ /* 0x000fc80000000000 */
[----:B------:R-:W-:Y:S01]  /*152320*/  STSM.16.M88.4 [R9], R36 ;  /* 0x0000002409007844 */ /* 0x000fe20000000200 */
[----:B------:R-:W-:-:S03]  /*152330*/  NOP ;  /* 0x0000000000007918 */ /* 0x000fc60000000000 */
[----:B------:R-:W1:Y:S04]  /*152340*/  LDS.128 R36, [R9] ;  /* 0x0000000009247984 */ /* 0x000e680000000c00 */
[----:B0-----:R-:W-:Y:S04]  /*152350*/  STL.64 [R1+0x540], R40 ;  /* 0x0005402801007387 */ /* 0x001fe80000100a00 */
[----:B------:R-:W-:Y:S01]  /*152360*/  STL.64 [R1+0x548], R42 ;  /* 0x0005482a01007387 */ /* 0x000fe20000100a00 */
[----:B------:R-:W-:-:S03]  /*152370*/  NOP ;  /* 0x0000000000007918 */ /* 0x000fc60000000000 */
[----:B------:R-:W4:Y:S04]  /*152380*/  LDL.LU R31, [R1+0x2e8] ;  /* 0x0002e800011f7983 */ /* 0x000f280000300800 */
[----:B------:R-:W4:Y:S01]  /*152390*/  LDL.LU R29, [R1+0x2ec] ;  /* 0x0002ec00011d7983 */ /* 0x000f220000300800 */
[----:B---3--:R-:W-:-:S03]  /*1523a0*/  PRMT R32, R20, 0x5210, R27 ;  /* 0x0000521014207816 */ /* 0x008fc6000000001b */
[----:B------:R-:W3:Y:S04]  /*1523b0*/  LDL.LU R27, [R1+0x2e4] ;  /* 0x0002e400011b7983 */ /* 0x000ee80000300800 */
[----:B------:R-:W3:Y:S04]  /*1523c0*/  LDL.LU R20, [R1+0x1ec] ;  /* 0x0001ec0001147983 */ /* 0x000ee80000300800 */
[----:B-1----:R0:W-:Y:S04]  /*1523d0*/  STL [R1+0x530], R36 ;  /* 0x0005302401007387 */ /* 0x0021e80000100800 */
[----:B------:R-:W-:Y:S01]  /*1523e0*/  STL.64 [R1+0x538], R38 ;  /* 0x0005382601007387 */ /* 0x000fe20000100a00 */
[----:B--2---:R-:W-:-:S03]  /*1523f0*/  PRMT R35, R19, 0x5210, R25 ;  /* 0x0000521013237816 */ /* 0x004fc60000000019 */
[----:B------:R-:W2:Y:S01]  /*152400*/  LDL.LU R25, [R1+0x57a4] ;  /* 0x0057a40001197983 */ /* 0x000ea20000300800 */
[----:B------:R-:W-:Y:S02]  /*152410*/  PRMT R33, R33, 0x5210, R34 ;  /* 0x0000521021217816 */ /* 0x000fe40000000022 */
[----:B----4-:R-:W-:-:S05]  /*152420*/  PRMT R34, R28, 0x5210, R30 ;  /* 0x000052101c227816 */ /* 0x010fca000000001e */
[----:B------:R1:W-:Y:S01]  /*152430*/  STSM.16.M88.4 [R9], R32 ;  /* 0x0000002009007844 */ /* 0x0003e20000000200 */
[----:B------:R-:W-:-:S03]  /*152440*/  NOP ;  /* 0x0000000000007918 */ /* 0x000fc60000000000 */
[----:B------:R-:W4:Y:S01]  /*152450*/  LDS.128 R40, [R9] ;  /* 0x0000000009287984 */ /* 0x000f220000000c00 */
[----:B------:R-:W-:-:S05]  /*152460*/  IMAD.MOV.U32 R19, RZ, RZ, R37 ;  /* 0x000000ffff137224 */ /* 0x000fca00078e0025 */
[----:B------:R-:W-:Y:S04]  /*152470*/  STL [R1+0x6730], R19 ;  /* 0x0067301301007387 */ /* 0x000fe80000100800 */
[----:B------:R-:W2:Y:S01]  /*152480*/  LDL.LU R28, [R1+0x57a0] ;  /* 0x0057a000011c7983 */ /* 0x000ea20000300800 */
[----:B0-----:R-:W-:-:S03]  /*152490*/  PRMT R36, R26, 0x5210, R17 ;  /* 0x000052101a247816 */ /* 0x001fc60000000011 */
[----:B-1----:R-:W2:Y:S04]  /*1524a0*/  LDL.LU R32, [R1+0x5794] ;  /* 0x0057940001207983 */ /* 0x002ea80000300800 */
[----:B------:R-:W2:Y:S01]  /*1524b0*/  LDL.LU R30, [R1+0x5790] ;  /* 0x00579000011e7983 */ /* 0x000ea20000300800 */
[----:B------:R-:W-:-:S03]  /*1524c0*/  PRMT R38, R23, 0x5210, R12 ;  /* 0x0000521017267816 */ /* 0x000fc6000000000c */
[----:B----4-:R-:W-:Y:S04]  /*1524d0*/  STL.64 [R1+0x520], R40 ;  /* 0x0005202801007387 */ /* 0x010fe80000100a00 */
[----:B------:R-:W-:Y:S04]  /*1524e0*/  STL.64 [R1+0x528], R42 ;  /* 0x0005282a01007387 */ /* 0x000fe80000100a00 */
[----:B------:R-:W4:Y:S04]  /*1524f0*/  LDL.LU R26, [R1+0x1e68] ;  /* 0x001e6800011a7983 */ /* 0x000f280000300800 */
[----:B------:R-:W4:Y:S01]  /*152500*/  LDL.LU R23, [R1+0x1e64] ;  /* 0x001e640001177983 */ /* 0x000f220000300800 */
[----:B------:R-:W-:-:S02]  /*152510*/  PRMT R37, R24, 0x5210, R13 ;  /* 0x0000521018257816 */ /* 0x000fc4000000000d */
[----:B------:R-:W-:Y:S01]  /*152520*/  PRMT R39, R21, 0x5210, R11 ;  /* 0x0000521015277816 */ /* 0x000fe2000000000b */
[----:B------:R-:W-:-:S04]  /*152530*/  NOP ;  /* 0x0000000000007918 */ /* 0x000fc80000000000 */
[----:B------:R-:W-:Y:S01]  /*152540*/  STSM.16.M88.4 [R9], R36 ;  /* 0x0000002409007844 */ /* 0x000fe20000000200 */
[----:B------:R-:W-:-:S03]  /*152550*/  NOP ;  /* 0x0000000000007918 */ /* 0x000fc60000000000 */
[----:B------:R-:W0:Y:S01]  /*152560*/  LDS.128 R36, [R9] ;  /* 0x0000000009247984 */ /* 0x000e220000000c00 */
[----:B------:R-:W-:Y:S02]  /*152570*/  IMAD.MOV.U32 R24, RZ, RZ, R22 ;  /* 0x000000ffff187224 */ /* 0x000fe400078e0016 */
[----:B------:R-:W-:Y:S01]  /*152580*/  IMAD.MOV.U32 R22, RZ, RZ, R18 ;  /* 0x000000ffff167224 */ /* 0x000fe200078e0012 */
[----:B------:R-:W4:Y:S04]  /*152590*/  LDL.LU R21, [R1+0x1e4c] ;  /* 0x001e4c0001157983 */ /* 0x000f280000300800 */
[----:B------:R-:W4:Y:S01]  /*1525a0*/  LDL.LU R18, [R1+0x1e60] ;  /* 0x001e600001127983 */ /* 0x000f220000300800 */
[----:B------:R-:W-:Y:S02]  /*1525b0*/  PRMT R4, R31, 0x5210, R4 ;  /* 0x000052101f047816 */ /* 0x000fe40000000004 */
[----:B------:R-:W-:Y:S01]  /*1525c0*/  PRMT R5, R29, 0x5210, R5 ;  /* 0x000052101d057816 */ /* 0x000fe20000000005 */
[----:B0-----:R-:W-:Y:S04]  /*1525d0*/  STL [R1+0x514], R37 ;  /* 0x0005142501007387 */ /* 0x001fe80000100800 */
[----:B------:R-:W-:Y:S01]  /*1525e0*/  STL [R1+0x51c], R39 ;  /* 0x00051c2701007387 */ /* 0x000fe20000100800 */
[----:B---3--:R-:W-:Y:S01]  /*1525f0*/  PRMT R7, R20, 0x5210, R7 ;  /* 0x0000521014077816 */ /* 0x008fe20000000007 */
[----:B------:R-:W-:Y:S01]  /*152600*/  IMAD.MOV.U32 R20, RZ, RZ, R38 ;  /* 0x000000ffff147224 */ /* 0x000fe200078e0026 */
[----:B------:R-:W-:Y:S01]  /*152610*/  PRMT R6, R27, 0x5210, R6 ;  /* 0x000052101b067816 */ /* 0x000fe20000000006 */
[----:B------:R-:W-:-:S03]  /*152620*/  NOP ;  /* 0x0000000000007918 */ /* 0x000fc60000000000 */
[----:B------:R-:W-:Y:S04]  /*152630*/  STL [R1+0x6724], R20 ;  /* 0x0067241401007387 */ /* 0x000fe80000100800 */
[----:B------:R-:W3:Y:S04]  /*152640*/  LDL.LU R31, [R1+0x56ec] ;  /* 0x0056ec00011f7983 */ /* 0x000ee80000300800 */
[----:B------:R-:W3:Y:S01]  /*152650*/  LDL.LU R29, [R1+0x56e8] ;  /* 0x0056e800011d7983 */ /* 0x000ee20000300800 */
[----:B--2---:R-:W-:-:S03]  /*152660*/  LOP3.LUT R27, R25, 0xffff, RZ, 0xc0, !PT ;  /* 0x0000ffff191b7812 */ /* 0x004fc600078ec0ff */
[----:B------:R-:W2:Y:S04]  /*152670*/  LDL.LU R25, [R1+0x56d8] ;  /* 0x0056d80001197983 */ /* 0x000ea80000300800 */
[----:B------:R-:W-:Y:S01]  /*152680*/  STSM.16.M88.4 [R9], R4 ;  /* 0x0000000409007844 */ /* 0x000fe20000000200 */
[----:B------:R-:W-:-:S03]  /*152690*/  NOP ;  /* 0x0000000000007918 */ /* 0x000fc60000000000 */
[----:B------:R-:W0:Y:S01]  /*1526a0*/  LDS.128 R44, [R9] ;  /* 0x00000000092c7984 */ /* 0x000e220000000c00 */
[----:B------:R-:W-:-:S03]  /*1526b0*/  IMAD.MOV.U32 R19, RZ, RZ, R36 ;  /* 0x000000ffff137224 */ /* 0x000fc600078e0024 */
[----:B------:R-:W2:Y:S04]  /*1526c0*/  LDL.LU R11, [R1+0x56d4] ;  /* 0x0056d400010b7983 */ /* 0x000ea80000300800 */
[----:B------:R-:W2:Y:S04]  /*1526d0*/  LDL.LU R13, [R1+0x1e80] ;  /* 0x001e8000010d7983 */ /* 0x000ea80000300800 */
[----:B------:R-:W2:Y:S01]  /*1526e0*/  LDL.LU R36, [R1+0x1e84] ;  /* 0x001e840001247983 */ /* 0x000ea20000300800 */
[----:B------:R-:W-:-:S03]  /*1526f0*/  LOP3.LUT R42, R28, 0xffff, RZ, 0xc0, !PT ;  /* 0x0000ffff1c2a7812 */ /* 0x000fc600078ec0ff */
[----:B------:R-:W2:Y:S04]  /*152700*/  LDL.LU R33, [R1+0x1e6c] ;  /* 0x001e6c0001217983 */ /* 0x000ea80000300800 */
[----:B------:R-:W2:Y:S01]  /*152710*/  LDL.LU R28, [R1+0x74c] ;  /* 0x00074c00011c7983 */ /* 0x000ea20000300800 */
[----:B------:R-:W-:-:S03]  /*152720*/  LOP3.LUT R41, R32, 0xffff, RZ, 0xc0, !PT ;  /* 0x0000ffff20297812 */ /* 0x000fc600078ec0ff */
[----:B0-----:R0:W-:Y:S04]  /*152730*/  STL [R1+0x508], R46 ;  /* 0x0005082e01007387 */ /* 0x0011e80000100800 */
[----:B------:R-:W2:Y:S04]  /*152740*/  LDL.LU R35, [R1+0x5594] ;  /* 0x0055940001237983 */ /* 0x000ea80000300800 */
[----:B------:R-:W2:Y:S04]  /*152750*/  LDL.LU R37, [R1+0x5590] ;  /* 0x0055900001257983 */ /* 0x000ea80000300800 */
[----:B------:R-:W2:Y:S01]  /*152760*/  LDL.LU R12, [R1+0x5558] ;  /* 0x00555800010c7983 */ /* 0x000ea20000300800 */
[----:B----4-:R-:W-:-:S03]  /*152770*/  PRMT R5, R23, 0x4210, R42 ;  /* 0x0000421017057816 */ /* 0x010fc6000000002a */
[----:B------:R-:W4:Y:S04]  /*152780*/  LDL.LU R32, [R1+0x5550] ;  /* 0x0055500001207983 */ /* 0x000f280000300800 */
[----:B------:R-:W4:Y:S01]  /*152790*/  LDL.LU R23, [R1+0x1ea4] ;  /* 0x001ea40001177983 */ /* 0x000f220000300800 */
[----:B------:R-:W-:Y:S02]  /*1527a0*/  LOP3.LUT R40, R30, 0xffff, RZ, 0xc0, !PT ;  /* 0x0000ffff1e287812 */ /* 0x000fe400078ec0ff */
[----:B------:R-:W-:Y:S01]  /*1527b0*/  PRMT R4, R26, 0x4210, R27 ;  /* 0x000042101a047816 */ /* 0x000fe2000000001b */
[----:B------:R-:W4:Y:S04]  /*1527c0*/  LDL.LU R30, [R1+0x1ea0] ;  /* 0x001ea000011e7983 */ /* 0x000f280000300800 */
[----:B------:R-:W4:Y:S01]  /*1527d0*/  LDL.LU R26, [R1+0x1e8c] ;  /* 0x001e8c00011a7983 */ /* 0x000f220000300800 */
[----:B------:R-:W-:-:S02]  /*1527e0*/  PRMT R6, R21, 0x4210, R41 ;  /* 0x0000421015067816 */ /* 0x000fc40000000029 */
[----:B------:R-:W-:Y:S01]  /*1527f0*/  PRMT R7, R18, 0x4210, R40 ;  /* 0x0000421012077816 */ /* 0x000fe20000000028 */
[----:B------:R-:W-:-:S04]  /*152800*/  NOP ;  /* 0x0000000000007918 */ /* 0x000fc80000000000 */
[----:B------:R-:W-:Y:S01]  /*152810*/  STSM.16.M88.4 [R9], R4 ;  /* 0x0000000409007844 */ /* 0x000fe20000000200 */
[----:B------:R-:W-:-:S03]  /*152820*/  NOP ;  /* 0x0000000000007918 */ /* 0x000fc60000000000 */
[----:B------:R-:W1:Y:S01]  /*152830*/  LDS.128 R48, [R9] ;  /* 0x0000000009307984 */ /* 0x000e620000000c00 */
[----:B---3--:R-:W-:Y:S02]  /*152840*/  LOP3.LUT R34, R31, 0xffff, RZ, 0xc0, !PT ;  /* 0x0000ffff1f227812 */ /* 0x008fe400078ec0ff */
[----:B------:R-:W-:Y:S02]  /*152850*/  LOP3.LUT R31, R29, 0xffff, RZ, 0xc0, !PT ;  /* 0x0000ffff1d1f7812 */ /* 0x000fe400078ec0ff */
[----:B--2---:R-:W-:Y:S02]  /*152860*/  LOP3.LUT R29, R25, 0xffff, RZ, 0xc0, !PT ;  /* 0x0000ffff191d7812 */ /* 0x004fe400078ec0ff */
[----:B------:R-:W2:Y:S01]  /*152870*/  LDL.LU R25, [R1+0x1e88] ;  /* 0x001e880001197983 */ /* 0x000ea20000300800 */
[----:B------:R-:W-:-:S03]  /*152880*/  IMAD.MOV.U32 R21, RZ, RZ, R47 ;  /* 0x000000ffff157224 */ /* 0x000fc600078e002f */
[----:B------:R-:W3:Y:S01]  /*152890*/  LDL.LU R47, [R1+0x222c] ;  /* 0x00222c00012f7983 */ /* 0x000ee20000300800 */
[----:B------:R-:W-:-:S03]  /*1528a0*/  IMAD.MOV.U32 R20, RZ, RZ, R45 ;  /* 0x000000ffff147224 */ /* 0x000fc600078e002d */
[----:B0-----:R-:W3:Y:S01]  /*1528b0*/  LDL.LU R46, [R1+0x2228] ;  /* 0x00222800012e7983 */ /* 0x001ee20000300800 */
[----:B------:R-:W-:-:S03]  /*1528c0*/  LOP3.LUT R11, R11, 0xffff, RZ, 0xc0, !PT ;  /* 0x0000ffff0b0b7812 */ /* 0x000fc600078ec0ff */
[----:B-1----:R-:W-:Y:S01]  /*1528d0*/  STL.64 [R1+0x4f0], R48 ;  /* 0x0004f03001007387 */ /* 0x002fe20000100a00 */
[----:B------:R-:W-:Y:S01]  /*1528e0*/  IMAD.MOV.U32 R18, RZ, RZ, R44 ;  /* 0x000000ffff127224 */ /* 0x000fe200078e002c */
[----:B------:R-:W-:Y:S02]  /*1528f0*/  PRMT R4, R13, 0x4210, R34 ;  /* 0x000042100d047816 */ /* 0x000fe40000000022 */
[----:B------:R-:W-:Y:S01]  /*152900*/  STL.64 [R1+0x4f8], R50 ;  /* 0x0004f83201007387 */ /* 0x000fe20000100a00 */
[----:B------:R-:W-:Y:S01]  /*152910*/  NOP ;  /* 0x0000000000007918 */ /* 0x000fe20000000000 */
[----:B------:R-:W-:Y:S02]  /*152920*/  PRMT R5, R36, 0x4210, R31 ;  /* 0x0000421024057816 */ /* 0x000fe4000000001f */
[----:B------:R-:W3:Y:S01]  /*152930*/  LDL.LU R45, [R1+0x21ec] ;  /* 0x0021ec00012d7983 */ /* 0x000ee20000300800 */
[----:B------:R-:W-:Y:S02]  /*152940*/  PRMT R6, R33, 0x4210, R29 ;  /* 0x0000421021067816 */ /* 0x000fe4000000001d */
[----:B------:R-:W-:Y:S01]  /*152950*/  PRMT R7, R28, 0x4210, R11 ;  /* 0x000042101c077816 */ /* 0x000fe2000000000b */
[----:B------:R-:W3:Y:S04]  /*152960*/  LDL.LU R44, [R1+0x21e4] ;  /* 0x0021e400012c7983 */ /* 0x000ee80000300800 */
[----:B------:R-:W3:Y:S04]  /*152970*/  LDL.LU R43, [R1+0x1ec4] ;  /* 0x001ec400012b7983 */ /* 0x000ee80000300800 */
[----:B------:R-:W3:Y:S04]  /*152980*/  LDL.LU R36, [R1+0x1ec0] ;  /* 0x001ec00001247983 */ /* 0x000ee80000300800 */
[----:B------:R-:W3:Y:S04]  /*152990*/  LDL.LU R33, [R1+0x1eac] ;  /* 0x001eac0001217983 */ /* 0x000ee80000300800 */
[----:B------:R4:W-:Y:S01]  /*1529a0*/  STSM.16.M88.4 [R9], R4 ;  /* 0x0000000409007844 */ /* 0x0009e20000000200 */
[----:B------:R-:W-:Y:S01]  /*1529b0*/  NOP ;  /* 0x0000000000007918 */ /* 0x000fe20000000000 */
[----:B------:R-:W-:-:S02]  /*1529c0*/  LOP3.LUT R35, R35, 0xffff, RZ, 0xc0, !PT ;  /* 0x0000ffff23237812 */ /* 0x000fc400078ec0ff */
[----:B------:R-:W3:Y:S01]  /*1529d0*/  LDL.LU R28, [R1+0x1ea8] ;  /* 0x001ea800011c7983 */ /* 0x000ee20000300800 */
[----:B------:R-:W-:-:S03]  /*1529e0*/  LOP3.LUT R17, R37, 0xffff, RZ, 0xc0, !PT ;  /* 0x0000ffff25117812 */ /* 0x000fc600078ec0ff */
[----:B------:R-:W0:Y:S01]  /*1529f0*/  LDS.128 R48, [R9] ;  /* 0x0000000009307984 */ /* 0x000e220000000c00 */
[----:B----4-:R-:W-:-:S03]  /*152a00*/  PRMT R4, R23, 0x4210, R35 ;  /* 0x0000421017047816 */ /* 0x010fc60000000023 */
[----:B------:R-:W4:Y:S04]  /*152a10*/  LDL.LU R23, [R1+0x300] ;  /* 0x0003000001177983 */ /* 0x000f280000300800 */
[----:B------:R-:W4:Y:S04]  /*152a20*/  LDL.LU R37, [R1+0x2f8] ;  /* 0x0002f80001257983 */ /* 0x000f280000300800 */
[----:B------:R-:W4:Y:S04]  /*152a30*/  LDL.LU R38, [R1+0x2f4] ;  /* 0x0002f40001267983 */ /* 0x000f280000300800 */
[----:B------:R-:W4:Y:S01]  /*152a40*/  LDL.LU R39, [R1+0x2f0] ;  /* 0x0002f00001277983 */ /* 0x000f220000300800 */
[----:B------:R-:W-:-:S02]  /*152a50*/  LOP3.LUT R13, R12, 0xffff, RZ, 0xc0, !PT ;  /* 0x0000ffff0c0d7812 */ /* 0x000fc400078ec0ff */
[----:B------:R-:W-:Y:S02]  /*152a60*/  LOP3.LUT R12, R32, 0xffff, RZ, 0xc0, !PT ;  /* 0x0000ffff200c7812 */ /* 0x000fe400078ec0ff */
[----:B------:R-:W4:Y:S01]  /*152a70*/  LDL.LU R32, [R1+0x308] ;  /* 0x0003080001207983 */ /* 0x000f220000300800 */
[----:B------:R-:W-:Y:S02]  /*152a80*/  PRMT R5, R30, 0x4210, R17 ;  /* 0x000042101e057816 */ /* 0x000fe40000000011 */
[----:B------:R-:W-:Y:S01]  /*152a90*/  PRMT R6, R26, 0x4210, R13 ;  /* 0x000042101a067816 */ /* 0x000fe2000000000d */
[----:B------:R-:W-:Y:S01]  /*152aa0*/  IMAD.MOV.U32 R26, RZ, RZ, R22 ;  /* 0x000000ffff1a7224 */ /* 0x000fe200078e0016 */
[----:B0-----:R-:W-:Y:S04]  /*152ab0*/  STL.64 [R1+0x4e0], R48 ;  /* 0x0004e03001007387 */ /* 0x001fe80000100a00 */
[----:B------:R-:W-:Y:S01]  /*152ac0*/  STL.64 [R1+0x4e8], R50 ;  /* 0x0004e83201007387 */ /* 0x000fe20000100a00 */
[----:B------:R-:W-:-:S03]  /*152ad0*/  NOP ;  /* 0x0000000000007918 */ /* 0x000fc60000000000 */
[----:B------:R-:W4:Y:S01]  /*152ae0*/  LDL.LU R30, [R1+0x304] ;  /* 0x00030400011e7983 */ /* 0x000f220000300800 */
[----:B--2---:R-:W-:-:S03]  /*152af0*/  PRMT R7, R25, 0x4210, R12 ;  /* 0x0000421019077816 */ /* 0x004fc6000000000c */
[----:B------:R-:W2:Y:S04]  /*152b00*/  LDL.LU R25, [R1+0x2fc] ;  /* 0x0002fc0001197983 */ /* 0x000ea80000300800 */
[----:B------:R-:W2:Y:S04]  /*152b10*/  LDL.LU R22, [R1+0x1cc] ;  /* 0x0001cc0001167983 */ /* 0x000ea80000300800 */
[----:B------:R3:W-:Y:S01]  /*152b20*/  STSM.16.M88.4 [R9], R4 ;  /* 0x0000000409007844 */ /* 0x0007e20000000200 */
[----:B------:R-:W-:-:S03]  /*152b30*/  NOP ;  /* 0x0000000000007918 */ /* 0x000fc60000000000 */
[----:B------:R-:W0:Y:S01]  /*152b40*/  LDS.128 R48, [R9] ;  /* 0x0000000009307984 */ /* 0x000e220000000c00 */
[----:B---3--:R-:W-:Y:S02]  /*152b50*/  LOP3.LUT R6, R45, 0xffff, RZ, 0xc0, !PT ;  /* 0x0000ffff2d067812 */ /* 0x008fe400078ec0ff */
[----:B------:R-:W-:Y:S02]  /*152b60*/  LOP3.LUT R5, R46, 0xffff, RZ, 0xc0, !PT ;  /* 0x0000ffff2e057812 */ /* 0x000fe400078ec0ff */
[----:B------:R-:W-:Y:S02]  /*152b70*/  LOP3.LUT R7, R44, 0xffff, RZ, 0xc0, !PT ;  /* 0x0000ffff2c077812 */ /* 0x000fe400078ec0ff */
[----:B------:R-:W-:Y:S02]  /*152b80*/  LOP3.LUT R4, R47, 0xffff, RZ, 0xc0, !PT ;  /* 0x0000ffff2f047812 */ /* 0x000fe400078ec0ff */
[----:B------:R-:W-:Y:S02]  /*152b90*/  PRMT R45, R36, 0x4210, R5 ;  /* 0x00004210242d7816 */ /* 0x000fe40000000005 */
[----:B------:R-:W-:-:S02]  /*152ba0*/  PRMT R46, R33, 0x4210, R6 ;  /* 0x00004210212e7816 */ /* 0x000fc40000000006 */
[----:B------:R-:W-:Y:S01]  /*152bb0*/  PRMT R47, R28, 0x4210, R7 ;  /* 0x000042101c2f7816 */ /* 0x000fe20000000007 */
[----:B0-----:R-:W-:Y:S04]  /*152bc0*/  STL.64 [R1+0x4d0], R48 ;  /* 0x0004d03001007387 */ /* 0x001fe80000100a00 */
[----:B------:R-:W-:Y:S01]  /*152bd0*/  STL.64 [R1+0x4d8], R50 ;  /* 0x0004d83201007387 */ /* 0x000fe20000100a00 */
[----:B------:R-:W-:-:S03]  /*152be0*/  NOP ;  /* 0x0000000000007918 */ /* 0x000fc60000000000 */
[----:B------:R-:W3:Y:S01]  /*152bf0*/  LDL.LU R33, [R1+0x310] ;  /* 0x0003100001217983 */ /* 0x000ee20000300800 */
[----:B----4-:R-:W-:-:S03]  /*152c00*/  PRMT R36, R23, 0x5210, R27 ;  /* 0x0000521017247816 */ /* 0x010fc6000000001b */
[----:B------:R-:W4:Y:S04]  /*152c10*/  LDL.LU R28, [R1+0x314] ;  /* 0x00031400011c7983 */ /* 0x000f280000300800 */
[----:B------:R-:W3:Y:S04]  /*152c20*/  LDL.LU R27, [R1+0x30c] ;  /* 0x00030c00011b7983 */ /* 0x000ee80000300800 */
[----:B------:R-:W3:Y:S01]  /*152c30*/  LDL.LU R23, [R1+0x19c] ;  /* 0x00019c0001177983 */ /* 0x000ee20000300800 */
[----:B------:R-:W-:Y:S02]  /*152c40*/  PRMT R44, R43, 0x4210, R4 ;  /* 0x000042102b2c7816 */ /* 0x000fe40000000004 */
[----:B------:R-:W-:-:S02]  /*152c50*/  PRMT R37, R37, 0x5210, R42 ;  /* 0x0000521025257816 */ /* 0x000fc4000000002a */
[----:B------:R-:W-:Y:S01]  /*152c60*/  PRMT R38, R38, 0x5210, R41 ;  /* 0x0000521026267816 */ /* 0x000fe20000000029 */
[----:B------:R-:W-:Y:S01]  /*152c70*/  STSM.16.M88.4 [R9], R44 ;  /* 0x0000002c09007844 */ /* 0x000fe20000000200 */
[----:B------:R-:W-:Y:S01]  /*152c80*/  PRMT R39, R39, 0x5210, R40 ;  /* 0x0000521027277816 */ /* 0x000fe20000000028 */
[----:B------:R-:W-:Y:S02]  /*152c90*/  NOP ;  /* 0x0000000000007918 */ /* 0x000fe40000000000 */
[----:B------:R-:W0:Y:S01]  /*152ca0*/  LDS.128 R40, [R9] ;  /* 0x0000000009287984 */ /* 0x000e220000000c00 */
[----:B------:R-:W-:-:S03]  /*152cb0*/  NOP ;  /* 0x0000000000007918 */ /* 0x000fc60000000000 */
[----:B------:R1:W-:Y:S02]  /*152cc0*/  STSM.16.M88.4 [R9], R36 ;  /* 0x0000002409007844 */ /* 0x0003e40000000200 */
[----:B-1----:R-:W-:Y:S02]  /*152cd0*/  PRMT R36, R32, 0x5210, R34 ;  /* 0x0000521020247816 */ /* 0x002fe40000000022 */
[----:B0-----:R-:W-:Y:S04]  /*152ce0*/  STL.64 [R1+0x4c0], R40 ;  /* 0x0004c02801007387 */ /* 0x001fe80000100a00 */
[----:B------:R-:W-:Y:S01]  /*152cf0*/  STL.64 [R1+0x4c8], R42 ;  /* 0x0004c82a01007387 */ /* 0x000fe20000100a00 */
[----:B------:R-:W-:-:S03]  /*152d00*/  NOP ;  /* 0x0000000000007918 */ /* 0x000fc60000000000 */
[----:B------:R-:W3:Y:S01]  /*152d10*/  LDL.LU R34, [R1+0x31c] ;  /* 0x00031c0001227983 */ /* 0x000ee20000300800 */
[----:B------:R-:W-:-:S03]  /*152d20*/  PRMT R37, R30, 0x5210, R31 ;  /* 0x000052101e257816 */ /* 0x000fc6000000001f */
[----:B------:R-:W0:Y:S01]  /*152d30*/  LDS.128 R40, [R9] ;  /* 0x0000000009287984 */ /* 0x000e220000000c00 */
[----:B--2---:R-:W-:-:S03]  /*152d40*/  PRMT R39, R22, 0x5210, R11 ;  /* 0x0000521016277816 */ /* 0x004fc6000000000b */
[----:B------:R-:W2:Y:S04]  /*152d50*/  LDL.LU R11, [R1+0x320] ;  /* 0x00032000010b7983 */ /* 0x000ea80000300800 */
[----:B------:R-:W2:Y:S01]  /*152d60*/  LDL.LU R32, [R1+0x318] ;  /* 0x0003180001207983 */ /* 0x000ea20000300800 */
[----:B------:R-:W-:Y:S01]  /*152d70*/  PRMT R38, R25, 0x5210, R29 ;  /* 0x0000521019267816 */ /* 0x000fe2000000001d */
[----:B------:R-:W-:Y:S02]  /*152d80*/  NOP ;  /* 0x0000000000007918 */ /* 0x000fe40000000000 */
[----:B------:R-:W2:Y:S04]  /*152d90*/  LDL.LU R31, [R1+0x18c] ;  /* 0x00018c00011f7983 */ /* 0x000ea80000300800 */
[----:B------:R-:W-:Y:S01]  /*152da0*/  STSM.16.M88.4 [R9], R36 ;  /* 0x0000002409007844 */ /* 0x000fe20000000200 */
[----:B------:R-:W-:-:S03]  /*152db0*/  NOP ;  /* 0x0000000000007918 */ /* 0x000fc60000000000 */
[----:B------:R-:W1:Y:S01]  /*152dc0*/  LDS.128 R36, [R9] ;  /* 0x0000000009247984 */ /* 0x000e620000000c00 */
[----:B0-----:R-:W-:-:S03]  /*152dd0*/  IMAD.MOV.U32 R25, RZ, RZ, R43 ;  /* 0x000000ffff197224 */ /* 0x001fc600078e002b */
[----:B------:R4:W-:Y:S04]  /*152de0*/  STL [R1+0x4b4], R41 ;  /* 0x0004b42901007387 */ /* 0x0009e80000100800 */
[----:B------:R-:W-:Y:S04]  /*152df0*/  STL [R1+0x4b8], R42 ;  /* 0x0004b82a01007387 */ /* 0x000fe80000100800 */
[----:B------:R-:W2:Y:S04]  /*152e00*/  LDL.LU R30, [R1+0x57c4] ;  /* 0x0057c400011e7983 */ /* 0x000ea80000300800 */
[----:B------:R-:W2:Y:S04]  /*152e10*/  LDL.LU R29, [R1+0x57c0] ;  /* 0x0057c000011d7983 */ /* 0x000ea80000300800 */
[----:B------:R-:W-:Y:S01]  /*152e20*/  STL [R1+0x6700], R25 ;  /* 0x0067001901007387 */ /* 0x000fe20000100800 */
[----:B------:R-:W-:Y:S01]  /*152e30*/  IMAD.MOV.U32 R22, RZ, RZ, R40 ;  /* 0x000000ffff167224 */ /* 0x000fe200078e0028 */
[----:B----4-:R-:W-:-:S02]  /*152e40*/  PRMT R41, R28, 0x5210, R17 ;  /* 0x000052101c297816 */ /* 0x010fc40000000011 */
[----:B------:R-:W4:Y:S01]  /*152e50*/  LDL.LU R28, [R1+0x57ac] ;  /* 0x0057ac00011c7983 */ /* 0x000f220000300800 */
[----:B---3--:R-:W-:-:S03]  /*152e60*/  PRMT R40, R33, 0x5210, R35 ;  /* 0x0000521021287816 */ /* 0x008fc60000000023 */
[----:B-1----:R0:W-:Y:S01]  /*152e70*/  STL [R1+0x4a0], R36 ;  /* 0x0004a02401007387 */ /* 0x0021e20000100800 */
[----:B------:R-:W-:Y:S01]  /*152e80*/  PRMT R43, R23, 0x5210, R12 ;  /* 0x00005210172b7816 */ /* 0x000fe2000000000c */
[----:B------:R-:W-:Y:S02]  /*152e90*/  IMAD.MOV.U32 R23, RZ, RZ, R37 ;  /* 0x000000ffff177224 */ /* 0x000fe400078e0025 */
[----:B------:R-:W-:Y:S04]  /*152ea0*/  STL.64 [R1+0x4a8], R38 ;  /* 0x0004a82601007387 */ /* 0x000fe80000100a00 */
[----:B------:R-:W3:Y:S04]  /*152eb0*/  LDL.LU R37, [R1+0x57a8] ;  /* 0x0057a80001257983 */ /* 0x000ee80000300800 */
[----:B0-----:R-:W3:Y:S04]  /*152ec0*/  LDL.LU R36, [R1+0x1ee4] ;  /* 0x001ee40001247983 */ /* 0x001ee80000300800 */
[----:B------:R-:W3:Y:S04]  /*152ed0*/  LDL.LU R35, [R1+0x1ee0] ;  /* 0x001ee00001237983 */ /* 0x000ee80000300800 */
[----:B------:R-:W3:Y:S01]  /*152ee0*/  LDL.LU R33, [R1+0x1ecc] ;  /* 0x001ecc0001217983 */ /* 0x000ee20000300800 */
[----:B------:R-:W-:Y:S01]  /*152ef0*/  PRMT R42, R27, 0x5210, R13 ;  /* 0x000052101b2a7816 */ /* 0x000fe2000000000d */
[----:B------:R-:W-:-:S04]  /*152f00*/  NOP ;  /* 0x0000000000007918 */ /* 0x000fc80000000000 */
[----:B------:R-:W-:Y:S01]  /*152f10*/  STSM.16.M88.4 [R9], R40 ;  /* 0x0000002809007844 */ /* 0x000fe20000000200 */
[----:B------:R-:W-:-:S03]  /*152f20*/  NOP ;  /* 0x0000000000007918 */ /* 0x000fc60000000000 */
[----:B------:R-:W0:Y:S04]  /*152f30*/  LDS.128 R40, [R9] ;  /* 0x0000000009287984 */ /* 0x000e280000000c00 */
[----:B------:R-:W3:Y:S04]  /*152f40*/  LDL.LU R27, [R1+0x1ec8] ;  /* 0x001ec800011b7983 */ /* 0x000ee80000300800 */
[----:B------:R-:W-:Y:S01]  /*152f50*/  STL [R1+0x670c], R23 ;  /* 0x00670c1701007387 */ /* 0x000fe20000100800 */
[----:B------:R-:W-:Y:S01]  /*152f60*/  PRMT R4, R34, 0x5210, R4 ;  /* 0x0000521022047816 */ /* 0x000fe20000000004 */
[----:B0-----:R-:W-:-:S02]  /*152f70*/  IMAD.MOV.U32 R25, RZ, RZ, R42 ;  /* 0x000000ffff197224 */ /* 0x001fc400078e002a */
[----:B------:R-:W-:Y:S04]  /*152f80*/  STL.64 [R1+0x490], R40 ;  /* 0x0004902801007387 */ /* 0x000fe80000100a00 */
[----:B------:R4:W-:Y:S04]  /*152f90*/  STL [R1+0x49c], R43 ;  /* 0x00049c2b01007387 */ /* 0x0009e80000100800 */
[----:B------:R-:W-:Y:S04]  /*152fa0*/  STL [R1+0x6704], R25 ;  /* 0x0067041901007387 */ /* 0x000fe80000100800 */
[----:B------:R-:W3:Y:S04]  /*152fb0*/  LDL.LU R12, [R1+0x5714] ;  /* 0x00571400010c7983 */ /* 0x000ee80000300800 */
[----:B------:R-:W3:Y:S01]  /*152fc0*/  LDL.LU R34, [R1+0x5710] ;  /* 0x0057100001227983 */ /* 0x000ee20000300800 */
[----:B--2---:R-:W-:-:S03]  /*152fd0*/  PRMT R5, R11, 0x5210, R5 ;  /* 0x000052100b057816 */ /* 0x004fc60000000005 */
[----:B------:R-:W2:Y:S01]  /*152fe0*/  LDL.LU R11, [R1+0x56fc] ;  /* 0x0056fc00010b7983 */ /* 0x000ea20000300800 */
[----:B------:R-:W-:-:S03]  /*152ff0*/  PRMT R6, R32, 0x5210, R6 ;  /* 0x0000521020067816 */ /* 0x000fc60000000006 */
[----:B------:R-:W2:Y:S01]  /*153000*/  LDL.LU R32, [R1+0x56f8] ;  /* 0x0056f80001207983 */ /* 0x000ea20000300800 */
[----:B------:R-:W-:Y:S01]  /*153010*/  PRMT R7, R31, 0x5210, R7 ;  /* 0x000052101f077816 */ /* 0x000fe20000000007 */
[----:B------:R-:W-:-:S04]  /*153020*/  NOP ;  /* 0x0000000000007918 */ /* 0x000fc80000000000 */
[----:B------:R-:W-:Y:S01]  /*153030*/  STSM.16.M88.4 [R9], R4 ;  /* 0x0000000409007844 */ /* 0x000fe20000000200 */
[----:B------:R-:W-:-:S03]  /*153040*/  NOP ;  /* 0x0000000000007918 */ /* 0x000fc60000000000 */
[----:B------:R-:W0:Y:S04]  /*153050*/  LDS.128 R48, [R9] ;  /* 0x0000000009307984 */ /* 0x000e280000000c00 */
[----:B------:R-:W2:Y:S01]  /*153060*/  LDL.LU R31, [R1+0x1f0c] ;  /* 0x001f0c00011f7983 */ /* 0x000ea20000300800 */
[----:B------:R-:W-:-:S03]  /*153070*/  LOP3.LUT R45, R30, 0xffff, RZ, 0xc0, !PT ;  /* 0x0000ffff1e2d7812 */ /* 0x000fc600078ec0ff */
[----:B------:R-:W2:Y:S01]  /*153080*/  LDL.LU R30, [R1+0x1f00] ;  /* 0x001f0000011e7983 */ /* 0x000ea20000300800 */
[----:B------:R-:W-:-:S03]  /*153090*/  LOP3.LUT R44, R29, 0xffff, RZ, 0xc0, !PT ;  /* 0x0000ffff1d2c7812 */ /* 0x000fc600078ec0ff */
[----:B------:R-:W2:Y:S01]  /*1530a0*/  LDL.LU R29, [R1+0x1eec] ;  /* 0x001eec00011d7983 */ /* 0x000ea20000300800 */
[----:B----4-:R-:W-:-:S03]  /*1530b0*/  LOP3.LUT R43, R28, 0xffff, RZ, 0xc0, !PT ;  /* 0x0000ffff1c2b7812 */ /* 0x010fc600078ec0ff */
[----:B------:R-:W4:Y:S01]  /*1530c0*/  LDL.LU R28, [R1+0x1ee8] ;  /* 0x001ee800011c7983 */ /* 0x000f220000300800 */
[----:B0-----:R-:W-:-:S03]  /*1530d0*/  IMAD.MOV.U32 R23, RZ, RZ, R48 ;  /* 0x000000ffff177224 */ /* 0x001fc600078e0030 */
[----:B------:R-:W-:Y:S01]  /*1530e0*/  STL [R1+0x48c], R51 ;  /* 0x00048c3301007387 */ /* 0x000fe20000100800 */
[----:B---3--:R-:W-:-:S03]  /*1530f0*/  PRMT R6, R33, 0x4210, R43 ;  /* 0x0000421021067816 */ /* 0x008fc6000000002b */
[----:B------:R-:W3:Y:S04]  /*153100*/  LDL.LU R33, [R1+0x55d8] ;  /* 0x0055d80001217983 */ /* 0x000ee80000300800 */
[----:B------:R-:W3:Y:S04]  /*153110*/  LDL.LU R48, [R1+0x55d4] ;  /* 0x0055d40001307983 */ /* 0x000ee80000300800 */
[----:B------:R-:W3:Y:S04]  /*153120*/  LDL.LU R42, [R1+0x559c] ;  /* 0x00559c00012a7983 */ /* 0x000ee80000300800 */
[----:B------:R-:W3:Y:S04]  /*153130*/  LDL.LU R41, [R1+0x5598] ;  /* 0x0055980001297983 */ /* 0x000ee80000300800 */
[----:B------:R-:W3:Y:S01]  /*153140*/  LDL.LU R40, [R1+0x1f7c] ;  /* 0x001f7c0001287983 */ /* 0x000ee20000300800 */
[----:B------:R-:W-:-:S03]  /*153150*/  PRMT R4, R36, 0x4210, R45 ;  /* 0x0000421024047816 */ /* 0x000fc6000000002d */
[----:B------:R-:W3:Y:S01]  /*153160*/  LDL.LU R38, [R1+0x1f38] ;  /* 0x001f380001267983 */ /* 0x000ee20000300800 */
[----:B------:R-:W-:-:S03]  /*153170*/  PRMT R5, R35, 0x4210, R44 ;  /* 0x0000421023057816 */ /* 0x000fc6000000002c */
[----:B------:R-:W3:Y:S04]  /*153180*/  LDL.LU R36, [R1+0x1f34] ;  /* 0x001f340001247983 */ /* 0x000ee80000300800 */
[----:B------:R-:W-:Y:S04]  /*153190*/  STL.64 [R1+0x6718], R22 ;  /* 0x0067181601007387 */ /* 0x000fe80000100a00 */
[----:B------:R-:W3:Y:S01]  /*1531a0*/  LDL.LU R35, [R1+0x76c] ;  /* 0x00076c0001237983 */ /* 0x000ee20000300800 */
[----:B------:R-:W-:-:S03]  /*1531b0*/  LOP3.LUT R39, R37, 0xffff, RZ, 0xc0, !PT ;  /* 0x0000ffff25277812 */ /* 0x000fc600078ec0ff */
[----:B------:R-:W3:Y:S01]  /*1531c0*/  LDL.LU R47, [R1+0x228c] ;  /* 0x00228c00012f7983 */ /* 0x000ee20000300800 */
[----:B------:R-:W-:Y:S02]  /*1531d0*/  LOP3.LUT R37, R12, 0xffff, RZ, 0xc0, !PT ;  /* 0x0000ffff0c257812 */ /* 0x000fe400078ec0ff */
[----:B------:R-:W-:Y:S02]  /*1531e0*/  LOP3.LUT R13, R34, 0xffff, RZ, 0xc0, !PT ;  /* 0x0000ffff220d7812 */ /* 0x000fe400078ec0ff */
[----:B------:R-:W3:Y:S01]  /*1531f0*/  LDL.LU R34, [R1+0x2288] ;  /* 0x0022880001227983 */ /* 0x000ee20000300800 */
[----:B--2---:R-:W-:Y:S02]  /*153200*/  LOP3.LUT R12, R11, 0xffff, RZ, 0xc0, !PT ;  /* 0x0000ffff0b0c7812 */ /* 0x004fe400078ec0ff */
[----:B------:R-:W-:Y:S02]  /*153210*/  LOP3.LUT R11, R32, 0xffff, RZ, 0xc0, !PT ;  /* 0x0000ffff200b7812 */ /* 0x000fe400078ec0ff */
[----:B------:R-:W2:Y:S01]  /*153220*/  LDL.LU R32, [R1+0x224c] ;  /* 0x00224c0001207983 */ /* 0x000ea20000300800 */
[----:B------:R-:W-:Y:S01]  /*153230*/  PRMT R7, R27, 0x4210, R39 ;  /* 0x000042101b077816 */ /* 0x000fe20000000027 */
[----:B------:R-:W-:-:S04]  /*153240*/  NOP ;  /* 0x0000000000007918 */ /* 0x000fc80000000000 */
[----:B------:R0:W-:Y:S01]  /*153250*/  STSM.16.M88.4 [R9], R4 ;  /* 0x0000000409007844 */ /* 0x0001e20000000200 */
[----:B------:R-:W-:-:S03]  /*153260*/  NOP ;  /* 0x0000000000007918 */ /* 0x000fc60000000000 */
[----:B------:R-:W1:Y:S01]  /*153270*/  LDS.128 R52, [R9] ;  /* 0x0000000009347984 */ /* 0x000e620000000c00 */
[----:B------:R-:W-:Y:S02]  /*153280*/  IMAD.MOV.U32 R27, RZ, RZ, R26 ;  /* 0x000000ffff1b7224 */ /* 0x000fe400078e001a */
[----:B------:R-:W-:Y:S01]  /*153290*/  IMAD.MOV.U32 R26, RZ, RZ, R24 ;  /* 0x000000ffff1a7224 */ /* 0x000fe200078e0018 */
[----:B------:R-:W2:Y:S01]  /*1532a0*/  LDL.LU R46, [R1+0x2248] ;  /* 0x00224800012e7983 */ /* 0x000ea20000300800 */
[----:B0-----:R-:W-:Y:S02]  /*1532b0*/  PRMT R4, R31, 0x4210, R37 ;  /* 0x000042101f047816 */ /* 0x001fe40000000025 */
[----:B------:R-:W-:Y:S01]  /*1532c0*/  PRMT R5, R30, 0x4210, R13 ;  /* 0x000042101e057816 */ /* 0x000fe2000000000d */
[----:B------:R-:W-:Y:S01]  /*1532d0*/  IMAD.MOV.U32 R30, RZ, RZ, R26 ;  /* 0x000000ffff1e7224 */ /* 0x000fe200078e001a */
[----:B------:R-:W-:Y:S01]  /*1532e0*/  PRMT R6, R29, 0x4210, R12 ;  /* 0x000042101d067816 */ /* 0x000fe2000000000c */
[----:B------:R-:W-:Y:S01]  /*1532f0*/  IMAD.MOV.U32 R29, RZ, RZ, R27 ;  /* 0x000000ffff1d7224 */ /* 0x000fe200078e001b */
[----:B-1----:R-:W-:Y:S04]  /*153300*/  STL.64 [R1+0x470], R52 ;  /* 0x0004703401007387 */ /* 0x002fe80000100a00 */
[----:B------:R-:W-:Y:S01]  /*153310*/  STL.64 [R1+0x478], R54 ;  /* 0x0004783601007387 */ /* 0x000fe20000100a00 */
[----:B----4-:R-:W-:Y:S01]  /*153320*/  PRMT R7, R28, 0x4210, R11 ;  /* 0x000042101c077816 */ /* 0x010fe2000000000b */
[----:B------:R-:W-:-:S02]  /*153330*/  NOP ;  /* 0x0000000000007918 */ /* 0x000fc40000000000 */
[----:B------:R-:W4:Y:S04]  /*153340*/  LDL.LU R31, [R1+0x1f98] ;  /* 0x001f9800011f7983 */ /* 0x000f280000300800 */
[----:B------:R-:W4:Y:S04]  /*153350*/  LDL.LU R28, [R1+0x1f94] ;  /* 0x001f9400011c7983 */ /* 0x000f280000300800 */
[----:B------:R-:W4:Y:S04]  /*153360*/  LDL.LU R27, [R1+0x1f78] ;  /* 0x001f7800011b7983 */ /* 0x000f280000300800 */
[----:B------:R-:W4:Y:S01]  /*153370*/  LDL.LU R26, [R1+0x1f50] ;  /* 0x001f5000011a7983 */ /* 0x000f220000300800 */
[----:B---3--:R-:W-:-:S03]  /*153380*/  LOP3.LUT R33, R33, 0xffff, RZ, 0xc0, !PT ;  /* 0x0000ffff21217812 */ /* 0x008fc600078ec0ff */
[----:B------:R0:W-:Y:S01]  /*153390*/  STSM.16.M88.4 [R9], R4 ;  /* 0x0000000409007844 */ /* 0x0001e20000000200 */
[----:B------:R-:W-:Y:S02]  /*1533a0*/  LOP3.LUT R17, R41, 0xffff, RZ, 0xc0, !PT ;  /* 0x0000ffff29117812 */ /* 0x000fe400078ec0ff */
[----:B0-----:R-:W-:Y:S02]  /*1533b0*/  PRMT R4, R40, 0x4210, R33 ;  /* 0x0000421028047816 */ /* 0x001fe40000000021 */
[----:B------:R-:W3:Y:S04]  /*1533c0*/  LDL.LU R40, [R1+0x32c] ;  /* 0x00032c0001287983 */ /* 0x000ee80000300800 */
[----:B------:R-:W3:Y:S01]  /*1533d0*/  LDL.LU R41, [R1+0x330] ;  /* 0x0003300001297983 */ /* 0x000ee20000300800 */
[----:B------:R-:W-:-:S02]  /*1533e0*/  LOP3.LUT R23, R48, 0xffff, RZ, 0xc0, !PT ;  /* 0x0000ffff30177812 */ /* 0x000fc400078ec0ff */
[----:B------:R-:W-:Y:S02]  /*1533f0*/  LOP3.LUT R22, R42, 0xffff, RZ, 0xc0, !PT ;  /* 0x0000ffff2a167812 */ /* 0x000fe400078ec0ff */
[----:B------:R-:W-:Y:S01]  /*153400*/  PRMT R5, R38, 0x4210, R23 ;  /* 0x0000421026057816 */ /* 0x000fe20000000017 */
[----:B------:R-:W3:Y:S04]  /*153410*/  LDL.LU R42, [R1+0x328] ;  /* 0x00032800012a7983 */ /* 0x000ee80000300800 */
[----:B------:R-:W3:Y:S01]  /*153420*/  LDL.LU R38, [R1+0x324] ;  /* 0x0003240001267983 */ /* 0x000ee20000300800 */
[----:B------:R-:W-:Y:S01]  /*153430*/  PRMT R6, R36, 0x4210, R22 ;  /* 0x0000421024067816 */ /* 0x000fe20000000016 */
[----:B------:R-:W-:Y:S01]  /*153440*/  IMAD.MOV.U32 R25, RZ, RZ, R49 ;  /* 0x000000ffff197224 */ /* 0x000fe200078e0031 */
[----:B------:R-:W-:Y:S01]  /*153450*/  PRMT R7, R35, 0x4210, R17 ;  /* 0x0000421023077816 */ /* 0x000fe20000000011 */
[----:B------:R-:W-:Y:S01]  /*153460*/  IMAD.MOV.U32 R24, RZ, RZ, R50 ;  /* 0x000000ffff187224 */ /* 0x000fe200078e0032 */
[----:B------:R-:W-:Y:S01]  /*153470*/  NOP ;  /* 0x0000000000007918 */ /* 0x000fe20000000000 */
[----:B------:R-:W3:Y:S04]  /*153480*/  LDL.LU R36, [R1+0x33c] ;  /* 0x00033c0001247983 */ /* 0x000ee80000300800 */
[----:B------:R-:W0:Y:S01]  /*153490*/  LDS.128 R48, [R9] ;  /* 0x0000000009307984 */ /* 0x000e220000000c00 */
[----:B------:R-:W-:-:S03]  /*1534a0*/  NOP ;  /* 0x0000000000007918 */ /* 0x000fc60000000000 */
[----:B------:R-:W3:Y:S04]  /*1534b0*/  LDL.LU R35, [R1+0x340] ;  /* 0x0003400001237983 */ /* 0x000ee80000300800 */
[----:B------:R1:W-:Y:S01]  /*1534c0*/  STSM.16.M88.4 [R9], R4 ;  /* 0x0000000409007844 */ /* 0x0003e20000000200 */
[----:B------:R-:W-:-:S03]  /*1534d0*/  NOP ;  /* 0x0000000000007918 */ /* 0x000fc60000000000 */
[----:B------:R-:W3:Y:S01]  /*1534e0*/  LDS.128 R52, [R9] ;  /* 0x0000000009347984 */ /* 0x000ee20000000c00 */
[----:B-1----:R-:W-:-:S03]  /*1534f0*/  LOP3.LUT R5, R34, 0xffff, RZ, 0xc0, !PT ;  /* 0x0000ffff22057812 */ /* 0x002fc600078ec0ff */
[----:B0-----:R4:W-:Y:S04]  /*153500*/  STL.64 [R1+0x460], R48 ;  /* 0x0004603001007387 */ /* 0x0019e80000100a00 */
[----:B------:R0:W-:Y:S04]  /*153510*/  STL.64 [R1+0x468], R50 ;  /* 0x0004683201007387 */ /* 0x0001e80000100a00 */
[----:B------:R-:W3:Y:S01]  /*153520*/  LDL.LU R34, [R1+0x338] ;  /* 0x0003380001227983 */ /* 0x000ee20000300800 */
[----:B--2---:R-:W-:-:S03]  /*153530*/  LOP3.LUT R6, R32, 0xffff, RZ, 0xc0, !PT ;  /* 0x0000ffff20067812 */ /* 0x004fc600078ec0ff */
[----:B------:R-:W2:Y:S01]  /*153540*/  LDL.LU R32, [R1+0x334] ;  /* 0x0003340001207983 */ /* 0x000ea20000300800 */
[----:B------:R-:W-:Y:S02]  /*153550*/  LOP3.LUT R4, R47, 0xffff, RZ, 0xc0, !PT ;  /* 0x0000ffff2f047812 */ /* 0x000fe400078ec0ff */
[----:B------:R-:W-:Y:S02]  /*153560*/  LOP3.LUT R7, R46, 0xffff, RZ, 0xc0, !PT ;  /* 0x0000ffff2e077812 */ /* 0x000fe400078ec0ff */
[----:B----4-:R-:W-:Y:S02]  /*153570*/  PRMT R48, R31, 0x4210, R4 ;  /* 0x000042101f307816 */ /* 0x010fe40000000004 */
[----:B------:R-:W-:Y:S02]  /*153580*/  PRMT R49, R28, 0x4210, R5 ;  /* 0x000042101c317816 */ /* 0x000fe40000000005 */
[----:B0-----:R-:W-:Y:S02]  /*153590*/  PRMT R50, R27, 0x4210, R6 ;  /* 0x000042101b327816 */ /* 0x001fe40000000006 */
[----:B------:R-:W-:Y:S01]  /*1535a0*/  PRMT R51, R26, 0x4210, R7 ;  /* 0x000042101a337816 */ /* 0x000fe20000000007 */
[----:B------:R-:W-:-:S04]  /*1535b0*/  NOP ;  /* 0x0000000000007918 */ /* 0x000fc80000000000 */
[----:B------:R-:W-:Y:S01]  /*1535c0*/  STSM.16.M88.4 [R9], R48 ;  /* 0x0000003009007844 */ /* 0x000fe20000000200 */
[----:B---3--:R-:W-:Y:S02]  /*1535d0*/  PRMT R40, R40, 0x5210, R45 ;  /* 0x0000521028287816 */ /* 0x008fe4000000002d */
[----:B------:R-:W-:Y:S01]  /*1535e0*/  PRMT R41, R41, 0x5210, R44 ;  /* 0x0000521029297816 */ /* 0x000fe2000000002c */
[----:B------:R-:W-:Y:S01]  /*1535f0*/  NOP ;  /* 0x0000000000007918 */ /* 0x000fe20000000000 */
[----:B------:R-:W0:Y:S01]  /*153600*/  LDS.128 R44, [R9] ;  /* 0x00000000092c7984 */ /* 0x000e220000000c00 */
[----:B------:R-:W-:Y:S01]  /*153610*/  IMAD.MOV.U32 R31, RZ, RZ, R29 ;  /* 0x000000ffff1f7224 */ /* 0x000fe200078e001d */
[----:B------:R-:W-:Y:S02]  /*153620*/  PRMT R42, R42, 0x5210, R43 ;  /* 0x000052102a2a7816 */ /* 0x000fe4000000002b */
[----:B------:R-:W3:Y:S01]  /*153630*/  LDL.LU R29, [R1+0x34c] ;  /* 0x00034c00011d7983 */ /* 0x000ee20000300800 */
[----:B------:R-:W-:Y:S01]  /*153640*/  PRMT R43, R38, 0x5210, R39 ;  /* 0x00005210262b7816 */ /* 0x000fe20000000027 */
[----:B------:R-:W-:-:S02]  /*153650*/  NOP ;  /* 0x0000000000007918 */ /* 0x000fc40000000000 */
[----:B------:R-:W4:Y:S04]  /*153660*/  LDL.LU R28, [R1+0x344] ;  /* 0x00034400011c7983 */ /* 0x000f280000300800 */
[----:B------:R-:W-:Y:S04]  /*153670*/  STL.64 [R1+0x450], R52 ;  /* 0x0004503401007387 */ /* 0x000fe80000100a00 */
[----:B------:R-:W-:Y:S04]  /*153680*/  STL.64 [R1+0x458], R54 ;  /* 0x0004583601007387 */ /* 0x000fe80000100a00 */
[----:B------:R-:W4:Y:S04]  /*153690*/  LDL.LU R27, [R1+0x348] ;  /* 0x00034800011b7983 */ /* 0x000f280000300800 */
[----:B------:R-:W4:Y:S04]  /*1536a0*/  LDL.LU R26, [R1+0x17c] ;  /* 0x00017c00011a7983 */ /* 0x000f280000300800 */
[----:B------:R1:W-:Y:S04]  /*1536b0*/  STSM.16.M88.4 [R9], R40 ;  /* 0x0000002809007844 */ /* 0x0003e80000000200 */
[----:B0-----:R-:W-:Y:S04]  /*1536c0*/  STL.64 [R1+0x440], R44 ;  /* 0x0004402c01007387 */ /* 0x001fe80000100a00 */
[----:B------:R-:W-:Y:S01]  /*1536d0*/  STL.64 [R1+0x448], R46 ;  /* 0x0004482e01007387 */ /* 0x000fe20000100a00 */
[----:B------:R-:W-:Y:S01]  /*1536e0*/  NOP ;  /* 0x0000000000007918 */ /* 0x000fe20000000000 */
[----:B-1----:R-:W-:-:S02]  /*1536f0*/  PRMT R41, R35, 0x5210, R13 ;  /* 0x0000521023297816 */ /* 0x002fc4000000000d */
[----:B------:R-:W4:Y:S01]  /*153700*/  LDL.LU R38, [R1+0x358] ;  /* 0x0003580001267983 */ /* 0x000f220000300800 */
[----:B------:R-:W-:-:S03]  /*153710*/  PRMT R40, R36, 0x5210, R37 ;  /* 0x0000521024287816 */ /* 0x000fc60000000025 */
[----:B------:R-:W4:Y:S04]  /*153720*/  LDL.LU R13, [R1+0x354] ;  /* 0x00035400010d7983 */ /* 0x000f280000300800 */
[----:B------:R-:W4:Y:S04]  /*153730*/  LDL.LU R37, [R1+0x350] ;  /* 0x0003500001257983 */ /* 0x000f280000300800 */
[----:B------:R-:W0:Y:S04]  /*153740*/  LDS.128 R44, [R9] ;  /* 0x00000000092c7984 */ /* 0x000e280000000c00 */
[----:B------:R-:W4:Y:S04]  /*153750*/  LDL.LU R36, [R1+0x16c] ;  /* 0x00016c0001247983 */ /* 0x000f280000300800 */
[----:B0-----:R-:W-:Y:S04]  /*153760*/  STL.64 [R1+0x430], R44 ;  /* 0x0004302c01007387 */ /* 0x001fe80000100a00 */
[----:B------:R-:W-:Y:S01]  /*153770*/  STL.64 [R1+0x438], R46 ;  /* 0x0004382e01007387 */ /* 0x000fe20000100a00 */
[----:B------:R-:W-:Y:S01]  /*153780*/  PRMT R42, R34, 0x5210, R12 ;  /* 0x00005210222a7816 */ /* 0x000fe2000000000c */
[----:B------:R-:W-:Y:S01]  /*153790*/  NOP ;  /* 0x0000000000007918 */ /* 0x000fe20000000000 */
[----:B--2---:R-:W-:-:S02]  /*1537a0*/  PRMT R43, R32, 0x5210, R11 ;  /* 0x00005210202b7816 */ /* 0x004fc4000000000b */
[----:B------:R-:W2:Y:S01]  /*1537b0*/  LDL.LU R32, [R1+0x57dc] ;  /* 0x0057dc0001207983 */ /* 0x000ea20000300800 */
[----:B------:R-:W-:-:S03]  /*1537c0*/  IMAD.MOV.U32 R11, RZ, RZ, R31 ;  /* 0x000000ffff0b7224 */ /* 0x000fc600078e001f */
[----:B------:R-:W2:Y:S04]  /*1537d0*/  LDL.LU R35, [R1+0x57d8] ;  /* 0x0057d80001237983 */ /* 0x000ea80000300800 */
[----:B------:R-:W2:Y:S04]  /*1537e0*/  LDL.LU R12, [R1+0x57cc] ;  /* 0x0057cc00010c7983 */ /* 0x000ea80000300800 */
[----:B------:R-:W2:Y:S04]  /*1537f0*/  LDL.LU R31, [R1+0x57c8] ;  /* 0x0057c800011f7983 */ /* 0x000ea80000300800 */
[----:B------:R3:W-:Y:S01]  /*153800*/  STSM.16.M88.4 [R9], R40 ;  /* 0x0000002809007844 */ /* 0x0007e20000000200 */
[----:B------:R-:W-:-:S03]  /*153810*/  NOP ;  /* 0x0000000000007918 */ /* 0x000fc60000000000 */
[----:B------:R-:W0:Y:S04]  /*153820*/  LDS.128 R44, [R9] ;  /* 0x00000000092c7984 */ /* 0x000e280000000c00 */
[----:B------:R-:W2:Y:S01]  /*153830*/  LDL.LU R34, [R1+0x1fdc] ;  /* 0x001fdc0001227983 */ /* 0x000ea20000300800 */
[----:B---3--:R-:W-:-:S03]  /*153840*/  PRMT R40, R29, 0x5210, R33 ;  /* 0x000052101d287816 */ /* 0x008fc60000000021 */
[----:B------:R-:W3:Y:S01]  /*153850*/  LDL.LU R33, [R1+0x2010] ;  /* 0x0020100001217983 */ /* 0x000ee20000300800 */
[----:B----4-:R-:W-:-:S03]  /*153860*/  PRMT R41, R28, 0x5210, R23 ;  /* 0x000052101c297816 */ /* 0x010fc60000000017 */
[----:B------:R-:W4:Y:S01]  /*153870*/  LDL.LU R28, [R1+0x1fd0] ;  /* 0x001fd000011c7983 */ /* 0x000f220000300800 */
[----:B------:R-:W-:-:S03]  /*153880*/  PRMT R42, R27, 0x5210, R22 ;  /* 0x000052101b2a7816 */ /* 0x000fc60000000016 */
[----:B------:R-:W4:Y:S01]  /*153890*/  LDL.LU R27, [R1+0x1fd4] ;  /* 0x001fd400011b7983 */ /* 0x000f220000300800 */
[----:B------:R-:W-:Y:S01]  /*1538a0*/  PRMT R43, R26, 0x5210, R17 ;  /* 0x000052101a2b7816 */ /* 0x000fe20000000011 */
[----:B------:R-:W-:-:S04]  /*1538b0*/  NOP ;  /* 0x0000000000007918 */ /* 0x000fc80000000000 */
[----:B------:R-:W-:Y:S01]  /*1538c0*/  STSM.16.M88.4 [R9], R40 ;  /* 0x0000002809007844 */ /* 0x000fe20000000200 */
[----:B------:R-:W-:Y:S02]  /*1538d0*/  PRMT R4, R38, 0x5210, R4 ;  /* 0x0000521026047816 */ /* 0x000fe40000000004 */
[----:B------:R-:W-:Y:S02]  /*1538e0*/  PRMT R6, R37, 0x5210, R6 ;  /* 0x0000521025067816 */ /* 0x000fe40000000006 */
[----:B------:R-:W-:Y:S01]  /*1538f0*/  PRMT R7, R36, 0x5210, R7 ;  /* 0x0000521024077816 */ /* 0x000fe20000000007 */
[----:B------:R-:W-:Y:S01]  /*153900*/  NOP ;  /* 0x0000000000007918 */ /* 0x000fe20000000000 */
[----:B------:R-:W1:Y:S01]  /*153910*/  LDS.128 R36, [R9] ;  /* 0x0000000009247984 */ /* 0x000e620000000c00 */
[----:B0-----:R-:W-:-:S03]  /*153920*/  IMAD.MOV.U32 R29, RZ, RZ, R47 ;  /* 0x000000ffff1d7224 */ /* 0x001fc600078e002f */
[----:B------:R-:W-:Y:S04]  /*153930*/  STL [R1+0x424], R45 ;  /* 0x0004242d01007387 */ /* 0x000fe80000100800 */
[----:B------:R-:W-:Y:S04]  /*153940*/  STL [R1+0x428], R46 ;  /* 0x0004282e01007387 */ /* 0x000fe80000100800 */
[----:B------:R0:W-:Y:S04]  /*153950*/  STL [R1+0x66d0], R29 ;  /* 0x0066d01d01007387 */ /* 0x0001e80000100800 */
[----:B-1----:R-:W-:Y:S04]  /*153960*/  STL.64 [R1+0x410], R36 ;  /* 0x0004102401007387 */ /* 0x002fe80000100a00 */
[----:B------:R1:W-:Y:S01]  /*153970*/  STL [R1+0x41c], R39 ;  /* 0x00041c2701007387 */ /* 0x0003e20000100800 */
[----:B------:R-:W-:Y:S01]  /*153980*/  IMAD.MOV.U32 R26, RZ, RZ, R44 ;  /* 0x000000ffff1a7224 */ /* 0x000fe200078e002c */
[----:B------:R-:W-:Y:S01]  /*153990*/  PRMT R5, R13, 0x5210, R5 ;  /* 0x000052100d057816 */ /* 0x000fe20000000005 */
[----:B------:R-:W-:-:S04]  /*1539a0*/  NOP ;  /* 0x0000000000007918 */ /* 0x000fc80000000000 */
[----:B------:R-:W-:Y:S01]  /*1539b0*/  STSM.16.M88.4 [R9], R4 ;  /* 0x0000000409007844 */ /* 0x000fe20000000200 */
[----:B------:R-:W-:-:S03]  /*1539c0*/  NOP ;  /* 0x0000000000007918 */ /* 0x000fc60000000000 */
[----:B------:R-:W1:Y:S01]  /*1539d0*/  LDS.128 R52, [R9] ;  /* 0x0000000009347984 */ /* 0x000e620000000c00 */
[----:B--2---:R-:W-:Y:S01]  /*1539e0*/  LOP3.LUT R48, R32, 0xffff, RZ, 0xc0, !PT ;  /* 0x0000ffff20307812 */ /* 0x004fe200078ec0ff */
[----:B------:R-:W-:Y:S02]  /*1539f0*/  IMAD.MOV.U32 R32, RZ, RZ, R30 ;  /* 0x000000ffff207224 */ /* 0x000fe400078e001e */
[----:B------:R-:W2:Y:S04]  /*153a00*/  LDL.LU R30, [R1+0x573c] ;  /* 0x00573c00011e7983 */ /* 0x000ea80000300800 */
[----:B------:R-:W2:Y:S04]  /*153a10*/  LDL.LU R44, [R1+0x5738] ;  /* 0x00573800012c7983 */ /* 0x000ea80000300800 */
[----:B------:R-:W2:Y:S04]  /*153a20*/  LDL.LU R43, [R1+0x571c] ;  /* 0x00571c00012b7983 */ /* 0x000ea80000300800 */
[----:B------:R-:W2:Y:S04]  /*153a30*/  LDL.LU R41, [R1+0x5718] ;  /* 0x0057180001297983 */ /* 0x000ea80000300800 */
[----:B------:R-:W2:Y:S01]  /*153a40*/  LDL.LU R40, [R1+0x2054] ;  /* 0x0020540001287983 */ /* 0x000ea20000300800 */
[----:B0-----:R-:W-:Y:S01]  /*153a50*/  IMAD.MOV.U32 R29, RZ, RZ, R38 ;  /* 0x000000ffff1d7224 */ /* 0x001fe200078e0026 */
[----:B------:R-:W-:-:S02]  /*153a60*/  LOP3.LUT R42, R31, 0xffff, RZ, 0xc0, !PT ;  /* 0x0000ffff1f2a7812 */ /* 0x000fc400078ec0ff */
[----:B-1----:R-:W2:Y:S04]  /*153a70*/  LDL.LU R39, [R1+0x2018] ;  /* 0x0020180001277983 */ /* 0x002ea80000300800 */
[----:B------:R-:W2:Y:S04]  /*153a80*/  LDL.LU R38, [R1+0x2030] ;  /* 0x0020300001267983 */ /* 0x000ea80000300800 */
[----:B------:R-:W2:Y:S04]  /*153a90*/  LDL.LU R31, [R1+0x7dc] ;  /* 0x0007dc00011f7983 */ /* 0x000ea80000300800 */
[----:B------:R-:W-:Y:S04]  /*153aa0*/  STL [R1+0x400], R52 ;  /* 0x0004003401007387 */ /* 0x000fe80000100800 */
[----:B------:R-:W-:Y:S04]  /*153ab0*/  STL [R1+0x40c], R55 ;  /* 0x00040c3701007387 */ /* 0x000fe80000100800 */
[----:B------:R-:W2:Y:S01]  /*153ac0*/  LDL.LU R36, [R1+0x5610] ;  /* 0x0056100001247983 */ /* 0x000ea20000300800 */
[----:B------:R-:W-:-:S03]  /*153ad0*/  LOP3.LUT R47, R35, 0xffff, RZ, 0xc0, !PT ;  /* 0x0000ffff232f7812 */ /* 0x000fc600078ec0ff */
[----:B------:R-:W2:Y:S04]  /*153ae0*/  LDL.LU R13, [R1+0x560c] ;  /* 0x00560c00010d7983 */ /* 0x000ea80000300800 */
[----:B------:R-:W2:Y:S01]  /*153af0*/  LDL.LU R35, [R1+0x55e0] ;  /* 0x0055e00001237983 */ /* 0x000ea20000300800 */
[----:B------:R-:W-:-:S03]  /*153b00*/  LOP3.LUT R46, R12, 0xffff, RZ, 0xc0, !PT ;  /* 0x0000ffff0c2e7812 */ /* 0x000fc600078ec0ff */
[----:B------:R-:W2:Y:S01]  /*153b10*/  LDL.LU R12, [R1+0x55dc] ;  /* 0x0055dc00010c7983 */ /* 0x000ea20000300800 */
[----:B------:R-:W-:Y:S01]  /*153b20*/  PRMT R4, R34, 0x4210, R48 ;  /* 0x0000421022047816 */ /* 0x000fe20000000030 */
[----:B------:R-:W-:Y:S01]  /*153b30*/  IMAD.MOV.U32 R34, RZ, RZ, R11 ;  /* 0x000000ffff227224 */ /* 0x000fe200078e000b */
[----:B---3--:R-:W-:Y:S02]  /*153b40*/  PRMT R5, R33, 0x4210, R47 ;  /* 0x0000421021057816 */ /* 0x008fe4000000002f */
[----:B----4-:R-:W-:Y:S01]  /*153b50*/  PRMT R6, R28, 0x4210, R46 ;  /* 0x000042101c067816 */ /* 0x010fe2000000002e */
[----:B------:R-:W-:Y:S01]  /*153b60*/  IMAD.MOV.U32 R28, RZ, RZ, R54 ;  /* 0x000000ffff1c7224 */ /* 0x000fe200078e0036 */
[----:B------:R-:W-:Y:S01]  /*153b70*/  PRMT R7, R27, 0x4210, R42 ;  /* 0x000042101b077816 */ /* 0x000fe2000000002a */
[----:B------:R-:W-:Y:S01]  /*153b80*/  IMAD.MOV.U32 R27, RZ, RZ, R53 ;  /* 0x000000ffff1b7224 */ /* 0x000fe200078e0035 */
[----:B------:R-:W-:-:S04]  /*153b90*/  NOP ;  /* 0x0000000000007918 */ /* 0x000fc80000000000 */
[----:B------:R-:W-:Y:S04]  /*153ba0*/  STL.64 [R1+0x66f0], R26 ;  /* 0x0066f01a01007387 */ /* 0x000fe80000100a00 */
[----:B------:R2:W-:Y:S04]  /*153bb0*/  STL.64 [R1+0x6790], R24 ;  /* 0x0067901801007387 */ /* 0x0005e80000100a00 */
[----:B------:R-:W-:Y:S04]  /*153bc0*/  STL.64 [R1+0x66d8], R28 ;  /* 0x0066d81c01007387 */ /* 0x000fe80000100a00 */
[----:B------:R-:W3:Y:S04]  /*153bd0*/  LDL.LU R37, [R1+0x2090] ;  /* 0x0020900001257983 */ /* 0x000ee80000300800 */
[----:B------:R-:W4:Y:S04]  /*153be0*/  LDL.LU R33, [R1+0x2078] ;  /* 0x0020780001217983 */ /* 0x000f280000300800 */
[----:B------:R-:W4:Y:S04]  /*153bf0*/  LDL.LU R11, [R1+0x2074] ;  /* 0x00207400010b7983 */ /* 0x000f280000300800 */
[----:B------:R-:W-:Y:S01]  /*153c00*/  STSM.16.M88.4 [R9], R4 ;  /* 0x0000000409007844 */ /* 0x000fe20000000200 */
[----:B------:R-:W-:-:S03]  /*153c10*/  NOP ;  /* 0x0000000000007918 */ /* 0x000fc60000000000 */
[----:B------:R-:W0:Y:S01]  /*153c20*/  LDS.128 R52, [R9] ;  /* 0x0000000009347984 */ /* 0x000e220000000c00 */
[----:B--2---:R-:W-:-:S03]  /*153c30*/  LOP3.LUT R24, R30, 0xffff, RZ, 0xc0, !PT ;  /* 0x0000ffff1e187812 */ /* 0x004fc600078ec0ff */
[----:B------:R-:W2:Y:S04]  /*153c40*/  LDL.LU R30, [R1+0x2038] ;  /* 0x00203800011e7983 */ /* 0x000ea80000300800 */
[----:B0-----:R-:W-:Y:S04]  /*153c50*/  STL.64 [R1+0x3f0], R52 ;  /* 0x0003f03401007387 */ /* 0x001fe80000100a00 */
[----:B------:R-:W-:Y:S01]  /*153c60*/  STL [R1+0x3fc], R55 ;  /* 0x0003fc3701007387 */ /* 0x000fe20000100800 */
[----:B------:R-:W-:-:S03]  /*153c70*/  LOP3.LUT R23, R41, 0xffff, RZ, 0xc0, !PT ;  /* 0x0000ffff29177812 */ /* 0x000fc600078ec0ff */
[----:B------:R-:W2:Y:S01]  /*153c80*/  LDL.LU R41, [R1+0x22e4] ;  /* 0x0022e40001297983 */ /* 0x000ea20000300800 */
[----:B------:R-:W-:-:S03]  /*153c90*/  PRMT R4, R40, 0x4210, R24 ;  /* 0x0000421028047816 */ /* 0x000fc60000000018 */
[----:B------:R-:W2:Y:S01]  /*153ca0*/  LDL.LU R40, [R1+0x22a8] ;  /* 0x0022a80001287983 */ /* 0x000ea20000300800 */
[----:B------:R-:W-:Y:S02]  /*153cb0*/  LOP3.LUT R25, R44, 0xffff, RZ, 0xc0, !PT ;  /* 0x0000ffff2c197812 */ /* 0x000fe400078ec0ff */
[----:B------:R-:W-:Y:S02]  /*153cc0*/  LOP3.LUT R26, R43, 0xffff, RZ, 0xc0, !PT ;  /* 0x0000ffff2b1a7812 */ /* 0x000fe400078ec0ff */
[----:B------:R-:W-:Y:S01]  /*153cd0*/  PRMT R7, R31, 0x4210, R23 ;  /* 0x000042101f077816 */ /* 0x000fe20000000017 */
[----:B------:R-:W-:Y:S01]  /*153ce0*/  IMAD.MOV.U32 R31, RZ, RZ, R54 ;  /* 0x000000ffff1f7224 */ /* 0x000fe200078e0036 */
[----:B------:R-:W-:Y:S02]  /*153cf0*/  PRMT R5, R39, 0x4210, R25 ;  /* 0x0000421027057816 */ /* 0x000fe40000000019 */
[----:B------:R-:W-:Y:S01]  /*153d00*/  PRMT R6, R38, 0x4210, R26 ;  /* 0x0000421026067816 */ /* 0x000fe2000000001a */
[----:B------:R-:W-:Y:S01]  /*153d10*/  NOP ;  /* 0x0000000000007918 */ /* 0x000fe20000000000 */
[----:B------:R-:W-:Y:S01]  /*153d20*/  STL [R1+0x66a8], R31 ;  /* 0x0066a81f01007387 */ /* 0x000fe20000100800 */
[----:B------:R-:W-:-:S03]  /*153d30*/  LOP3.LUT R22, R36, 0xffff, RZ, 0xc0, !PT ;  /* 0x0000ffff24167812 */ /* 0x000fc600078ec0ff */
[----:B------:R-:W2:Y:S04]  /*153d40*/  LDL.LU R50, [R1+0x22a4] ;  /* 0x0022a40001327983 */ /* 0x000ea80000300800 */
[----:B------:R-:W2:Y:S04]  /*153d50*/  LDL.LU R39, [R1+0x22e8] ;  /* 0x0022e80001277983 */ /* 0x000ea80000300800 */
[----:B------:R-:W2:Y:S04]  /*153d60*/  LDL.LU R38, [R1+0x20b8] ;  /* 0x0020b80001267983 */ /* 0x000ea80000300800 */
[----:B------:R-:W2:Y:S01]  /*153d70*/  LDL.LU R36, [R1+0x20b0] ;  /* 0x0020b00001247983 */ /* 0x000ea20000300800 */
[----:B------:R-:W-:-:S02]  /*153d80*/  LOP3.LUT R17, R13, 0xffff, RZ, 0xc0, !PT ;  /* 0x0000ffff0d117812 */ /* 0x000fc400078ec0ff */
[----:B------:R-:W-:Y:S02]  /*153d90*/  LOP3.LUT R13, R35, 0xffff, RZ, 0xc0, !PT ;  /* 0x0000ffff230d7812 */ /* 0x000fe400078ec0ff */
[----:B------:R-:W2:Y:S01]  /*153da0*/  LDL.LU R35, [R1+0x2098] ;  /* 0x0020980001237983 */ /* 0x000ea20000300800 */
[----:B------:R-:W-:-:S03]  /*153db0*/  LOP3.LUT R12, R12, 0xffff, RZ, 0xc0, !PT ;  /* 0x0000ffff0c0c7812 */ /* 0x000fc600078ec0ff */
[----:B------:R3:W-:Y:S04]  /*153dc0*/  STSM.16.M88.4 [R9], R4 ;  /* 0x0000000409007844 */ /* 0x0007e80000000200 */
[----:B------:R-:W2:Y:S04]  /*153dd0*/  LDL.LU R49, [R1+0x20b4] ;  /* 0x0020b40001317983 */ /* 0x000ea80000300800 */
[----:B------:R-:W2:Y:S04]  /*153de0*/  LDL.LU R44, [R1+0x368] ;  /* 0x00036800012c7983 */ /* 0x000ea80000300800 */
[----:B------:R-:W2:Y:S04]  /*153df0*/  LDL.LU R45, [R1+0x364] ;  /* 0x00036400012d7983 */ /* 0x000ea80000300800 */
[----:B------:R-:W2:Y:S01]  /*153e00*/  LDL.LU R43, [R1+0x35c] ;  /* 0x00035c00012b7983 */ /* 0x000ea20000300800 */
[----:B---3--:R-:W-:-:S03]  /*153e10*/  PRMT R4, R37, 0x4210, R22 ;  /* 0x0000421025047816 */ /* 0x008fc60000000016 */
[----:B------:R-:W3:Y:S01]  /*153e20*/  LDL.LU R37, [R1+0x360] ;  /* 0x0003600001257983 */ /* 0x000ee20000300800 */
[----:B----4-:R-:W-:Y:S02]  /*153e30*/  PRMT R5, R33, 0x4210, R17 ;  /* 0x0000421021057816 */ /* 0x010fe40000000011 */
[----:B------:R-:W-:Y:S02]  /*153e40*/  PRMT R6, R11, 0x4210, R13 ;  /* 0x000042100b067816 */ /* 0x000fe4000000000d */
[----:B--2---:R-:W-:Y:S01]  /*153e50*/  PRMT R7, R30, 0x4210, R12 ;  /* 0x000042101e077816 */ /* 0x004fe2000000000c */
[----:B------:R-:W-:Y:S01]  /*153e60*/  NOP ;  /* 0x0000000000007918 */ /* 0x000fe20000000000 */
[----:B------:R-:W0:Y:S01]  /*153e70*/  LDS.128 R28, [R9] ;  /* 0x00000000091c7984 */ /* 0x000e220000000c00 */
[----:B------:R-:W-:-:S03]  /*153e80*/  NOP ;  /* 0x0000000000007918 */ /* 0x000fc60000000000 */
[----:B------:R1:W-:Y:S01]  /*153e90*/  STSM.16.M88.4 [R9], R4 ;  /* 0x0000000409007844 */ /* 0x0003e20000000200 */
[----:B------:R-:W-:-:S03]  /*153ea0*/  NOP ;  /* 0x0000000000007918 */ /* 0x000fc60000000000 */
[----:B------:R-:W2:Y:S01]  /*153eb0*/  LDS.128 R56, [R9] ;  /* 0x0000000009387984 */ /* 0x000ea20000000c00 */
[----:B-1----:R-:W-:Y:S02]  /*153ec0*/  LOP3.LUT R4, R41, 0xffff, RZ, 0xc0, !PT ;  /* 0x0000ffff29047812 */ /* 0x002fe400078ec0ff */
[----:B------:R-:W-:Y:S01]  /*153ed0*/  LOP3.LUT R6, R40, 0xffff, RZ, 0xc0, !PT ;  /* 0x0000ffff28067812 */ /* 0x000fe200078ec0ff */
[----:B0-----:R-:W-:Y:S01]  /*153ee0*/  IMAD.MOV.U32 R11, RZ, RZ, R31 ;  /* 0x000000ffff0b7224 */ /* 0x001fe200078e001f */
[----:B------:R-:W-:Y:S04]  /*153ef0*/  STL.64 [R1+0x3e0], R28 ;  /* 0x0003e01c01007387 */ /* 0x000fe80000100a00 */
[----:B------:R0:W-:Y:S04]  /*153f00*/  STL [R1+0x3e8], R30 ;  /* 0x0003e81e01007387 */ /* 0x0001e80000100800 */
[----:B------:R-:W4:Y:S04]  /*153f10*/  LDL.LU R33, [R1+0x374] ;  /* 0x0003740001217983 */ /* 0x000f280000300800 */
[----:B0-----:R-:W4:Y:S04]  /*153f20*/  LDL.LU R30, [R1+0x36c] ;  /* 0x00036c00011e7983 */ /* 0x001f280000300800 */
[----:B------:R-:W-:Y:S04]  /*153f30*/  STL [R1+0x6698], R11 ;  /* 0x0066980b01007387 */ /* 0x000fe80000100800 */
[----:B------:R-:W4:Y:S04]  /*153f40*/  LDL.LU R41, [R1+0x370] ;  /* 0x0003700001297983 */ /* 0x000f280000300800 */
[----:B------:R-:W4:Y:S01]  /*153f50*/  LDL.LU R40, [R1+0x15c] ;  /* 0x00015c0001287983 */ /* 0x000f220000300800 */
[----:B------:R-:W-:-:S02]  /*153f60*/  LOP3.LUT R5, R39, 0xffff, RZ, 0xc0, !PT ;  /* 0x0000ffff27057812 */ /* 0x000fc400078ec0ff */
[----:B------:R-:W-:Y:S01]  /*153f70*/  PRMT R52, R38, 0x4210, R4 ;  /* 0x0000421026347816 */ /* 0x000fe20000000004 */
[----:B------:R-:W4:Y:S01]  /*153f80*/  LDL.LU R39, [R1+0x380] ;  /* 0x0003800001277983 */ /* 0x000f220000300800 */
[----:B------:R-:W-:-:S03]  /*153f90*/  PRMT R54, R36, 0x4210, R6 ;  /* 0x0000421024367816 */ /* 0x000fc60000000006 */
[----:B------:R-:W4:Y:S04]  /*153fa0*/  LDL.LU R38, [R1+0x378] ;  /* 0x0003780001267983 */ /* 0x000f280000300800 */
[----:B------:R-:W4:Y:S01]  /*153fb0*/  LDL.LU R36, [R1+0x37c] ;  /* 0x00037c0001247983 */ /* 0x000f220000300800 */
[----:B------:R-:W-:-:S04]  /*153fc0*/  LOP3.LUT R7, R50, 0xffff, RZ, 0xc0, !PT ;  /* 0x0000ffff32077812 */ /* 0x000fc800078ec0ff */
[----:B------:R-:W-:Y:S01]  /*153fd0*/  PRMT R55, R35, 0x4210, R7 ;  /* 0x0000421023377816 */ /* 0x000fe20000000007 */
[----:B------:R-:W-:Y:S02]  /*153fe0*/  IMAD.MOV.U32 R35, RZ, RZ, R34 ;  /* 0x000000ffff237224 */ /* 0x000fe400078e0022 */
[----:B------:R-:W4:Y:S01]  /*153ff0*/  LDL.LU R34, [R1+0x14c] ;  /* 0x00014c0001227983 */ /* 0x000f220000300800 */
[----:B------:R-:W-:Y:S01]  /*154000*/  PRMT R53, R49, 0x4210, R5 ;  /* 0x0000421031357816 */ /* 0x000fe20000000005 */
[----:B------:R-:W-:-:S04]  /*154010*/  NOP ;  /* 0x0000000000007918 */ /* 0x000fc80000000000 */
[----:B------:R-:W-:Y:S01]  /*154020*/  STSM.16.M88.4 [R9], R52 ;  /* 0x0000003409007844 */ /* 0x000fe20000000200 */
[----:B------:R-:W-:Y:S01]  /*154030*/  PRMT R44, R44, 0x5210, R48 ;  /* 0x000052102c2c7816 */ /* 0x000fe20000000030 */
[----:B------:R-:W-:Y:S02]  /*154040*/  NOP ;  /* 0x0000000000007918 */ /* 0x000fe40000000000 */
[----:B------:R-:W0:Y:S01]  /*154050*/  LDS.128 R48, [R9] ;  /* 0x0000000009307984 */ /* 0x000e220000000c00 */
[----:B------:R-:W-:Y:S02]  /*154060*/  PRMT R45, R45, 0x5210, R47 ;  /* 0x000052102d2d7816 */ /* 0x000fe4000000002f */
[----:B------:R-:W-:Y:S01]  /*154070*/  PRMT R46, R43, 0x5210, R46 ;  /* 0x000052102b2e7816 */ /* 0x000fe2000000002e */
[----:B--2---:R-:W-:Y:S04]  /*154080*/  STL.64 [R1+0x3d0], R56 ;  /* 0x0003d03801007387 */ /* 0x004fe80000100a00 */
[----:B------:R-:W-:Y:S01]  /*154090*/  STL.64 [R1+0x3d8], R58 ;  /* 0x0003d83a01007387 */ /* 0x000fe20000100a00 */
[----:B---3--:R-:W-:Y:S01]  /*1540a0*/  PRMT R47, R37, 0x5210, R42 ;  /* 0x00005210252f7816 */ /* 0x008fe2000000002a */
[----:B------:R-:W-:-:S04]  /*1540b0*/  NOP ;  /* 0x0000000000007918 */ /* 0x000fc80000000000 */
[----:B------:R-:W-:Y:S04]  /*1540c0*/  STSM.16.M88.4 [R9], R44 ;  /* 0x0000002c09007844 */ /* 0x000fe80000000200 */
[----:B0-----:R-:W-:Y:S04]  /*1540d0*/  STL.64 [R1+0x3c0], R48 ;  /* 0x0003c03001007387 */ /* 0x001fe80000100a00 */
[----:B------:R-:W-:Y:S01]  /*1540e0*/  STL.64 [R1+0x3c8], R50 ;  /* 0x0003c83201007387 */ /* 0x000fe20000100a00 */
[----:B------:R-:W-:-:S03]  /*1540f0*/  NOP ;  /* 0x0000000000007918 */ /* 0x000fc60000000000 */
[----:B------:R-:W2:Y:S01]  /*154100*/  LDL.LU R37, [R1+0x388] ;  /* 0x0003880001257983 */ /* 0x000ea20000300800 */
[----:B----4-:R-:W-:Y:S02]  /*154110*/  PRMT R26, R41, 0x5210, R26 ;  /* 0x00005210291a7816 */ /* 0x010fe4000000001a */
[----:B------:R-:W-:Y:S02]  /*154120*/  PRMT R27, R40, 0x5210, R23 ;  /* 0x00005210281b7816 */ /* 0x000fe40000000017 */
[----:B------:R-:W0:Y:S01]  /*154130*/  LDS.128 R40, [R9] ;  /* 0x0000000009287984 */ /* 0x000e220000000c00 */
[----:B------:R-:W-:Y:S02]  /*154140*/  PRMT R24, R33, 0x5210, R24 ;  /* 0x0000521021187816 */ /* 0x000fe40000000018 */
[----:B------:R-:W-:Y:S01]  /*154150*/  PRMT R25, R30, 0x5210, R25 ;  /* 0x000052101e197816 */ /* 0x000fe20000000019 */
[----:B------:R-:W3:Y:S01]  /*154160*/  LDL.LU R33, [R1+0x384] ;  /* 0x0003840001217983 */ /* 0x000ee20000300800 */
[----:B------:R-:W-:-:S03]  /*154170*/  NOP ;  /* 0x0000000000007918 */ /* 0x000fc60000000000 */
[----:B------:R-:W4:Y:S04]  /*154180*/  LDL.LU R30, [R1+0x13c] ;  /* 0x00013c00011e7983 */ /* 0x000f280000300800 */
[----:B------:R1:W-:Y:S02]  /*154190*/  STSM.16.M88.4 [R9], R24 ;  /* 0x0000001809007844 */ /* 0x0003e40000000200 */
[----:B-1----:R-:W-:Y:S02]  /*1541a0*/  PRMT R26, R36, 0x5210, R13 ;  /* 0x00005210241a7816 */ /* 0x002fe4000000000d */
[----:B0-----:R-:W-:Y:S04]  /*1541b0*/  STL.64 [R1+0x3b0], R40 ;  /* 0x0003b02801007387 */ /* 0x001fe80000100a00 */
[----:B------:R-:W-:Y:S01]  /*1541c0*/  STL.64 [R1+0x3b8], R42 ;  /* 0x0003b82a01007387 */ /* 0x000fe20000100a00 */
[----:B------:R-:W-:-:S03]  /*1541d0*/  NOP ;  /* 0x0000000000007918 */ /* 0x000fc60000000000 */
[----:B------:R-:W0:Y:S04]  /*1541e0*/  LDS.128 R40, [R9] ;  /* 0x0000000009287984 */ /* 0x000e280000000c00 */
[----:B------:R-:W4:Y:S01]  /*1541f0*/  LDL.LU R36, [R1+0x5734] ;  /* 0x0057340001247983 */ /* 0x000f220000300800 */
[----:B------:R-:W-:Y:S01]  /*154200*/  PRMT R27, R34, 0x5210, R12 ;  /* 0x00005210221b7816 */ /* 0x000fe2000000000c */
[----:B------:R-:W-:Y:S02]  /*154210*/  IMAD.MOV.U32 R12, RZ, RZ, R32 ;  /* 0x000000ffff0c7224 */ /* 0x000fe400078e0020 */
[----:B0-----:R0:W-:Y:S01]  /*154220*/  STL.64 [R1+0x3a0], R40 ;  /* 0x0003a02801007387 */ /* 0x0011e20000100a00 */
[----:B------:R-:W-:-:S03]  /*154230*/  IMAD.MOV.U32 R32, RZ, RZ, R42 ;  /* 0x000000ffff207224 */ /* 0x000fc600078e002a */
[----:B------:R-:W-:Y:S04]  /*154240*/  STL [R1+0x3ac], R43 ;  /* 0x0003ac2b01007387 */ /* 0x000fe80000100800 */
[----:B0-----:R-:W4:Y:S04]  /*154250*/  LDL.LU R40, [R1+0xe0] ;  /* 0x0000e00001287983 */ /* 0x001f280000300800 */
[----:B------:R-:W4:Y:S04]  /*154260*/  LDL.LU R41, [R1+0xe4] ;  /* 0x0000e40001297983 */ /* 0x000f280000300800 */
[----:B------:R-:W4:Y:S04]  /*154270*/  LDL.LU R42, [R1+0xe8] ;  /* 0x0000e800012a7983 */ /* 0x000f280000300800 */
[----:B------:R-:W-:Y:S04]  /*154280*/  STL [R1+0x66a4], R32 ;  /* 0x0066a42001007387 */ /* 0x000fe80000100800 */
[----:B------:R-:W4:Y:S04]  /*154290*/  LDL.LU R44, [R1+0x20] ;  /* 0x00002000012c7983 */ /* 0x000f280000300800 */
[----:B------:R-:W4:Y:S04]  /*1542a0*/  LDL.LU R45, [R1+0x24] ;  /* 0x00002400012d7983 */ /* 0x000f280000300800 */
[----:B------:R-:W4:Y:S04]  /*1542b0*/  LDL.LU R46, [R1+0x28] ;  /* 0x00002800012e7983 */ /* 0x000f280000300800 */
[----:B------:R-:W4:Y:S01]  /*1542c0*/  LDL.LU R47, [R1+0x2c] ;  /* 0x00002c00012f7983 */ /* 0x000f220000300800 */
[----:B------:R-:W-:Y:S01]  /*1542d0*/  PRMT R24, R39, 0x5210, R22 ;  /* 0x0000521027187816 */ /* 0x000fe20000000016 */
[----:B------:R-:W-:Y:S01]  /*1542e0*/  NOP ;  /* 0x0000000000007918 */ /* 0x000fe20000000000 */
[----:B------:R-:W-:Y:S01]  /*1542f0*/  PRMT R25, R38, 0x5210, R17 ;  /* 0x0000521026197816 */ /* 0x000fe20000000011 */
[----:B------:R-:W4:Y:S04]  /*154300*/  LDL.LU R13, [R1+0x5600] ;  /* 0x00560000010d7983 */ /* 0x000f280000300800 */
[----:B------:R-:W-:Y:S01]  /*154310*/  STSM.16.M88.4 [R9], R24 ;  /* 0x0000001809007844 */ /* 0x000fe20000000200 */
[----:B------:R-:W-:-:S03]  /*154320*/  NOP ;  /* 0x0000000000007918 */ /* 0x000fc60000000000 */
[----:B------:R-:W0:Y:S04]  /*154330*/  LDS.128 R24, [R9] ;  /* 0x0000000009187984 */ /* 0x000e280000000c00 */
[----:B------:R-:W4:Y:S01]  /*154340*/  LDL.LU R34, [R1+0x86c] ;  /* 0x00086c0001227983 */ /* 0x000f220000300800 */
[----:B--2---:R-:W-:Y:S02]  /*154350*/  PRMT R4, R37, 0x5210, R4 ;  /* 0x0000521025047816 */ /* 0x004fe40000000004 */
[----:B------:R-:W-:Y:S01]  /*154360*/  PRMT R5, R14, 0x5210, R5 ;  /* 0x000052100e057816 */ /* 0x000fe20000000005 */
[----:B------:R-:W-:Y:S02]  /*154370*/  IMAD.MOV.U32 R37, RZ, RZ, R35 ;  /* 0x000000ffff257224 */ /* 0x000fe400078e0023 */
[----:B0-----:R-:W-:Y:S01]  /*154380*/  IMAD.MOV.U32 R31, RZ, RZ, R25 ;  /* 0x000000ffff1f7224 */ /* 0x001fe200078e0019 */
[----:B------:R0:W-:Y:S04]  /*154390*/  STL [R1+0x398], R26 ;  /* 0x0003981a01007387 */ /* 0x0001e80000100800 */
[----:B------:R-:W-:Y:S01]  /*1543a0*/  STL [R1+0x66ac], R31 ;  /* 0x0066ac1f01007387 */ /* 0x000fe20000100800 */
[----:B---3--:R-:W-:-:S02]  /*1543b0*/  PRMT R6, R33, 0x5210, R6 ;  /* 0x0000521021067816 */ /* 0x008fc40000000006 */
[----:B----4-:R-:W-:Y:S01]  /*1543c0*/  PRMT R7, R30, 0x5210, R7 ;  /* 0x000052101e077816 */ /* 0x010fe20000000007 */
[----:B------:R-:W-:-:S04]  /*1543d0*/  NOP ;  /* 0x0000000000007918 */ /* 0x000fc80000000000 */
[----:B------:R1:W-:Y:S01]  /*1543e0*/  STSM.16.M88.4 [R9], R4 ;  /* 0x0000000409007844 */ /* 0x0003e20000000200 */
[----:B------:R-:W-:-:S03]  /*1543f0*/  NOP ;  /* 0x0000000000007918 */ /* 0x000fc60000000000 */
[----:B------:R-:W2:Y:S01]  /*154400*/  LDS.128 R48, [R9] ;  /* 0x0000000009307984 */ /* 0x000ea20000000c00 */
[----:B------:R-:W-:Y:S01]  /*154410*/  IMAD.MOV.U32 R30, RZ, RZ, R24 ;  /* 0x000000ffff1e7224 */ /* 0x000fe200078e0018 */
[----:B------:R-:W-:Y:S02]  /*154420*/  NOP ;  /* 0x0000000000007918 */ /* 0x000fe40000000000 */
[----:B------:R-:W3:Y:S04]  /*154430*/  LDL.LU R24, [R1+0x110] ;  /* 0x0001100001187983 */ /* 0x000ee80000300800 */
[----:B------:R-:W3:Y:S04]  /*154440*/  LDL.LU R25, [R1+0x114] ;  /* 0x0001140001197983 */ /* 0x000ee80000300800 */
[----:B0-----:R-:W3:Y:S01]  /*154450*/  LDL.LU R26, [R1+0x118] ;  /* 0x00011800011a7983 */ /* 0x001ee20000300800 */
[----:B-1----:R-:W-:-:S03]  /*154460*/  LOP3.LUT R6, R36, 0xffff, RZ, 0xc0, !PT ;  /* 0x0000ffff24067812 */ /* 0x002fc600078ec0ff */
[----:B------:R-:W4:Y:S04]  /*154470*/  LDL.LU R36, [R1+0x22c4] ;  /* 0x0022c40001247983 */ /* 0x000f280000300800 */
[----:B------:R-:W3:Y:S01]  /*154480*/  LDL.LU R35, [R1+0x2148] ;  /* 0x0021480001237983 */ /* 0x000ee20000300800 */
[----:B------:R-:W-:Y:S02]  /*154490*/  IMAD.MOV.U32 R33, RZ, RZ, R27 ;  /* 0x000000ffff217224 */ /* 0x000fe400078e001b */
[----:B--2---:R-:W-:Y:S02]  /*1544a0*/  IMAD.MOV.U32 R32, RZ, RZ, R49 ;  /* 0x000000ffff207224 */ /* 0x004fe400078e0031 */
[----:B------:R-:W-:Y:S01]  /*1544b0*/  IMAD.MOV.U32 R31, RZ, RZ, R48 ;  /* 0x000000ffff1f7224 */ /* 0x000fe200078e0030 */
[----:B------:R-:W-:Y:S04]  /*1544c0*/  STL [R1+0x38c], R51 ;  /* 0x00038c3301007387 */ /* 0x000fe80000100800 */
[----:B------:R-:W-:Y:S04]  /*1544d0*/  STL.64 [R1+0x66c0], R32 ;  /* 0x0066c02001007387 */ /* 0x000fe80000100a00 */
[----:B------:R-:W-:Y:S04]  /*1544e0*/  STL.64 [R1+0x66b8], R30 ;  /* 0x0066b81e01007387 */ /* 0x000fe80000100a00 */
[----:B------:R-:W2:Y:S04]  /*1544f0*/  LDL.LU R56, [R1+0x120] ;  /* 0x0001200001387983 */ /* 0x000ea80000300800 */
[----:B------:R-:W2:Y:S04]  /*154500*/  LDL.LU R57, [R1+0x124] ;  /* 0x0001240001397983 */ /* 0x000ea80000300800 */
[----:B------:R-:W2:Y:S04]  /*154510*/  LDL.LU R58, [R1+0x128] ;  /* 0x00012800013a7983 */ /* 0x000ea80000300800 */
[----:B------:R-:W2:Y:S04]  /*154520*/  LDL.LU R39, [R1+0x2188] ;  /* 0x0021880001277983 */ /* 0x000ea80000300800 */
[----:B------:R-:W-:Y:S01]  /*154530*/  STSM.16.M88.4 [R9], R44 ;  /* 0x0000002c09007844 */ /* 0x000fe20000000200 */
[----:B------:R-:W-:-:S03]  /*154540*/  NOP ;  /* 0x0000000000007918 */ /* 0x000fc60000000000 */
[----:B------:R-:W0:Y:S01]  /*154550*/  LDS.128 R28, [R9] ;  /* 0x00000000091c7984 */ /* 0x000e220000000c00 */
[----:B------:R-:W-:-:S03]  /*154560*/  IMAD.MOV.U32 R11, RZ, RZ, R50 ;  /* 0x000000ffff0b7224 */ /* 0x000fc600078e0032 */
[----:B0-----:R-:W-:Y:S04]  /*154570*/  STL [R1+0x370], R28 ;  /* 0x0003701c01007387 */ /* 0x001fe80000100800 */
[----:B------:R-:W-:Y:S04]  /*154580*/  STL.64 [R1+0x378], R30 ;  /* 0x0003781e01007387 */ /* 0x000fe80000100a00 */
[----:B------:R-:W2:Y:S04]  /*154590*/  LDL.LU R48, [R1+0x10] ;  /* 0x0000100001307983 */ /* 0x000ea80000300800 */
[----:B------:R-:W2:Y:S04]  /*1545a0*/  LDL.LU R49, [R1+0x14] ;  /* 0x0000140001317983 */ /* 0x000ea80000300800 */
[----:B------:R-:W2:Y:S04]  /*1545b0*/  LDL.LU R50, [R1+0x18] ;  /* 0x0000180001327983 */ /* 0x000ea80000300800 */
[----:B------:R-:W2:Y:S01]  /*1545c0*/  LDL.LU R51, [R1+0x1c] ;  /* 0x00001c0001337983 */ /* 0x000ea20000300800 */
[----:B------:R-:W-:Y:S01]  /*1545d0*/  PRMT R43, R34, 0x4210, R6 ;  /* 0x00004210222b7816 */ /* 0x000fe20000000006 */
[----:B------:R-:W-:-:S02]  /*1545e0*/  NOP ;  /* 0x0000000000007918 */ /* 0x000fc40000000000 */
[----:B------:R-:W2:Y:S01]  /*1545f0*/  LDL.LU R44, [R1+0x40] ;  /* 0x00004000012c7983 */ /* 0x000ea20000300800 */
[----:B------:R-:W-:-:S03]  /*154600*/  IMAD.MOV.U32 R34, RZ, RZ, R29 ;  /* 0x000000ffff227224 */ /* 0x000fc600078e001d */
[----:B------:R-:W2:Y:S04]  /*154610*/  LDL.LU R45, [R1+0x44] ;  /* 0x00004400012d7983 */ /* 0x000ea80000300800 */
[----:B------:R-:W2:Y:S04]  /*154620*/  LDL.LU R46, [R1+0x48] ;  /* 0x00004800012e7983 */ /* 0x000ea80000300800 */
[----:B------:R-:W2:Y:S04]  /*154630*/  LDL.LU R38, [R1+0x22c] ;  /* 0x00022c0001267983 */ /* 0x000ea80000300800 */
[----:B------:R0:W-:Y:S01]  /*154640*/  STSM.16.M88.4 [R9], R40 ;  /* 0x0000002809007844 */ /* 0x0001e20000000200 */
[----:B------:R-:W-:-:S03]  /*154650*/  NOP ;  /* 0x0000000000007918 */ /* 0x000fc60000000000 */
[----:B------:R-:W1:Y:S01]  /*154660*/  LDS.128 R28, [R9] ;  /* 0x00000000091c7984 */ /* 0x000e620000000c00 */
[----:B------:R-:W-:-:S03]  /*154670*/  LOP3.LUT R5, R13, 0xffff, RZ, 0xc0, !PT ;  /* 0x0000ffff0d057812 */ /* 0x000fc600078ec0ff */
[----:B------:R-:W-:Y:S04]  /*154680*/  STL [R1+0x6678], R34 ;  /* 0x0066782201007387 */ /* 0x000fe80000100800 */
[----:B0-----:R-:W2:Y:S01]  /*154690*/  LDL.LU R40, [R1+0x50] ;  /* 0x0000500001287983 */ /* 0x001ea20000300800 */
[----:B------:R-:W-:-:S03]  /*1546a0*/  IMAD.MOV.U32 R13, RZ, RZ, R37 ;  /* 0x000000ffff0d7224 */ /* 0x000fc600078e0025 */
[----:B-1----:R-:W-:Y:S04]  /*1546b0*/  STL.64 [R1+0x360], R28 ;  /* 0x0003601c01007387 */ /* 0x002fe80000100a00 */
[----:B------:R-:W-:Y:S01]  /*1546c0*/  STL.64 [R1+0x368], R30 ;  /* 0x0003681e01007387 */ /* 0x000fe20000100a00 */
[----:B------:R-:W-:-:S03]  /*1546d0*/  NOP ;  /* 0x0000000000007918 */ /* 0x000fc60000000000 */
[----:B------:R-:W2:Y:S04]  /*1546e0*/  LDL.LU R41, [R1+0x54] ;  /* 0x0000540001297983 */ /* 0x000ea80000300800 */
[----:B------:R-:W2:Y:S01]  /*1546f0*/  LDL.LU R42, [R1+0x58] ;  /* 0x00005800012a7983 */ /* 0x000ea20000300800 */
[----:B---3--:R-:W-:-:S03]  /*154700*/  PRMT R27, R35, 0x4210, R5 ;  /* 0x00004210231b7816 */ /* 0x008fc60000000005 */
[----:B------:R-:W3:Y:S04]  /*154710*/  LDL.LU R35, [R1+0x248] ;  /* 0x0002480001237983 */ /* 0x000ee80000300800 */
[----:B------:R-:W-:Y:S01]  /*154720*/  STSM.16.M88.4 [R9], R24 ;  /* 0x0000001809007844 */ /* 0x000fe20000000200 */
[----:B------:R-:W-:-:S03]  /*154730*/  NOP ;  /* 0x0000000000007918 */ /* 0x000fc60000000000 */
[----:B------:R-:W0:Y:S01]  /*154740*/  LDS.128 R24, [R9] ;  /* 0x0000000009187984 */ /* 0x000e220000000c00 */
[----:B----4-:R-:W-:-:S03]  /*154750*/  LOP3.LUT R4, R36, 0xffff, RZ, 0xc0, !PT ;  /* 0x0000ffff24047812 */ /* 0x010fc600078ec0ff */
[----:B------:R-:W4:Y:S04]  /*154760*/  LDL.LU R52, [R1+0x60] ;  /* 0x0000600001347983 */ /* 0x000f280000300800 */
[----:B------:R-:W4:Y:S04]  /*154770*/  LDL.LU R53, [R1+0x64] ;  /* 0x0000640001357983 */ /* 0x000f280000300800 */
[----:B------:R-:W4:Y:S04]  /*154780*/  LDL.LU R54, [R1+0x68] ;  /* 0x0000680001367983 */ /* 0x000f280000300800 */
[----:B------:R-:W4:Y:S01]  /*154790*/  LDL.LU R37, [R1+0x24c] ;  /* 0x00024c0001257983 */ /* 0x000f220000300800 */
[----:B--2---:R-:W-:Y:S01]  /*1547a0*/  PRMT R59, R39, 0x4210, R4 ;  /* 0x00004210273b7816 */ /* 0x004fe20000000004 */
[----:B------:R-:W-:-:S02]  /*1547b0*/  NOP ;  /* 0x0000000000007918 */ /* 0x000fc40000000000 */
[----:B------:R-:W2:Y:S04]  /*1547c0*/  LDL.LU R36, [R1+0x57e0] ;  /* 0x0057e00001247983 */ /* 0x000ea80000300800 */
[----:B------:R-:W-:Y:S04]  /*1547d0*/  STSM.16.M88.4 [R9], R56 ;  /* 0x0000003809007844 */ /* 0x000fe80000000200 */
[----:B0-----:R-:W-:Y:S04]  /*1547e0*/  STL.64 [R1+0x350], R24 ;  /* 0x0003501801007387 */ /* 0x001fe80000100a00 */
[----:B------:R-:W-:Y:S01]  /*1547f0*/  STL.64 [R1+0x358], R26 ;  /* 0x0003581a01007387 */ /* 0x000fe20000100a00 */
[----:B------:R-:W-:-:S03]  /*154800*/  NOP ;  /* 0x0000000000007918 */ /* 0x000fc60000000000 */
[----:B------:R-:W0:Y:S01]  /*154810*/  LDS.128 R24, [R9] ;  /* 0x0000000009187984 */ /* 0x000e220000000c00 */
[----:B------:R-:W-:-:S03]  /*154820*/  NOP ;  /* 0x0000000000007918 */ /* 0x000fc60000000000 */
[----:B0-----:R-:W-:Y:S04]  /*154830*/  STL.64 [R1+0x340], R24 ;  /* 0x0003401801007387 */ /* 0x001fe80000100a00 */
[----:B------:R-:W-:Y:S04]  /*154840*/  STL.64 [R1+0x348], R26 ;  /* 0x0003481a01007387 */ /* 0x000fe80000100a00 */
[----:B------:R0:W-:Y:S01]  /*154850*/  STSM.16.M88.4 [R9], R48 ;  /* 0x0000003009007844 */ /* 0x0001e20000000200 */
[----:B------:R-:W-:-:S03]  /*154860*/  NOP ;  /* 0x0000000000007918 */ /* 0x000fc60000000000 */
[----:B------:R-:W1:Y:S04]  /*154870*/  LDS.128 R24, [R9] ;  /* 0x0000000009187984 */ /* 0x000e680000000c00 */
[----:B0-----:R-:W2:Y:S04]  /*154880*/  LDL.LU R48, [R1+0x170] ;  /* 0x0001700001307983 */ /* 0x001ea80000300800 */
[----:B------:R-:W2:Y:S04]  /*154890*/  LDL.LU R49, [R1+0x174] ;  /* 0x0001740001317983 */ /* 0x000ea80000300800 */
[----:B------:R-:W2:Y:S04]  /*1548a0*/  LDL.LU R50, [R1+0x178] ;  /* 0x0001780001327983 */ /* 0x000ea80000300800 */
[----:B------:R-:W2:Y:S04]  /*1548b0*/  LDL.LU R14, [R1+0x5748] ;  /* 0x00574800010e7983 */ /* 0x000ea80000300800 */
[----:B------:R-:W2:Y:S01]  /*1548c0*/  LDL.LU R39, [R1+0x2240] ;  /* 0x0022400001277983 */ /* 0x000ea20000300800 */
[----:B------:R-:W-:Y:S01]  /*1548d0*/  PRMT R47, R38, 0x5210, R6 ;  /* 0x00005210262f7816 */ /* 0x000fe20000000006 */
[----:B------:R-:W-:Y:S01]  /*1548e0*/  NOP ;  /* 0x0000000000007918 */ /* 0x000fe20000000000 */
[----:B------:R-:W-:-:S03]  /*1548f0*/  IMAD.MOV.U32 R38, RZ, RZ, R12 ;  /* 0x000000ffff267224 */ /* 0x000fc600078e000c */
[----:B------:R-:W-:Y:S04]  /*154900*/  STSM.16.M88.4 [R9], R44 ;  /* 0x0000002c09007844 */ /* 0x000fe80000000200 */
[----:B-1----:R-:W-:Y:S01]  /*154910*/  STL [R1+0x330], R24 ;  /* 0x0003301801007387 */ /* 0x002fe20000100800 */
[----:B------:R-:W-:-:S03]  /*154920*/  IMAD.MOV.U32 R12, RZ, RZ, R25 ;  /* 0x000000ffff0c7224 */ /* 0x000fc600078e0019 */
[----:B------:R-:W-:Y:S01]  /*154930*/  STL.64 [R1+0x338], R26 ;  /* 0x0003381a01007387 */ /* 0x000fe20000100a00 */
[----:B------:R-:W-:-:S03]  /*154940*/  NOP ;  /* 0x0000000000007918 */ /* 0x000fc60000000000 */
[----:B------:R-:W0:Y:S04]  /*154950*/  LDS.128 R24, [R9] ;  /* 0x0000000009187984 */ /* 0x000e280000000c00 */
[----:B------:R-:W-:Y:S04]  /*154960*/  STL [R1+0x6674], R12 ;  /* 0x0066740c01007387 */ /* 0x000fe80000100800 */
[----:B0-----:R-:W-:Y:S04]  /*154970*/  STL [R1+0x320], R24 ;  /* 0x0003201801007387 */ /* 0x001fe80000100800 */
[----:B------:R-:W-:Y:S04]  /*154980*/  STL.64 [R1+0x328], R26 ;  /* 0x0003281a01007387 */ /* 0x000fe80000100a00 */
[----:B------:R-:W2:Y:S04]  /*154990*/  LDL.LU R44, [R1+0x180] ;  /* 0x00018000012c7983 */ /* 0x000ea80000300800 */
[----:B------:R-:W2:Y:S04]  /*1549a0*/  LDL.LU R45, [R1+0x184] ;  /* 0x00018400012d7983 */ /* 0x000ea80000300800 */
[----:B------:R-:W2:Y:S01]  /*1549b0*/  LDL.LU R46, [R1+0x188] ;  /* 0x00018800012e7983 */ /* 0x000ea20000300800 */
[----:B---3--:R-:W-:Y:S01]  /*1549c0*/  PRMT R43, R35, 0x5210, R5 ;  /* 0x00005210232b7816 */ /* 0x008fe20000000005 */
[----:B------:R-:W-:-:S04]  /*1549d0*/  NOP ;  /* 0x0000000000007918 */ /* 0x000fc80000000000 */
[----:B------:R0:W-:Y:S04]  /*1549e0*/  STSM.16.M88.4 [R9], R40 ;  /* 0x0000002809007844 */ /* 0x0001e80000000200 */
[----:B0-----:R-:W3:Y:S01]  /*1549f0*/  LDL.LU R42, [R1+0x561c] ;  /* 0x00561c00012a7983 */ /* 0x001ee20000300800 */
[----:B----4-:R-:W-:Y:S01]  /*154a00*/  PRMT R55, R37, 0x5210, R4 ;  /* 0x0000521025377816 */ /* 0x010fe20000000004 */
[----:B------:R-:W-:Y:S02]  /*154a10*/  NOP ;  /* 0x0000000000007918 */ /* 0x000fe40000000000 */
[----:B------:R-:W0:Y:S01]  /*154a20*/  LDS.128 R4, [R9] ;  /* 0x0000000009047984 */ /* 0x000e220000000c00 */
[----:B------:R-:W-:Y:S01]  /*154a30*/  IMAD.MOV.U32 R35, RZ, RZ, R25 ;  /* 0x000000ffff237224 */ /* 0x000fe200078e0019 */
[----:B------:R-:W-:-:S02]  /*154a40*/  NOP ;  /* 0x0000000000007918 */ /* 0x000fc40000000000 */
[----:B------:R-:W4:Y:S01]  /*154a50*/  LDL.LU R41, [R1+0x898] ;  /* 0x0008980001297983 */ /* 0x000f220000300800 */
[----:B--2---:R-:W-:-:S03]  /*154a60*/  LOP3.LUT R22, R36, 0xffff, RZ, 0xc0, !PT ;  /* 0x0000ffff24167812 */ /* 0x004fc600078ec0ff */
[----:B------:R-:W-:Y:S01]  /*154a70*/  STSM.16.M88.4 [R9], R52 ;  /* 0x0000003409007844 */ /* 0x000fe20000000200 */
[----:B0-----:R-:W-:Y:S02]  /*154a80*/  IMAD.MOV.U32 R34, RZ, RZ, R4 ;  /* 0x000000ffff227224 */ /* 0x001fe400078e0004 */
[----:B------:R-:W-:Y:S01]  /*154a90*/  IMAD.MOV.U32 R37, RZ, RZ, R7 ;  /* 0x000000ffff257224 */ /* 0x000fe200078e0007 */
[----:B------:R-:W-:Y:S01]  /*154aa0*/  STL [R1+0x314], R5 ;  /* 0x0003140501007387 */ /* 0x000fe20000100800 */
[----:B------:R-:W-:Y:S01]  /*154ab0*/  IMAD.MOV.U32 R36, RZ, RZ, R6 ;  /* 0x000000ffff247224 */ /* 0x000fe200078e0006 */
[----:B------:R-:W-:Y:S02]  /*154ac0*/  NOP ;  /* 0x0000000000007918 */ /* 0x000fe40000000000 */
[----:B------:R-:W-:Y:S04]  /*154ad0*/  STL.64 [R1+0x6680], R34 ;  /* 0x0066802201007387 */ /* 0x000fe80000100a00 */
[----:B------:R-:W-:Y:S04]  /*154ae0*/  STL [R1+0x6650], R37 ;  /* 0x0066502501007387 */ /* 0x000fe80000100800 */
[----:B------:R-:W2:Y:S04]  /*154af0*/  LDL.LU R24, [R1+0x190] ;  /* 0x0001900001187983 */ /* 0x000ea80000300800 */
[----:B------:R-:W2:Y:S04]  /*154b00*/  LDL.LU R25, [R1+0x194] ;  /* 0x0001940001197983 */ /* 0x000ea80000300800 */
[----:B------:R-:W2:Y:S04]  /*154b10*/  LDL.LU R26, [R1+0x198] ;  /* 0x00019800011a7983 */ /* 0x000ea80000300800 */
[----:B------:R-:W0:Y:S04]  /*154b20*/  LDS.128 R4, [R9] ;  /* 0x0000000009047984 */ /* 0x000e280000000c00 */
[----:B------:R-:W2:Y:S01]  /*154b30*/  LDL.LU R43, [R1+0x2314] ;  /* 0x00231400012b7983 */ /* 0x000ea20000300800 */
[----:B------:R-:W-:-:S03]  /*154b40*/  LOP3.LUT R17, R14, 0xffff, RZ, 0xc0, !PT ;  /* 0x0000ffff0e117812 */ /* 0x000fc600078ec0ff */
[----:B------:R-:W2:Y:S04]  /*154b50*/  LDL.LU R14, [R1+0x22c8] ;  /* 0x0022c800010e7983 */ /* 0x000ea80000300800 */
[----:B0-----:R-:W-:Y:S01]  /*154b60*/  STL [R1+0x304], R5 ;  /* 0x0003040501007387 */ /* 0x001fe20000100800 */
[----:B------:R-:W-:Y:S01]  /*154b70*/  PRMT R51, R39, 0x4210, R22 ;  /* 0x0000421027337816 */ /* 0x000fe20000000016 */
[----:B------:R-:W-:Y:S01]  /*154b80*/  IMAD.MOV.U32 R40, RZ, RZ, R13 ;  /* 0x000000ffff287224 */ /* 0x000fe200078e000d */
[----:B------:R-:W-:Y:S01]  /*154b90*/  NOP ;  /* 0x0000000000007918 */ /* 0x000fe20000000000 */
[----:B------:R-:W2:Y:S04]  /*154ba0*/  LDL.LU R56, [R1+0x1a0] ;  /* 0x0001a00001387983 */ /* 0x000ea80000300800 */
[----:B------:R-:W2:Y:S04]  /*154bb0*/  LDL.LU R57, [R1+0x1a4] ;  /* 0x0001a40001397983 */ /* 0x000ea80000300800 */
[----:B------:R-:W2:Y:S04]  /*154bc0*/  LDL.LU R58, [R1+0x1a8] ;  /* 0x0001a800013a7983 */ /* 0x000ea80000300800 */
[----:B------:R-:W2:Y:S01]  /*154bd0*/  LDL.LU R39, [R1+0x2434] ;  /* 0x0024340001277983 */ /* 0x000ea20000300800 */
[----:B------:R-:W-:-:S02]  /*154be0*/  IMAD.MOV.U32 R12, RZ, RZ, R4 ;  /* 0x000000ffff0c7224 */ /* 0x000fc400078e0004 */
[----:B------:R-:W-:Y:S02]  /*154bf0*/  IMAD.MOV.U32 R13, RZ, RZ, R7 ;  /* 0x000000ffff0d7224 */ /* 0x000fe400078e0007 */
[----:B------:R-:W-:-:S03]  /*154c00*/  IMAD.MOV.U32 R37, RZ, RZ, R6 ;  /* 0x000000ffff257224 */ /* 0x000fc600078e0006 */
[----:B------:R3:W-:Y:S04]  /*154c10*/  STL.64 [R1+0x6688], R12 ;  /* 0x0066880c01007387 */ /* 0x0007e80000100a00 */
[----:B------:R-:W-:Y:S04]  /*154c20*/  STL.64 [R1+0x6658], R36 ;  /* 0x0066582401007387 */ /* 0x000fe80000100a00 */
[----:B------:R-:W2:Y:S04]  /*154c30*/  LDL.LU R52, [R1+0x70] ;  /* 0x0000700001347983 */ /* 0x000ea80000300800 */
[----:B------:R-:W2:Y:S04]  /*154c40*/  LDL.LU R53, [R1+0x74] ;  /* 0x0000740001357983 */ /* 0x000ea80000300800 */
[----:B------:R-:W2:Y:S04]  /*154c50*/  LDL.LU R54, [R1+0x78] ;  /* 0x0000780001367983 */ /* 0x000ea80000300800 */
[----:B------:R0:W-:Y:S01]  /*154c60*/  STSM.16.M88.4 [R9], R48 ;  /* 0x0000003009007844 */ /* 0x0001e20000000200 */
[----:B------:R-:W-:-:S03]  /*154c70*/  NOP ;  /* 0x0000000000007918 */ /* 0x000fc60000000000 */
[----:B------:R-:W1:Y:S01]  /*154c80*/  LDS.128 R4, [R9] ;  /* 0x0000000009047984 */ /* 0x000e620000000c00 */
[----:B---3--:R-:W-:-:S03]  /*154c90*/  LOP3.LUT R12, R42, 0xffff, RZ, 0xc0, !PT ;  /* 0x0000ffff2a0c7812 */ /* 0x008fc600078ec0ff */
[----:B------:R-:W3:Y:S04]  /*154ca0*/  LDL.LU R42, [R1+0x73c] ;  /* 0x00073c00012a7983 */ /* 0x000ee80000300800 */
[----:B0-----:R-:W3:Y:S04]  /*154cb0*/  LDL.LU R48, [R1+0x80] ;  /* 0x0000800001307983 */ /* 0x001ee80000300800 */
[----:B------:R-:W3:Y:S04]  /*154cc0*/  LDL.LU R49, [R1+0x84] ;  /* 0x0000840001317983 */ /* 0x000ee80000300800 */
[----:B------:R-:W3:Y:S01]  /*154cd0*/  LDL.LU R50, [R1+0x88] ;  /* 0x0000880001327983 */ /* 0x000ee20000300800 */
[----:B----4-:R-:W-:Y:S01]  /*154ce0*/  PRMT R47, R41, 0x4210, R17 ;  /* 0x00004210292f7816 */ /* 0x010fe20000000011 */
[----:B------:R-:W-:-:S02]  /*154cf0*/  NOP ;  /* 0x0000000000007918 */ /* 0x000fc40000000000 */
[----:B------:R-:W4:Y:S04]  /*154d00*/  LDL.LU R41, [R1+0x254] ;  /* 0x0002540001297983 */ /* 0x000f280000300800 */
[----:B------:R0:W-:Y:S01]  /*154d10*/  STSM.16.M88.4 [R9], R44 ;  /* 0x0000002c09007844 */ /* 0x0001e20000000200 */
[----:B------:R-:W-:-:S03]  /*154d20*/  NOP ;  /* 0x0000000000007918 */ /* 0x000fc60000000000 */
[----:B------:R-:W2:Y:S04]  /*154d30*/  LDS.128 R28, [R9] ;  /* 0x00000000091c7984 */ /* 0x000ea80000000c00 */
[----:B-1----:R-:W-:Y:S04]  /*154d40*/  STL.64 [R1+0x2f0], R4 ;  /* 0x0002f00401007387 */ /* 0x002fe80000100a00 */
[----:B------:R1:W-:Y:S04]  /*154d50*/  STL.64 [R1+0x2f8], R6 ;  /* 0x0002f80601007387 */ /* 0x0003e80000100a00 */
[----:B0-----:R-:W4:Y:S04]  /*154d60*/  LDL.LU R44, [R1+0x90] ;  /* 0x00009000012c7983 */ /* 0x001f280000300800 */
[----:B------:R-:W4:Y:S04]  /*154d70*/  LDL.LU R45, [R1+0x94] ;  /* 0x00009400012d7983 */ /* 0x000f280000300800 */
[----:B------:R-:W4:Y:S04]  /*154d80*/  LDL.LU R46, [R1+0x98] ;  /* 0x00009800012e7983 */ /* 0x000f280000300800 */
[----:B------:R-:W4:Y:S04]  /*154d90*/  LDL.LU R47, [R1+0x268] ;  /* 0x00026800012f7983 */ /* 0x000f280000300800 */
[----:B--2---:R-:W-:Y:S01]  /*154da0*/  STL.64 [R1+0x2e0], R28 ;  /* 0x0002e01c01007387 */ /* 0x004fe20000100a00 */
[----:B-1----:R-:W-:-:S03]  /*154db0*/  LOP3.LUT R7, R43, 0xffff, RZ, 0xc0, !PT ;  /* 0x0000ffff2b077812 */ /* 0x002fc600078ec0ff */
[----:B------:R-:W-:Y:S01]  /*154dc0*/  STL.64 [R1+0x2e8], R30 ;  /* 0x0002e81e01007387 */ /* 0x000fe20000100a00 */
[----:B------:R-:W-:Y:S01]  /*154dd0*/  PRMT R27, R14, 0x4210, R12 ;  /* 0x000042100e1b7816 */ /* 0x000fe2000000000c */
[----:B------:R-:W-:-:S04]  /*154de0*/  NOP ;  /* 0x0000000000007918 */ /* 0x000fc80000000000 */
[----:B------:R-:W-:Y:S01]  /*154df0*/  STSM.16.M88.4 [R9], R24 ;  /* 0x0000001809007844 */ /* 0x000fe20000000200 */
[----:B------:R-:W-:-:S03]  /*154e00*/  NOP ;  /* 0x0000000000007918 */ /* 0x000fc60000000000 */
[----:B------:R-:W0:Y:S01]  /*154e10*/  LDS.128 R24, [R9] ;  /* 0x0000000009187984 */ /* 0x000e220000000c00 */
[----:B------:R-:W-:Y:S01]  /*154e20*/  PRMT R59, R39, 0x4210, R7 ;  /* 0x00004210273b7816 */ /* 0x000fe20000000007 */
[----:B------:R-:W-:-:S04]  /*154e30*/  NOP ;  /* 0x0000000000007918 */ /* 0x000fc80000000000 */
[----:B------:R-:W-:Y:S04]  /*154e40*/  STSM.16.M88.4 [R9], R56 ;  /* 0x0000003809007844 */ /* 0x000fe80000000200 */
[----:B0-----:R-:W-:Y:S01]  /*154e50*/  STL.64 [R1+0x2d0], R24 ;  /* 0x0002d01801007387 */ /* 0x001fe20000100a00 */
[----:B------:R-:W-:-:S03]  /*154e60*/  IMAD.MOV.U32 R14, RZ, RZ, R26 ;  /* 0x000000ffff0e7224 */ /* 0x000fc600078e001a */
[----:B------:R-:W-:Y:S01]  /*154e70*/  STL [R1+0x2dc], R27 ;  /* 0x0002dc1b01007387 */ /* 0x000fe20000100800 */
[----:B------:R-:W-:-:S03]  /*154e80*/  NOP ;  /* 0x0000000000007918 */ /* 0x000fc60000000000 */
[----:B------:R-:W0:Y:S04]  /*154e90*/  LDS.128 R24, [R9] ;  /* 0x0000000009187984 */ /* 0x000e280000000c00 */
[----:B------:R-:W-:Y:S04]  /*154ea0*/  STL [R1+0x6630], R14 ;  /* 0x0066300e01007387 */ /* 0x000fe80000100800 */
[----:B------:R-:W2:Y:S04]  /*154eb0*/  LDL.LU R4, [R1+0xb0] ;  /* 0x0000b00001047983 */ /* 0x000ea80000300800 */
[----:B------:R-:W2:Y:S04]  /*154ec0*/  LDL.LU R5, [R1+0xb4] ;  /* 0x0000b40001057983 */ /* 0x000ea80000300800 */
[----:B------:R-:W2:Y:S04]  /*154ed0*/  LDL.LU R6, [R1+0xb8] ;  /* 0x0000b80001067983 */ /* 0x000ea80000300800 */
[----:B------:R-:W2:Y:S04]  /*154ee0*/  LDL.LU R39, [R1+0x270] ;  /* 0x0002700001277983 */ /* 0x000ea80000300800 */
[----:B0-----:R-:W-:Y:S04]  /*154ef0*/  STL.64 [R1+0x2c0], R24 ;  /* 0x0002c01801007387 */ /* 0x001fe80000100a00 */
[----:B------:R-:W-:Y:S01]  /*154f00*/  STL.64 [R1+0x2c8], R26 ;  /* 0x0002c81a01007387 */ /* 0x000fe20000100a00 */
[----:B------:R-:W-:-:S03]  /*154f10*/  NOP ;  /* 0x0000000000007918 */ /* 0x000fc60000000000 */
[----:B------:R-:W2:Y:S01]  /*154f20*/  LDL.LU R43, [R1+0x574c] ;  /* 0x00574c00012b7983 */ /* 0x000ea20000300800 */
[----:B---3--:R-:W-:-:S05]  /*154f30*/  PRMT R55, R42, 0x5210, R22 ;  /* 0x000052102a377816 */ /* 0x008fca0000000016 */
[----:B------:R-:W-:Y:S01]  /*154f40*/  STSM.16.M88.4 [R9], R52 ;  /* 0x0000003409007844 */ /* 0x000fe20000000200 */
[----:B------:R-:W-:-:S03]  /*154f50*/  NOP ;  /* 0x0000000000007918 */ /* 0x000fc60000000000 */
[----:B------:R-:W0:Y:S01]  /*154f60*/  LDS.128 R24, [R9] ;  /* 0x0000000009187984 */ /* 0x000e220000000c00 */
[----:B------:R-:W-:Y:S01]  /*154f70*/  IMAD.MOV.U32 R42, RZ, RZ, R38 ;  /* 0x000000ffff2a7224 */ /* 0x000fe200078e0026 */
[----:B----4-:R-:W-:Y:S01]  /*154f80*/  PRMT R51, R41, 0x5210, R17 ;  /* 0x0000521029337816 */ /* 0x010fe20000000011 */
[----:B------:R-:W-:-:S04]  /*154f90*/  NOP ;  /* 0x0000000000007918 */ /* 0x000fc80000000000 */
[----:B------:R-:W-:Y:S04]  /*154fa0*/  STSM.16.M88.4 [R9], R48 ;  /* 0x0000003009007844 */ /* 0x000fe80000000200 */
[----:B0-----:R-:W-:Y:S01]  /*154fb0*/  STL [R1+0x2b4], R25 ;  /* 0x0002b41901007387 */ /* 0x001fe20000100800 */
[----:B------:R-:W-:Y:S02]  /*154fc0*/  IMAD.MOV.U32 R38, RZ, RZ, R24 ;  /* 0x000000ffff267224 */ /* 0x000fe400078e0018 */
[----:B------:R-:W-:Y:S01]  /*154fd0*/  IMAD.MOV.U32 R41, RZ, RZ, R27 ;  /* 0x000000ffff297224 */ /* 0x000fe200078e001b */
[----:B------:R-:W-:Y:S01]  /*154fe0*/  STL [R1+0x2b8], R26 ;  /* 0x0002b81a01007387 */ /* 0x000fe20000100800 */
[----:B------:R-:W-:-:S03]  /*154ff0*/  NOP ;  /* 0x0000000000007918 */ /* 0x000fc60000000000 */
[----:B------:R-:W0:Y:S04]  /*155000*/  LDS.128 R24, [R9] ;  /* 0x0000000009187984 */ /* 0x000e280000000c00 */
[----:B------:R-:W-:Y:S01]  /*155010*/  STL [R1+0x6610], R41 ;  /* 0x0066102901007387 */ /* 0x000fe20000100800 */
[----:B------:R-:W-:Y:S01]  /*155020*/  PRMT R47, R47, 0x5210, R12 ;  /* 0x000052102f2f7816 */ /* 0x000fe2000000000c */
[----:B------:R-:W-:-:S04]  /*155030*/  NOP ;  /* 0x0000000000007918 */ /* 0x000fc80000000000 */
[----:B------:R1:W-:Y:S04]  /*155040*/  STSM.16.M88.4 [R9], R44 ;  /* 0x0000002c09007844 */ /* 0x0003e80000000200 */
[----:B0-----:R-:W-:Y:S04]  /*155050*/  STL.64 [R1+0x2a0], R24 ;  /* 0x0002a01801007387 */ /* 0x001fe80000100a00 */
[----:B------:R-:W-:Y:S01]  /*155060*/  STL.64 [R1+0x2a8], R26 ;  /* 0x0002a81a01007387 */ /* 0x000fe20000100a00 */
[----:B------:R-:W-:-:S03]  /*155070*/  NOP ;  /* 0x0000000000007918 */ /* 0x000fc60000000000 */
        /* <DEDUP_REMOVED lines=8> */
[----:B-1----:R-:W3:Y:S04]  /*155100*/  LDL.LU R47, [R1+0x89c] ;  /* 0x00089c00012f7983 */ /* 0x002ee80000300800 */
[----:B------:R-:W0:Y:S04]  /*155110*/  LDS.128 R24, [R9] ;  /* 0x0000000009187984 */ /* 0x000e280000000c00 */
[----:B------:R-:W3:Y:S04]  /*155120*/  LDL.LU R45, [R1+0x2430] ;  /* 0x00243000012d7983 */ /* 0x000ee80000300800 */
[----:B0-----:R-:W-:Y:S04]  /*155130*/  STL [R1+0x290], R24 ;  /* 0x0002901801007387 */ /* 0x001fe80000100800 */
[----:B------:R-:W-:Y:S01]  /*155140*/  STL [R1+0x29c], R27 ;  /* 0x00029c1b01007387 */ /* 0x000fe20000100800 */
[----:B--2---:R-:W-:Y:S01]  /*155150*/  PRMT R7, R39, 0x5210, R7 ;  /* 0x0000521027077816 */ /* 0x004fe20000000007 */
[----:B------:R-:W-:Y:S01]  /*155160*/  IMAD.MOV.U32 R39, RZ, RZ, R25 ;  /* 0x000000ffff277224 */ /* 0x000fe200078e0019 */
[----:B------:R-:W-:-:S04]  /*155170*/  NOP ;  /* 0x0000000000007918 */ /* 0x000fc80000000000 */
[----:B------:R-:W-:Y:S04]  /*155180*/  STL [R1+0x6638], R39 ;  /* 0x0066382701007387 */ /* 0x000fe80000100800 */
[----:B------:R0:W-:Y:S04]  /*155190*/  STSM.16.M88.4 [R9], R4 ;  /* 0x0000000409007844 */ /* 0x0001e80000000200 */
[----:B------:R-:W2:Y:S04]  /*1551a0*/  LDL.LU R48, [R1+0x1c0] ;  /* 0x0001c00001307983 */ /* 0x000ea80000300800 */
[----:B------:R-:W2:Y:S04]  /*1551b0*/  LDL.LU R49, [R1+0x1c4] ;  /* 0x0001c40001317983 */ /* 0x000ea80000300800 */
[----:B------:R-:W2:Y:S01]  /*1551c0*/  LDL.LU R50, [R1+0x1c8] ;  /* 0x0001c80001327983 */ /* 0x000ea20000300800 */
[----:B0-----:R-:W-:Y:S01]  /*1551d0*/  LOP3.LUT R6, R43, 0xffff, RZ, 0xc0, !PT ;  /* 0x0000ffff2b067812 */ /* 0x001fe200078ec0ff */
[----:B------:R-:W-:-:S02]  /*1551e0*/  IMAD.MOV.U32 R43, RZ, RZ, R42 ;  /* 0x000000ffff2b7224 */ /* 0x000fc400078e002a */
[----:B------:R-:W2:Y:S01]  /*1551f0*/  LDL.LU R42, [R1+0x2478] ;  /* 0x00247800012a7983 */ /* 0x000ea20000300800 */
[----:B------:R-:W-:Y:S01]  /*155200*/  IMAD.MOV.U32 R41, RZ, RZ, R26 ;  /* 0x000000ffff297224 */ /* 0x000fe200078e001a */
[----:B------:R-:W-:Y:S02]  /*155210*/  NOP ;  /* 0x0000000000007918 */ /* 0x000fe40000000000 */
[----:B------:R-:W0:Y:S01]  /*155220*/  LDS.128 R24, [R9] ;  /* 0x0000000009187984 */ /* 0x000e220000000c00 */
[----:B------:R-:W-:Y:S01]  /*155230*/  NOP ;  /* 0x0000000000007918 */ /* 0x000fe20000000000 */
[----:B------:R-:W-:Y:S02]  /*155240*/  IMAD.MOV.U32 R44, RZ, RZ, R40 ;  /* 0x000000ffff2c7224 */ /* 0x000fe400078e0028 */
[----:B0-----:R-:W-:Y:S01]  /*155250*/  IMAD.MOV.U32 R39, RZ, RZ, R24 ;  /* 0x000000ffff277224 */ /* 0x001fe200078e0018 */
[----:B------:R-:W-:Y:S01]  /*155260*/  STL [R1+0x28c], R27 ;  /* 0x00028c1b01007387 */ /* 0x000fe20000100800 */
[----:B------:R-:W-:-:S02]  /*155270*/  IMAD.MOV.U32 R14, RZ, RZ, R25 ;  /* 0x000000ffff0e7224 */ /* 0x000fc400078e0019 */
[----:B------:R-:W-:Y:S01]  /*155280*/  IMAD.MOV.U32 R40, RZ, RZ, R26 ;  /* 0x000000ffff287224 */ /* 0x000fe200078e001a */
[----:B------:R-:W2:Y:S04]  /*155290*/  LDL.LU R46, [R1+0x248c] ;  /* 0x00248c00012e7983 */ /* 0x000ea80000300800 */
[----:B------:R0:W-:Y:S04]  /*1552a0*/  STL.64 [R1+0x6640], R38 ;  /* 0x0066402601007387 */ /* 0x0001e80000100a00 */
[----:B------:R-:W2:Y:S04]  /*1552b0*/  LDL.LU R36, [R1+0x1d0] ;  /* 0x0001d00001247983 */ /* 0x000ea80000300800 */
[----:B------:R-:W2:Y:S04]  /*1552c0*/  LDL.LU R37, [R1+0x1d4] ;  /* 0x0001d40001257983 */ /* 0x000ea80000300800 */
[----:B0-----:R-:W2:Y:S04]  /*1552d0*/  LDL.LU R38, [R1+0x1d8] ;  /* 0x0001d80001267983 */ /* 0x001ea80000300800 */
[----:B------:R-:W-:Y:S04]  /*1552e0*/  STL.64 [R1+0x6618], R40 ;  /* 0x0066182801007387 */ /* 0x000fe80000100a00 */
[----:B----4-:R-:W-:Y:S01]  /*1552f0*/  STSM.16.M88.4 [R9], R56 ;  /* 0x0000003809007844 */ /* 0x010fe20000000200 */
[----:B------:R-:W-:-:S03]  /*155300*/  NOP ;  /* 0x0000000000007918 */ /* 0x000fc60000000000 */
[----:B------:R-:W0:Y:S01]  /*155310*/  LDS.128 R24, [R9] ;  /* 0x0000000009187984 */ /* 0x000e220000000c00 */
[----:B---3--:R-:W-:Y:S01]  /*155320*/  PRMT R55, R47, 0x4210, R6 ;  /* 0x000042102f377816 */ /* 0x008fe20000000006 */
[----:B------:R-:W-:-:S04]  /*155330*/  NOP ;  /* 0x0000000000007918 */ /* 0x000fc80000000000 */
[----:B------:R-:W-:Y:S01]  /*155340*/  STSM.16.M88.4 [R9], R52 ;  /* 0x0000003409007844 */ /* 0x000fe20000000200 */
[----:B------:R-:W-:-:S03]  /*155350*/  NOP ;  /* 0x0000000000007918 */ /* 0x000fc60000000000 */
[----:B------:R-:W1:Y:S01]  /*155360*/  LDS.128 R52, [R9] ;  /* 0x0000000009347984 */ /* 0x000e620000000c00 */
[----:B------:R-:W-:Y:S01]  /*155370*/  LOP3.LUT R4, R45, 0xffff, RZ, 0xc0, !PT ;  /* 0x0000ffff2d047812 */ /* 0x000fe200078ec0ff */
[----:B------:R-:W-:Y:S01]  /*155380*/  IMAD.MOV.U32 R45, RZ, RZ, R44 ;  /* 0x000000ffff2d7224 */ /* 0x000fe200078e002c */
[----:B------:R-:W-:Y:S01]  /*155390*/  LOP3.LUT R5, R51, 0xffff, RZ, 0xc0, !PT ;  /* 0x0000ffff33057812 */ /* 0x000fe200078ec0ff */
[----:B0-----:R0:W-:Y:S04]  /*1553a0*/  STL.64 [R1+0x270], R24 ;  /* 0x0002701801007387 */ /* 0x0011e80000100a00 */
[----:B------:R3:W-:Y:S04]  /*1553b0*/  STL.64 [R1+0x278], R26 ;  /* 0x0002781a01007387 */ /* 0x0007e80000100a00 */
[----:B------:R-:W4:Y:S04]  /*1553c0*/  LDL.LU R28, [R1+0xd0] ;  /* 0x0000d000011c7983 */ /* 0x000f280000300800 */
[----:B------:R-:W4:Y:S04]  /*1553d0*/  LDL.LU R29, [R1+0xd4] ;  /* 0x0000d400011d7983 */ /* 0x000f280000300800 */
[----:B------:R-:W4:Y:S04]  /*1553e0*/  LDL.LU R30, [R1+0xd8] ;  /* 0x0000d800011e7983 */ /* 0x000f280000300800 */
[----:B------:R-:W4:Y:S04]  /*1553f0*/  LDL.LU R32, [R1+0x30] ;  /* 0x0000300001207983 */ /* 0x000f280000300800 */
[----:B------:R-:W4:Y:S04]  /*155400*/  LDL.LU R33, [R1+0x34] ;  /* 0x0000340001217983 */ /* 0x000f280000300800 */
[----:B------:R-:W4:Y:S04]  /*155410*/  LDL.LU R34, [R1+0x38] ;  /* 0x0000380001227983 */ /* 0x000f280000300800 */
[----:B------:R-:W4:Y:S01]  /*155420*/  LDL.LU R35, [R1+0x3c] ;  /* 0x00003c0001237983 */ /* 0x000f220000300800 */
[----:B------:R-:W-:-:S03]  /*155430*/  NOP ;  /* 0x0000000000007918 */ /* 0x000fc60000000000 */
[----:B------:R-:W4:Y:S04]  /*155440*/  LDL.LU R44, [R1+0x6bc] ;  /* 0x0006bc00012c7983 */ /* 0x000f280000300800 */
[----:B0-----:R-:W4:Y:S04]  /*155450*/  LDL.LU R24, [R1+0xf0] ;  /* 0x0000f00001187983 */ /* 0x001f280000300800 */
[----:B-1----:R-:W-:Y:S04]  /*155460*/  STL.64 [R1+0x260], R52 ;  /* 0x0002603401007387 */ /* 0x002fe80000100a00 */
[----:B------:R-:W-:Y:S04]  /*155470*/  STL.64 [R1+0x268], R54 ;  /* 0x0002683601007387 */ /* 0x000fe80000100a00 */
[----:B------:R-:W4:Y:S04]  /*155480*/  LDL.LU R25, [R1+0xf4] ;  /* 0x0000f40001197983 */ /* 0x000f280000300800 */
[----:B---3--:R-:W3:Y:S01]  /*155490*/  LDL.LU R26, [R1+0xf8] ;  /* 0x0000f800011a7983 */ /* 0x008ee20000300800 */
[----:B--2---:R-:W-:-:S03]  /*1554a0*/  PRMT R51, R42, 0x4210, R5 ;  /* 0x000042102a337816 */ /* 0x004fc60000000005 */
[----:B------:R-:W2:Y:S04]  /*1554b0*/  LDL.LU R42, [R1+0x6cc] ;  /* 0x0006cc00012a7983 */ /* 0x000ea80000300800 */
[----:B------:R-:W3:Y:S04]  /*1554c0*/  LDL.LU R56, [R1+0x100] ;  /* 0x0001000001387983 */ /* 0x000ee80000300800 */
[----:B------:R-:W3:Y:S04]  /*1554d0*/  LDL.LU R57, [R1+0x104] ;  /* 0x0001040001397983 */ /* 0x000ee80000300800 */
[----:B------:R0:W-:Y:S01]  /*1554e0*/  STSM.16.M88.4 [R9], R48 ;  /* 0x0000003009007844 */ /* 0x0001e20000000200 */
[----:B------:R-:W-:-:S03]  /*1554f0*/  NOP ;  /* 0x0000000000007918 */ /* 0x000fc60000000000 */
[----:B------:R-:W3:Y:S04]  /*155500*/  LDL.LU R58, [R1+0x108] ;  /* 0x00010800013a7983 */ /* 0x000ee80000300800 */
[----:B------:R-:W1:Y:S04]  /*155510*/  LDS.128 R52, [R9] ;  /* 0x0000000009347984 */ /* 0x000e680000000c00 */
[----:B0-----:R-:W3:Y:S04]  /*155520*/  LDL.LU R50, [R1+0x6dc] ;  /* 0x0006dc0001327983 */ /* 0x001ee80000300800 */
[----:B------:R-:W3:Y:S04]  /*155530*/  LDL.LU R49, [R1+0x57e4] ;  /* 0x0057e40001317983 */ /* 0x000ee80000300800 */
[----:B-1----:R0:W-:Y:S04]  /*155540*/  STL.64 [R1+0x250], R52 ;  /* 0x0002503401007387 */ /* 0x0021e80000100a00 */
[----:B------:R1:W-:Y:S04]  /*155550*/  STL.64 [R1+0x258], R54 ;  /* 0x0002583601007387 */ /* 0x0003e80000100a00 */
[----:B0-----:R-:W3:Y:S04]  /*155560*/  LDL.LU R52, [R1+0x1e0] ;  /* 0x0001e00001347983 */ /* 0x001ee80000300800 */
[----:B------:R-:W3:Y:S04]  /*155570*/  LDL.LU R53, [R1+0x1e4] ;  /* 0x0001e40001357983 */ /* 0x000ee80000300800 */
[----:B-1----:R-:W3:Y:S04]  /*155580*/  LDL.LU R54, [R1+0x1e8] ;  /* 0x0001e80001367983 */ /* 0x002ee80000300800 */
[----:B------:R-:W3:Y:S01]  /*155590*/  LDL.LU R48, [R1+0x5758] ;  /* 0x0057580001307983 */ /* 0x000ee20000300800 */
[----:B------:R-:W-:Y:S01]  /*1555a0*/  PRMT R39, R46, 0x4210, R4 ;  /* 0x000042102e277816 */ /* 0x000fe20000000004 */
[----:B------:R-:W-:-:S04]  /*1555b0*/  NOP ;  /* 0x0000000000007918 */ /* 0x000fc80000000000 */
[----:B------:R-:W-:Y:S01]  /*1555c0*/  STSM.16.M88.4 [R9], R36 ;  /* 0x0000002409007844 */ /* 0x000fe20000000200 */
[----:B------:R-:W-:-:S03]  /*1555d0*/  NOP ;  /* 0x0000000000007918 */ /* 0x000fc60000000000 */
[----:B------:R-:W3:Y:S04]  /*1555e0*/  LDL.LU R47, [R1+0x24a0] ;  /* 0x0024a000012f7983 */ /* 0x000ee80000300800 */
[----:B------:R-:W0:Y:S01]  /*1555f0*/  LDS.128 R36, [R9] ;  /* 0x0000000009247984 */ /* 0x000e220000000c00 */
[----:B------:R-:W-:Y:S01]  /*155600*/  NOP ;  /* 0x0000000000007918 */ /* 0x000fe20000000000 */
[----:B------:R-:W-:Y:S02]  /*155610*/  IMAD.MOV.U32 R46, RZ, RZ, R45 ;  /* 0x000000ffff2e7224 */ /* 0x000fe400078e002d */
[----:B0-----:R-:W-:Y:S04]  /*155620*/  STL.64 [R1+0x240], R36 ;  /* 0x0002402401007387 */ /* 0x001fe80000100a00 */
[----:B------:R-:W-:Y:S04]  /*155630*/  STL.64 [R1+0x248], R38 ;  /* 0x0002482601007387 */ /* 0x000fe80000100a00 */
[----:B----4-:R-:W-:Y:S01]  /*155640*/  STSM.16.M88.4 [R9], R32 ;  /* 0x0000002009007844 */ /* 0x010fe20000000200 */
[----:B------:R-:W-:Y:S01]  /*155650*/  NOP ;  /* 0x0000000000007918 */ /* 0x000fe20000000000 */
[----:B------:R-:W-:-:S02]  /*155660*/  PRMT R31, R44, 0x5210, R6 ;  /* 0x000052102c1f7816 */ /* 0x000fc40000000006 */
[----:B------:R-:W0:Y:S01]  /*155670*/  LDS.128 R32, [R9] ;  /* 0x0000000009207984 */ /* 0x000e220000000c00 */
[----:B------:R-:W-:-:S03]  /*155680*/  NOP ;  /* 0x0000000000007918 */ /* 0x000fc60000000000 */
[----:B------:R-:W-:Y:S01]  /*155690*/  STSM.16.M88.4 [R9], R28 ;  /* 0x0000001c09007844 */ /* 0x000fe20000000200 */
[----:B------:R-:W-:-:S03]  /*1556a0*/  NOP ;  /* 0x0000000000007918 */ /* 0x000fc60000000000 */
[----:B------:R-:W1:Y:S01]  /*1556b0*/  LDS.128 R28, [R9] ;  /* 0x00000000091c7984 */ /* 0x000e620000000c00 */
[----:B--2---:R-:W-:Y:S01]  /*1556c0*/  PRMT R27, R42, 0x5210, R5 ;  /* 0x000052102a1b7816 */ /* 0x004fe20000000005 */
[----:B------:R-:W-:-:S04]  /*1556d0*/  NOP ;  /* 0x0000000000007918 */ /* 0x000fc80000000000 */
[----:B---3--:R-:W-:Y:S01]  /*1556e0*/  STSM.16.M88.4 [R9], R24 ;  /* 0x0000001809007844 */ /* 0x008fe20000000200 */
[----:B------:R-:W-:-:S03]  /*1556f0*/  NOP ;  /* 0x0000000000007918 */ /* 0x000fc60000000000 */
[----:B------:R-:W2:Y:S01]  /*155700*/  LDS.128 R24, [R9] ;  /* 0x0000000009187984 */ /* 0x000ea20000000c00 */
[----:B0-----:R-:W-:-:S03]  /*155710*/  IMAD.MOV.U32 R44, RZ, RZ, R34 ;  /* 0x000000ffff2c7224 */ /* 0x001fc600078e0022 */
[----:B------:R-:W-:Y:S01]  /*155720*/  STL.64 [R1+0x230], R32 ;  /* 0x0002302001007387 */ /* 0x000fe20000100a00 */
[----:B-1----:R-:W-:-:S03]  /*155730*/  IMAD.MOV.U32 R45, RZ, RZ, R31 ;  /* 0x000000ffff2d7224 */ /* 0x002fc600078e001f */
[----:B------:R-:W-:Y:S04]  /*155740*/  STL [R1+0x23c], R35 ;  /* 0x00023c2301007387 */ /* 0x000fe80000100800 */
[----:B------:R2:W-:Y:S01]  /*155750*/  STL [R1+0x65f4], R44 ;  /* 0x0065f42c01007387 */ /* 0x0005e20000100800 */
[----:B------:R-:W-:Y:S01]  /*155760*/  PRMT R59, R50, 0x5210, R4 ;  /* 0x00005210323b7816 */ /* 0x000fe20000000004 */
[----:B------:R-:W-:Y:S02]  /*155770*/  NOP ;  /* 0x0000000000007918 */ /* 0x000fe40000000000 */
[----:B------:R0:W-:Y:S04]  /*155780*/  STL [R1+0x224], R29 ;  /* 0x0002241d01007387 */ /* 0x0001e80000100800 */
[----:B------:R1:W-:Y:S04]  /*155790*/  STL [R1+0x228], R30 ;  /* 0x0002281e01007387 */ /* 0x0003e80000100800 */
[----:B------:R-:W-:Y:S04]  /*1557a0*/  STL [R1+0x65e8], R45 ;  /* 0x0065e82d01007387 */ /* 0x000fe80000100800 */
[----:B------:R-:W3:Y:S04]  /*1557b0*/  LDL.LU R50, [R1+0x5670] ;  /* 0x0056700001327983 */ /* 0x000ee80000300800 */
[----:B------:R-:W-:Y:S01]  /*1557c0*/  STSM.16.M88.4 [R9], R56 ;  /* 0x0000003809007844 */ /* 0x000fe20000000200 */
[----:B--2---:R-:W-:-:S03]  /*1557d0*/  IMAD.MOV.U32 R44, RZ, RZ, R25 ;  /* 0x000000ffff2c7224 */ /* 0x004fc600078e0019 */
[----:B------:R-:W-:Y:S04]  /*1557e0*/  STL [R1+0x210], R24 ;  /* 0x0002101801007387 */ /* 0x000fe80000100800 */
[----:B------:R-:W-:Y:S01]  /*1557f0*/  STL.64 [R1+0x218], R26 ;  /* 0x0002181a01007387 */ /* 0x000fe20000100a00 */
[----:B------:R-:W-:-:S03]  /*155800*/  NOP ;  /* 0x0000000000007918 */ /* 0x000fc60000000000 */
[----:B------:R-:W2:Y:S01]  /*155810*/  LDS.128 R24, [R9] ;  /* 0x0000000009187984 */ /* 0x000ea20000000c00 */
[----:B------:R-:W-:-:S03]  /*155820*/  IMAD.MOV.U32 R42, RZ, RZ, R28 ;  /* 0x000000ffff2a7224 */ /* 0x000fc600078e001c */
[----:B------:R4:W-:Y:S01]  /*155830*/  STL [R1+0x65f8], R44 ;  /* 0x0065f82c01007387 */ /* 0x0009e20000100800 */
[----:B------:R-:W-:-:S03]  /*155840*/  LOP3.LUT R7, R49, 0xffff, RZ, 0xc0, !PT ;  /* 0x0000ffff31077812 */ /* 0x000fc600078ec0ff */
[----:B------:R-:W3:Y:S04]  /*155850*/  LDL.LU R28, [R1+0x730] ;  /* 0x00073000011c7983 */ /* 0x000ee80000300800 */
[----:B0-----:R-:W3:Y:S04]  /*155860*/  LDL.LU R29, [R1+0x734] ;  /* 0x00073400011d7983 */ /* 0x001ee80000300800 */
[----:B-1----:R-:W3:Y:S04]  /*155870*/  LDL.LU R30, [R1+0x738] ;  /* 0x00073800011e7983 */ /* 0x002ee80000300800 */
[----:B------:R-:W3:Y:S01]  /*155880*/  LDL.LU R49, [R1+0x249c] ;  /* 0x00249c0001317983 */ /* 0x000ee20000300800 */
[----:B------:R-:W-:-:S03]  /*155890*/  LOP3.LUT R6, R48, 0xffff, RZ, 0xc0, !PT ;  /* 0x0000ffff30067812 */ /* 0x000fc600078ec0ff */
[----:B--2---:R-:W-:Y:S04]  /*1558a0*/  STL [R1+0x20c], R27 ;  /* 0x00020c1b01007387 */ /* 0x004fe80000100800 */
[----:B------:R-:W2:Y:S01]  /*1558b0*/  LDL.LU R48, [R1+0x2438] ;  /* 0x0024380001307983 */ /* 0x000ea20000300800 */
[----:B------:R-:W-:Y:S01]  /*1558c0*/  PRMT R55, R47, 0x4210, R7 ;  /* 0x000042102f377816 */ /* 0x000fe20000000007 */
[----:B------:R-:W-:Y:S01]  /*1558d0*/  IMAD.MOV.U32 R47, RZ, RZ, R43 ;  /* 0x000000ffff2f7224 */ /* 0x000fe200078e002b */
[----:B------:R-:W-:Y:S01]  /*1558e0*/  NOP ;  /* 0x0000000000007918 */ /* 0x000fe20000000000 */
[----:B----4-:R-:W-:Y:S01]  /*1558f0*/  IMAD.MOV.U32 R44, RZ, RZ, R24 ;  /* 0x000000ffff2c7224 */ /* 0x010fe200078e0018 */
[----:B------:R-:W4:Y:S01]  /*155900*/  LDL.LU R36, [R1+0x740] ;  /* 0x0007400001247983 */ /* 0x000f220000300800 */
[----:B------:R-:W-:-:S02]  /*155910*/  IMAD.MOV.U32 R45, RZ, RZ, R26 ;  /* 0x000000ffff2d7224 */ /* 0x000fc400078e001a */
[----:B------:R-:W-:Y:S01]  /*155920*/  IMAD.MOV.U32 R43, RZ, RZ, R25 ;  /* 0x000000ffff2b7224 */ /* 0x000fe200078e0019 */
[----:B------:R-:W4:Y:S04]  /*155930*/  LDL.LU R37, [R1+0x744] ;  /* 0x0007440001257983 */ /* 0x000f280000300800 */
[----:B------:R-:W4:Y:S04]  /*155940*/  LDL.LU R38, [R1+0x748] ;  /* 0x0007480001267983 */ /* 0x000f280000300800 */
[----:B------:R-:W4:Y:S04]  /*155950*/  LDL.LU R59, [R1+0x24a4] ;  /* 0x0024a400013b7983 */ /* 0x000f280000300800 */
[----:B------:R-:W-:Y:S04]  /*155960*/  STL.64 [R1+0x6628], R44 ;  /* 0x0066282c01007387 */ /* 0x000fe80000100a00 */
[----:B------:R-:W-:Y:S04]  /*155970*/  STL.64 [R1+0x6600], R42 ;  /* 0x0066002a01007387 */ /* 0x000fe80000100a00 */
[----:B------:R-:W4:Y:S04]  /*155980*/  LDL.LU R32, [R1+0x760] ;  /* 0x0007600001207983 */ /* 0x000f280000300800 */
[----:B------:R-:W4:Y:S04]  /*155990*/  LDL.LU R33, [R1+0x764] ;  /* 0x0007640001217983 */ /* 0x000f280000300800 */
[----:B------:R0:W-:Y:S01]  /*1559a0*/  STSM.16.M88.4 [R9], R52 ;  /* 0x0000003409007844 */ /* 0x0001e20000000200 */
[----:B------:R-:W-:-:S03]  /*1559b0*/  NOP ;  /* 0x0000000000007918 */ /* 0x000fc60000000000 */
[----:B------:R-:W4:Y:S04]  /*1559c0*/  LDL.LU R34, [R1+0x768] ;  /* 0x0007680001227983 */ /* 0x000f280000300800 */
[----:B------:R-:W1:Y:S04]  /*1559d0*/  LDS.128 R40, [R9] ;  /* 0x0000000009287984 */ /* 0x000e680000000c00 */
[----:B0-----:R-:W4:Y:S04]  /*1559e0*/  LDL.LU R55, [R1+0x24ac] ;  /* 0x0024ac0001377983 */ /* 0x001f280000300800 */
        /* <DEDUP_REMOVED lines=8> */
[----:B------:R-:W3:Y:S04]  /*155a70*/  LDL.LU R50, [R1+0x6fc] ;  /* 0x0006fc0001327983 */ /* 0x000ee80000300800 */
[----:B------:R-:W3:Y:S04]  /*155a80*/  LDL.LU R52, [R1+0x150] ;  /* 0x0001500001347983 */ /* 0x000ee80000300800 */
[----:B------:R-:W3:Y:S04]  /*155a90*/  LDL.LU R53, [R1+0x154] ;  /* 0x0001540001357983 */ /* 0x000ee80000300800 */
[----:B------:R-:W3:Y:S01]  /*155aa0*/  LDL.LU R54, [R1+0x158] ;  /* 0x0001580001367983 */ /* 0x000ee20000300800 */
[----:B------:R-:W-:Y:S01]  /*155ab0*/  PRMT R31, R49, 0x4210, R6 ;  /* 0x00004210311f7816 */ /* 0x000fe20000000006 */
[----:B------:R-:W-:-:S02]  /*155ac0*/  NOP ;  /* 0x0000000000007918 */ /* 0x000fc40000000000 */
[----:B------:R-:W3:Y:S04]  /*155ad0*/  LDL.LU R49, [R1+0x71c] ;  /* 0x00071c0001317983 */ /* 0x000ee80000300800 */
[----:B-1----:R-:W-:Y:S04]  /*155ae0*/  STL.64 [R1+0x1f0], R40 ;  /* 0x0001f02801007387 */ /* 0x002fe80000100a00 */
[----:B------:R0:W-:Y:S04]  /*155af0*/  STSM.16.M88.4 [R9], R28 ;  /* 0x0000001c09007844 */ /* 0x0001e80000000200 */
[----:B------:R-:W-:Y:S01]  /*155b00*/  STL.64 [R1+0x1f8], R42 ;  /* 0x0001f82a01007387 */ /* 0x000fe20000100a00 */
[----:B------:R-:W-:Y:S01]  /*155b10*/  NOP ;  /* 0x0000000000007918 */ /* 0x000fe20000000000 */
[----:B--2---:R-:W-:-:S02]  /*155b20*/  LOP3.LUT R4, R48, 0xffff, RZ, 0xc0, !PT ;  /* 0x0000ffff30047812 */ /* 0x004fc400078ec0ff */
[----:B------:R-:W1:Y:S04]  /*155b30*/  LDS.128 R40, [R9] ;  /* 0x0000000009287984 */ /* 0x000e680000000c00 */
[----:B0-----:R-:W2:Y:S04]  /*155b40*/  LDL.LU R28, [R1+0x160] ;  /* 0x00016000011c7983 */ /* 0x001ea80000300800 */
[----:B------:R-:W2:Y:S04]  /*155b50*/  LDL.LU R29, [R1+0x164] ;  /* 0x00016400011d7983 */ /* 0x000ea80000300800 */
[----:B------:R-:W2:Y:S04]  /*155b60*/  LDL.LU R30, [R1+0x168] ;  /* 0x00016800011e7983 */ /* 0x000ea80000300800 */
[----:B------:R-:W2:Y:S01]  /*155b70*/  LDL.LU R48, [R1+0x72c] ;  /* 0x00072c0001307983 */ /* 0x000ea20000300800 */
[----:B----4-:R-:W-:Y:S01]  /*155b80*/  PRMT R39, R59, 0x4210, R5 ;  /* 0x000042103b277816 */ /* 0x010fe20000000005 */
[----:B------:R-:W-:-:S04]  /*155b90*/  NOP ;  /* 0x0000000000007918 */ /* 0x000fc80000000000 */
[----:B------:R-:W-:Y:S01]  /*155ba0*/  STSM.16.M88.4 [R9], R36 ;  /* 0x0000002409007844 */ /* 0x000fe20000000200 */
[----:B------:R-:W-:-:S03]  /*155bb0*/  NOP ;  /* 0x0000000000007918 */ /* 0x000fc60000000000 */
[----:B------:R-:W0:Y:S01]  /*155bc0*/  LDS.128 R36, [R9] ;  /* 0x0000000009247984 */ /* 0x000e220000000c00 */
[----:B------:R-:W-:Y:S01]  /*155bd0*/  PRMT R35, R55, 0x4210, R4 ;  /* 0x0000421037237816 */ /* 0x000fe20000000004 */
[----:B------:R-:W-:-:S04]  /*155be0*/  NOP ;  /* 0x0000000000007918 */ /* 0x000fc80000000000 */
[----:B------:R-:W-:Y:S01]  /*155bf0*/  STSM.16.M88.4 [R9], R32 ;  /* 0x0000002009007844 */ /* 0x000fe20000000200 */
[----:B------:R-:W-:-:S03]  /*155c00*/  NOP ;  /* 0x0000000000007918 */ /* 0x000fc60000000000 */
[----:B------:R-:W4:Y:S01]  /*155c10*/  LDS.128 R32, [R9] ;  /* 0x0000000009207984 */ /* 0x000f220000000c00 */
[----:B------:R-:W-:Y:S01]  /*155c20*/  PRMT R27, R51, 0x5210, R7 ;  /* 0x00005210331b7816 */ /* 0x000fe20000000007 */
[----:B------:R-:W-:-:S04]  /*155c30*/  NOP ;  /* 0x0000000000007918 */ /* 0x000fc80000000000 */
[----:B------:R-:W-:Y:S01]  /*155c40*/  STSM.16.M88.4 [R9], R24 ;  /* 0x0000001809007844 */ /* 0x000fe20000000200 */
[----:B------:R-:W-:-:S03]  /*155c50*/  NOP ;  /* 0x0000000000007918 */ /* 0x000fc60000000000 */
[----:B------:R-:W4:Y:S04]  /*155c60*/  LDS.128 R24, [R9] ;  /* 0x0000000009187984 */ /* 0x000f280000000c00 */
[----:B-1----:R-:W-:Y:S04]  /*155c70*/  STL.64 [R1+0x1e0], R40 ;  /* 0x0001e02801007387 */ /* 0x002fe80000100a00 */
[----:B------:R-:W-:Y:S04]  /*155c80*/  STL.64 [R1+0x1e8], R42 ;  /* 0x0001e82a01007387 */ /* 0x000fe80000100a00 */
[----:B0-----:R-:W-:Y:S04]  /*155c90*/  STL.64 [R1+0x1d0], R36 ;  /* 0x0001d02401007387 */ /* 0x001fe80000100a00 */
[----:B------:R-:W-:Y:S04]  /*155ca0*/  STL.64 [R1+0x1d8], R38 ;  /* 0x0001d82601007387 */ /* 0x000fe80000100a00 */
[----:B----4-:R-:W-:Y:S04]  /*155cb0*/  STL.64 [R1+0x1c0], R32 ;  /* 0x0001c02001007387 */ /* 0x010fe80000100a00 */
[----:B------:R-:W-:Y:S01]  /*155cc0*/  STL.64 [R1+0x1c8], R34 ;  /* 0x0001c82201007387 */ /* 0x000fe20000100a00 */
[----:B------:R-:W-:-:S03]  /*155cd0*/  NOP ;  /* 0x0000000000007918 */ /* 0x000fc60000000000 */
[----:B------:R-:W-:Y:S04]  /*155ce0*/  STL.64 [R1+0x1b0], R24 ;  /* 0x0001b01801007387 */ /* 0x000fe80000100a00 */
[----:B------:R-:W-:Y:S01]  /*155cf0*/  STL.64 [R1+0x1b8], R26 ;  /* 0x0001b81a01007387 */ /* 0x000fe20000100a00 */
[----:B---3--:R-:W-:-:S05]  /*155d00*/  PRMT R59, R50, 0x5210, R6 ;  /* 0x00005210323b7816 */ /* 0x008fca0000000006 */
[----:B------:R-:W-:Y:S01]  /*155d10*/  STSM.16.M88.4 [R9], R56 ;  /* 0x0000003809007844 */ /* 0x000fe20000000200 */
[----:B------:R-:W-:-:S03]  /*155d20*/  NOP ;  /* 0x0000000000007918 */ /* 0x000fc60000000000 */
[----:B------:R-:W0:Y:S01]  /*155d30*/  LDS.128 R24, [R9] ;  /* 0x0000000009187984 */ /* 0x000e220000000c00 */
[----:B------:R-:W-:Y:S01]  /*155d40*/  PRMT R55, R49, 0x5210, R5 ;  /* 0x0000521031377816 */ /* 0x000fe20000000005 */
[----:B------:R-:W-:Y:S02]  /*155d50*/  NOP ;  /* 0x0000000000007918 */ /* 0x000fe40000000000 */
[----:B------:R-:W3:Y:S01]  /*155d60*/  LDL.LU R49, [R1+0x5768] ;  /* 0x0057680001317983 */ /* 0x000ee20000300800 */
[----:B0-----:R-:W-:-:S03]  /*155d70*/  IMAD.MOV.U32 R17, RZ, RZ, R26 ;  /* 0x000000ffff117224 */ /* 0x001fc600078e001a */
[----:B------:R0:W-:Y:S04]  /*155d80*/  STL.64 [R1+0x1a0], R24 ;  /* 0x0001a01801007387 */ /* 0x0001e80000100a00 */
[----:B------:R1:W-:Y:S04]  /*155d90*/  STL [R1+0x1ac], R27 ;  /* 0x0001ac1b01007387 */ /* 0x0003e80000100800 */
[----:B------:R-:W-:Y:S01]  /*155da0*/  STL [R1+0x65dc], R17 ;  /* 0x0065dc1101007387 */ /* 0x000fe20000100800 */
[----:B--2---:R-:W-:-:S03]  /*155db0*/  PRMT R31, R48, 0x5210, R4 ;  /* 0x00005210301f7816 */ /* 0x004fc60000000004 */
[----:B------:R-:W2:Y:S04]  /*155dc0*/  LDL.LU R4, [R1+0x7c0] ;  /* 0x0007c00001047983 */ /* 0x000ea80000300800 */
[----:B------:R-:W2:Y:S04]  /*155dd0*/  LDL.LU R5, [R1+0x7c4] ;  /* 0x0007c40001057983 */ /* 0x000ea80000300800 */
[----:B------:R-:W2:Y:S04]  /*155de0*/  LDL.LU R6, [R1+0x7c8] ;  /* 0x0007c80001067983 */ /* 0x000ea80000300800 */
[----:B0-----:R-:W4:Y:S04]  /*155df0*/  LDL.LU R24, [R1+0x6a0] ;  /* 0x0006a00001187983 */ /* 0x001f280000300800 */
[----:B------:R-:W4:Y:S04]  /*155e00*/  LDL.LU R25, [R1+0x6a4] ;  /* 0x0006a40001197983 */ /* 0x000f280000300800 */
[----:B------:R-:W4:Y:S04]  /*155e10*/  LDL.LU R26, [R1+0x6a8] ;  /* 0x0006a800011a7983 */ /* 0x000f280000300800 */
[----:B-1----:R-:W4:Y:S04]  /*155e20*/  LDL.LU R27, [R1+0x6ac] ;  /* 0x0006ac00011b7983 */ /* 0x002f280000300800 */
[----:B------:R0:W-:Y:S01]  /*155e30*/  STSM.16.M88.4 [R9], R52 ;  /* 0x0000003409007844 */ /* 0x0001e20000000200 */
[----:B------:R-:W-:-:S03]  /*155e40*/  NOP ;  /* 0x0000000000007918 */ /* 0x000fc60000000000 */
[----:B------:R-:W1:Y:S01]  /*155e50*/  LDS.128 R32, [R9] ;  /* 0x0000000009207984 */ /* 0x000e620000000c00 */
[----:B------:R-:W-:-:S03]  /*155e60*/  NOP ;  /* 0x0000000000007918 */ /* 0x000fc60000000000 */
[----:B0-----:R-:W2:Y:S04]  /*155e70*/  LDL.LU R55, [R1+0x5680] ;  /* 0x0056800001377983 */ /* 0x001ea80000300800 */
[----:B------:R-:W2:Y:S04]  /*155e80*/  LDL.LU R54, [R1+0x1e24] ;  /* 0x001e240001367983 */ /* 0x000ea80000300800 */
[----:B------:R-:W2:Y:S04]  /*155e90*/  LDL.LU R56, [R1+0x7d0] ;  /* 0x0007d00001387983 */ /* 0x000ea80000300800 */
[----:B------:R-:W2:Y:S04]  /*155ea0*/  LDL.LU R57, [R1+0x7d4] ;  /* 0x0007d40001397983 */ /* 0x000ea80000300800 */
[----:B------:R-:W2:Y:S04]  /*155eb0*/  LDL.LU R58, [R1+0x7d8] ;  /* 0x0007d800013a7983 */ /* 0x000ea80000300800 */
[----:B-1----:R-:W-:Y:S04]  /*155ec0*/  STL [R1+0x190], R32 ;  /* 0x0001902001007387 */ /* 0x002fe80000100800 */
[----:B------:R-:W-:Y:S04]  /*155ed0*/  STL [R1+0x198], R34 ;  /* 0x0001982201007387 */ /* 0x000fe80000100800 */
[----:B------:R-:W2:Y:S04]  /*155ee0*/  LDL.LU R53, [R1+0x2450] ;  /* 0x0024500001357983 */ /* 0x000ea80000300800 */
[----:B------:R-:W2:Y:S01]  /*155ef0*/  LDL.LU R52, [R1+0x24b8] ;  /* 0x0024b80001347983 */ /* 0x000ea20000300800 */
[----:B------:R-:W-:-:S03]  /*155f00*/  IMAD.MOV.U32 R17, RZ, RZ, R33 ;  /* 0x000000ffff117224 */ /* 0x000fc600078e0021 */
[----:B------:R-:W-:Y:S04]  /*155f10*/  STL.64 [R1+0x67a0], R18 ;  /* 0x0067a01201007387 */ /* 0x000fe80000100a00 */
[----:B------:R-:W-:Y:S04]  /*155f20*/  STSM.16.M88.4 [R9], R28 ;  /* 0x0000001c09007844 */ /* 0x000fe80000000200 */
[----:B------:R-:W-:Y:S01]  /*155f30*/  STL.64 [R1+0x6798], R16 ;  /* 0x0067981001007387 */ /* 0x000fe20000100a00 */
[----:B------:R-:W-:-:S03]  /*155f40*/  NOP ;  /* 0x0000000000007918 */ /* 0x000fc60000000000 */
[----:B------:R-:W0:Y:S01]  /*155f50*/  LDS.128 R16, [R9] ;  /* 0x0000000009107984 */ /* 0x000e220000000c00 */
[----:B------:R-:W-:Y:S01]  /*155f60*/  IMAD.MOV.U32 R48, RZ, RZ, R35 ;  /* 0x000000ffff307224 */ /* 0x000fe200078e0023 */
[----:B------:R-:W-:-:S04]  /*155f70*/  NOP ;  /* 0x0000000000007918 */ /* 0x000fc80000000000 */
[----:B------:R1:W-:Y:S01]  /*155f80*/  STL [R1+0x65d0], R48 ;  /* 0x0065d03001007387 */ /* 0x0003e20000100800 */
[----:B------:R-:W-:-:S03]  /*155f90*/  IMAD.MOV.U32 R50, RZ, RZ, R47 ;  /* 0x000000ffff327224 */ /* 0x000fc600078e002f */
[----:B------:R-:W2:Y:S01]  /*155fa0*/  LDL.LU R40, [R1+0x7f0] ;  /* 0x0007f00001287983 */ /* 0x000ea20000300800 */
[----:B------:R-:W-:-:S03]  /*155fb0*/  IMAD.MOV.U32 R51, RZ, RZ, R46 ;  /* 0x000000ffff337224 */ /* 0x000fc600078e002e */
[----:B------:R-:W2:Y:S04]  /*155fc0*/  LDL.LU R41, [R1+0x7f4] ;  /* 0x0007f40001297983 */ /* 0x000ea80000300800 */
[----:B------:R-:W2:Y:S01]  /*155fd0*/  LDL.LU R42, [R1+0x7f8] ;  /* 0x0007f800012a7983 */ /* 0x000ea20000300800 */
[----:B0-----:R-:W-:Y:S02]  /*155fe0*/  IMAD.MOV.U32 R46, RZ, RZ, R16 ;  /* 0x000000ffff2e7224 */ /* 0x001fe400078e0010 */
[----:B------:R-:W-:Y:S02]  /*155ff0*/  IMAD.MOV.U32 R47, RZ, RZ, R17 ;  /* 0x000000ffff2f7224 */ /* 0x000fe400078e0011 */
[----:B-1----:R-:W-:Y:S01]  /*156000*/  IMAD.MOV.U32 R48, RZ, RZ, R18 ;  /* 0x000000ffff307224 */ /* 0x002fe200078e0012 */
[----:B---3--:R-:W-:-:S02]  /*156010*/  LOP3.LUT R13, R49, 0xffff, RZ, 0xc0, !PT ;  /* 0x0000ffff310d7812 */ /* 0x008fc400078ec0ff */
[----:B------:R-:W3:Y:S04]  /*156020*/  LDL.LU R49, [R1+0x24e0] ;  /* 0x0024e00001317983 */ /* 0x000ee80000300800 */
[----:B------:R-:W-:Y:S04]  /*156030*/  STL [R1+0x18c], R19 ;  /* 0x00018c1301007387 */ /* 0x000fe80000100800 */
[----:B------:R-:W-:Y:S04]  /*156040*/  STL.64 [R1+0x6660], R46 ;  /* 0x0066602e01007387 */ /* 0x000fe80000100a00 */
[----:B----4-:R-:W-:Y:S01]  /*156050*/  STSM.16.M88.4 [R9], R24 ;  /* 0x0000001809007844 */ /* 0x010fe20000000200 */
[----:B------:R-:W-:-:S03]  /*156060*/  NOP ;  /* 0x0000000000007918 */ /* 0x000fc60000000000 */
[----:B------:R-:W0:Y:S04]  /*156070*/  LDS.128 R16, [R9] ;  /* 0x0000000009107984 */ /* 0x000e280000000c00 */
[----:B0-----:R-:W-:Y:S04]  /*156080*/  STL.64 [R1+0x170], R16 ;  /* 0x0001701001007387 */ /* 0x001fe80000100a00 */
[----:B------:R-:W-:Y:S01]  /*156090*/  STL.64 [R1+0x178], R18 ;  /* 0x0001781201007387 */ /* 0x000fe20000100a00 */
[----:B--2---:R-:W-:Y:S01]  /*1560a0*/  PRMT R7, R54, 0x4210, R13 ;  /* 0x0000421036077816 */ /* 0x004fe2000000000d */
[----:B------:R-:W-:-:S02]  /*1560b0*/  NOP ;  /* 0x0000000000007918 */ /* 0x000fc40000000000 */
[----:B------:R-:W2:Y:S04]  /*1560c0*/  LDL.LU R32, [R1+0x6b0] ;  /* 0x0006b00001207983 */ /* 0x000ea80000300800 */
[----:B------:R-:W2:Y:S04]  /*1560d0*/  LDL.LU R33, [R1+0x6b4] ;  /* 0x0006b40001217983 */ /* 0x000ea80000300800 */
[----:B------:R-:W2:Y:S04]  /*1560e0*/  LDL.LU R34, [R1+0x6b8] ;  /* 0x0006b80001227983 */ /* 0x000ea80000300800 */
[----:B------:R-:W4:Y:S04]  /*1560f0*/  LDL.LU R36, [R1+0xc0] ;  /* 0x0000c00001247983 */ /* 0x000f280000300800 */
[----:B------:R-:W4:Y:S04]  /*156100*/  LDL.LU R37, [R1+0xc4] ;  /* 0x0000c40001257983 */ /* 0x000f280000300800 */
[----:B------:R-:W4:Y:S04]  /*156110*/  LDL.LU R38, [R1+0xc8] ;  /* 0x0000c80001267983 */ /* 0x000f280000300800 */
[----:B------:R-:W4:Y:S01]  /*156120*/  LDL.LU R39, [R1+0xcc] ;  /* 0x0000cc0001277983 */ /* 0x000f220000300800 */
[----:B------:R-:W-:-:S03]  /*156130*/  LOP3.LUT R12, R55, 0xffff, RZ, 0xc0, !PT ;  /* 0x0000ffff370c7812 */ /* 0x000fc600078ec0ff */
[----:B------:R0:W-:Y:S01]  /*156140*/  STSM.16.M88.4 [R9], R4 ;  /* 0x0000000409007844 */ /* 0x0001e20000000200 */
[----:B------:R-:W-:-:S03]  /*156150*/  NOP ;  /* 0x0000000000007918 */ /* 0x000fc60000000000 */
[----:B------:R-:W1:Y:S01]  /*156160*/  LDS.128 R16, [R9] ;  /* 0x0000000009107984 */ /* 0x000e620000000c00 */
[----:B------:R-:W-:Y:S01]  /*156170*/  PRMT R59, R52, 0x4210, R12 ;  /* 0x00004210343b7816 */ /* 0x000fe2000000000c */
[----:B------:R-:W-:Y:S02]  /*156180*/  NOP ;  /* 0x0000000000007918 */ /* 0x000fe40000000000 */
[----:B------:R-:W2:Y:S01]  /*156190*/  LDL.LU R52, [R1+0x75c] ;  /* 0x00075c0001347983 */ /* 0x000ea20000300800 */
[----:B0-----:R-:W-:Y:S01]  /*1561a0*/  LOP3.LUT R7, R53, 0xffff, RZ, 0xc0, !PT ;  /* 0x0000ffff35077812 */ /* 0x001fe200078ec0ff */
[----:B------:R-:W-:Y:S02]  /*1561b0*/  IMAD.MOV.U32 R53, RZ, RZ, R50 ;  /* 0x000000ffff357224 */ /* 0x000fe400078e0032 */
[----:B-1----:R-:W-:Y:S04]  /*1561c0*/  STL.64 [R1+0x160], R16 ;  /* 0x0001601001007387 */ /* 0x002fe80000100a00 */
[----:B------:R-:W-:Y:S04]  /*1561d0*/  STL.64 [R1+0x168], R18 ;  /* 0x0001681201007387 */ /* 0x000fe80000100a00 */
[----:B------:R-:W2:Y:S04]  /*1561e0*/  LDL.LU R28, [R1+0x6c0] ;  /* 0x0006c000011c7983 */ /* 0x000ea80000300800 */
[----:B------:R-:W2:Y:S04]  /*1561f0*/  LDL.LU R29, [R1+0x6c4] ;  /* 0x0006c400011d7983 */ /* 0x000ea80000300800 */
[----:B------:R-:W2:Y:S04]  /*156200*/  LDL.LU R30, [R1+0x6c8] ;  /* 0x0006c800011e7983 */ /* 0x000ea80000300800 */
[----:B------:R-:W2:Y:S04]  /*156210*/  LDL.LU R50, [R1+0x78c] ;  /* 0x00078c0001327983 */ /* 0x000ea80000300800 */
[----:B------:R-:W2:Y:S04]  /*156220*/  LDL.LU R4, [R1+0x6d0] ;  /* 0x0006d00001047983 */ /* 0x000ea80000300800 */
[----:B------:R-:W2:Y:S04]  /*156230*/  LDL.LU R5, [R1+0x6d4] ;  /* 0x0006d40001057983 */ /* 0x000ea80000300800 */
[----:B------:R0:W-:Y:S01]  /*156240*/  STSM.16.M88.4 [R9], R56 ;  /* 0x0000003809007844 */ /* 0x0001e20000000200 */
[----:B------:R-:W-:Y:S01]  /*156250*/  IMAD.MOV.U32 R54, RZ, RZ, R51 ;  /* 0x000000ffff367224 */ /* 0x000fe200078e0033 */
[----:B------:R-:W-:-:S02]  /*156260*/  NOP ;  /* 0x0000000000007918 */ /* 0x000fc40000000000 */
[----:B------:R-:W2:Y:S04]  /*156270*/  LDL.LU R6, [R1+0x6d8] ;  /* 0x0006d80001067983 */ /* 0x000ea80000300800 */
[----:B------:R-:W1:Y:S04]  /*156280*/  LDS.128 R16, [R9] ;  /* 0x0000000009107984 */ /* 0x000e680000000c00 */
[----:B0-----:R-:W2:Y:S04]  /*156290*/  LDL.LU R56, [R1+0x79c] ;  /* 0x00079c0001387983 */ /* 0x001ea80000300800 */
[----:B------:R-:W2:Y:S04]  /*1562a0*/  LDL.LU R51, [R1+0x57e8] ;  /* 0x0057e80001337983 */ /* 0x000ea80000300800 */
[----:B------:R-:W2:Y:S04]  /*1562b0*/  LDL.LU R24, [R1+0x810] ;  /* 0x0008100001187983 */ /* 0x000ea80000300800 */
[----:B-1----:R-:W-:Y:S04]  /*1562c0*/  STL.64 [R1+0x150], R16 ;  /* 0x0001501001007387 */ /* 0x002fe80000100a00 */
[----:B------:R-:W-:Y:S01]  /*1562d0*/  STL.64 [R1+0x158], R18 ;  /* 0x0001581201007387 */ /* 0x000fe20000100a00 */
[----:B------:R-:W-:-:S03]  /*1562e0*/  NOP ;  /* 0x0000000000007918 */ /* 0x000fc60000000000 */
[----:B------:R-:W2:Y:S04]  /*1562f0*/  LDL.LU R25, [R1+0x814] ;  /* 0x0008140001197983 */ /* 0x000ea80000300800 */
[----:B------:R-:W2:Y:S04]  /*156300*/  LDL.LU R26, [R1+0x818] ;  /* 0x00081800011a7983 */ /* 0x000ea80000300800 */
[----:B------:R-:W2:Y:S01]  /*156310*/  LDL.LU R55, [R1+0x24bc] ;  /* 0x0024bc0001377983 */ /* 0x000ea20000300800 */
[----:B---3--:R-:W-:-:S05]  /*156320*/  PRMT R43, R49, 0x4210, R7 ;  /* 0x00004210312b7816 */ /* 0x008fca0000000007 */
[----:B------:R-:W-:Y:S01]  /*156330*/  STSM.16.M88.4 [R9], R40 ;  /* 0x0000002809007844 */ /* 0x000fe20000000200 */
[----:B------:R-:W-:-:S03]  /*156340*/  NOP ;  /* 0x0000000000007918 */ /* 0x000fc60000000000 */
[----:B------:R-:W0:Y:S01]  /*156350*/  LDS.128 R16, [R9] ;  /* 0x0000000009107984 */ /* 0x000e220000000c00 */
[----:B------:R-:W-:-:S03]  /*156360*/  NOP ;  /* 0x0000000000007918 */ /* 0x000fc60000000000 */
[----:B0-----:R-:W-:Y:S01]  /*156370*/  STL [R1+0x144], R17 ;  /* 0x0001441101007387 */ /* 0x001fe20000100800 */
[----:B------:R-:W-:-:S03]  /*156380*/  IMAD.MOV.U32 R49, RZ, RZ, R16 ;  /* 0x000000ffff317224 */ /* 0x000fc600078e0010 */
[----:B------:R-:W-:Y:S04]  /*156390*/  STL.64 [R1+0x148], R18 ;  /* 0x0001481201007387 */ /* 0x000fe80000100a00 */
[----:B------:R-:W-:Y:S04]  /*1563a0*/  STL.64 [R1+0x66e0], R48 ;  /* 0x0066e03001007387 */ /* 0x000fe80000100a00 */
[----:B----4-:R-:W-:Y:S01]  /*1563b0*/  STSM.16.M88.4 [R9], R36 ;  /* 0x0000002409007844 */ /* 0x010fe20000000200 */
[----:B------:R-:W-:-:S03]  /*1563c0*/  NOP ;  /* 0x0000000000007918 */ /* 0x000fc60000000000 */
[----:B------:R-:W0:Y:S01]  /*1563d0*/  LDS.128 R16, [R9] ;  /* 0x0000000009107984 */ /* 0x000e220000000c00 */
[----:B--2---:R-:W-:Y:S01]  /*1563e0*/  PRMT R35, R52, 0x5210, R13 ;  /* 0x0000521034237816 */ /* 0x004fe2000000000d */
[----:B------:R-:W-:-:S04]  /*1563f0*/  NOP ;  /* 0x0000000000007918 */ /* 0x000fc80000000000 */
[----:B------:R-:W-:Y:S04]  /*156400*/  STSM.16.M88.4 [R9], R32 ;  /* 0x0000002009007844 */ /* 0x000fe80000000200 */
[----:B0-----:R-:W-:Y:S01]  /*156410*/  STL.64 [R1+0x130], R16 ;  /* 0x0001301001007387 */ /* 0x001fe20000100a00 */
[----:B------:R-:W-:-:S03]  /*156420*/  IMAD.MOV.U32 R52, RZ, RZ, R19 ;  /* 0x000000ffff347224 */ /* 0x000fc600078e0013 */
[----:B------:R-:W-:Y:S01]  /*156430*/  STL [R1+0x138], R18 ;  /* 0x0001381201007387 */ /* 0x000fe20000100800 */
[----:B------:R-:W-:-:S03]  /*156440*/  NOP ;  /* 0x0000000000007918 */ /* 0x000fc60000000000 */
[----:B------:R-:W0:Y:S04]  /*156450*/  LDS.128 R16, [R9] ;  /* 0x0000000009107984 */ /* 0x000e280000000c00 */
[----:B------:R-:W-:Y:S01]  /*156460*/  STL [R1+0x65b4], R52 ;  /* 0x0065b43401007387 */ /* 0x000fe20000100800 */
[----:B------:R-:W-:Y:S01]  /*156470*/  PRMT R31, R50, 0x5210, R12 ;  /* 0x00005210321f7816 */ /* 0x000fe2000000000c */
[----:B------:R-:W-:-:S04]  /*156480*/  NOP ;  /* 0x0000000000007918 */ /* 0x000fc80000000000 */
[----:B------:R-:W-:Y:S04]  /*156490*/  STSM.16.M88.4 [R9], R28 ;  /* 0x0000001c09007844 */ /* 0x000fe80000000200 */
[----:B0-----:R-:W-:Y:S01]  /*1564a0*/  STL [R1+0x120], R16 ;  /* 0x0001201001007387 */ /* 0x001fe20000100800 */
[----:B------:R-:W-:-:S03]  /*1564b0*/  IMAD.MOV.U32 R50, RZ, RZ, R17 ;  /* 0x000000ffff327224 */ /* 0x000fc600078e0011 */
[----:B------:R-:W-:Y:S01]  /*1564c0*/  STL.64 [R1+0x128], R18 ;  /* 0x0001281201007387 */ /* 0x000fe20000100a00 */
[----:B------:R-:W-:-:S03]  /*1564d0*/  NOP ;  /* 0x0000000000007918 */ /* 0x000fc60000000000 */
[----:B------:R-:W0:Y:S04]  /*1564e0*/  LDS.128 R16, [R9] ;  /* 0x0000000009107984 */ /* 0x000e280000000c00 */
[----:B------:R-:W-:Y:S04]  /*1564f0*/  STL [R1+0x65c4], R50 ;  /* 0x0065c43201007387 */ /* 0x000fe80000100800 */
[----:B0-----:R-:W-:Y:S04]  /*156500*/  STL.64 [R1+0x110], R16 ;  /* 0x0001101001007387 */ /* 0x001fe80000100a00 */
[----:B------:R-:W-:Y:S04]  /*156510*/  STL [R1+0x11c], R19 ;  /* 0x00011c1301007387 */ /* 0x000fe80000100800 */
[----:B------:R-:W2:Y:S01]  /*156520*/  LDL.LU R58, [R1+0x569c] ;  /* 0x00569c00013a7983 */ /* 0x000ea20000300800 */
[----:B------:R-:W-:Y:S01]  /*156530*/  PRMT R7, R56, 0x5210, R7 ;  /* 0x0000521038077816 */ /* 0x000fe20000000007 */
[----:B------:R-:W-:Y:S01]  /*156540*/  NOP ;  /* 0x0000000000007918 */ /* 0x000fe20000000000 */
[----:B------:R-:W-:-:S03]  /*156550*/  LOP3.LUT R13, R51, 0xffff, RZ, 0xc0, !PT ;  /* 0x0000ffff330d7812 */ /* 0x000fc600078ec0ff */
[----:B------:R0:W-:Y:S01]  /*156560*/  STSM.16.M88.4 [R9], R4 ;  /* 0x0000000409007844 */ /* 0x0001e20000000200 */
[----:B------:R-:W-:Y:S01]  /*156570*/  IMAD.MOV.U32 R51, RZ, RZ, R18 ;  /* 0x000000ffff337224 */ /* 0x000fe200078e0012 */
[----:B------:R-:W-:Y:S02]  /*156580*/  NOP ;  /* 0x0000000000007918 */ /* 0x000fe40000000000 */
[----:B------:R-:W1:Y:S04]  /*156590*/  LDS.128 R16, [R9] ;  /* 0x0000000009107984 */ /* 0x000e680000000c00 */
[----:B------:R3:W-:Y:S04]  /*1565a0*/  STL [R1+0x65bc], R51 ;  /* 0x0065bc3301007387 */ /* 0x0007e80000100800 */
[----:B0-----:R-:W4:Y:S04]  /*1565b0*/  LDL.LU R4, [R1+0x700] ;  /* 0x0007000001047983 */ /* 0x001f280000300800 */
[----:B------:R-:W4:Y:S04]  /*1565c0*/  LDL.LU R5, [R1+0x704] ;  /* 0x0007040001057983 */ /* 0x000f280000300800 */
[----:B------:R-:W4:Y:S04]  /*1565d0*/  LDL.LU R6, [R1+0x708] ;  /* 0x0007080001067983 */ /* 0x000f280000300800 */
[----:B------:R-:W4:Y:S01]  /*1565e0*/  LDL.LU R7, [R1+0x70c] ;  /* 0x00070c0001077983 */ /* 0x000f220000300800 */
[----:B------:R-:W-:Y:S01]  /*1565f0*/  PRMT R27, R55, 0x4210, R13 ;  /* 0x00004210371b7816 */ /* 0x000fe2000000000d */
[----:B------:R-:W-:-:S02]  /*156600*/  NOP ;  /* 0x0000000000007918 */ /* 0x000fc40000000000 */
[----:B-1----:R-:W-:Y:S04]  /*156610*/  STL [R1+0x10c], R19 ;  /* 0x00010c1301007387 */ /* 0x002fe80000100800 */
        /* <DEDUP_REMOVED lines=10> */
[----:B---3--:R-:W-:Y:S01]  /*1566c0*/  IMAD.MOV.U32 R51, RZ, RZ, R17 ;  /* 0x000000ffff337224 */ /* 0x008fe200078e0011 */
[----:B------:R0:W-:Y:S01]  /*1566d0*/  STSM.16.M88.4 [R9], R24 ;  /* 0x0000001809007844 */ /* 0x0001e20000000200 */
[----:B------:R-:W-:-:S03]  /*1566e0*/  IMAD.MOV.U32 R55, RZ, RZ, R54 ;  /* 0x000000ffff377224 */ /* 0x000fc600078e0036 */
[----:B------:R-:W-:Y:S01]  /*1566f0*/  STL.64 [R1+0x67a8], R50 ;  /* 0x0067a83201007387 */ /* 0x000fe20000100a00 */
[----:B------:R-:W-:Y:S01]  /*156700*/  IMAD.MOV.U32 R52, RZ, RZ, R18 ;  /* 0x000000ffff347224 */ /* 0x000fe200078e0012 */
[----:B------:R-:W-:Y:S02]  /*156710*/  NOP ;  /* 0x0000000000007918 */ /* 0x000fe40000000000 */
[----:B------:R-:W3:Y:S01]  /*156720*/  LDL.LU R32, [R1+0x6f0] ;  /* 0x0006f00001207983 */ /* 0x000ee20000300800 */
[----:B------:R-:W-:-:S03]  /*156730*/  IMAD.MOV.U32 R54, RZ, RZ, R53 ;  /* 0x000000ffff367224 */ /* 0x000fc600078e0035 */
[----:B------:R-:W3:Y:S04]  /*156740*/  LDL.LU R33, [R1+0x6f4] ;  /* 0x0006f40001217983 */ /* 0x000ee80000300800 */
[----:B------:R-:W3:Y:S04]  /*156750*/  LDL.LU R34, [R1+0x6f8] ;  /* 0x0006f80001227983 */ /* 0x000ee80000300800 */
[----:B------:R-:W3:Y:S04]  /*156760*/  LDL.LU R53, [R1+0x84c] ;  /* 0x00084c0001357983 */ /* 0x000ee80000300800 */
[----:B------:R-:W1:Y:S01]  /*156770*/  LDS.128 R16, [R9] ;  /* 0x0000000009107984 */ /* 0x000e620000000c00 */
[----:B------:R-:W-:-:S03]  /*156780*/  NOP ;  /* 0x0000000000007918 */ /* 0x000fc60000000000 */
[----:B0-----:R-:W3:Y:S04]  /*156790*/  LDL.LU R24, [R1+0x710] ;  /* 0x0007100001187983 */ /* 0x001ee80000300800 */
[----:B-1----:R-:W-:Y:S04]  /*1567a0*/  STL.64 [R1+0xf0], R16 ;  /* 0x0000f01001007387 */ /* 0x002fe80000100a00 */
[----:B------:R-:W-:Y:S04]  /*1567b0*/  STL.64 [R1+0xf8], R18 ;  /* 0x0000f81201007387 */ /* 0x000fe80000100a00 */
[----:B------:R-:W3:Y:S04]  /*1567c0*/  LDL.LU R25, [R1+0x714] ;  /* 0x0007140001197983 */ /* 0x000ee80000300800 */
[----:B------:R-:W3:Y:S04]  /*1567d0*/  LDL.LU R26, [R1+0x718] ;  /* 0x00071800011a7983 */ /* 0x000ee80000300800 */
[----:B------:R-:W3:Y:S04]  /*1567e0*/  LDL.LU R28, [R1+0x680] ;  /* 0x00068000011c7983 */ /* 0x000ee80000300800 */
[----:B------:R-:W3:Y:S04]  /*1567f0*/  LDL.LU R29, [R1+0x684] ;  /* 0x00068400011d7983 */ /* 0x000ee80000300800 */
[----:B------:R-:W3:Y:S04]  /*156800*/  LDL.LU R30, [R1+0x688] ;  /* 0x00068800011e7983 */ /* 0x000ee80000300800 */
[----:B------:R-:W3:Y:S01]  /*156810*/  LDL.LU R31, [R1+0x68c] ;  /* 0x00068c00011f7983 */ /* 0x000ee20000300800 */
[----:B--2---:R-:W-:-:S03]  /*156820*/  LOP3.LUT R12, R58, 0xffff, RZ, 0xc0, !PT ;  /* 0x0000ffff3a0c7812 */ /* 0x004fc600078ec0ff */
[----:B------:R-:W2:Y:S04]  /*156830*/  LDL.LU R58, [R1+0x7ac] ;  /* 0x0007ac00013a7983 */ /* 0x000ea80000300800 */
[----:B----4-:R0:W-:Y:S01]  /*156840*/  STSM.16.M88.4 [R9], R4 ;  /* 0x0000000409007844 */ /* 0x0101e20000000200 */
[----:B------:R-:W-:-:S03]  /*156850*/  NOP ;  /* 0x0000000000007918 */ /* 0x000fc60000000000 */
[----:B------:R-:W1:Y:S04]  /*156860*/  LDS.128 R16, [R9] ;  /* 0x0000000009107984 */ /* 0x000e680000000c00 */
[----:B0-----:R-:W4:Y:S04]  /*156870*/  LDL.LU R4, [R1+0x720] ;  /* 0x0007200001047983 */ /* 0x001f280000300800 */
[----:B------:R-:W4:Y:S01]  /*156880*/  LDL.LU R5, [R1+0x724] ;  /* 0x0007240001057983 */ /* 0x000f220000300800 */
[----:B------:R-:W-:Y:S01]  /*156890*/  LOP3.LUT R7, R57, 0xffff, RZ, 0xc0, !PT ;  /* 0x0000ffff39077812 */ /* 0x000fe200078ec0ff */
[----:B------:R-:W-:-:S02]  /*1568a0*/  IMAD.MOV.U32 R57, RZ, RZ, R54 ;  /* 0x000000ffff397224 */ /* 0x000fc400078e0036 */
[----:B------:R-:W4:Y:S04]  /*1568b0*/  LDL.LU R6, [R1+0x728] ;  /* 0x0007280001067983 */ /* 0x000f280000300800 */
[----:B------:R-:W4:Y:S01]  /*1568c0*/  LDL.LU R54, [R1+0x7bc] ;  /* 0x0007bc0001367983 */ /* 0x000f220000300800 */
[----:B------:R-:W-:Y:S01]  /*1568d0*/  PRMT R43, R59, 0x4210, R12 ;  /* 0x000042103b2b7816 */ /* 0x000fe2000000000c */
[----:B------:R-:W-:-:S04]  /*1568e0*/  NOP ;  /* 0x0000000000007918 */ /* 0x000fc80000000000 */
[----:B------:R-:W-:Y:S04]  /*1568f0*/  STSM.16.M88.4 [R9], R40 ;  /* 0x0000002809007844 */ /* 0x000fe80000000200 */
[----:B-1----:R-:W-:Y:S04]  /*156900*/  STL.64 [R1+0xe0], R16 ;  /* 0x0000e01001007387 */ /* 0x002fe80000100a00 */
[----:B------:R-:W-:Y:S01]  /*156910*/  STL.64 [R1+0xe8], R18 ;  /* 0x0000e81201007387 */ /* 0x000fe20000100a00 */
[----:B------:R-:W-:-:S03]  /*156920*/  NOP ;  /* 0x0000000000007918 */ /* 0x000fc60000000000 */
[----:B------:R-:W0:Y:S01]  /*156930*/  LDS.128 R16, [R9] ;  /* 0x0000000009107984 */ /* 0x000e220000000c00 */
[----:B------:R-:W-:Y:S01]  /*156940*/  PRMT R39, R56, 0x4210, R7 ;  /* 0x0000421038277816 */ /* 0x000fe20000000007 */
[----:B------:R-:W-:-:S04]  /*156950*/  NOP ;  /* 0x0000000000007918 */ /* 0x000fc80000000000 */
[----:B------:R-:W-:Y:S04]  /*156960*/  STSM.16.M88.4 [R9], R36 ;  /* 0x0000002409007844 */ /* 0x000fe80000000200 */
[----:B0-----:R-:W-:Y:S04]  /*156970*/  STL.64 [R1+0xd0], R16 ;  /* 0x0000d01001007387 */ /* 0x001fe80000100a00 */
[----:B------:R-:W-:Y:S01]  /*156980*/  STL.64 [R1+0xd8], R18 ;  /* 0x0000d81201007387 */ /* 0x000fe20000100a00 */
[----:B------:R-:W-:-:S03]  /*156990*/  NOP ;  /* 0x0000000000007918 */ /* 0x000fc60000000000 */
[----:B------:R-:W0:Y:S01]  /*1569a0*/  LDS.128 R16, [R9] ;  /* 0x0000000009107984 */ /* 0x000e220000000c00 */
[----:B---3--:R-:W-:Y:S01]  /*1569b0*/  PRMT R35, R53, 0x5210, R13 ;  /* 0x0000521035237816 */ /* 0x008fe2000000000d */
[----:B------:R-:W-:-:S04]  /*1569c0*/  NOP ;  /* 0x0000000000007918 */ /* 0x000fc80000000000 */
[----:B------:R-:W-:Y:S01]  /*1569d0*/  STSM.16.M88.4 [R9], R32 ;  /* 0x0000002009007844 */ /* 0x000fe20000000200 */
[----:B------:R-:W-:-:S03]  /*1569e0*/  NOP ;  /* 0x0000000000007918 */ /* 0x000fc60000000000 */
[----:B0-----:R-:W-:Y:S04]  /*1569f0*/  STL.64 [R1+0xc0], R16 ;  /* 0x0000c01001007387 */ /* 0x001fe80000100a00 */
[----:B------:R-:W-:Y:S04]  /*156a00*/  STL.64 [R1+0xc8], R18 ;  /* 0x0000c81201007387 */ /* 0x000fe80000100a00 */
[----:B------:R-:W0:Y:S01]  /*156a10*/  LDS.128 R16, [R9] ;  /* 0x0000000009107984 */ /* 0x000e220000000c00 */
[----:B------:R-:W-:-:S03]  /*156a20*/  NOP ;  /* 0x0000000000007918 */ /* 0x000fc60000000000 */
[----:B------:R-:W3:Y:S04]  /*156a30*/  LDL.LU R60, [R1+0x5778] ;  /* 0x00577800013c7983 */ /* 0x000ee80000300800 */
[----:B------:R-:W-:Y:S04]  /*156a40*/  STSM.16.M88.4 [R9], R28 ;  /* 0x0000001c09007844 */ /* 0x000fe80000000200 */
[----:B0-----:R-:W-:Y:S01]  /*156a50*/  STL [R1+0xb4], R17 ;  /* 0x0000b41101007387 */ /* 0x001fe20000100800 */
[----:B------:R-:W-:Y:S02]  /*156a60*/  IMAD.MOV.U32 R53, RZ, RZ, R16 ;  /* 0x000000ffff357224 */ /* 0x000fe400078e0010 */
[----:B------:R-:W-:Y:S01]  /*156a70*/  IMAD.MOV.U32 R56, RZ, RZ, R19 ;  /* 0x000000ffff387224 */ /* 0x000fe200078e0013 */
[----:B------:R-:W-:Y:S01]  /*156a80*/  STL [R1+0xb8], R18 ;  /* 0x0000b81201007387 */ /* 0x000fe20000100800 */
[----:B------:R-:W-:-:S03]  /*156a90*/  NOP ;  /* 0x0000000000007918 */ /* 0x000fc60000000000 */
[----:B------:R-:W0:Y:S04]  /*156aa0*/  LDS.128 R16, [R9] ;  /* 0x0000000009107984 */ /* 0x000e280000000c00 */
[----:B------:R-:W-:Y:S04]  /*156ab0*/  STL [R1+0x6598], R56 ;  /* 0x0065983801007387 */ /* 0x000fe80000100800 */
[----:B0-----:R-:W-:Y:S04]  /*156ac0*/  STL.64 [R1+0xa0], R16 ;  /* 0x0000a01001007387 */ /* 0x001fe80000100a00 */
[----:B------:R-:W-:Y:S01]  /*156ad0*/  STL.64 [R1+0xa8], R18 ;  /* 0x0000a81201007387 */ /* 0x000fe20000100a00 */
[----:B------:R-:W-:Y:S01]  /*156ae0*/  NOP ;  /* 0x0000000000007918 */ /* 0x000fe20000000000 */
[----:B--2---:R-:W-:-:S05]  /*156af0*/  PRMT R27, R58, 0x5210, R12 ;  /* 0x000052103a1b7816 */ /* 0x004fca000000000c */
[----:B------:R0:W-:Y:S01]  /*156b00*/  STSM.16.M88.4 [R9], R24 ;  /* 0x0000001809007844 */ /* 0x0001e20000000200 */
[----:B------:R-:W-:-:S03]  /*156b10*/  NOP ;  /* 0x0000000000007918 */ /* 0x000fc60000000000 */
[----:B------:R-:W1:Y:S04]  /*156b20*/  LDS.128 R16, [R9] ;  /* 0x0000000009107984 */ /* 0x000e680000000c00 */
[----:B0-----:R-:W2:Y:S04]  /*156b30*/  LDL.LU R24, [R1+0x770] ;  /* 0x0007700001187983 */ /* 0x001ea80000300800 */
[----:B------:R-:W2:Y:S04]  /*156b40*/  LDL.LU R25, [R1+0x774] ;  /* 0x0007740001197983 */ /* 0x000ea80000300800 */
[----:B------:R-:W2:Y:S04]  /*156b50*/  LDL.LU R26, [R1+0x778] ;  /* 0x00077800011a7983 */ /* 0x000ea80000300800 */
[----:B------:R-:W2:Y:S01]  /*156b60*/  LDL.LU R27, [R1+0x77c] ;  /* 0x00077c00011b7983 */ /* 0x000ea20000300800 */
[----:B------:R-:W-:Y:S01]  /*156b70*/  IMAD.MOV.U32 R58, RZ, RZ, R57 ;  /* 0x000000ffff3a7224 */ /* 0x000fe200078e0039 */
[----:B------:R-:W-:-:S02]  /*156b80*/  NOP ;  /* 0x0000000000007918 */ /* 0x000fc40000000000 */
[----:B------:R-:W2:Y:S01]  /*156b90*/  LDL.LU R59, [R1+0x56b4] ;  /* 0x0056b400013b7983 */ /* 0x000ea20000300800 */
[----:B------:R-:W-:-:S03]  /*156ba0*/  IMAD.MOV.U32 R57, RZ, RZ, R55 ;  /* 0x000000ffff397224 */ /* 0x000fc600078e0037 */
[----:B-1----:R0:W-:Y:S01]  /*156bb0*/  STL [R1+0x90], R16 ;  /* 0x0000901001007387 */ /* 0x0021e20000100800 */
[----:B------:R-:W-:-:S03]  /*156bc0*/  IMAD.MOV.U32 R55, RZ, RZ, R18 ;  /* 0x000000ffff377224 */ /* 0x000fc600078e0012 */
[----:B------:R-:W-:Y:S04]  /*156bd0*/  STL [R1+0x9c], R19 ;  /* 0x00009c1301007387 */ /* 0x000fe80000100800 */
[----:B0-----:R-:W2:Y:S01]  /*156be0*/  LDL.LU R16, [R1+0x840] ;  /* 0x0008400001107983 */ /* 0x001ea20000300800 */
[----:B----4-:R-:W-:Y:S01]  /*156bf0*/  PRMT R7, R54, 0x5210, R7 ;  /* 0x0000521036077816 */ /* 0x010fe20000000007 */
[----:B------:R-:W-:Y:S02]  /*156c00*/  IMAD.MOV.U32 R54, RZ, RZ, R17 ;  /* 0x000000ffff367224 */ /* 0x000fe400078e0011 */
[----:B------:R-:W4:Y:S04]  /*156c10*/  LDL.LU R17, [R1+0x844] ;  /* 0x0008440001117983 */ /* 0x000f280000300800 */
[----:B------:R-:W4:Y:S04]  /*156c20*/  LDL.LU R18, [R1+0x848] ;  /* 0x0008480001127983 */ /* 0x000f280000300800 */
[----:B------:R-:W4:Y:S04]  /*156c30*/  LDL.LU R61, [R1+0x1e2c] ;  /* 0x001e2c00013d7983 */ /* 0x000f280000300800 */
[----:B------:R-:W-:Y:S04]  /*156c40*/  STL [R1+0x65a8], R54 ;  /* 0x0065a83601007387 */ /* 0x000fe80000100800 */
[----:B------:R-:W-:Y:S04]  /*156c50*/  STL [R1+0x65a0], R55 ;  /* 0x0065a03701007387 */ /* 0x000fe80000100800 */
[----:B------:R-:W4:Y:S04]  /*156c60*/  LDL.LU R40, [R1+0x850] ;  /* 0x0008500001287983 */ /* 0x000f280000300800 */
[----:B------:R-:W4:Y:S04]  /*156c70*/  LDL.LU R41, [R1+0x854] ;  /* 0x0008540001297983 */ /* 0x000f280000300800 */
[----:B------:R0:W-:Y:S01]  /*156c80*/  STSM.16.M88.4 [R9], R4 ;  /* 0x0000000409007844 */ /* 0x0001e20000000200 */
[----:B------:R-:W-:-:S03]  /*156c90*/  NOP ;  /* 0x0000000000007918 */ /* 0x000fc60000000000 */
[----:B------:R-:W4:Y:S04]  /*156ca0*/  LDL.LU R42, [R1+0x858] ;  /* 0x00085800012a7983 */ /* 0x000f280000300800 */
[----:B------:R-:W1:Y:S01]  /*156cb0*/  LDS.128 R32, [R9] ;  /* 0x0000000009207984 */ /* 0x000e620000000c00 */
[----:B------:R-:W-:-:S03]  /*156cc0*/  NOP ;  /* 0x0000000000007918 */ /* 0x000fc60000000000 */
[----:B0-----:R-:W4:Y:S04]  /*156cd0*/  LDL.LU R5, [R1+0x245c] ;  /* 0x00245c0001057983 */ /* 0x001f280000300800 */
[----:B------:R-:W4:Y:S04]  /*156ce0*/  LDL.LU R7, [R1+0x24c4] ;  /* 0x0024c40001077983 */ /* 0x000f280000300800 */
[----:B------:R-:W4:Y:S04]  /*156cf0*/  LDL.LU R28, [R1+0x860] ;  /* 0x00086000011c7983 */ /* 0x000f280000300800 */
[----:B------:R-:W4:Y:S04]  /*156d00*/  LDL.LU R29, [R1+0x864] ;  /* 0x00086400011d7983 */ /* 0x000f280000300800 */
[----:B------:R-:W4:Y:S01]  /*156d10*/  LDL.LU R30, [R1+0x868] ;  /* 0x00086800011e7983 */ /* 0x000f220000300800 */
[----:B---3--:R-:W-:Y:S01]  /*156d20*/  LOP3.LUT R6, R60, 0xffff, RZ, 0xc0, !PT ;  /* 0x0000ffff3c067812 */ /* 0x008fe200078ec0ff */
[----:B------:R-:W-:-:S02]  /*156d30*/  IMAD.MOV.U32 R60, RZ, RZ, R57 ;  /* 0x000000ffff3c7224 */ /* 0x000fc400078e0039 */
[----:B------:R-:W3:Y:S04]  /*156d40*/  LDL.LU R57, [R1+0x2500] ;  /* 0x0025000001397983 */ /* 0x000ee80000300800 */
[----:B-1----:R-:W-:Y:S01]  /*156d50*/  STL [R1+0x8c], R35 ;  /* 0x00008c2301007387 */ /* 0x002fe20000100800 */
[----:B------:R-:W-:Y:S02]  /*156d60*/  IMAD.MOV.U32 R54, RZ, RZ, R32 ;  /* 0x000000ffff367224 */ /* 0x000fe400078e0020 */
[----:B------:R-:W-:Y:S02]  /*156d70*/  IMAD.MOV.U32 R55, RZ, RZ, R33 ;  /* 0x000000ffff377224 */ /* 0x000fe400078e0021 */
[----:B------:R-:W-:Y:S01]  /*156d80*/  IMAD.MOV.U32 R56, RZ, RZ, R34 ;  /* 0x000000ffff387224 */ /* 0x000fe200078e0022 */
[----:B--2---:R0:W-:Y:S01]  /*156d90*/  STSM.16.M88.4 [R9], R24 ;  /* 0x0000001809007844 */ /* 0x0041e20000000200 */
[----:B------:R-:W-:-:S03]  /*156da0*/  NOP ;  /* 0x0000000000007918 */ /* 0x000fc60000000000 */
[----:B------:R-:W1:Y:S04]  /*156db0*/  LDS.128 R44, [R9] ;  /* 0x00000000092c7984 */ /* 0x000e680000000c00 */
[----:B0-----:R-:W2:Y:S04]  /*156dc0*/  LDL.LU R24, [R1+0x750] ;  /* 0x0007500001187983 */ /* 0x001ea80000300800 */
[----:B------:R-:W2:Y:S04]  /*156dd0*/  LDL.LU R25, [R1+0x754] ;  /* 0x0007540001197983 */ /* 0x000ea80000300800 */
[----:B------:R-:W2:Y:S04]  /*156de0*/  LDL.LU R26, [R1+0x758] ;  /* 0x00075800011a7983 */ /* 0x000ea80000300800 */
[----:B------:R-:W2:Y:S04]  /*156df0*/  LDL.LU R36, [R1+0x690] ;  /* 0x0006900001247983 */ /* 0x000ea80000300800 */
[----:B------:R-:W2:Y:S04]  /*156e00*/  LDL.LU R37, [R1+0x694] ;  /* 0x0006940001257983 */ /* 0x000ea80000300800 */
[----:B------:R-:W2:Y:S04]  /*156e10*/  LDL.LU R38, [R1+0x698] ;  /* 0x0006980001267983 */ /* 0x000ea80000300800 */
[----:B------:R-:W2:Y:S01]  /*156e20*/  LDL.LU R39, [R1+0x69c] ;  /* 0x00069c0001277983 */ /* 0x000ea20000300800 */
[----:B------:R-:W-:Y:S01]  /*156e30*/  LOP3.LUT R4, R59, 0xffff, RZ, 0xc0, !PT ;  /* 0x0000ffff3b047812 */ /* 0x000fe200078ec0ff */
[----:B------:R-:W-:-:S02]  /*156e40*/  NOP ;  /* 0x0000000000007918 */ /* 0x000fc40000000000 */
[----:B------:R-:W2:Y:S04]  /*156e50*/  LDL.LU R59, [R1+0x7e4] ;  /* 0x0007e400013b7983 */ /* 0x000ea80000300800 */
[----:B------:R-:W2:Y:S01]  /*156e60*/  LDL.LU R32, [R1+0x780] ;  /* 0x0007800001207983 */ /* 0x000ea20000300800 */
[----:B----4-:R-:W-:-:S03]  /*156e70*/  PRMT R19, R61, 0x4210, R6 ;  /* 0x000042103d137816 */ /* 0x010fc60000000006 */
[----:B-1----:R-:W-:Y:S04]  /*156e80*/  STL.64 [R1+0x70], R44 ;  /* 0x0000702c01007387 */ /* 0x002fe80000100a00 */
[----:B------:R-:W-:Y:S04]  /*156e90*/  STL.64 [R1+0x78], R46 ;  /* 0x0000782e01007387 */ /* 0x000fe80000100a00 */
[----:B------:R-:W4:Y:S04]  /*156ea0*/  LDL.LU R33, [R1+0x784] ;  /* 0x0007840001217983 */ /* 0x000f280000300800 */
[----:B------:R-:W4:Y:S04]  /*156eb0*/  LDL.LU R34, [R1+0x788] ;  /* 0x0007880001227983 */ /* 0x000f280000300800 */
[----:B------:R-:W4:Y:S04]  /*156ec0*/  LDL.LU R61, [R1+0x7e8] ;  /* 0x0007e800013d7983 */ /* 0x000f280000300800 */
[----:B------:R-:W-:Y:S01]  /*156ed0*/  STSM.16.M88.4 [R9], R16 ;  /* 0x0000001009007844 */ /* 0x000fe20000000200 */
        /* <DEDUP_REMOVED lines=9> */
[----:B------:R-:W-:-:S04]  /*156f70*/  LOP3.LUT R5, R5, 0xffff, RZ, 0xc0, !PT ;  /* 0x0000ffff05057812 */ /* 0x000fc800078ec0ff */
[----:B---3--:R-:W-:Y:S01]  /*156f80*/  PRMT R31, R57, 0x4210, R5 ;  /* 0x00004210391f7816 */ /* 0x008fe20000000005 */
[----:B------:R-:W-:-:S04]  /*156f90*/  NOP ;  /* 0x0000000000007918 */ /* 0x000fc80000000000 */
[----:B------:R1:W-:Y:S04]  /*156fa0*/  STSM.16.M88.4 [R9], R28 ;  /* 0x0000001c09007844 */ /* 0x0003e80000000200 */
[----:B0-----:R-:W-:Y:S04]  /*156fb0*/  STL.64 [R1+0x50], R16 ;  /* 0x0000501001007387 */ /* 0x001fe80000100a00 */
[----:B------:R-:W-:Y:S01]  /*156fc0*/  STL.64 [R1+0x58], R18 ;  /* 0x0000581201007387 */ /* 0x000fe20000100a00 */
[----:B------:R-:W-:-:S03]  /*156fd0*/  NOP ;  /* 0x0000000000007918 */ /* 0x000fc60000000000 */
[----:B------:R-:W0:Y:S01]  /*156fe0*/  LDS.128 R16, [R9] ;  /* 0x0000000009107984 */ /* 0x000e220000000c00 */
[----:B------:R-:W-:-:S03]  /*156ff0*/  NOP ;  /* 0x0000000000007918 */ /* 0x000fc60000000000 */
[----:B-1----:R-:W3:Y:S04]  /*157000*/  LDL.LU R28, [R1+0x790] ;  /* 0x00079000011c7983 */ /* 0x002ee80000300800 */
[----:B------:R-:W3:Y:S04]  /*157010*/  LDL.LU R29, [R1+0x794] ;  /* 0x00079400011d7983 */ /* 0x000ee80000300800 */
[----:B------:R-:W3:Y:S04]  /*157020*/  LDL.LU R30, [R1+0x798] ;  /* 0x00079800011e7983 */ /* 0x000ee80000300800 */
[----:B------:R-:W3:Y:S04]  /*157030*/  LDL.LU R57, [R1+0x7ec] ;  /* 0x0007ec0001397983 */ /* 0x000ee80000300800 */
[----:B0-----:R-:W-:Y:S04]  /*157040*/  STL.64 [R1+0x40], R16 ;  /* 0x0000401001007387 */ /* 0x001fe80000100a00 */
[----:B------:R-:W-:Y:S01]  /*157050*/  STL.64 [R1+0x48], R18 ;  /* 0x0000481201007387 */ /* 0x000fe20000100a00 */
[----:B------:R-:W-:-:S03]  /*157060*/  IMAD.MOV.U32 R7, RZ, RZ, R60 ;  /* 0x000000ffff077224 */ /* 0x000fc600078e003c */
[----:B--2---:R-:W-:Y:S01]  /*157070*/  STSM.16.M88.4 [R9], R36 ;  /* 0x0000002409007844 */ /* 0x004fe20000000200 */
[----:B------:R-:W-:-:S03]  /*157080*/  NOP ;  /* 0x0000000000007918 */ /* 0x000fc60000000000 */
[----:B------:R-:W0:Y:S01]  /*157090*/  LDS.128 R16, [R9] ;  /* 0x0000000009107984 */ /* 0x000e220000000c00 */
[----:B------:R-:W-:Y:S01]  /*1570a0*/  PRMT R27, R59, 0x5210, R6 ;  /* 0x000052103b1b7816 */ /* 0x000fe20000000006 */
[----:B------:R-:W-:-:S04]  /*1570b0*/  NOP ;  /* 0x0000000000007918 */ /* 0x000fc80000000000 */
[----:B------:R-:W-:Y:S01]  /*1570c0*/  STSM.16.M88.4 [R9], R24 ;  /* 0x0000001809007844 */ /* 0x000fe20000000200 */
[----:B0-----:R-:W-:-:S03]  /*1570d0*/  IMAD.MOV.U32 R59, RZ, RZ, R18 ;  /* 0x000000ffff3b7224 */ /* 0x001fc600078e0012 */
[----:B------:R-:W-:Y:S01]  /*1570e0*/  STL.64 [R1+0x30], R16 ;  /* 0x0000301001007387 */ /* 0x000fe20000100a00 */
[----:B------:R-:W-:Y:S01]  /*1570f0*/  IMAD.MOV.U32 R60, RZ, RZ, R19 ;  /* 0x000000ffff3c7224 */ /* 0x000fe200078e0013 */
[----:B------:R-:W-:Y:S02]  /*157100*/  NOP ;  /* 0x0000000000007918 */ /* 0x000fe40000000000 */
[----:B------:R-:W0:Y:S01]  /*157110*/  LDS.128 R16, [R9] ;  /* 0x0000000009107984 */ /* 0x000e220000000c00 */
[----:B----4-:R-:W-:Y:S01]  /*157120*/  PRMT R35, R61, 0x5210, R4 ;  /* 0x000052103d237816 */ /* 0x010fe20000000004 */
[----:B------:R-:W-:Y:S01]  /*157130*/  IMAD.MOV.U32 R6, RZ, RZ, R7 ;  /* 0x000000ffff067224 */ /* 0x000fe200078e0007 */
[----:B------:R-:W-:Y:S01]  /*157140*/  NOP ;  /* 0x0000000000007918 */ /* 0x000fe20000000000 */
[----:B------:R-:W-:Y:S04]  /*157150*/  STL [R1+0x6588], R59 ;  /* 0x0065883b01007387 */ /* 0x000fe80000100800 */
[----:B------:R-:W-:Y:S04]  /*157160*/  STL [R1+0x6578], R60 ;  /* 0x0065783c01007387 */ /* 0x000fe80000100800 */
[----:B0-----:R-:W-:Y:S04]  /*157170*/  STL.64 [R1+0x20], R16 ;  /* 0x0000201001007387 */ /* 0x001fe80000100a00 */
[----:B------:R-:W-:Y:S04]  /*157180*/  STL [R1+0x28], R18 ;  /* 0x0000281201007387 */ /* 0x000fe80000100800 */
[----:B------:R-:W2:Y:S04]  /*157190*/  LDL.LU R4, [R1+0x5784] ;  /* 0x0057840001047983 */ /* 0x000ea80000300800 */
[----:B------:R-:W4:Y:S04]  /*1571a0*/  LDL.LU R36, [R1+0x870] ;  /* 0x0008700001247983 */ /* 0x000f280000300800 */
[----:B------:R-:W4:Y:S04]  /*1571b0*/  LDL.LU R37, [R1+0x874] ;  /* 0x0008740001257983 */ /* 0x000f280000300800 */
[----:B------:R-:W4:Y:S04]  /*1571c0*/  LDL.LU R38, [R1+0x878] ;  /* 0x0008780001267983 */ /* 0x000f280000300800 */
[----:B------:R-:W2:Y:S04]  /*1571d0*/  LDL.LU R24, [R1+0x800] ;  /* 0x0008000001187983 */ /* 0x000ea80000300800 */
[----:B------:R-:W2:Y:S04]  /*1571e0*/  LDL.LU R25, [R1+0x804] ;  /* 0x0008040001197983 */ /* 0x000ea80000300800 */
[----:B------:R-:W2:Y:S04]  /*1571f0*/  LDL.LU R26, [R1+0x808] ;  /* 0x00080800011a7983 */ /* 0x000ea80000300800 */
[----:B------:R-:W2:Y:S04]  /*157200*/  LDL.LU R27, [R1+0x80c] ;  /* 0x00080c00011b7983 */ /* 0x000ea80000300800 */
[----:B------:R-:W4:Y:S01]  /*157210*/  LDL.LU R7, [R1+0x1e40] ;  /* 0x001e400001077983 */ /* 0x000f220000300800 */
[----:B------:R-:W-:-:S03]  /*157220*/  IMAD.MOV.U32 R61, RZ, RZ, R19 ;  /* 0x000000ffff3d7224 */ /* 0x000fc600078e0013 */
[----:B------:R-:W-:Y:S01]  /*157230*/  STSM.16.M88.4 [R9], R32 ;  /* 0x0000002009007844 */ /* 0x000fe20000000200 */
[----:B------:R-:W-:-:S03]  /*157240*/  NOP ;  /* 0x0000000000007918 */ /* 0x000fc60000000000 */
[----:B------:R-:W0:Y:S04]  /*157250*/  LDS.128 R16, [R9] ;  /* 0x0000000009107984 */ /* 0x000e280000000c00 */
[----:B------:R-:W-:Y:S01]  /*157260*/  STL [R1+0x657c], R61 ;  /* 0x00657c3d01007387 */ /* 0x000fe20000100800 */
[----:B---3--:R-:W-:Y:S01]  /*157270*/  PRMT R31, R57, 0x5210, R5 ;  /* 0x00005210391f7816 */ /* 0x008fe20000000005 */
[----:B------:R-:W-:-:S04]  /*157280*/  NOP ;  /* 0x0000000000007918 */ /* 0x000fc80000000000 */
[----:B------:R1:W-:Y:S01]  /*157290*/  STSM.16.M88.4 [R9], R28 ;  /* 0x0000001c09007844 */ /* 0x0003e20000000200 */
[----:B0-----:R-:W-:-:S03]  /*1572a0*/  IMAD.MOV.U32 R59, RZ, RZ, R17 ;  /* 0x000000ffff3b7224 */ /* 0x001fc600078e0011 */
[----:B------:R-:W-:Y:S04]  /*1572b0*/  STL [R1+0x1c], R19 ;  /* 0x00001c1301007387 */ /* 0x000fe80000100800 */
[----:B------:R-:W3:Y:S04]  /*1572c0*/  LDL.LU R48, [R1+0x880] ;  /* 0x0008800001307983 */ /* 0x000ee80000300800 */
[----:B------:R-:W3:Y:S04]  /*1572d0*/  LDL.LU R49, [R1+0x884] ;  /* 0x0008840001317983 */ /* 0x000ee80000300800 */
[----:B------:R-:W3:Y:S04]  /*1572e0*/  LDL.LU R50, [R1+0x888] ;  /* 0x0008880001327983 */ /* 0x000ee80000300800 */
[----:B------:R-:W-:Y:S04]  /*1572f0*/  STL [R1+0x658c], R59 ;  /* 0x00658c3b01007387 */ /* 0x000fe80000100800 */
[----:B-1----:R-:W3:Y:S04]  /*157300*/  LDL.LU R30, [R1+0x56c8] ;  /* 0x0056c800011e7983 */ /* 0x002ee80000300800 */
[----:B------:R-:W3:Y:S04]  /*157310*/  LDL.LU R31, [R1+0x246c] ;  /* 0x00246c00011f7983 */ /* 0x000ee80000300800 */
[----:B------:R-:W3:Y:S04]  /*157320*/  LDL.LU R33, [R1+0x2464] ;  /* 0x0024640001217983 */ /* 0x000ee80000300800 */
[----:B------:R-:W3:Y:S04]  /*157330*/  LDL.LU R5, [R1+0x2460] ;  /* 0x0024600001057983 */ /* 0x000ee80000300800 */
[----:B------:R-:W3:Y:S01]  /*157340*/  LDL.LU R28, [R1+0x24cc] ;  /* 0x0024cc00011c7983 */ /* 0x000ee20000300800 */
[----:B------:R-:W-:-:S02]  /*157350*/  IMAD.MOV.U32 R57, RZ, RZ, R16 ;  /* 0x000000ffff397224 */ /* 0x000fc400078e0010 */
[----:B------:R-:W-:Y:S01]  /*157360*/  IMAD.MOV.U32 R61, RZ, RZ, R18 ;  /* 0x000000ffff3d7224 */ /* 0x000fe200078e0012 */
[----:B------:R-:W-:Y:S01]  /*157370*/  NOP ;  /* 0x0000000000007918 */ /* 0x000fe20000000000 */
[----:B------:R-:W0:Y:S01]  /*157380*/  LDS.128 R16, [R9] ;  /* 0x0000000009107984 */ /* 0x000e220000000c00 */
[----:B------:R-:W-:Y:S01]  /*157390*/  IMAD.MOV.U32 R32, RZ, RZ, R6 ;  /* 0x000000ffff207224 */ /* 0x000fe200078e0006 */
[----:B------:R-:W-:Y:S01]  /*1573a0*/  NOP ;  /* 0x0000000000007918 */ /* 0x000fe20000000000 */
[----:B------:R-:W-:Y:S01]  /*1573b0*/  IMAD.MOV.U32 R29, RZ, RZ, R58 ;  /* 0x000000ffff1d7224 */ /* 0x000fe200078e003a */
[----:B0-----:R-:W-:Y:S01]  /*1573c0*/  STL [R1+0xc], R19 ;  /* 0x00000c1301007387 */ /* 0x001fe20000100800 */
[----:B------:R-:W-:-:S03]  /*1573d0*/  IMAD.MOV.U32 R59, RZ, RZ, R16 ;  /* 0x000000ffff3b7224 */ /* 0x000fc600078e0010 */
[----:B------:R-:W3:Y:S01]  /*1573e0*/  LDL.LU R22, [R1+0x2518] ;  /* 0x0025180001167983 */ /* 0x000ee20000300800 */
[----:B------:R-:W-:Y:S02]  /*1573f0*/  IMAD.MOV.U32 R58, RZ, RZ, R17 ;  /* 0x000000ffff3a7224 */ /* 0x000fe400078e0011 */
[----:B------:R-:W-:Y:S01]  /*157400*/  IMAD.MOV.U32 R60, RZ, RZ, R18 ;  /* 0x000000ffff3c7224 */ /* 0x000fe200078e0012 */
[----:B------:R-:W3:Y:S04]  /*157410*/  LDL.LU R6, [R1+0x2514] ;  /* 0x0025140001067983 */ /* 0x000ee80000300800 */
[----:B------:R-:W3:Y:S04]  /*157420*/  LDL.LU R23, [R1+0x250c] ;  /* 0x00250c0001177983 */ /* 0x000ee80000300800 */
[----:B------:R-:W3:Y:S04]  /*157430*/  LDL.LU R44, [R1+0x7a0] ;  /* 0x0007a000012c7983 */ /* 0x000ee80000300800 */
[----:B--2---:R-:W-:Y:S01]  /*157440*/  STSM.16.M88.4 [R9], R24 ;  /* 0x0000001809007844 */ /* 0x004fe20000000200 */
[----:B------:R-:W-:-:S03]  /*157450*/  NOP ;  /* 0x0000000000007918 */ /* 0x000fc60000000000 */
[----:B------:R-:W0:Y:S01]  /*157460*/  LDS.128 R16, [R9] ;  /* 0x0000000009107984 */ /* 0x000e220000000c00 */
[----:B------:R-:W-:-:S04]  /*157470*/  LOP3.LUT R4, R4, 0xffff, RZ, 0xc0, !PT ;  /* 0x0000ffff04047812 */ /* 0x000fc800078ec0ff */
[----:B----4-:R-:W-:Y:S01]  /*157480*/  PRMT R39, R7, 0x4210, R4 ;  /* 0x0000421007277816 */ /* 0x010fe20000000004 */
[----:B------:R-:W-:Y:S01]  /*157490*/  NOP ;  /* 0x0000000000007918 */ /* 0x000fe20000000000 */
[----:B0-----:R3:W-:Y:S04]  /*1574a0*/  STL.64 [R1+0x760], R16 ;  /* 0x0007601001007387 */ /* 0x0017e80000100a00 */
[----:B------:R-:W-:Y:S04]  /*1574b0*/  STL.64 [R1+0x768], R18 ;  /* 0x0007681201007387 */ /* 0x000fe80000100a00 */
[----:B------:R-:W2:Y:S04]  /*1574c0*/  LDL.LU R45, [R1+0x7a4] ;  /* 0x0007a400012d7983 */ /* 0x000ea80000300800 */
[----:B------:R-:W2:Y:S04]  /*1574d0*/  LDL.LU R46, [R1+0x7a8] ;  /* 0x0007a800012e7983 */ /* 0x000ea80000300800 */
[----:B------:R-:W4:Y:S04]  /*1574e0*/  LDL.LU R24, [R1+0x6e0] ;  /* 0x0006e00001187983 */ /* 0x000f280000300800 */
[----:B------:R-:W4:Y:S04]  /*1574f0*/  LDL.LU R25, [R1+0x6e4] ;  /* 0x0006e40001197983 */ /* 0x000f280000300800 */
[----:B------:R-:W4:Y:S04]  /*157500*/  LDL.LU R26, [R1+0x6e8] ;  /* 0x0006e800011a7983 */ /* 0x000f280000300800 */
[----:B------:R-:W4:Y:S04]  /*157510*/  LDL.LU R27, [R1+0x6ec] ;  /* 0x0006ec00011b7983 */ /* 0x000f280000300800 */
[----:B------:R-:W2:Y:S04]  /*157520*/  LDL.LU R7, [R1+0x1cf0] ;  /* 0x001cf00001077983 */ /* 0x000ea80000300800 */
[----:B------:R-:W-:Y:S01]  /*157530*/  STSM.16.M88.4 [R9], R36 ;  /* 0x0000002409007844 */ /* 0x000fe20000000200 */
[----:B------:R-:W-:-:S03]  /*157540*/  NOP ;  /* 0x0000000000007918 */ /* 0x000fc60000000000 */
[----:B------:R-:W0:Y:S01]  /*157550*/  LDS.128 R36, [R9] ;  /* 0x0000000009247984 */ /* 0x000e220000000c00 */
[----:B---3--:R-:W-:-:S03]  /*157560*/  LOP3.LUT R16, R30, 0xffff, RZ, 0xc0, !PT ;  /* 0x0000ffff1e107812 */ /* 0x008fc600078ec0ff */
[----:B------:R-:W3:Y:S01]  /*157570*/  LDL.LU R40, [R1+0x7b0] ;  /* 0x0007b00001287983 */ /* 0x000ee20000300800 */
[----:B------:R-:W-:Y:S01]  /*157580*/  PRMT R51, R28, 0x4210, R16 ;  /* 0x000042101c337816 */ /* 0x000fe20000000010 */
[----:B------:R-:W-:Y:S02]  /*157590*/  NOP ;  /* 0x0000000000007918 */ /* 0x000fe40000000000 */
[----:B0-----:R0:W-:Y:S04]  /*1575a0*/  STL.64 [R1+0x750], R36 ;  /* 0x0007502401007387 */ /* 0x0011e80000100a00 */
[----:B------:R-:W-:Y:S04]  /*1575b0*/  STL.64 [R1+0x758], R38 ;  /* 0x0007582601007387 */ /* 0x000fe80000100a00 */
[----:B------:R-:W3:Y:S04]  /*1575c0*/  LDL.LU R41, [R1+0x7b4] ;  /* 0x0007b40001297983 */ /* 0x000ee80000300800 */
[----:B------:R-:W3:Y:S04]  /*1575d0*/  LDL.LU R42, [R1+0x7b8] ;  /* 0x0007b800012a7983 */ /* 0x000ee80000300800 */
[----:B------:R-:W3:Y:S01]  /*1575e0*/  LDL.LU R28, [R1+0x1cf4] ;  /* 0x001cf400011c7983 */ /* 0x000ee20000300800 */
[----:B------:R-:W-:-:S02]  /*1575f0*/  LOP3.LUT R13, R31, 0xffff, RZ, 0xc0, !PT ;  /* 0x0000ffff1f0d7812 */ /* 0x000fc400078ec0ff */
[----:B------:R-:W-:Y:S02]  /*157600*/  LOP3.LUT R12, R33, 0xffff, RZ, 0xc0, !PT ;  /* 0x0000ffff210c7812 */ /* 0x000fe400078ec0ff */
[----:B------:R-:W-:Y:S01]  /*157610*/  LOP3.LUT R5, R5, 0xffff, RZ, 0xc0, !PT ;  /* 0x0000ffff05057812 */ /* 0x000fe200078ec0ff */
[----:B------:R-:W-:Y:S01]  /*157620*/  STSM.16.M88.4 [R9], R48 ;  /* 0x0000003009007844 */ /* 0x000fe20000000200 */
[----:B------:R-:W-:Y:S01]  /*157630*/  PRMT R33, R22, 0x4210, R13 ;  /* 0x0000421016217816 */ /* 0x000fe2000000000d */
[----:B0-----:R-:W-:Y:S01]  /*157640*/  IMAD.MOV.U32 R36, RZ, RZ, R29 ;  /* 0x000000ffff247224 */ /* 0x001fe200078e001d */
[----:B------:R-:W-:Y:S01]  /*157650*/  PRMT R34, R6, 0x4210, R12 ;  /* 0x0000421006227816 */ /* 0x000fe2000000000c */
[----:B------:R-:W-:Y:S01]  /*157660*/  NOP ;  /* 0x0000000000007918 */ /* 0x000fe20000000000 */
[----:B------:R-:W-:Y:S01]  /*157670*/  PRMT R35, R23, 0x4210, R5 ;  /* 0x0000421017237816 */ /* 0x000fe20000000005 */
[----:B------:R-:W3:Y:S04]  /*157680*/  LDL.LU R29, [R1+0x1d44] ;  /* 0x001d4400011d7983 */ /* 0x000ee80000300800 */
[----:B------:R-:W0:Y:S01]  /*157690*/  LDS.128 R48, [R9] ;  /* 0x0000000009307984 */ /* 0x000e220000000c00 */
[----:B------:R-:W-:-:S03]  /*1576a0*/  NOP ;  /* 0x0000000000007918 */ /* 0x000fc60000000000 */
[----:B------:R-:W-:Y:S01]  /*1576b0*/  STSM.16.M88.4 [R9], R32 ;  /* 0x0000002009007844 */ /* 0x000fe20000000200 */
[----:B------:R-:W-:-:S03]  /*1576c0*/  NOP ;  /* 0x0000000000007918 */ /* 0x000fc60000000000 */
[----:B------:R-:W3:Y:S04]  /*1576d0*/  LDL.LU R22, [R1+0x1d48] ;  /* 0x001d480001167983 */ /* 0x000ee80000300800 */
[----:B------:R-:W1:Y:S01]  /*1576e0*/  LDS.128 R32, [R9] ;  /* 0x0000000009207984 */ /* 0x000e620000000c00 */
[----:B------:R-:W-:-:S03]  /*1576f0*/  NOP ;  /* 0x0000000000007918 */ /* 0x000fc60000000000 */
[----:B------:R-:W3:Y:S04]  /*157700*/  LDL.LU R6, [R1+0x1cf8] ;  /* 0x001cf80001067983 */ /* 0x000ee80000300800 */
[----:B0-----:R-:W-:Y:S04]  /*157710*/  STL.64 [R1+0x740], R48 ;  /* 0x0007403001007387 */ /* 0x001fe80000100a00 */
[----:B------:R-:W-:Y:S04]  /*157720*/  STL.64 [R1+0x748], R50 ;  /* 0x0007483201007387 */ /* 0x000fe80000100a00 */
[----:B-1----:R-:W-:Y:S04]  /*157730*/  STL.64 [R1+0x730], R32 ;  /* 0x0007302001007387 */ /* 0x002fe80000100a00 */
[----:B------:R-:W-:Y:S04]  /*157740*/  STL.64 [R1+0x738], R34 ;  /* 0x0007382201007387 */ /* 0x000fe80000100a00 */
[----:B----4-:R0:W-:Y:S01]  /*157750*/  STSM.16.M88.4 [R9], R24 ;  /* 0x0000001809007844 */ /* 0x0101e20000000200 */
[----:B------:R-:W-:Y:S01]  /*157760*/  NOP ;  /* 0x0000000000007918 */ /* 0x000fe20000000000 */
[----:B--2---:R-:W-:-:S02]  /*157770*/  PRMT R47, R7, 0x5210, R4 ;  /* 0x00005210072f7816 */ /* 0x004fc40000000004 */
[----:B------:R-:W1:Y:S01]  /*157780*/  LDS.128 R48, [R9] ;  /* 0x0000000009307984 */ /* 0x000e620000000c00 */
[----:B------:R-:W-:-:S03]  /*157790*/  NOP ;  /* 0x0000000000007918 */ /* 0x000fc60000000000 */
[----:B0-----:R-:W2:Y:S04]  /*1577a0*/  LDL.LU R24, [R1+0x57f8] ;  /* 0x0057f80001187983 */ /* 0x001ea80000300800 */
[----:B------:R-:W4:Y:S04]  /*1577b0*/  LDL.LU R33, [R1+0x57f4] ;  /* 0x0057f40001217983 */ /* 0x000f280000300800 */
[----:B------:R-:W4:Y:S04]  /*1577c0*/  LDL.LU R26, [R1+0x57f0] ;  /* 0x0057f000011a7983 */ /* 0x000f280000300800 */
[----:B------:R-:W4:Y:S04]  /*1577d0*/  LDL.LU R23, [R1+0x57ec] ;  /* 0x0057ec0001177983 */ /* 0x000f280000300800 */
[----:B------:R-:W4:Y:S04]  /*1577e0*/  LDL.LU R25, [R1+0x2528] ;  /* 0x0025280001197983 */ /* 0x000f280000300800 */
[----:B------:R-:W4:Y:S04]  /*1577f0*/  LDL.LU R27, [R1+0x2524] ;  /* 0x00252400011b7983 */ /* 0x000f280000300800 */
[----:B------:R-:W4:Y:S04]  /*157800*/  LDL.LU R4, [R1+0x251c] ;  /* 0x00251c0001047983 */ /* 0x000f280000300800 */
[----:B------:R-:W4:Y:S04]  /*157810*/  LDL.LU R7, [R1+0x24d0] ;  /* 0x0024d00001077983 */ /* 0x000f280000300800 */
[----:B------:R-:W-:Y:S01]  /*157820*/  STSM.16.M88.4 [R9], R44 ;  /* 0x0000002c09007844 */ /* 0x000fe20000000200 */
[----:B------:R-:W-:Y:S01]  /*157830*/  NOP ;  /* 0x0000000000007918 */ /* 0x000fe20000000000 */
[----:B---3--:R-:W-:-:S02]  /*157840*/  PRMT R43, R28, 0x5210, R16 ;  /* 0x000052101c2b7816 */ /* 0x008fc40000000010 */
[----:B------:R-:W0:Y:S01]  /*157850*/  LDS.128 R16, [R9] ;  /* 0x0000000009107984 */ /* 0x000e220000000c00 */
[----:B------:R-:W-:-:S03]  /*157860*/  NOP ;  /* 0x0000000000007918 */ /* 0x000fc60000000000 */
[----:B-1----:R-:W-:Y:S04]  /*157870*/  STL.64 [R1+0x720], R48 ;  /* 0x0007203001007387 */ /* 0x002fe80000100a00 */
[----:B------:R-:W-:Y:S04]  /*157880*/  STL.64 [R1+0x728], R50 ;  /* 0x0007283201007387 */ /* 0x000fe80000100a00 */
[----:B------:R-:W-:Y:S01]  /*157890*/  STSM.16.M88.4 [R9], R40 ;  /* 0x0000002809007844 */ /* 0x000fe20000000200 */
[----:B------:R-:W-:Y:S01]  /*1578a0*/  NOP ;  /* 0x0000000000007918 */ /* 0x000fe20000000000 */
[----:B------:R-:W-:-:S02]  /*1578b0*/  PRMT R37, R29, 0x5210, R13 ;  /* 0x000052101d257816 */ /* 0x000fc4000000000d */
[----:B0-----:R-:W-:Y:S04]  /*1578c0*/  STL.64 [R1+0x710], R16 ;  /* 0x0007101001007387 */ /* 0x001fe80000100a00 */
[----:B------:R-:W-:Y:S04]  /*1578d0*/  STL.64 [R1+0x718], R18 ;  /* 0x0007181201007387 */ /* 0x000fe80000100a00 */
[----:B------:R-:W0:Y:S01]  /*1578e0*/  LDS.128 R16, [R9] ;  /* 0x0000000009107984 */ /* 0x000e220000000c00 */
[----:B------:R-:W-:-:S03]  /*1578f0*/  PRMT R38, R22, 0x5210, R12 ;  /* 0x0000521016267816 */ /* 0x000fc6000000000c */
[----:B------:R-:W3:Y:S04]  /*157900*/  LDL.LU R29, [R1+0x57b4] ;  /* 0x0057b400011d7983 */ /* 0x000ee80000300800 */
[----:B------:R-:W3:Y:S04]  /*157910*/  LDL.LU R34, [R1+0x57b0] ;  /* 0x0057b00001227983 */ /* 0x000ee80000300800 */
[----:B------:R-:W3:Y:S04]  /*157920*/  LDL.LU R30, [R1+0x579c] ;  /* 0x00579c00011e7983 */ /* 0x000ee80000300800 */
[----:B------:R-:W3:Y:S04]  /*157930*/  LDL.LU R28, [R1+0x5798] ;  /* 0x00579800011c7983 */ /* 0x000ee80000300800 */
[----:B------:R-:W3:Y:S01]  /*157940*/  LDL.LU R22, [R1+0x2538] ;  /* 0x0025380001167983 */ /* 0x000ee20000300800 */
[----:B------:R-:W-:Y:S01]  /*157950*/  PRMT R39, R6, 0x5210, R5 ;  /* 0x0000521006277816 */ /* 0x000fe20000000005 */
[----:B------:R-:W-:-:S02]  /*157960*/  NOP ;  /* 0x0000000000007918 */ /* 0x000fc40000000000 */
[----:B------:R-:W3:Y:S04]  /*157970*/  LDL.LU R31, [R1+0x2534] ;  /* 0x00253400011f7983 */ /* 0x000ee80000300800 */
[----:B------:R-:W3:Y:S04]  /*157980*/  LDL.LU R5, [R1+0x2530] ;  /* 0x0025300001057983 */ /* 0x000ee80000300800 */
[----:B0-----:R-:W-:Y:S04]  /*157990*/  STL.64 [R1+0x6e0], R16 ;  /* 0x0006e01001007387 */ /* 0x001fe80000100a00 */
[----:B------:R-:W-:Y:S04]  /*1579a0*/  STL.64 [R1+0x6e8], R18 ;  /* 0x0006e81201007387 */ /* 0x000fe80000100a00 */
[----:B------:R-:W3:Y:S04]  /*1579b0*/  LDL.LU R6, [R1+0x1e44] ;  /* 0x001e440001067983 */ /* 0x000ee80000300800 */
[----:B------:R4:W-:Y:S01]  /*1579c0*/  STSM.16.M88.4 [R9], R36 ;  /* 0x0000002409007844 */ /* 0x0009e20000000200 */
[----:B------:R-:W-:-:S03]  /*1579d0*/  NOP ;  /* 0x0000000000007918 */ /* 0x000fc60000000000 */
[----:B------:R-:W0:Y:S01]  /*1579e0*/  LDS.128 R40, [R9] ;  /* 0x0000000009287984 */ /* 0x000e220000000c00 */
[----:B--2---:R-:W-:Y:S02]  /*1579f0*/  LOP3.LUT R24, R24, 0xffff, RZ, 0xc0, !PT ;  /* 0x0000ffff18187812 */ /* 0x004fe400078ec0ff */
[----:B----4-:R-:W-:Y:S02]  /*157a00*/  LOP3.LUT R38, R33, 0xffff, RZ, 0xc0, !PT ;  /* 0x0000ffff21267812 */ /* 0x010fe400078ec0ff */
[----:B------:R-:W-:Y:S02]  /*157a10*/  LOP3.LUT R26, R26, 0xffff, RZ, 0xc0, !PT ;  /* 0x0000ffff1a1a7812 */ /* 0x000fe400078ec0ff */
[----:B------:R-:W-:Y:S02]  /*157a20*/  PRMT R16, R25, 0x4210, R24 ;  /* 0x0000421019107816 */ /* 0x000fe40000000018 */
[----:B------:R-:W-:Y:S02]  /*157a30*/  PRMT R17, R27, 0x4210, R38 ;  /* 0x000042101b117816 */ /* 0x000fe40000000026 */
[----:B------:R-:W-:-:S02]  /*157a40*/  PRMT R18, R4, 0x4210, R26 ;  /* 0x0000421004127816 */ /* 0x000fc4000000001a */
[----:B------:R-:W2:Y:S04]  /*157a50*/  LDL.LU R4, [R1+0x5704] ;  /* 0x0057040001047983 */ /* 0x000ea80000300800 */
[----:B------:R-:W4:Y:S04]  /*157a60*/  LDL.LU R25, [R1+0x5700] ;  /* 0x0057000001197983 */ /* 0x000f280000300800 */
[----:B------:R-:W2:Y:S04]  /*157a70*/  LDL.LU R37, [R1+0x56e4] ;  /* 0x0056e40001257983 */ /* 0x000ea80000300800 */
[----:B------:R-:W2:Y:S01]  /*157a80*/  LDL.LU R27, [R1+0x56e0] ;  /* 0x0056e000011b7983 */ /* 0x000ea20000300800 */
[----:B------:R-:W-:-:S03]  /*157a90*/  LOP3.LUT R23, R23, 0xffff, RZ, 0xc0, !PT ;  /* 0x0000ffff17177812 */ /* 0x000fc600078ec0ff */
[----:B0-----:R-:W-:Y:S01]  /*157aa0*/  STL.64 [R1+0x770], R40 ;  /* 0x0007702801007387 */ /* 0x001fe20000100a00 */
[----:B------:R-:W-:Y:S01]  /*157ab0*/  PRMT R19, R7, 0x4210, R23 ;  /* 0x0000421007137816 */ /* 0x000fe20000000017 */
[----:B------:R-:W-:Y:S02]  /*157ac0*/  NOP ;  /* 0x0000000000007918 */ /* 0x000fe40000000000 */
[----:B------:R-:W-:Y:S04]  /*157ad0*/  STL.64 [R1+0x778], R42 ;  /* 0x0007782a01007387 */ /* 0x000fe80000100a00 */
[----:B------:R-:W2:Y:S04]  /*157ae0*/  LDL.LU R7, [R1+0x2574] ;  /* 0x0025740001077983 */ /* 0x000ea80000300800 */
[----:B------:R-:W2:Y:S04]  /*157af0*/  LDL.LU R32, [R1+0x254c] ;  /* 0x00254c0001207983 */ /* 0x000ea80000300800 */
[----:B------:R0:W-:Y:S01]  /*157b00*/  STSM.16.M88.4 [R9], R16 ;  /* 0x0000001009007844 */ /* 0x0001e20000000200 */
[----:B------:R-:W-:-:S03]  /*157b10*/  NOP ;  /* 0x0000000000007918 */ /* 0x000fc60000000000 */
[----:B------:R-:W2:Y:S04]  /*157b20*/  LDL.LU R33, [R1+0x2548] ;  /* 0x0025480001217983 */ /* 0x000ea80000300800 */
[----:B------:R-:W1:Y:S01]  /*157b30*/  LDS.128 R40, [R9] ;  /* 0x0000000009287984 */ /* 0x000e620000000c00 */
[----:B---3--:R-:W-:-:S03]  /*157b40*/  LOP3.LUT R35, R29, 0xffff, RZ, 0xc0, !PT ;  /* 0x0000ffff1d237812 */ /* 0x008fc600078ec0ff */
[----:B------:R-:W3:Y:S01]  /*157b50*/  LDL.LU R29, [R1+0x2014] ;  /* 0x00201400011d7983 */ /* 0x000ee20000300800 */
[----:B0-----:R-:W-:-:S03]  /*157b60*/  PRMT R16, R22, 0x4210, R35 ;  /* 0x0000421016107816 */ /* 0x001fc60000000023 */
[----:B------:R-:W3:Y:S01]  /*157b70*/  LDL.LU R22, [R1+0x2480] ;  /* 0x0024800001167983 */ /* 0x000ee20000300800 */
[----:B------:R-:W-:Y:S02]  /*157b80*/  LOP3.LUT R28, R28, 0xffff, RZ, 0xc0, !PT ;  /* 0x0000ffff1c1c7812 */ /* 0x000fe400078ec0ff */
[----:B------:R-:W-:Y:S01]  /*157b90*/  LOP3.LUT R30, R30, 0xffff, RZ, 0xc0, !PT ;  /* 0x0000ffff1e1e7812 */ /* 0x000fe200078ec0ff */
[----:B------:R-:W3:Y:S04]  /*157ba0*/  LDL.LU R13, [R1+0x247c] ;  /* 0x00247c00010d7983 */ /* 0x000ee80000300800 */
[----:B------:R-:W3:Y:S01]  /*157bb0*/  LDL.LU R12, [R1+0x2474] ;  /* 0x00247400010c7983 */ /* 0x000ee20000300800 */
[----:B------:R-:W-:Y:S02]  /*157bc0*/  PRMT R18, R5, 0x4210, R30 ;  /* 0x0000421005127816 */ /* 0x000fe4000000001e */
[----:B------:R-:W-:-:S02]  /*157bd0*/  LOP3.LUT R34, R34, 0xffff, RZ, 0xc0, !PT ;  /* 0x0000ffff22227812 */ /* 0x000fc400078ec0ff */
[----:B------:R-:W-:Y:S02]  /*157be0*/  PRMT R19, R6, 0x4210, R28 ;  /* 0x0000421006137816 */ /* 0x000fe4000000001c */
[----:B------:R-:W3:Y:S04]  /*157bf0*/  LDL.LU R6, [R1+0x2470] ;  /* 0x0024700001067983 */ /* 0x000ee80000300800 */
[----:B------:R-:W3:Y:S01]  /*157c00*/  LDL.LU R5, [R1+0x2580] ;  /* 0x0025800001057983 */ /* 0x000ee20000300800 */
[----:B------:R-:W-:Y:S01]  /*157c10*/  PRMT R17, R31, 0x4210, R34 ;  /* 0x000042101f117816 */ /* 0x000fe20000000022 */
[----:B------:R-:W-:Y:S02]  /*157c20*/  NOP ;  /* 0x0000000000007918 */ /* 0x000fe40000000000 */
[----:B------:R-:W3:Y:S04]  /*157c30*/  LDL.LU R39, [R1+0x257c] ;  /* 0x00257c0001277983 */ /* 0x000ee80000300800 */
[----:B------:R-:W3:Y:S04]  /*157c40*/  LDL.LU R36, [R1+0x2578] ;  /* 0x0025780001247983 */ /* 0x000ee80000300800 */
[----:B-1----:R-:W-:Y:S04]  /*157c50*/  STL.64 [R1+0x7e0], R40 ;  /* 0x0007e02801007387 */ /* 0x002fe80000100a00 */
[----:B------:R-:W-:Y:S04]  /*157c60*/  STL.64 [R1+0x7e8], R42 ;  /* 0x0007e82a01007387 */ /* 0x000fe80000100a00 */
[----:B------:R4:W-:Y:S01]  /*157c70*/  STSM.16.M88.4 [R9], R16 ;  /* 0x0000001009007844 */ /* 0x0009e20000000200 */
[----:B------:R-:W-:-:S03]  /*157c80*/  NOP ;  /* 0x0000000000007918 */ /* 0x000fc60000000000 */
[----:B------:R-:W3:Y:S04]  /*157c90*/  LDL.LU R31, [R1+0x2570] ;  /* 0x00257000011f7983 */ /* 0x000ee80000300800 */
[----:B------:R-:W0:Y:S01]  /*157ca0*/  LDS.128 R44, [R9] ;  /* 0x00000000092c7984 */ /* 0x000e220000000c00 */
[----:B----4-:R-:W-:-:S03]  /*157cb0*/  LOP3.LUT R19, R25, 0xffff, RZ, 0xc0, !PT ;  /* 0x0000ffff19137812 */ /* 0x010fc600078ec0ff */
[----:B------:R-:W4:Y:S01]  /*157cc0*/  LDL.LU R25, [R1+0x1d60] ;  /* 0x001d600001197983 */ /* 0x000f220000300800 */
[----:B--2---:R-:W-:-:S03]  /*157cd0*/  LOP3.LUT R18, R37, 0xffff, RZ, 0xc0, !PT ;  /* 0x0000ffff25127812 */ /* 0x004fc600078ec0ff */
[----:B------:R-:W2:Y:S01]  /*157ce0*/  LDL.LU R37, [R1+0x1d68] ;  /* 0x001d680001257983 */ /* 0x000ea20000300800 */
[----:B------:R-:W-:-:S03]  /*157cf0*/  LOP3.LUT R17, R27, 0xffff, RZ, 0xc0, !PT ;  /* 0x0000ffff1b117812 */ /* 0x000fc600078ec0ff */
[----:B------:R-:W2:Y:S01]  /*157d00*/  LDL.LU R27, [R1+0x1d64] ;  /* 0x001d6400011b7983 */ /* 0x000ea20000300800 */
[----:B------:R-:W-:-:S04]  /*157d10*/  LOP3.LUT R4, R4, 0xffff, RZ, 0xc0, !PT ;  /* 0x0000ffff04047812 */ /* 0x000fc800078ec0ff */
[----:B------:R-:W-:Y:S02]  /*157d20*/  PRMT R40, R7, 0x4210, R4 ;  /* 0x0000421007287816 */ /* 0x000fe40000000004 */
[----:B------:R-:W2:Y:S01]  /*157d30*/  LDL.LU R7, [R1+0x1d4c] ;  /* 0x001d4c0001077983 */ /* 0x000ea20000300800 */
[----:B------:R-:W-:-:S03]  /*157d40*/  PRMT R41, R32, 0x4210, R19 ;  /* 0x0000421020297816 */ /* 0x000fc60000000013 */
[----:B0-----:R-:W-:Y:S04]  /*157d50*/  STL.64 [R1+0x7d0], R44 ;  /* 0x0007d02c01007387 */ /* 0x001fe80000100a00 */
[----:B------:R-:W-:Y:S01]  /*157d60*/  STL.64 [R1+0x7d8], R46 ;  /* 0x0007d82e01007387 */ /* 0x000fe20000100a00 */
[----:B------:R-:W-:Y:S01]  /*157d70*/  NOP ;  /* 0x0000000000007918 */ /* 0x000fe20000000000 */
[----:B------:R-:W-:Y:S02]  /*157d80*/  PRMT R42, R33, 0x4210, R18 ;  /* 0x00004210212a7816 */ /* 0x000fe40000000012 */
[----:B------:R-:W2:Y:S04]  /*157d90*/  LDL.LU R32, [R1+0x1d6c] ;  /* 0x001d6c0001207983 */ /* 0x000ea80000300800 */
[----:B------:R-:W2:Y:S01]  /*157da0*/  LDL.LU R33, [R1+0x1d84] ;  /* 0x001d840001217983 */ /* 0x000ea20000300800 */
[----:B---3--:R-:W-:-:S03]  /*157db0*/  PRMT R43, R29, 0x4210, R17 ;  /* 0x000042101d2b7816 */ /* 0x008fc60000000011 */
[----:B------:R-:W3:Y:S04]  /*157dc0*/  LDL.LU R29, [R1+0x1d80] ;  /* 0x001d8000011d7983 */ /* 0x000ee80000300800 */
[----:B------:R0:W-:Y:S01]  /*157dd0*/  STSM.16.M88.4 [R9], R40 ;  /* 0x0000002809007844 */ /* 0x0001e20000000200 */
[----:B------:R-:W-:-:S03]  /*157de0*/  NOP ;  /* 0x0000000000007918 */ /* 0x000fc60000000000 */
[----:B------:R-:W1:Y:S01]  /*157df0*/  LDS.128 R44, [R9] ;  /* 0x00000000092c7984 */ /* 0x000e620000000c00 */
[----:B------:R-:W-:-:S03]  /*157e00*/  LOP3.LUT R16, R22, 0xffff, RZ, 0xc0, !PT ;  /* 0x0000ffff16107812 */ /* 0x000fc600078ec0ff */
[----:B------:R-:W3:Y:S01]  /*157e10*/  LDL.LU R22, [R1+0x1cfc] ;  /* 0x001cfc0001167983 */ /* 0x000ee20000300800 */
[----:B------:R-:W-:Y:S02]  /*157e20*/  LOP3.LUT R12, R12, 0xffff, RZ, 0xc0, !PT ;  /* 0x0000ffff0c0c7812 */ /* 0x000fe400078ec0ff */
[----:B0-----:R-:W-:Y:S02]  /*157e30*/  PRMT R40, R5, 0x4210, R16 ;  /* 0x0000421005287816 */ /* 0x001fe40000000010 */
[----:B------:R-:W3:Y:S01]  /*157e40*/  LDL.LU R5, [R1+0x1d8c] ;  /* 0x001d8c0001057983 */ /* 0x000ee20000300800 */
[----:B------:R-:W-:-:S03]  /*157e50*/  LOP3.LUT R6, R6, 0xffff, RZ, 0xc0, !PT ;  /* 0x0000ffff06067812 */ /* 0x000fc600078ec0ff */
[----:B-1----:R-:W-:Y:S04]  /*157e60*/  STL.64 [R1+0x700], R44 ;  /* 0x0007002c01007387 */ /* 0x002fe80000100a00 */
[----:B------:R-:W-:Y:S01]  /*157e70*/  STL.64 [R1+0x708], R46 ;  /* 0x0007082e01007387 */ /* 0x000fe20000100a00 */
[----:B------:R-:W-:Y:S01]  /*157e80*/  LOP3.LUT R13, R13, 0xffff, RZ, 0xc0, !PT ;  /* 0x0000ffff0d0d7812 */ /* 0x000fe200078ec0ff */
[----:B------:R-:W-:Y:S01]  /*157e90*/  NOP ;  /* 0x0000000000007918 */ /* 0x000fe20000000000 */
[----:B------:R-:W-:Y:S02]  /*157ea0*/  PRMT R42, R36, 0x4210, R12 ;  /* 0x00004210242a7816 */ /* 0x000fe4000000000c */
[----:B------:R-:W-:Y:S02]  /*157eb0*/  PRMT R43, R31, 0x4210, R6 ;  /* 0x000042101f2b7816 */ /* 0x000fe40000000006 */
[----:B------:R-:W3:Y:S01]  /*157ec0*/  LDL.LU R31, [R1+0x1d88] ;  /* 0x001d8800011f7983 */ /* 0x000ee20000300800 */
[----:B------:R-:W-:-:S02]  /*157ed0*/  PRMT R41, R39, 0x4210, R13 ;  /* 0x0000421027297816 */ /* 0x000fc4000000000d */
[----:B----4-:R-:W-:Y:S02]  /*157ee0*/  PRMT R36, R25, 0x5210, R24 ;  /* 0x0000521019247816 */ /* 0x010fe40000000018 */
[----:B------:R-:W4:Y:S01]  /*157ef0*/  LDL.LU R24, [R1+0x1da0] ;  /* 0x001da00001187983 */ /* 0x000f220000300800 */
[----:B--2---:R-:W-:-:S03]  /*157f00*/  PRMT R37, R37, 0x5210, R38 ;  /* 0x0000521025257816 */ /* 0x004fc60000000026 */
[----:B------:R-:W2:Y:S01]  /*157f10*/  LDL.LU R25, [R1+0x1d20] ;  /* 0x001d200001197983 */ /* 0x000ea20000300800 */
[----:B------:R-:W-:-:S03]  /*157f20*/  PRMT R38, R27, 0x5210, R26 ;  /* 0x000052101b267816 */ /* 0x000fc6000000001a */
[----:B------:R-:W2:Y:S04]  /*157f30*/  LDL.LU R26, [R1+0x1da8] ;  /* 0x001da800011a7983 */ /* 0x000ea80000300800 */
[----:B------:R-:W2:Y:S01]  /*157f40*/  LDL.LU R27, [R1+0x1dac] ;  /* 0x001dac00011b7983 */ /* 0x000ea20000300800 */
[----:B------:R-:W-:-:S03]  /*157f50*/  PRMT R39, R7, 0x5210, R23 ;  /* 0x0000521007277816 */ /* 0x000fc60000000017 */
[----:B------:R-:W2:Y:S04]  /*157f60*/  LDL.LU R23, [R1+0x1da4] ;  /* 0x001da40001177983 */ /* 0x000ea80000300800 */
[----:B------:R-:W-:Y:S01]  /*157f70*/  STSM.16.M88.4 [R9], R40 ;  /* 0x0000002809007844 */ /* 0x000fe20000000200 */
[----:B------:R-:W-:-:S03]  /*157f80*/  NOP ;  /* 0x0000000000007918 */ /* 0x000fc60000000000 */
[----:B------:R-:W0:Y:S01]  /*157f90*/  LDS.128 R40, [R9] ;  /* 0x0000000009287984 */ /* 0x000e220000000c00 */
[----:B------:R-:W-:-:S03]  /*157fa0*/  NOP ;  /* 0x0000000000007918 */ /* 0x000fc60000000000 */
[----:B------:R-:W-:Y:S01]  /*157fb0*/  STSM.16.M88.4 [R9], R36 ;  /* 0x0000002409007844 */ /* 0x000fe20000000200 */
[----:B------:R-:W-:-:S03]  /*157fc0*/  NOP ;  /* 0x0000000000007918 */ /* 0x000fc60000000000 */
[----:B------:R-:W1:Y:S04]  /*157fd0*/  LDS.128 R36, [R9] ;  /* 0x0000000009247984 */ /* 0x000e680000000c00 */
[----:B------:R-:W2:Y:S01]  /*157fe0*/  LDL.LU R7, [R1+0x1d24] ;  /* 0x001d240001077983 */ /* 0x000ea20000300800 */
[----:B------:R-:W-:Y:S02]  /*157ff0*/  PRMT R32, R32, 0x5210, R35 ;  /* 0x0000521020207816 */ /* 0x000fe40000000023 */
[----:B------:R-:W-:Y:S02]  /*158000*/  PRMT R33, R33, 0x5210, R34 ;  /* 0x0000521021217816 */ /* 0x000fe40000000022 */
[----:B---3--:R-:W-:Y:S01]  /*158010*/  PRMT R34, R29, 0x5210, R30 ;  /* 0x000052101d227816 */ /* 0x008fe2000000001e */
[----:B0-----:R-:W-:Y:S04]  /*158020*/  STL.64 [R1+0x7c0], R40 ;  /* 0x0007c02801007387 */ /* 0x001fe80000100a00 */
[----:B------:R-:W-:Y:S01]  /*158030*/  STL.64 [R1+0x7c8], R42 ;  /* 0x0007c82a01007387 */ /* 0x000fe20000100a00 */
[----:B------:R-:W-:Y:S01]  /*158040*/  NOP ;  /* 0x0000000000007918 */ /* 0x000fe20000000000 */
[----:B------:R-:W-:-:S05]  /*158050*/  PRMT R35, R22, 0x5210, R28 ;  /* 0x0000521016237816 */ /* 0x000fca000000001c */
[----:B------:R0:W-:Y:S01]  /*158060*/  STSM.16.M88.4 [R9], R32 ;  /* 0x0000002009007844 */ /* 0x0001e20000000200 */
[----:B------:R-:W-:-:S03]  /*158070*/  NOP ;  /* 0x0000000000007918 */ /* 0x000fc60000000000 */
[----:B------:R-:W3:Y:S04]  /*158080*/  LDS.128 R40, [R9] ;  /* 0x0000000009287984 */ /* 0x000ee80000000c00 */
[----:B-1----:R1:W-:Y:S04]  /*158090*/  STL.64 [R1+0x7b0], R36 ;  /* 0x0007b02401007387 */ /* 0x0023e80000100a00 */
[----:B------:R4:W-:Y:S04]  /*1580a0*/  STL.64 [R1+0x7b8], R38 ;  /* 0x0007b82601007387 */ /* 0x0009e80000100a00 */
[----:B------:R-:W2:Y:S04]  /*1580b0*/  LDL.LU R30, [R1+0x5808] ;  /* 0x00580800011e7983 */ /* 0x000ea80000300800 */
[----:B0-----:R-:W2:Y:S04]  /*1580c0*/  LDL.LU R32, [R1+0x5804] ;  /* 0x0058040001207983 */ /* 0x001ea80000300800 */
[----:B------:R-:W2:Y:S01]  /*1580d0*/  LDL.LU R33, [R1+0x5800] ;  /* 0x0058000001217983 */ /* 0x000ea20000300800 */
[----:B-1----:R-:W-:-:S03]  /*1580e0*/  PRMT R36, R5, 0x5210, R4 ;  /* 0x0000521005247816 */ /* 0x002fc60000000004 */
[----:B------:R-:W2:Y:S04]  /*1580f0*/  LDL.LU R28, [R1+0x57fc] ;  /* 0x0057fc00011c7983 */ /* 0x000ea80000300800 */
[----:B------:R-:W2:Y:S04]  /*158100*/  LDL.LU R29, [R1+0x2590] ;  /* 0x00259000011d7983 */ /* 0x000ea80000300800 */
[----:B------:R-:W2:Y:S04]  /*158110*/  LDL.LU R22, [R1+0x258c] ;  /* 0x00258c0001167983 */ /* 0x000ea80000300800 */
[----:B------:R-:W2:Y:S04]  /*158120*/  LDL.LU R4, [R1+0x2588] ;  /* 0x0025880001047983 */ /* 0x000ea80000300800 */
[----:B------:R-:W2:Y:S04]  /*158130*/  LDL.LU R5, [R1+0x2584] ;  /* 0x0025840001057983 */ /* 0x000ea80000300800 */
[----:B---3--:R-:W-:Y:S04]  /*158140*/  STL.64 [R1+0x7a0], R40 ;  /* 0x0007a02801007387 */ /* 0x008fe80000100a00 */
[----:B------:R-:W-:Y:S01]  /*158150*/  STL.64 [R1+0x7a8], R42 ;  /* 0x0007a82a01007387 */ /* 0x000fe20000100a00 */
[----:B------:R-:W-:Y:S01]  /*158160*/  NOP ;  /* 0x0000000000007918 */ /* 0x000fe20000000000 */
[----:B------:R-:W-:-:S02]  /*158170*/  PRMT R37, R31, 0x5210, R19 ;  /* 0x000052101f257816 */ /* 0x000fc40000000013 */
[----:B------:R-:W3:Y:S01]  /*158180*/  LDL.LU R31, [R1+0x57d4] ;  /* 0x0057d400011f7983 */ /* 0x000ee20000300800 */
[----:B----4-:R-:W-:-:S03]  /*158190*/  PRMT R38, R24, 0x5210, R18 ;  /* 0x0000521018267816 */ /* 0x010fc60000000012 */
[----:B------:R-:W4:Y:S01]  /*1581a0*/  LDL.LU R24, [R1+0x57d0] ;  /* 0x0057d00001187983 */ /* 0x000f220000300800 */
[----:B--2---:R-:W-:-:S03]  /*1581b0*/  PRMT R39, R25, 0x5210, R17 ;  /* 0x0000521019277816 */ /* 0x004fc60000000011 */
[----:B------:R-:W2:Y:S01]  /*1581c0*/  LDL.LU R25, [R1+0x57bc] ;  /* 0x0057bc0001197983 */ /* 0x000ea20000300800 */
[----:B------:R-:W-:-:S03]  /*1581d0*/  PRMT R16, R26, 0x5210, R16 ;  /* 0x000052101a107816 */ /* 0x000fc60000000010 */
[----:B------:R-:W2:Y:S01]  /*1581e0*/  LDL.LU R26, [R1+0x57b8] ;  /* 0x0057b800011a7983 */ /* 0x000ea20000300800 */
[----:B------:R-:W-:-:S03]  /*1581f0*/  PRMT R17, R27, 0x5210, R13 ;  /* 0x000052101b117816 */ /* 0x000fc6000000000d */
[----:B------:R-:W2:Y:S01]  /*158200*/  LDL.LU R27, [R1+0x25a0] ;  /* 0x0025a000011b7983 */ /* 0x000ea20000300800 */
[----:B------:R-:W-:-:S03]  /*158210*/  PRMT R18, R23, 0x5210, R12 ;  /* 0x0000521017127816 */ /* 0x000fc6000000000c */
[----:B------:R-:W2:Y:S04]  /*158220*/  LDL.LU R23, [R1+0x259c] ;  /* 0x00259c0001177983 */ /* 0x000ea80000300800 */
[----:B------:R-:W-:Y:S01]  /*158230*/  STSM.16.M88.4 [R9], R36 ;  /* 0x0000002409007844 */ /* 0x000fe20000000200 */
[----:B------:R-:W-:-:S03]  /*158240*/  NOP ;  /* 0x0000000000007918 */ /* 0x000fc60000000000 */
[----:B------:R-:W0:Y:S01]  /*158250*/  LDS.128 R36, [R9] ;  /* 0x0000000009247984 */ /* 0x000e220000000c00 */
[----:B------:R-:W-:Y:S01]  /*158260*/  PRMT R19, R7, 0x5210, R6 ;  /* 0x0000521007137816 */ /* 0x000fe20000000006 */
[----:B------:R-:W-:-:S04]  /*158270*/  NOP ;  /* 0x0000000000007918 */ /* 0x000fc80000000000 */
[----:B------:R1:W-:Y:S01]  /*158280*/  STSM.16.M88.4 [R9], R16 ;  /* 0x0000001009007844 */ /* 0x0003e20000000200 */
[----:B------:R-:W-:-:S03]  /*158290*/  NOP ;  /* 0x0000000000007918 */ /* 0x000fc60000000000 */
[----:B------:R-:W1:Y:S04]  /*1582a0*/  LDS.128 R40, [R9] ;  /* 0x0000000009287984 */ /* 0x000e680000000c00 */
[----:B------:R-:W2:Y:S04]  /*1582b0*/  LDL.LU R6, [R1+0x2594] ;  /* 0x0025940001067983 */ /* 0x000ea80000300800 */
[----:B0-----:R0:W-:Y:S04]  /*1582c0*/  STL.64 [R1+0x790], R36 ;  /* 0x0007902401007387 */ /* 0x0011e80000100a00 */
[----:B------:R0:W-:Y:S04]  /*1582d0*/  STL.64 [R1+0x798], R38 ;  /* 0x0007982601007387 */ /* 0x0001e80000100a00 */
[----:B------:R-:W2:Y:S01]  /*1582e0*/  LDL.LU R7, [R1+0x1e48] ;  /* 0x001e480001077983 */ /* 0x000ea20000300800 */
[----:B-1----:R-:W-:-:S02]  /*1582f0*/  LOP3.LUT R17, R32, 0xffff, RZ, 0xc0, !PT ;  /* 0x0000ffff20117812 */ /* 0x002fc400078ec0ff */
[----:B------:R-:W-:Y:S02]  /*158300*/  LOP3.LUT R13, R33, 0xffff, RZ, 0xc0, !PT ;  /* 0x0000ffff210d7812 */ /* 0x000fe400078ec0ff */
[----:B------:R-:W-:Y:S02]  /*158310*/  LOP3.LUT R16, R28, 0xffff, RZ, 0xc0, !PT ;  /* 0x0000ffff1c107812 */ /* 0x000fe400078ec0ff */
[----:B------:R-:W-:Y:S02]  /*158320*/  LOP3.LUT R18, R30, 0xffff, RZ, 0xc0, !PT ;  /* 0x0000ffff1e127812 */ /* 0x000fe400078ec0ff */
[----:B0-----:R-:W-:Y:S02]  /*158330*/  PRMT R37, R22, 0x4210, R17 ;  /* 0x0000421016257816 */ /* 0x001fe40000000011 */
[----:B------:R-:W2:Y:S01]  /*158340*/  LDL.LU R22, [R1+0x5724] ;  /* 0x0057240001167983 */ /* 0x000ea20000300800 */
[----:B------:R-:W-:-:S03]  /*158350*/  PRMT R38, R4, 0x4210, R13 ;  /* 0x0000421004267816 */ /* 0x000fc6000000000d */
[----:B------:R-:W2:Y:S01]  /*158360*/  LDL.LU R35, [R1+0x5720] ;  /* 0x0057200001237983 */ /* 0x000ea20000300800 */
[----:B------:R-:W-:-:S03]  /*158370*/  PRMT R39, R5, 0x4210, R16 ;  /* 0x0000421005277816 */ /* 0x000fc60000000010 */
[----:B------:R-:W2:Y:S04]  /*158380*/  LDL.LU R5, [R1+0x570c] ;  /* 0x00570c0001057983 */ /* 0x000ea80000300800 */
[----:B------:R-:W2:Y:S04]  /*158390*/  LDL.LU R4, [R1+0x5708] ;  /* 0x0057080001047983 */ /* 0x000ea80000300800 */
[----:B------:R-:W2:Y:S01]  /*1583a0*/  LDL.LU R32, [R1+0x25ac] ;  /* 0x0025ac0001207983 */ /* 0x000ea20000300800 */
[----:B------:R-:W-:Y:S01]  /*1583b0*/  PRMT R36, R29, 0x4210, R18 ;  /* 0x000042101d247816 */ /* 0x000fe20000000012 */
[----:B------:R-:W-:-:S02]  /*1583c0*/  NOP ;  /* 0x0000000000007918 */ /* 0x000fc40000000000 */
[----:B------:R0:W-:Y:S04]  /*1583d0*/  STL.64 [R1+0x780], R40 ;  /* 0x0007802801007387 */ /* 0x0001e80000100a00 */
[----:B------:R-:W-:Y:S04]  /*1583e0*/  STL.64 [R1+0x788], R42 ;  /* 0x0007882a01007387 */ /* 0x000fe80000100a00 */
[----:B------:R-:W2:Y:S04]  /*1583f0*/  LDL.LU R33, [R1+0x25a8] ;  /* 0x0025a80001217983 */ /* 0x000ea80000300800 */
[----:B------:R-:W2:Y:S04]  /*158400*/  LDL.LU R28, [R1+0x25a4] ;  /* 0x0025a400011c7983 */ /* 0x000ea80000300800 */
[----:B------:R-:W2:Y:S01]  /*158410*/  LDL.LU R29, [R1+0x2058] ;  /* 0x00205800011d7983 */ /* 0x000ea20000300800 */
[----:B---3--:R-:W-:-:S03]  /*158420*/  LOP3.LUT R31, R31, 0xffff, RZ, 0xc0, !PT ;  /* 0x0000ffff1f1f7812 */ /* 0x008fc600078ec0ff */
[----:B------:R1:W-:Y:S01]  /*158430*/  STSM.16.M88.4 [R9], R36 ;  /* 0x0000002409007844 */ /* 0x0003e20000000200 */
[----:B------:R-:W-:-:S03]  /*158440*/  NOP ;  /* 0x0000000000007918 */ /* 0x000fc60000000000 */
[----:B------:R-:W3:Y:S01]  /*158450*/  LDS.128 R44, [R9] ;  /* 0x00000000092c7984 */ /* 0x000ee20000000c00 */
[----:B----4-:R-:W-:Y:S02]  /*158460*/  LOP3.LUT R30, R24, 0xffff, RZ, 0xc0, !PT ;  /* 0x0000ffff181e7812 */ /* 0x010fe400078ec0ff */
[----:B--2---:R-:W-:Y:S02]  /*158470*/  LOP3.LUT R24, R26, 0xffff, RZ, 0xc0, !PT ;  /* 0x0000ffff1a187812 */ /* 0x004fe400078ec0ff */
[----:B------:R-:W2:Y:S01]  /*158480*/  LDL.LU R26, [R1+0x2494] ;  /* 0x00249400011a7983 */ /* 0x000ea20000300800 */
[----:B0-----:R-:W-:-:S03]  /*158490*/  PRMT R40, R27, 0x4210, R31 ;  /* 0x000042101b287816 */ /* 0x001fc6000000001f */
[----:B------:R-:W4:Y:S04]  /*1584a0*/  LDL.LU R27, [R1+0x2490] ;  /* 0x00249000011b7983 */ /* 0x000f280000300800 */
[----:B-1----:R-:W4:Y:S04]  /*1584b0*/  LDL.LU R36, [R1+0x2488] ;  /* 0x0024880001247983 */ /* 0x002f280000300800 */
[----:B------:R-:W4:Y:S01]  /*1584c0*/  LDL.LU R12, [R1+0x2484] ;  /* 0x00248400010c7983 */ /* 0x000f220000300800 */
[----:B------:R-:W-:-:S03]  /*1584d0*/  PRMT R41, R23, 0x4210, R30 ;  /* 0x0000421017297816 */ /* 0x000fc6000000001e */
[----:B------:R-:W4:Y:S04]  /*1584e0*/  LDL.LU R37, [R1+0x25bc] ;  /* 0x0025bc0001257983 */ /* 0x000f280000300800 */
[----:B------:R-:W4:Y:S01]  /*1584f0*/  LDL.LU R23, [R1+0x25b8] ;  /* 0x0025b80001177983 */ /* 0x000f220000300800 */
[----:B------:R-:W-:-:S04]  /*158500*/  LOP3.LUT R25, R25, 0xffff, RZ, 0xc0, !PT ;  /* 0x0000ffff19197812 */ /* 0x000fc800078ec0ff */
[----:B------:R-:W-:Y:S02]  /*158510*/  PRMT R42, R6, 0x4210, R25 ;  /* 0x00004210062a7816 */ /* 0x000fe40000000019 */
[----:B------:R-:W4:Y:S01]  /*158520*/  LDL.LU R6, [R1+0x25b4] ;  /* 0x0025b40001067983 */ /* 0x000f220000300800 */
[----:B------:R-:W-:Y:S01]  /*158530*/  PRMT R43, R7, 0x4210, R24 ;  /* 0x00004210072b7816 */ /* 0x000fe20000000018 */
[----:B------:R-:W-:-:S04]  /*158540*/  NOP ;  /* 0x0000000000007918 */ /* 0x000fc80000000000 */
[----:B------:R0:W-:Y:S01]  /*158550*/  STSM.16.M88.4 [R9], R40 ;  /* 0x0000002809007844 */ /* 0x0001e20000000200 */
[----:B------:R-:W-:-:S03]  /*158560*/  NOP ;  /* 0x0000000000007918 */ /* 0x000fc60000000000 */
[----:B------:R-:W1:Y:S04]  /*158570*/  LDS.128 R48, [R9] ;  /* 0x0000000009307984 */ /* 0x000e680000000c00 */
[----:B------:R-:W4:Y:S04]  /*158580*/  LDL.LU R7, [R1+0x25b0] ;  /* 0x0025b00001077983 */ /* 0x000f280000300800 */
[----:B---3--:R3:W-:Y:S04]  /*158590*/  STL.64 [R1+0x6f0], R44 ;  /* 0x0006f02c01007387 */ /* 0x0087e80000100a00 */
[----:B------:R1:W-:Y:S04]  /*1585a0*/  STL.64 [R1+0x6f8], R46 ;  /* 0x0006f82e01007387 */ /* 0x0003e80000100a00 */
[----:B------:R-:W4:Y:S01]  /*1585b0*/  LDL.LU R34, [R1+0x1dcc] ;  /* 0x001dcc0001227983 */ /* 0x000f220000300800 */
[----:B------:R-:W-:-:S02]  /*1585c0*/  LOP3.LUT R22, R22, 0xffff, RZ, 0xc0, !PT ;  /* 0x0000ffff16167812 */ /* 0x000fc400078ec0ff */
[----:B0-----:R-:W-:Y:S02]  /*1585d0*/  LOP3.LUT R42, R35, 0xffff, RZ, 0xc0, !PT ;  /* 0x0000ffff232a7812 */ /* 0x001fe400078ec0ff */
[----:B------:R-:W4:Y:S01]  /*1585e0*/  LDL.LU R35, [R1+0x1dc8] ;  /* 0x001dc80001237983 */ /* 0x000f220000300800 */
[----:B------:R-:W-:Y:S02]  /*1585f0*/  LOP3.LUT R4, R4, 0xffff, RZ, 0xc0, !PT ;  /* 0x0000ffff04047812 */ /* 0x000fe400078ec0ff */
[----:B---3--:R-:W-:Y:S02]  /*158600*/  PRMT R44, R32, 0x4210, R22 ;  /* 0x00004210202c7816 */ /* 0x008fe40000000016 */
[----:B------:R-:W3:Y:S01]  /*158610*/  LDL.LU R32, [R1+0x1dc4] ;  /* 0x001dc40001207983 */ /* 0x000ee20000300800 */
[----:B------:R-:W-:Y:S02]  /*158620*/  LOP3.LUT R5, R5, 0xffff, RZ, 0xc0, !PT ;  /* 0x0000ffff05057812 */ /* 0x000fe400078ec0ff */
[----:B-1----:R-:W-:-:S02]  /*158630*/  PRMT R47, R29, 0x4210, R4 ;  /* 0x000042101d2f7816 */ /* 0x002fc40000000004 */
[----:B------:R-:W3:Y:S01]  /*158640*/  LDL.LU R29, [R1+0x1dc0] ;  /* 0x001dc000011d7983 */ /* 0x000ee20000300800 */
[----:B------:R-:W-:-:S03]  /*158650*/  PRMT R45, R33, 0x4210, R42 ;  /* 0x00004210212d7816 */ /* 0x000fc6000000002a */
[----:B------:R-:W-:Y:S01]  /*158660*/  STL.64 [R1+0x6d0], R48 ;  /* 0x0006d03001007387 */ /* 0x000fe20000100a00 */
[----:B------:R-:W-:Y:S01]  /*158670*/  PRMT R46, R28, 0x4210, R5 ;  /* 0x000042101c2e7816 */ /* 0x000fe20000000005 */
[----:B------:R-:W-:Y:S02]  /*158680*/  NOP ;  /* 0x0000000000007918 */ /* 0x000fe40000000000 */
[----:B------:R-:W-:Y:S04]  /*158690*/  STL.64 [R1+0x6d8], R50 ;  /* 0x0006d83201007387 */ /* 0x000fe80000100a00 */
[----:B------:R-:W3:Y:S04]  /*1586a0*/  LDL.LU R33, [R1+0x1de4] ;  /* 0x001de40001217983 */ /* 0x000ee80000300800 */
[----:B------:R-:W3:Y:S04]  /*1586b0*/  LDL.LU R28, [R1+0x1de8] ;  /* 0x001de800011c7983 */ /* 0x000ee80000300800 */
[----:B------:R-:W-:Y:S01]  /*1586c0*/  STSM.16.M88.4 [R9], R44 ;  /* 0x0000002c09007844 */ /* 0x000fe20000000200 */
[----:B------:R-:W-:-:S03]  /*1586d0*/  NOP ;  /* 0x0000000000007918 */ /* 0x000fc60000000000 */
[----:B------:R-:W0:Y:S01]  /*1586e0*/  LDS.128 R48, [R9] ;  /* 0x0000000009307984 */ /* 0x000e220000000c00 */
[----:B--2---:R-:W-:-:S03]  /*1586f0*/  LOP3.LUT R40, R26, 0xffff, RZ, 0xc0, !PT ;  /* 0x0000ffff1a287812 */ /* 0x004fc600078ec0ff */
[----:B------:R-:W2:Y:S01]  /*158700*/  LDL.LU R26, [R1+0x1de0] ;  /* 0x001de000011a7983 */ /* 0x000ea20000300800 */
[----:B----4-:R-:W-:-:S03]  /*158710*/  LOP3.LUT R39, R27, 0xffff, RZ, 0xc0, !PT ;  /* 0x0000ffff1b277812 */ /* 0x010fc600078ec0ff */
[----:B------:R-:W4:Y:S04]  /*158720*/  LDL.LU R27, [R1+0x1d28] ;  /* 0x001d2800011b7983 */ /* 0x000f280000300800 */
[----:B0-----:R-:W-:Y:S04]  /*158730*/  STL.64 [R1+0x6c0], R48 ;  /* 0x0006c03001007387 */ /* 0x001fe80000100a00 */
[----:B------:R0:W-:Y:S01]  /*158740*/  STL.64 [R1+0x6c8], R50 ;  /* 0x0006c83201007387 */ /* 0x0001e20000100a00 */
[----:B------:R-:W-:-:S03]  /*158750*/  PRMT R45, R23, 0x4210, R39 ;  /* 0x00004210172d7816 */ /* 0x000fc60000000027 */
[----:B0-----:R-:W4:Y:S04]  /*158760*/  LDL.LU.64 R50, [R1+0x67a8] ;  /* 0x0067a80001327983 */ /* 0x001f280000300a00 */
[----:B------:R-:W4:Y:S01]  /*158770*/  LDL.LU R23, [R1+0x1e04] ;  /* 0x001e040001177983 */ /* 0x000f220000300800 */
[----:B------:R-:W-:Y:S02]  /*158780*/  LOP3.LUT R38, R36, 0xffff, RZ, 0xc0, !PT ;  /* 0x0000ffff24267812 */ /* 0x000fe400078ec0ff */
[----:B------:R-:W-:Y:S01]  /*158790*/  LOP3.LUT R12, R12, 0xffff, RZ, 0xc0, !PT ;  /* 0x0000ffff0c0c7812 */ /* 0x000fe200078ec0ff */
[----:B------:R-:W4:Y:S01]  /*1587a0*/  LDL.LU R41, [R1+0x1e00] ;  /* 0x001e000001297983 */ /* 0x000f220000300800 */
[----:B------:R-:W-:Y:S02]  /*1587b0*/  PRMT R44, R37, 0x4210, R40 ;  /* 0x00004210252c7816 */ /* 0x000fe40000000028 */
[----:B------:R-:W-:-:S02]  /*1587c0*/  PRMT R46, R6, 0x4210, R38 ;  /* 0x00004210062e7816 */ /* 0x000fc40000000026 */
[----:B------:R-:W4:Y:S01]  /*1587d0*/  LDL.LU R6, [R1+0x1dec] ;  /* 0x001dec0001067983 */ /* 0x000f220000300800 */
[----:B------:R-:W-:Y:S01]  /*1587e0*/  PRMT R47, R7, 0x4210, R12 ;  /* 0x00004210072f7816 */ /* 0x000fe2000000000c */
[----:B------:R-:W-:-:S04]  /*1587f0*/  NOP ;  /* 0x0000000000007918 */ /* 0x000fc80000000000 */
[----:B------:R0:W-:Y:S04]  /*158800*/  STSM.16.M88.4 [R9], R44 ;  /* 0x0000002c09007844 */ /* 0x0001e80000000200 */
[----:B------:R-:W4:Y:S04]  /*158810*/  LDL.LU R7, [R1+0x1d2c] ;  /* 0x001d2c0001077983 */ /* 0x000f280000300800 */
[----:B------:R-:W4:Y:S04]  /*158820*/  LDL.LU R36, [R1+0x1e20] ;  /* 0x001e200001247983 */ /* 0x000f280000300800 */
[----:B------:R-:W4:Y:S01]  /*158830*/  LDL.LU R37, [R1+0x1e08] ;  /* 0x001e080001257983 */ /* 0x000f220000300800 */
[----:B0-----:R-:W-:-:S02]  /*158840*/  PRMT R44, R34, 0x5210, R18 ;  /* 0x00005210222c7816 */ /* 0x001fc40000000012 */
[----:B------:R-:W-:Y:S02]  /*158850*/  PRMT R45, R35, 0x5210, R17 ;  /* 0x00005210232d7816 */ /* 0x000fe40000000011 */
[----:B---3--:R-:W-:Y:S02]  /*158860*/  PRMT R46, R32, 0x5210, R13 ;  /* 0x00005210202e7816 */ /* 0x008fe4000000000d */
[----:B------:R-:W3:Y:S01]  /*158870*/  LDL.LU R13, [R1+0x1e0c] ;  /* 0x001e0c00010d7983 */ /* 0x000ee20000300800 */
[----:B------:R-:W-:Y:S01]  /*158880*/  PRMT R47, R29, 0x5210, R16 ;  /* 0x000052101d2f7816 */ /* 0x000fe20000000010 */
[----:B------:R-:W-:Y:S02]  /*158890*/  NOP ;  /* 0x0000000000007918 */ /* 0x000fe40000000000 */
[----:B------:R-:W0:Y:S01]  /*1588a0*/  LDS.128 R16, [R9] ;  /* 0x0000000009107984 */ /* 0x000e220000000c00 */
[----:B------:R-:W-:-:S03]  /*1588b0*/  NOP ;  /* 0x0000000000007918 */ /* 0x000fc60000000000 */
[----:B------:R1:W-:Y:S04]  /*1588c0*/  STSM.16.M88.4 [R9], R44 ;  /* 0x0000002c09007844 */ /* 0x0003e80000000200 */
[----:B------:R-:W3:Y:S01]  /*1588d0*/  LDL R29, [R1+0x2e30] ;  /* 0x002e3000011d7983 */ /* 0x000ee20000100800 */
[----:B-1----:R-:W-:Y:S02]  /*1588e0*/  PRMT R44, R33, 0x5210, R31 ;  /* 0x00005210212c7816 */ /* 0x002fe4000000001f */
[----:B------:R-:W-:Y:S01]  /*1588f0*/  PRMT R45, R28, 0x5210, R30 ;  /* 0x000052101c2d7816 */ /* 0x000fe2000000001e */
[----:B0-----:R-:W-:Y:S04]  /*158900*/  STL.64 [R1+0x6a0], R16 ;  /* 0x0006a01001007387 */ /* 0x001fe80000100a00 */
[----:B------:R0:W-:Y:S04]  /*158910*/  STL.64 [R1+0x6a8], R18 ;  /* 0x0006a81201007387 */ /* 0x0001e80000100a00 */
[----:B0-----:R-:W3:Y:S04]  /*158920*/  LDL.LU.64 R18, [R1+0x67a0] ;  /* 0x0067a00001127983 */ /* 0x001ee80000300a00 */
[----:B------:R-:W3:Y:S04]  /*158930*/  LDL.LU.64 R16, [R1+0x6798] ;  /* 0x0067980001107983 */ /* 0x000ee80000300a00 */
[----:B------:R-:W3:Y:S04]  /*158940*/  LDL.LU.64 R34, [R1+0x8a0] ;  /* 0x0008a00001227983 */ /* 0x000ee80000300a00 */
[----:B------:R-:W3:Y:S01]  /*158950*/  LDL.LU.64 R30, [R1+0x918] ;  /* 0x00091800011e7983 */ /* 0x000ee20000300a00 */
[----:B--2---:R-:W-:-:S02]  /*158960*/  PRMT R46, R26, 0x5210, R25 ;  /* 0x000052101a2e7816 */ /* 0x004fc40000000019 */
[----:B----4-:R-:W-:Y:S01]  /*158970*/  PRMT R47, R27, 0x5210, R24 ;  /* 0x000052101b2f7816 */ /* 0x010fe20000000018 */
[----:B------:R-:W-:Y:S01]  /*158980*/  NOP ;  /* 0x0000000000007918 */ /* 0x000fe20000000000 */
[----:B------:R-:W0:Y:S01]  /*158990*/  LDS.128 R24, [R9] ;  /* 0x0000000009187984 */ /* 0x000e220000000c00 */
[----:B------:R-:W-:-:S03]  /*1589a0*/  NOP ;  /* 0x0000000000007918 */ /* 0x000fc60000000000 */
[----:B------:R1:W-:Y:S02]  /*1589b0*/  STSM.16.M88.4 [R9], R44 ;  /* 0x0000002c09007844 */ /* 0x0003e40000000200 */
[----:B-1----:R-:W-:Y:S02]  /*1589c0*/  PRMT R44, R23, 0x5210, R22 ;  /* 0x00005210172c7816 */ /* 0x002fe40000000016 */
[----:B0-----:R0:W-:Y:S04]  /*1589d0*/  STL.64 [R1+0x690], R24 ;  /* 0x0006901801007387 */ /* 0x0011e80000100a00 */
[----:B------:R1:W-:Y:S04]  /*1589e0*/  STL.64 [R1+0x698], R26 ;  /* 0x0006981a01007387 */ /* 0x0003e80000100a00 */
[----:B0-----:R-:W2:Y:S04]  /*1589f0*/  LDL.LU.64 R24, [R1+0x6790] ;  /* 0x0067900001187983 */ /* 0x001ea80000300a00 */
[----:B------:R-:W4:Y:S04]  /*158a00*/  LDL.LU.64 R32, [R1+0x910] ;  /* 0x0009100001207983 */ /* 0x000f280000300a00 */
[----:B-1----:R-:W2:Y:S04]  /*158a10*/  LDL.LU.64 R26, [R1+0x908] ;  /* 0x00090800011a7983 */ /* 0x002ea80000300a00 */
[----:B------:R-:W2:Y:S04]  /*158a20*/  LDL.LU R28, [R1+0x660] ;  /* 0x00066000011c7983 */ /* 0x000ea80000300800 */
[----:B------:R-:W2:Y:S01]  /*158a30*/  LDL.LU.64 R22, [R1+0x900] ;  /* 0x0009000001167983 */ /* 0x000ea20000300a00 */
[----:B------:R-:W-:-:S02]  /*158a40*/  PRMT R45, R41, 0x5210, R42 ;  /* 0x00005210292d7816 */ /* 0x000fc4000000002a */
[----:B------:R-:W-:Y:S02]  /*158a50*/  PRMT R46, R6, 0x5210, R5 ;  /* 0x00005210062e7816 */ /* 0x000fe40000000005 */
[----:B------:R-:W-:Y:S01]  /*158a60*/  PRMT R47, R7, 0x5210, R4 ;  /* 0x00005210072f7816 */ /* 0x000fe20000000004 */
[----:B------:R-:W-:Y:S01]  /*158a70*/  NOP ;  /* 0x0000000000007918 */ /* 0x000fe20000000000 */
[----:B------:R-:W0:Y:S01]  /*158a80*/  LDS.128 R4, [R9] ;  /* 0x0000000009047984 */ /* 0x000e220000000c00 */
[----:B------:R-:W-:-:S03]  /*158a90*/  NOP ;  /* 0x0000000000007918 */ /* 0x000fc60000000000 */
[----:B------:R-:W-:Y:S01]  /*158aa0*/  STSM.16.M88.4 [R9], R44 ;  /* 0x0000002c09007844 */ /* 0x000fe20000000200 */
[----:B------:R-:W-:Y:S01]  /*158ab0*/  PRMT R36, R36, 0x5210, R40 ;  /* 0x0000521024247816 */ /* 0x000fe20000000028 */
[----:B------:R-:W-:Y:S02]  /*158ac0*/  NOP ;  /* 0x0000000000007918 */ /* 0x000fe40000000000 */
[----:B------:R-:W1:Y:S01]  /*158ad0*/  LDS.128 R40, [R9] ;  /* 0x0000000009287984 */ /* 0x000e620000000c00 */
[----:B------:R-:W-:Y:S02]  /*158ae0*/  PRMT R37, R37, 0x5210, R39 ;  /* 0x0000521025257816 */ /* 0x000fe40000000027 */
[----:B------:R-:W-:Y:S02]  /*158af0*/  PRMT R39, R15, 0x5210, R12 ;  /* 0x000052100f277816 */ /* 0x000fe4000000000c */
[----:B---3--:R-:W-:Y:S01]  /*158b00*/  PRMT R38, R13, 0x5210, R38 ;  /* 0x000052100d267816 */ /* 0x008fe20000000026 */
[----:B------:R-:W-:-:S04]  /*158b10*/  NOP ;  /* 0x0000000000007918 */ /* 0x000fc80000000000 */
[----:B------:R-:W-:Y:S04]  /*158b20*/  STSM.16.M88.4 [R9], R36 ;  /* 0x0000002409007844 */ /* 0x000fe80000000200 */
[----:B0-----:R-:W-:Y:S04]  /*158b30*/  STL.64 [R1+0x680], R4 ;  /* 0x0006800401007387 */ /* 0x001fe80000100a00 */
[----:B------:R0:W-:Y:S04]  /*158b40*/  STL.64 [R1+0x688], R6 ;  /* 0x0006880601007387 */ /* 0x0001e80000100a00 */
[----:B0-----:R-:W3:Y:S04]  /*158b50*/  LDL.LU.64 R6, [R1+0x6788] ;  /* 0x0067880001067983 */ /* 0x001ee80000300a00 */
[----:B------:R-:W3:Y:S04]  /*158b60*/  LDL.LU.64 R4, [R1+0x6780] ;  /* 0x0067800001047983 */ /* 0x000ee80000300a00 */
[----:B------:R-:W3:Y:S01]  /*158b70*/  LDL.LU R15, [R1+0x677c] ;  /* 0x00677c00010f7983 */ /* 0x000ee20000300800 */
[----:B------:R-:W-:-:S03]  /*158b80*/  ISETP.LT.AND P6, PT, R29, UR29, !P6 ;  /* 0x0000001d1d007c0c */ /* 0x000fc6000f7c1270 */
[----:B-1----:R-:W-:Y:S04]  /*158b90*/  STL.64 [R1+0x6b0], R40 ;  /* 0x0006b02801007387 */ /* 0x002fe80000100a00 */
[----:B------:R-:W-:Y:S01]  /*158ba0*/  STL.64 [R1+0x6b8], R42 ;  /* 0x0006b82a01007387 */ /* 0x000fe20000100a00 */
[----:B------:R-:W-:Y:S01]  /*158bb0*/  PRMT R12, R16, 0x7770, RZ ;  /* 0x00007770100c7816 */ /* 0x000fe200000000ff */
[----:B------:R-:W-:-:S04]  /*158bc0*/  NOP ;  /* 0x0000000000007918 */ /* 0x000fc80000000000 */
[----:B------:R0:W-:Y:S02]  /*158bd0*/  @P6 STG.E.U8 desc[UR4][R34.64], R12 ;  /* 0x0000000c22006986 */ /* 0x0001e4000c101104 */
[----:B0-----:R-:W-:-:S05]  /*158be0*/  PRMT R12, R16, 0x7771, RZ ;  /* 0x00007771100c7816 */ /* 0x001fca00000000ff */
[----:B------:R0:W-:Y:S02]  /*158bf0*/  @P0 STG.E.U8 desc[UR4][R30.64], R12 ;  /* 0x0000000c1e000986 */ /* 0x0001e4000c101104 */
[----:B0-----:R-:W-:-:S05]  /*158c00*/  PRMT R12, R16, 0x7772, RZ ;  /* 0x00007772100c7816 */ /* 0x001fca00000000ff */
[----:B----4-:R0:W-:Y:S02]  /*158c10*/  @P5 STG.E.U8 desc[UR4][R32.64], R12 ;  /* 0x0000000c20005986 */ /* 0x0101e4000c101104 */
[----:B0-----:R-:W-:Y:S02]  /*158c20*/  PRMT R12, R16, 0x7773, RZ ;  /* 0x00007773100c7816 */ /* 0x001fe400000000ff */
[----:B------:R-:W4:Y:S04]  /*158c30*/  LDL.LU R16, [R1+0x6778] ;  /* 0x0067780001107983 */ /* 0x000f280000300800 */
[----:B--2---:R0:W-:Y:S04]  /*158c40*/  @P4 STG.E.U8 desc[UR4][R26.64], R12 ;  /* 0x0000000c1a004986 */ /* 0x0041e8000c101104 */
[----:B------:R-:W2:Y:S01]  /*158c50*/  LDL.LU.64 R38, [R1+0x8f8] ;  /* 0x0008f80001267983 */ /* 0x000ea20000300a00 */
[----:B0-----:R-:W-:-:S05]  /*158c60*/  PRMT R12, R28, 0x7770, RZ ;  /* 0x000077701c0c7816 */ /* 0x001fca00000000ff */
[----:B------:R0:W-:Y:S04]  /*158c70*/  @P3 STG.E.U8 desc[UR4][R22.64], R12 ;  /* 0x0000000c16003986 */ /* 0x0001e8000c101104 */
[----:B0-----:R-:W4:Y:S04]  /*158c80*/  LDL.LU.64 R22, [R1+0x8f0] ;  /* 0x0008f00001167983 */ /* 0x001f280000300a00 */
[----:B------:R-:W4:Y:S04]  /*158c90*/  LDL.LU.64 R34, [R1+0x8e8] ;  /* 0x0008e80001227983 */ /* 0x000f280000300a00 */
[----:B------:R-:W4:Y:S04]  /*158ca0*/  LDL.LU.64 R36, [R1+0x8e0] ;  /* 0x0008e00001247983 */ /* 0x000f280000300a00 */
[----:B------:R-:W4:Y:S04]  /*158cb0*/  LDL.LU.64 R30, [R1+0x8d8] ;  /* 0x0008d800011e7983 */ /* 0x000f280000300a00 */
[----:B------:R-:W4:Y:S04]  /*158cc0*/  LDL.LU.64 R32, [R1+0x8d0] ;  /* 0x0008d00001207983 */ /* 0x000f280000300a00 */
[----:B------:R-:W4:Y:S01]  /*158cd0*/  LDL.LU R29, [R1+0x650] ;  /* 0x00065000011d7983 */ /* 0x000f220000300800 */
[----:B------:R-:W-:-:S03]  /*158ce0*/  PRMT R12, R28, 0x7771, RZ ;  /* 0x000077711c0c7816 */ /* 0x000fc600000000ff */
[----:B------:R-:W4:Y:S04]  /*158cf0*/  LDL.LU.64 R26, [R1+0x8c8] ;  /* 0x0008c800011a7983 */ /* 0x000f280000300a00 */
[----:B------:R-:W4:Y:S01]  /*158d00*/  LDL.LU R13, [R1+0x640] ;  /* 0x00064000010d7983 */ /* 0x000f220000300800 */
[----:B---3--:R-:W-:-:S03]  /*158d10*/  LOP3.LUT P3, RZ, R15, 0x2000, RZ, 0xc0, !PT ;  /* 0x000020000fff7812 */ /* 0x008fc6000786c0ff */
[----:B--2---:R0:W-:Y:S02]  /*158d20*/  @P2 STG.E.U8 desc[UR4][R38.64], R12 ;  /* 0x0000000c26002986 */ /* 0x0041e4000c101104 */
[----:B0-----:R-:W-:-:S05]  /*158d30*/  PRMT R12, R28, 0x7772, RZ ;  /* 0x000077721c0c7816 */ /* 0x001fca00000000ff */
[----:B----4-:R0:W-:Y:S04]  /*158d40*/  @P1 STG.E.U8 desc[UR4][R22.64], R12 ;  /* 0x0000000c16001986 */ /* 0x0101e8000c101104 */
[----:B0-----:R-:W2:Y:S01]  /*158d50*/  LDL.LU.64 R22, [R1+0x8c0] ;  /* 0x0008c00001167983 */ /* 0x001ea20000300a00 */
[----:B------:R-:W-:-:S03]  /*158d60*/  LOP3.LUT R16, R16, 0xfffdffff, RZ, 0xc0, !PT ;  /* 0xfffdffff10107812 */ /* 0x000fc600078ec0ff */
[----:B------:R-:W3:Y:S01]  /*158d70*/  LDL.LU.64 R48, [R1+0x8b8] ;  /* 0x0008b80001307983 */ /* 0x000ee20000300a00 */
[----:B------:R-:W-:Y:S02]  /*158d80*/  @P3 LOP3.LUT R16, R16, 0x20000, RZ, 0xfc, !PT ;  /* 0x0002000010103812 */ /* 0x000fe400078efcff */
[----:B------:R-:W-:Y:S01]  /*158d90*/  LOP3.LUT P3, RZ, R15, 0x400, RZ, 0xc0, !PT ;  /* 0x000004000fff7812 */ /* 0x000fe2000786c0ff */
[----:B------:R-:W4:Y:S01]  /*158da0*/  LDL.LU.64 R46, [R1+0x8b0] ;  /* 0x0008b000012e7983 */ /* 0x000f220000300a00 */
[----:B------:R-:W-:-:S11]  /*158db0*/  LOP3.LUT R16, R16, 0xfffbffff, RZ, 0xc0, !PT ;  /* 0xfffbffff10107812 */ /* 0x000fd600078ec0ff */
[----:B------:R-:W-:Y:S02]  /*158dc0*/  @P3 LOP3.LUT R16, R16, 0x40000, RZ, 0xfc, !PT ;  /* 0x0004000010103812 */ /* 0x000fe400078efcff */
[----:B------:R-:W-:Y:S02]  /*158dd0*/  LOP3.LUT P3, RZ, R15, 0x200, RZ, 0xc0, !PT ;  /* 0x000002000fff7812 */ /* 0x000fe4000786c0ff */
[----:B------:R-:W-:-:S11]  /*158de0*/  LOP3.LUT R16, R16, 0xfff7ffff, RZ, 0xc0, !PT ;  /* 0xfff7ffff10107812 */ /* 0x000fd600078ec0ff */
[----:B------:R-:W-:Y:S02]  /*158df0*/  @P3 LOP3.LUT R16, R16, 0x80000, RZ, 0xfc, !PT ;  /* 0x0008000010103812 */ /* 0x000fe400078efcff */
[----:B------:R-:W-:Y:S02]  /*158e00*/  LOP3.LUT P3, RZ, R15, 0x100, RZ, 0xc0, !PT ;  /* 0x000001000fff7812 */ /* 0x000fe4000786c0ff */
[----:B------:R-:W-:-:S11]  /*158e10*/  LOP3.LUT R16, R16, 0xffefffff, RZ, 0xc0, !PT ;  /* 0xffefffff10107812 */ /* 0x000fd600078ec0ff */
[----:B------:R-:W-:Y:S02]  /*158e20*/  @P3 LOP3.LUT R16, R16, 0x100000, RZ, 0xfc, !PT ;  /* 0x0010000010103812 */ /* 0x000fe400078efcff */
[C---:B------:R-:W-:Y:S02]  /*158e30*/  LOP3.LUT P3, RZ, R15.reuse, 0x80, RZ, 0xc0, !PT ;  /* 0x000000800fff7812 */ /* 0x040fe4000786c0ff */
[----:B------:R-:W-:Y:S02]  /*158e40*/  LOP3.LUT R16, R16, 0xffdfffff, RZ, 0xc0, !PT ;  /* 0xffdfffff10107812 */ /* 0x000fe400078ec0ff */
[----:B------:R-:W-:-:S09]  /*158e50*/  LOP3.LUT P5, RZ, R15, 0x1, RZ, 0xc0, !PT ;  /* 0x000000010fff7812 */ /* 0x000fd200078ac0ff */
[----:B------:R-:W-:Y:S02]  /*158e60*/  @P3 LOP3.LUT R16, R16, 0x200000, RZ, 0xfc, !PT ;  /* 0x0020000010103812 */ /* 0x000fe400078efcff */
[----:B------:R-:W-:Y:S02]  /*158e70*/  LOP3.LUT P3, RZ, R15, 0x40, RZ, 0xc0, !PT ;  /* 0x000000400fff7812 */ /* 0x000fe4000786c0ff */
[----:B------:R-:W-:Y:S02]  /*158e80*/  PRMT R12, R28, 0x7773, RZ ;  /* 0x000077731c0c7816 */ /* 0x000fe400000000ff */
[----:B------:R-:W-:-:S03]  /*158e90*/  LOP3.LUT R16, R16, 0xffbfffff, RZ, 0xc0, !PT ;  /* 0xffbfffff10107812 */ /* 0x000fc600078ec0ff */
[----:B------:R0:W-:Y:S06]  /*158ea0*/  @P5 STG.E.U8 desc[UR4][R34.64], R12 ;  /* 0x0000000c22005986 */ /* 0x0001ec000c101104 */
[----:B------:R-:W-:Y:S02]  /*158eb0*/  @P3 LOP3.LUT R16, R16, 0x400000, RZ, 0xfc, !PT ;  /* 0x0040000010103812 */ /* 0x000fe400078efcff */
[----:B------:R-:W-:Y:S01]  /*158ec0*/  LOP3.LUT P3, RZ, R15, 0x20, RZ, 0xc0, !PT ;  /* 0x000000200fff7812 */ /* 0x000fe2000786c0ff */
[----:B0-----:R-:W4:Y:S04]  /*158ed0*/  LDL.LU R34, [R1+0x630] ;  /* 0x0006300001227983 */ /* 0x001f280000300800 */
[----:B------:R-:W4:Y:S01]  /*158ee0*/  LDL.LU.64 R42, [R1+0x8a8] ;  /* 0x0008a800012a7983 */ /* 0x000f220000300a00 */
[----:B------:R-:W-:-:S03]  /*158ef0*/  LOP3.LUT R16, R16, 0xff7fffff, RZ, 0xc0, !PT ;  /* 0xff7fffff10107812 */ /* 0x000fc600078ec0ff */
[----:B------:R-:W4:Y:S04]  /*158f00*/  LDL.LU.64 R44, [R1+0x920] ;  /* 0x00092000012c7983 */ /* 0x000f280000300a00 */
[----:B------:R-:W-:Y:S02]  /*158f10*/  @P3 LOP3.LUT R16, R16, 0x800000, RZ, 0xfc, !PT ;  /* 0x0080000010103812 */ /* 0x000fe400078efcff */
[C---:B------:R-:W-:Y:S01]  /*158f20*/  LOP3.LUT P3, RZ, R15.reuse, 0x10, RZ, 0xc0, !PT ;  /* 0x000000100fff7812 */ /* 0x040fe2000786c0ff */
[----:B------:R-:W4:Y:S01]  /*158f30*/  LDL.LU.64 R40, [R1+0x998] ;  /* 0x0009980001287983 */ /* 0x000f220000300a00 */
[C---:B------:R-:W-:Y:S02]  /*158f40*/  LOP3.LUT P0, RZ, R15.reuse, 0x2, RZ, 0xc0, !PT ;  /* 0x000000020fff7812 */ /* 0x040fe4000780c0ff */
[----:B------:R-:W-:Y:S01]  /*158f50*/  LOP3.LUT P6, RZ, R15, 0x4, RZ, 0xc0, !PT ;  /* 0x000000040fff7812 */ /* 0x000fe200078cc0ff */
[----:B------:R-:W4:Y:S01]  /*158f60*/  LDL.LU.64 R38, [R1+0x990] ;  /* 0x0009900001267983 */ /* 0x000f220000300a00 */
[----:B------:R-:W-:-:S02]  /*158f70*/  LOP3.LUT R16, R16, 0xfeffffff, RZ, 0xc0, !PT ;  /* 0xfeffffff10107812 */ /* 0x000fc400078ec0ff */
[----:B------:R-:W-:-:S05]  /*158f80*/  PRMT R12, R29, 0x7770, RZ ;  /* 0x000077701d0c7816 */ /* 0x000fca00000000ff */
[----:B------:R-:W-:Y:S02]  /*158f90*/  @P3 LOP3.LUT R16, R16, 0x1000000, RZ, 0xfc, !PT ;  /* 0x0100000010103812 */ /* 0x000fe400078efcff */
[----:B------:R-:W-:Y:S01]  /*158fa0*/  LOP3.LUT P3, RZ, R15, 0x8, RZ, 0xc0, !PT ;  /* 0x000000080fff7812 */ /* 0x000fe2000786c0ff */
[----:B------:R0:W-:Y:S02]  /*158fb0*/  @P0 STG.E.U8 desc[UR4][R36.64], R12 ;  /* 0x0000000c24000986 */ /* 0x0001e4000c101104 */
[C---:B0-----:R-:W-:Y:S02]  /*158fc0*/  PRMT R12, R29.reuse, 0x7771, RZ ;  /* 0x000077711d0c7816 */ /* 0x041fe400000000ff */
[----:B------:R-:W4:Y:S04]  /*158fd0*/  LDL.LU.64 R36, [R1+0x988] ;  /* 0x0009880001247983 */ /* 0x000f280000300a00 */
[----:B------:R0:W-:Y:S02]  /*158fe0*/  @P6 STG.E.U8 desc[UR4][R30.64], R12 ;  /* 0x0000000c1e006986 */ /* 0x0001e4000c101104 */
[----:B0-----:R-:W-:-:S02]  /*158ff0*/  PRMT R12, R29, 0x7772, RZ ;  /* 0x000077721d0c7816 */ /* 0x001fc400000000ff */
[----:B------:R-:W4:Y:S04]  /*159000*/  LDL.LU.64 R30, [R1+0x980] ;  /* 0x00098000011e7983 */ /* 0x000f280000300a00 */
[----:B------:R0:W-:Y:S01]  /*159010*/  @P3 STG.E.U8 desc[UR4][R32.64], R12 ;  /* 0x0000000c20003986 */ /* 0x0001e2000c101104 */
[C---:B------:R-:W-:Y:S02]  /*159020*/  LOP3.LUT P3, RZ, R16.reuse, 0x1000000, RZ, 0xc0, !PT ;  /* 0x0100000010ff7812 */ /* 0x040fe4000786c0ff */
[----:B0-----:R-:W-:Y:S01]  /*159030*/  PRMT R12, R29, 0x7773, RZ ;  /* 0x000077731d0c7816 */ /* 0x001fe200000000ff */
[----:B------:R-:W4:Y:S10]  /*159040*/  LDL.LU.64 R32, [R1+0x978] ;  /* 0x0009780001207983 */ /* 0x000f340000300a00 */
[----:B------:R0:W-:Y:S01]  /*159050*/  @P3 STG.E.U8 desc[UR4][R26.64], R12 ;  /* 0x0000000c1a003986 */ /* 0x0001e2000c101104 */
[----:B------:R-:W-:-:S03]  /*159060*/  LOP3.LUT P3, RZ, R16, 0x800000, RZ, 0xc0, !PT ;  /* 0x0080000010ff7812 */ /* 0x000fc6000786c0ff */
[----:B------:R-:W4:Y:S04]  /*159070*/  LDL.LU.64 R28, [R1+0x970] ;  /* 0x00097000011c7983 */ /* 0x000f280000300a00 */
[----:B0-----:R-:W4:Y:S01]  /*159080*/  LDL.LU.64 R26, [R1+0x968] ;  /* 0x00096800011a7983 */ /* 0x001f220000300a00 */
[----:B------:R-:W-:-:S03]  /*159090*/  PRMT R12, R13, 0x7770, RZ ;  /* 0x000077700d0c7816 */ /* 0x000fc600000000ff */
[----:B------:R-:W4:Y:S04]  /*1590a0*/  LDL.LU R35, [R1+0x610] ;  /* 0x0006100001237983 */ /* 0x000f280000300800 */
[----:B--2---:R0:W-:Y:S04]  /*1590b0*/  @P3 STG.E.U8 desc[UR4][R22.64], R12 ;  /* 0x0000000c16003986 */ /* 0x0041e8000c101104 */
[----:B0-----:R-:W2:Y:S01]  /*1590c0*/  LDL.LU.64 R22, [R1+0x960] ;  /* 0x0009600001167983 */ /* 0x001ea20000300a00 */
[----:B------:R-:W-:Y:S02]  /*1590d0*/  LOP3.LUT P3, RZ, R16, 0x400000, RZ, 0xc0, !PT ;  /* 0x0040000010ff7812 */ /* 0x000fe4000786c0ff */
[----:B------:R-:W-:-:S11]  /*1590e0*/  PRMT R12, R13, 0x7771, RZ ;  /* 0x000077710d0c7816 */ /* 0x000fd600000000ff */
[----:B---3--:R0:W-:Y:S01]  /*1590f0*/  @P3 STG.E.U8 desc[UR4][R48.64], R12 ;  /* 0x0000000c30003986 */ /* 0x0081e2000c101104 */
[----:B------:R-:W-:Y:S02]  /*159100*/  LOP3.LUT P3, RZ, R16, 0x200000, RZ, 0xc0, !PT ;  /* 0x0020000010ff7812 */ /* 0x000fe4000786c0ff */
[----:B0-----:R-:W-:-:S11]  /*159110*/  PRMT R12, R13, 0x7772, RZ ;  /* 0x000077720d0c7816 */ /* 0x001fd600000000ff */
[----:B----4-:R0:W-:Y:S01]  /*159120*/  @P3 STG.E.U8 desc[UR4][R46.64], R12 ;  /* 0x0000000c2e003986 */ /* 0x0101e2000c101104 */
[----:B------:R-:W-:Y:S02]  /*159130*/  LOP3.LUT P3, RZ, R16, 0x100000, RZ, 0xc0, !PT ;  /* 0x0010000010ff7812 */ /* 0x000fe4000786c0ff */
[----:B0-----:R-:W-:Y:S02]  /*159140*/  PRMT R12, R13, 0x7773, RZ ;  /* 0x000077730d0c7816 */ /* 0x001fe400000000ff */
[C---:B------:R-:W-:Y:S02]  /*159150*/  LOP3.LUT P1, RZ, R15.reuse, 0x800, RZ, 0xc0, !PT ;  /* 0x000008000fff7812 */ /* 0x040fe4000782c0ff */
[----:B------:R-:W-:-:S07]  /*159160*/  LOP3.LUT P2, RZ, R15, 0x1000, RZ, 0xc0, !PT ;  /* 0x000010000fff7812 */ /* 0x000fce000784c0ff */
[----:B------:R0:W-:Y:S01]  /*159170*/  @P3 STG.E.U8 desc[UR4][R42.64], R12 ;  /* 0x0000000c2a003986 */ /* 0x0001e2000c101104 */
[----:B------:R-:W-:Y:S02]  /*159180*/  LOP3.LUT P3, RZ, R16, 0x80000, RZ, 0xc0, !PT ;  /* 0x0008000010ff7812 */ /* 0x000fe4000786c0ff */
[----:B0-----:R-:W-:-:S11]  /*159190*/  PRMT R12, R34, 0x7770, RZ ;  /* 0x00007770220c7816 */ /* 0x001fd600000000ff */
[----:B------:R0:W-:Y:S01]  /*1591a0*/  @P3 STG.E.U8 desc[UR4][R44.64], R12 ;  /* 0x0000000c2c003986 */ /* 0x0001e2000c101104 */
[----:B------:R-:W-:Y:S02]  /*1591b0*/  LOP3.LUT P3, RZ, R16, 0x40000, RZ, 0xc0, !PT ;  /* 0x0004000010ff7812 */ /* 0x000fe4000786c0ff */
[----:B0-----:R-:W-:-:S11]  /*1591c0*/  PRMT R12, R34, 0x7771, RZ ;  /* 0x00007771220c7816 */ /* 0x001fd600000000ff */
[----:B------:R0:W-:Y:S01]  /*1591d0*/  @P3 STG.E.U8 desc[UR4][R40.64], R12 ;  /* 0x0000000c28003986 */ /* 0x0001e2000c101104 */
[----:B------:R-:W-:Y:S02]  /*1591e0*/  LOP3.LUT P3, RZ, R16, 0x20000, RZ, 0xc0, !PT ;  /* 0x0002000010ff7812 */ /* 0x000fe4000786c0ff */
[----:B0-----:R-:W-:-:S05]  /*1591f0*/  PRMT R12, R34, 0x7772, RZ ;  /* 0x00007772220c7816 */ /* 0x001fca00000000ff */
        /* <DEDUP_REMOVED lines=12> */
[----:B------:R0:W-:Y:S02]  /*1592c0*/  @P5 STG.E.U8 desc[UR4][R28.64], R12 ;  /* 0x0000000c1c005986 */ /* 0x0001e4000c101104 */
[----:B0-----:R-:W-:Y:S02]  /*1592d0*/  PRMT R12, R2, 0x7773, RZ ;  /* 0x00007773020c7816 */ /* 0x001fe400000000ff */
[----:B------:R-:W3:Y:S04]  /*1592e0*/  LDL.LU R2, [R1+0x6774] ;  /* 0x0067740001027983 */ /* 0x000ee80000300800 */
[----:B------:R0:W-:Y:S02]  /*1592f0*/  @P0 STG.E.U8 desc[UR4][R26.64], R12 ;  /* 0x0000000c1a000986 */ /* 0x0001e4000c101104 */
[----:B0-----:R-:W-:-:S05]  /*159300*/  PRMT R12, R35, 0x7770, RZ ;  /* 0x00007770230c7816 */ /* 0x001fca00000000ff */
[----:B--2---:R0:W-:Y:S04]  /*159310*/  @P6 STG.E.U8 desc[UR4][R22.64], R12 ;  /* 0x0000000c16006986 */ /* 0x0041e8000c101104 */
[----:B0-----:R-:W2:Y:S04]  /*159320*/  LDL.LU.64 R22, [R1+0x958] ;  /* 0x0009580001167983 */ /* 0x001ea80000300a00 */
[----:B------:R-:W4:Y:S04]  /*159330*/  LDL.LU.64 R36, [R1+0x950] ;  /* 0x0009500001247983 */ /* 0x000f280000300a00 */
[----:B------:R-:W3:Y:S04]  /*159340*/  LDL.LU.64 R26, [R1+0x948] ;  /* 0x00094800011a7983 */ /* 0x000ee80000300a00 */
[----:B------:R-:W3:Y:S04]  /*159350*/  LDL.LU.64 R30, [R1+0x940] ;  /* 0x00094000011e7983 */ /* 0x000ee80000300a00 */
[----:B------:R-:W3:Y:S01]  /*159360*/  LDL.LU.64 R32, [R1+0x938] ;  /* 0x0009380001207983 */ /* 0x000ee20000300a00 */
[----:B------:R-:W-:-:S03]  /*159370*/  LOP3.LUT P4, RZ, R15, 0x40000, RZ, 0xc0, !PT ;  /* 0x000400000fff7812 */ /* 0x000fc6000788c0ff */
[----:B------:R-:W3:Y:S01]  /*159380*/  LDL.LU.64 R28, [R1+0x930] ;  /* 0x00093000011c7983 */ /* 0x000ee20000300a00 */
[----:B------:R-:W-:Y:S02]  /*159390*/  PRMT R12, R35, 0x7771, RZ ;  /* 0x00007771230c7816 */ /* 0x000fe400000000ff */
[----:B------:R-:W-:Y:S02]  /*1593a0*/  LOP3.LUT P1, RZ, R15, 0x80000000, RZ, 0xc0, !PT ;  /* 0x800000000fff7812 */ /* 0x000fe4000782c0ff */
        /* <DEDUP_REMOVED lines=12> */
[----:B------:R-:W-:Y:S01]  /*159470*/  LOP3.LUT R16, R16, 0xffffdfff, RZ, 0xc0, !PT ;  /* 0xffffdfff10107812 */ /* 0x000fe200078ec0ff */
[----:B--2---:R0:W-:Y:S04]  /*159480*/  @P4 STG.E.U8 desc[UR4][R22.64], R12 ;  /* 0x0000000c16004986 */ /* 0x0041e8000c101104 */
[----:B0-----:R-:W2:Y:S04]  /*159490*/  LDL.LU.64 R22, [R1+0x928] ;  /* 0x0009280001167983 */ /* 0x001ea80000300a00 */
[----:B------:R-:W2:Y:S04]  /*1594a0*/  LDL.LU R13, [R1+0x674] ;  /* 0x00067400010d7983 */ /* 0x000ea80000300800 */
[----:B------:R-:W2:Y:S04]  /*1594b0*/  LDL.LU.64 R48, [R1+0x9a0] ;  /* 0x0009a00001307983 */ /* 0x000ea80000300a00 */
[----:B------:R-:W2:Y:S01]  /*1594c0*/  LDL.LU.64 R46, [R1+0xa10] ;  /* 0x000a1000012e7983 */ /* 0x000ea20000300a00 */
[----:B------:R-:W-:-:S02]  /*1594d0*/  @P1 LOP3.LUT R16, R16, 0x2000, RZ, 0xfc, !PT ;  /* 0x0000200010101812 */ /* 0x000fc400078efcff */
[C---:B------:R-:W-:Y:S01]  /*1594e0*/  LOP3.LUT P1, RZ, R15.reuse, 0x4000000, RZ, 0xc0, !PT ;  /* 0x040000000fff7812 */ /* 0x040fe2000782c0ff */
[----:B------:R-:W2:Y:S01]  /*1594f0*/  LDL.LU.64 R42, [R1+0xa08] ;  /* 0x000a0800012a7983 */ /* 0x000ea20000300a00 */
[C---:B------:R-:W-:Y:S02]  /*159500*/  LOP3.LUT P5, RZ, R15.reuse, 0x80000, RZ, 0xc0, !PT ;  /* 0x000800000fff7812 */ /* 0x040fe400078ac0ff */
[----:B------:R-:W-:Y:S01]  /*159510*/  LOP3.LUT R16, R16, 0xffffbfff, RZ, 0xc0, !PT ;  /* 0xffffbfff10107812 */ /* 0x000fe200078ec0ff */
[----:B------:R-:W2:Y:S01]  /*159520*/  LDL.LU.64 R44, [R1+0xa00] ;  /* 0x000a0000012c7983 */ /* 0x000ea20000300a00 */
[----:B------:R-:W-:Y:S02]  /*159530*/  LOP3.LUT P0, RZ, R15, 0x100000, RZ, 0xc0, !PT ;  /* 0x001000000fff7812 */ /* 0x000fe4000780c0ff */
[----:B------:R-:W-:-:S05]  /*159540*/  PRMT R12, R35, 0x7772, RZ ;  /* 0x00007772230c7816 */ /* 0x000fca00000000ff */
[----:B------:R-:W-:Y:S02]  /*159550*/  @P1 LOP3.LUT R16, R16, 0x4000, RZ, 0xfc, !PT ;  /* 0x0000400010101812 */ /* 0x000fe400078efcff */
[----:B------:R-:W-:Y:S01]  /*159560*/  LOP3.LUT P1, RZ, R15, 0x1000000, RZ, 0xc0, !PT ;  /* 0x010000000fff7812 */ /* 0x000fe2000782c0ff */
[----:B----4-:R0:W-:Y:S01]  /*159570*/  @P5 STG.E.U8 desc[UR4][R36.64], R12 ;  /* 0x0000000c24005986 */ /* 0x0101e2000c101104 */
[----:B------:R-:W-:Y:S02]  /*159580*/  LOP3.LUT R16, R16, 0xffff7fff, RZ, 0xc0, !PT ;  /* 0xffff7fff10107812 */ /* 0x000fe400078ec0ff */
[----:B0-----:R-:W-:-:S09]  /*159590*/  PRMT R12, R35, 0x7773, RZ ;  /* 0x00007773230c7816 */ /* 0x001fd200000000ff */
[----:B------:R-:W-:Y:S02]  /*1595a0*/  @P1 LOP3.LUT R16, R16, 0x8000, RZ, 0xfc, !PT ;  /* 0x0000800010101812 */ /* 0x000fe400078efcff */
[C---:B------:R-:W-:Y:S01]  /*1595b0*/  LOP3.LUT P1, RZ, R15.reuse, 0x800000, RZ, 0xc0, !PT ;  /* 0x008000000fff7812 */ /* 0x040fe2000782c0ff */
[----:B---3--:R0:W-:Y:S01]  /*1595c0*/  @P0 STG.E.U8 desc[UR4][R26.64], R12 ;  /* 0x0000000c1a000986 */ /* 0x0081e2000c101104 */
[----:B------:R-:W-:Y:S02]  /*1595d0*/  LOP3.LUT P6, RZ, R15, 0x200000, RZ, 0xc0, !PT ;  /* 0x002000000fff7812 */ /* 0x000fe400078cc0ff */
[----:B------:R-:W-:Y:S01]  /*1595e0*/  LOP3.LUT R16, R16, 0xfffeffff, RZ, 0xc0, !PT ;  /* 0xfffeffff10107812 */ /* 0x000fe200078ec0ff */
[----:B0-----:R-:W3:Y:S04]  /*1595f0*/  LDL.LU R26, [R1+0x664] ;  /* 0x00066400011a7983 */ /* 0x001ee80000300800 */
[----:B------:R-:W4:Y:S04]  /*159600*/  LDL.LU.64 R40, [R1+0x9f8] ;  /* 0x0009f80001287983 */ /* 0x000f280000300a00 */
[----:B------:R-:W-:-:S02]  /*159610*/  @P1 LOP3.LUT R16, R16, 0x10000, RZ, 0xfc, !PT ;  /* 0x0001000010101812 */ /* 0x000fc400078efcff */
[----:B------:R-:W-:Y:S01]  /*159620*/  LOP3.LUT P1, RZ, R15, 0x400000, RZ, 0xc0, !PT ;  /* 0x004000000fff7812 */ /* 0x000fe2000782c0ff */
[----:B------:R-:W4:Y:S01]  /*159630*/  LDL.LU.64 R38, [R1+0x9f0] ;  /* 0x0009f00001267983 */ /* 0x000f220000300a00 */
[----:B------:R-:W-:-:S03]  /*159640*/  PRMT R12, R3, 0x7770, RZ ;  /* 0x00007770030c7816 */ /* 0x000fc600000000ff */
[----:B------:R-:W4:Y:S04]  /*159650*/  LDL.LU R27, [R1+0x654] ;  /* 0x00065400011b7983 */ /* 0x000f280000300800 */
[----:B------:R0:W-:Y:S04]  /*159660*/  @P6 STG.E.U8 desc[UR4][R30.64], R12 ;  /* 0x0000000c1e006986 */ /* 0x0001e8000c101104 */
[----:B------:R-:W4:Y:S04]  /*159670*/  LDL.LU.64 R36, [R1+0x9e8] ;  /* 0x0009e80001247983 */ /* 0x000f280000300a00 */
[----:B------:R-:W4:Y:S01]  /*159680*/  LDL.LU.64 R34, [R1+0x9e0] ;  /* 0x0009e00001227983 */ /* 0x000f220000300a00 */
[----:B0-----:R-:W-:-:S03]  /*159690*/  PRMT R12, R3, 0x7771, RZ ;  /* 0x00007771030c7816 */ /* 0x001fc600000000ff */
[----:B------:R-:W4:Y:S04]  /*1596a0*/  LDL.LU.64 R30, [R1+0x9d8] ;  /* 0x0009d800011e7983 */ /* 0x000f280000300a00 */
[----:B------:R0:W-:Y:S01]  /*1596b0*/  @P1 STG.E.U8 desc[UR4][R32.64], R12 ;  /* 0x0000000c20001986 */ /* 0x0001e2000c101104 */
[C---:B------:R-:W-:Y:S02]  /*1596c0*/  LOP3.LUT P1, RZ, R16.reuse, 0x10000, RZ, 0xc0, !PT ;  /* 0x0001000010ff7812 */ /* 0x040fe4000782c0ff */
[----:B0-----:R-:W-:Y:S01]  /*1596d0*/  PRMT R12, R3, 0x7772, RZ ;  /* 0x00007772030c7816 */ /* 0x001fe200000000ff */
[----:B------:R-:W4:Y:S10]  /*1596e0*/  LDL.LU.64 R32, [R1+0x9d0] ;  /* 0x0009d00001207983 */ /* 0x000f340000300a00 */
[----:B------:R0:W-:Y:S01]  /*1596f0*/  @P1 STG.E.U8 desc[UR4][R28.64], R12 ;  /* 0x0000000c1c001986 */ /* 0x0001e2000c101104 */
[----:B------:R-:W-:-:S03]  /*159700*/  LOP3.LUT P1, RZ, R16, 0x8000, RZ, 0xc0, !PT ;  /* 0x0000800010ff7812 */ /* 0x000fc6000782c0ff */
[----:B0-----:R-:W4:Y:S01]  /*159710*/  LDL.LU.64 R28, [R1+0x9c8] ;  /* 0x0009c800011c7983 */ /* 0x001f220000300a00 */
[----:B------:R-:W-:-:S03]  /*159720*/  PRMT R12, R3, 0x7773, RZ ;  /* 0x00007773030c7816 */ /* 0x000fc600000000ff */
[----:B------:R-:W4:Y:S06]  /*159730*/  LDL.LU R3, [R1+0x6770] ;  /* 0x0067700001037983 */ /* 0x000f2c0000300800 */
[----:B--2---:R0:W-:Y:S04]  /*159740*/  @P1 STG.E.U8 desc[UR4][R22.64], R12 ;  /* 0x0000000c16001986 */ /* 0x0041e8000c101104 */
[----:B0-----:R-:W2:Y:S01]  /*159750*/  LDL.LU.64 R22, [R1+0x9c0] ;  /* 0x0009c00001167983 */ /* 0x001ea20000300a00 */
[----:B------:R-:W-:-:S02]  /*159760*/  LOP3.LUT P1, RZ, R16, 0x4000, RZ, 0xc0, !PT ;  /* 0x0000400010ff7812 */ /* 0x000fc4000782c0ff */
[----:B------:R-:W-:-:S11]  /*159770*/  PRMT R12, R13, 0x7770, RZ ;  /* 0x000077700d0c7816 */ /* 0x000fd600000000ff */
        /* <DEDUP_REMOVED lines=11> */
[----:B---3--:R-:W-:-:S11]  /*159830*/  PRMT R12, R26, 0x7770, RZ ;  /* 0x000077701a0c7816 */ /* 0x008fd600000000ff */
[----:B----4-:R0:W-:Y:S01]  /*159840*/  @P1 STG.E.U8 desc[UR4][R40.64], R12 ;  /* 0x0000000c28001986 */ /* 0x0101e2000c101104 */
[----:B------:R-:W-:Y:S02]  /*159850*/  LOP3.LUT P1, RZ, R16, 0x200, RZ, 0xc0, !PT ;  /* 0x0000020010ff7812 */ /* 0x000fe4000782c0ff */
[C---:B------:R-:W-:Y:S02]  /*159860*/  LOP3.LUT P2, RZ, R2.reuse, 0x1, RZ, 0xc0, !PT ;  /* 0x0000000102ff7812 */ /* 0x040fe4000784c0ff */
[----:B------:R-:W-:Y:S02]  /*159870*/  LOP3.LUT P3, RZ, R2, 0x2, RZ, 0xc0, !PT ;  /* 0x0000000202ff7812 */ /* 0x000fe4000786c0ff */
[----:B0-----:R-:W-:-:S07]  /*159880*/  PRMT R12, R26, 0x7771, RZ ;  /* 0x000077711a0c7816 */ /* 0x001fce00000000ff */
        /* <DEDUP_REMOVED lines=13> */
[----:B0-----:R-:W-:-:S05]  /*159960*/  PRMT R12, R27, 0x7772, RZ ;  /* 0x000077721b0c7816 */ /* 0x001fca00000000ff */
[----:B------:R0:W-:Y:S02]  /*159970*/  @P0 STG.E.U8 desc[UR4][R28.64], R12 ;  /* 0x0000000c1c000986 */ /* 0x0001e4000c101104 */
[----:B0-----:R-:W-:-:S05]  /*159980*/  PRMT R12, R27, 0x7773, RZ ;  /* 0x000077731b0c7816 */ /* 0x001fca00000000ff */
[----:B--2---:R0:W-:Y:S04]  /*159990*/  @P6 STG.E.U8 desc[UR4][R22.64], R12 ;  /* 0x0000000c16006986 */ /* 0x0041e8000c101104 */
[----:B0-----:R-:W2:Y:S04]  /*1599a0*/  LDL.LU.64 R22, [R1+0x9b8] ;  /* 0x0009b80001167983 */ /* 0x001ea80000300a00 */
[----:B------:R-:W3:Y:S04]  /*1599b0*/  LDL.LU.64 R36, [R1+0x9b0] ;  /* 0x0009b00001247983 */ /* 0x000ee80000300a00 */
[----:B------:R-:W4:Y:S04]  /*1599c0*/  LDL.LU.64 R34, [R1+0x9a8] ;  /* 0x0009a80001227983 */ /* 0x000f280000300a00 */
[----:B------:R-:W2:Y:S04]  /*1599d0*/  LDL.LU R31, [R1+0x644] ;  /* 0x00064400011f7983 */ /* 0x000ea80000300800 */
[----:B------:R-:W4:Y:S04]  /*1599e0*/  LDL.LU.64 R32, [R1+0xa20] ;  /* 0x000a200001207983 */ /* 0x000f280000300a00 */
[----:B------:R-:W4:Y:S04]  /*1599f0*/  LDL.LU.64 R28, [R1+0xa18] ;  /* 0x000a1800011c7983 */ /* 0x000f280000300a00 */
[----:B------:R-:W4:Y:S04]  /*159a00*/  LDL.LU.64 R26, [R1+0xa90] ;  /* 0x000a9000011a7983 */ /* 0x000f280000300a00 */
[----:B------:R-:W4:Y:S01]  /*159a10*/  LDL.LU R13, [R1+0x634] ;  /* 0x00063400010d7983 */ /* 0x000f220000300800 */
[----:B------:R-:W-:-:S02]  /*159a20*/  LOP3.LUT P4, RZ, R2, 0x40, RZ, 0xc0, !PT ;  /* 0x0000004002ff7812 */ /* 0x000fc4000788c0ff */
        /* <DEDUP_REMOVED lines=13> */
[----:B------:R-:W-:Y:S02]  /*159b00*/  LOP3.LUT R16, R16, 0xffffffdf, RZ, 0xc0, !PT ;  /* 0xffffffdf10107812 */ /* 0x000fe400078ec0ff */
[----:B--2---:R-:W-:-:S05]  /*159b10*/  PRMT R12, R31, 0x7770, RZ ;  /* 0x000077701f0c7816 */ /* 0x004fca00000000ff */
[----:B------:R0:W-:Y:S04]  /*159b20*/  @P4 STG.E.U8 desc[UR4][R22.64], R12 ;  /* 0x0000000c16004986 */ /* 0x0001e8000c101104 */
[----:B0-----:R-:W2:Y:S04]  /*159b30*/  LDL.LU.64 R22, [R1+0xa88] ;  /* 0x000a880001167983 */ /* 0x001ea80000300a00 */
[----:B------:R-:W2:Y:S04]  /*159b40*/  LDL.LU.64 R46, [R1+0xa80] ;  /* 0x000a8000012e7983 */ /* 0x000ea80000300a00 */
[----:B------:R-:W2:Y:S01]  /*159b50*/  LDL.LU.64 R42, [R1+0xa78] ;  /* 0x000a7800012a7983 */ /* 0x000ea20000300a00 */
[----:B------:R-:W-:-:S02]  /*159b60*/  @P1 LOP3.LUT R16, R16, 0x20, RZ, 0xfc, !PT ;  /* 0x0000002010101812 */ /* 0x000fc400078efcff */
[----:B------:R-:W-:Y:S01]  /*159b70*/  LOP3.LUT P1, RZ, R2, 0x2000, RZ, 0xc0, !PT ;  /* 0x0000200002ff7812 */ /* 0x000fe2000782c0ff */
[----:B------:R-:W2:Y:S01]  /*159b80*/  LDL.LU.64 R44, [R1+0xa70] ;  /* 0x000a7000012c7983 */ /* 0x000ea20000300a00 */
[----:B------:R-:W-:-:S03]  /*159b90*/  LOP3.LUT R16, R16, 0xffffffbf, RZ, 0xc0, !PT ;  /* 0xffffffbf10107812 */ /* 0x000fc600078ec0ff */
[----:B------:R-:W2:Y:S01]  /*159ba0*/  LDL.LU.64 R40, [R1+0xa68] ;  /* 0x000a680001287983 */ /* 0x000ea20000300a00 */
[C---:B------:R-:W-:Y:S02]  /*159bb0*/  LOP3.LUT P5, RZ, R2.reuse, 0x80, RZ, 0xc0, !PT ;  /* 0x0000008002ff7812 */ /* 0x040fe400078ac0ff */
[----:B------:R-:W-:Y:S01]  /*159bc0*/  LOP3.LUT P0, RZ, R2, 0x100, RZ, 0xc0, !PT ;  /* 0x0000010002ff7812 */ /* 0x000fe2000780c0ff */
[----:B------:R-:W2:Y:S04]  /*159bd0*/  LDL.LU.64 R38, [R1+0xa60] ;  /* 0x000a600001267983 */ /* 0x000ea80000300a00 */
[----:B------:R-:W-:Y:S02]  /*159be0*/  @P1 LOP3.LUT R16, R16, 0x40, RZ, 0xfc, !PT ;  /* 0x0000004010101812 */ /* 0x000fe400078efcff */
[----:B------:R-:W-:-:S02]  /*159bf0*/  LOP3.LUT P1, RZ, R2, 0x1000, RZ, 0xc0, !PT ;  /* 0x0000100002ff7812 */ /* 0x000fc4000782c0ff */
[----:B------:R-:W-:Y:S02]  /*159c00*/  LOP3.LUT R16, R16, 0xffffff7f, RZ, 0xc0, !PT ;  /* 0xffffff7f10107812 */ /* 0x000fe400078ec0ff */
[----:B------:R-:W-:-:S09]  /*159c10*/  PRMT R12, R31, 0x7771, RZ ;  /* 0x000077711f0c7816 */ /* 0x000fd200000000ff */
[----:B------:R-:W-:Y:S02]  /*159c20*/  @P1 LOP3.LUT R16, R16, 0x80, RZ, 0xfc, !PT ;  /* 0x0000008010101812 */ /* 0x000fe400078efcff */
[C---:B------:R-:W-:Y:S01]  /*159c30*/  LOP3.LUT P1, RZ, R2.reuse, 0x800, RZ, 0xc0, !PT ;  /* 0x0000080002ff7812 */ /* 0x040fe2000782c0ff */
[----:B---3--:R0:W-:Y:S01]  /*159c40*/  @P5 STG.E.U8 desc[UR4][R36.64], R12 ;  /* 0x0000000c24005986 */ /* 0x0081e2000c101104 */
[----:B------:R-:W-:Y:S02]  /*159c50*/  LOP3.LUT P6, RZ, R2, 0x200, RZ, 0xc0, !PT ;  /* 0x0000020002ff7812 */ /* 0x000fe400078cc0ff */
[----:B------:R-:W-:Y:S02]  /*159c60*/  LOP3.LUT R16, R16, 0xfffffeff, RZ, 0xc0, !PT ;  /* 0xfffffeff10107812 */ /* 0x000fe400078ec0ff */
[----:B0-----:R-:W-:Y:S01]  /*159c70*/  PRMT R12, R31, 0x7772, RZ ;  /* 0x000077721f0c7816 */ /* 0x001fe200000000ff */
[----:B------:R-:W3:Y:S06]  /*159c80*/  LDL.LU.64 R36, [R1+0xa58] ;  /* 0x000a580001247983 */ /* 0x000eec0000300a00 */
[----:B------:R-:W-:-:S02]  /*159c90*/  @P1 LOP3.LUT R16, R16, 0x100, RZ, 0xfc, !PT ;  /* 0x0000010010101812 */ /* 0x000fc400078efcff */
[----:B------:R-:W-:Y:S01]  /*159ca0*/  LOP3.LUT P1, RZ, R2, 0x400, RZ, 0xc0, !PT ;  /* 0x0000040002ff7812 */ /* 0x000fe2000782c0ff */
[----:B----4-:R0:W-:Y:S02]  /*159cb0*/  @P0 STG.E.U8 desc[UR4][R34.64], R12 ;  /* 0x0000000c22000986 */ /* 0x0101e4000c101104 */
[----:B0-----:R-:W-:Y:S02]  /*159cc0*/  PRMT R12, R31, 0x7773, RZ ;  /* 0x000077731f0c7816 */ /* 0x001fe400000000ff */
[----:B------:R-:W4:Y:S04]  /*159cd0*/  LDL.LU.64 R34, [R1+0xa50] ;  /* 0x000a500001227983 */ /* 0x000f280000300a00 */
[----:B------:R0:W-:Y:S04]  /*159ce0*/  @P6 STG.E.U8 desc[UR4][R32.64], R12 ;  /* 0x0000000c20006986 */ /* 0x0001e8000c101104 */
        /* <DEDUP_REMOVED lines=10> */
[----:B------:R-:W-:-:S09]  /*159d90*/  PRMT R12, R13, 0x7772, RZ ;  /* 0x000077720d0c7816 */ /* 0x000fd200000000ff */
[----:B--2---:R0:W-:Y:S04]  /*159da0*/  @P1 STG.E.U8 desc[UR4][R22.64], R12 ;  /* 0x0000000c16001986 */ /* 0x0041e8000c101104 */
[----:B0-----:R-:W2:Y:S01]  /*159db0*/  LDL.LU.64 R22, [R1+0xa28] ;  /* 0x000a280001167983 */ /* 0x001ea20000300a00 */
[----:B------:R-:W-:Y:S02]  /*159dc0*/  LOP3.LUT P1, RZ, R16, 0x40, RZ, 0xc0, !PT ;  /* 0x0000004010ff7812 */ /* 0x000fe4000782c0ff */
        /* <DEDUP_REMOVED lines=12> */
[----:B0-----:R-:W-:Y:S02]  /*159e90*/  PRMT R12, R3, 0x7773, RZ ;  /* 0x00007773030c7816 */ /* 0x001fe400000000ff */
[----:B------:R-:W-:Y:S01]  /*159ea0*/  LOP3.LUT P2, RZ, R2, 0x80000, RZ, 0xc0, !PT ;  /* 0x0008000002ff7812 */ /* 0x000fe2000784c0ff */
[----:B------:R-:W2:Y:S08]  /*159eb0*/  LDL.LU R3, [R1+0x676c] ;  /* 0x00676c0001037983 */ /* 0x000eb00000300800 */
[----:B------:R0:W-:Y:S01]  /*159ec0*/  @P1 STG.E.U8 desc[UR4][R38.64], R12 ;  /* 0x0000000c26001986 */ /* 0x0001e2000c101104 */
[----:B------:R-:W-:-:S02]  /*159ed0*/  LOP3.LUT P1, RZ, R16, 0x2, RZ, 0xc0, !PT ;  /* 0x0000000210ff7812 */ /* 0x000fc4000782c0ff */
[----:B------:R-:W-:Y:S02]  /*159ee0*/  LOP3.LUT P3, RZ, R2, 0x100000, RZ, 0xc0, !PT ;  /* 0x0010000002ff7812 */ /* 0x000fe4000786c0ff */
[----:B0-----:R-:W-:-:S09]  /*159ef0*/  PRMT R12, R10, 0x7770, RZ ;  /* 0x000077700a0c7816 */ /* 0x001fd200000000ff */
[----:B---3--:R0:W-:Y:S01]  /*159f00*/  @P1 STG.E.U8 desc[UR4][R36.64], R12 ;  /* 0x0000000c24001986 */ /* 0x0081e2000c101104 */
[----:B------:R-:W-:Y:S02]  /*159f10*/  LOP3.LUT P4, RZ, R2, 0x200000, RZ, 0xc0, !PT ;  /* 0x0020000002ff7812 */ /* 0x000fe4000788c0ff */
[----:B0-----:R-:W-:-:S05]  /*159f20*/  PRMT R12, R10, 0x7771, RZ ;  /* 0x000077710a0c7816 */ /* 0x001fca00000000ff */
[----:B----4-:R0:W-:Y:S01]  /*159f30*/  @P2 STG.E.U8 desc[UR4][R34.64], R12 ;  /* 0x0000000c22002986 */ /* 0x0101e2000c101104 */
[----:B------:R-:W-:Y:S02]  /*159f40*/  LOP3.LUT P5, RZ, R2, 0x400000, RZ, 0xc0, !PT ;  /* 0x0040000002ff7812 */ /* 0x000fe400078ac0ff */
[----:B0-----:R-:W-:-:S05]  /*159f50*/  PRMT R12, R10, 0x7772, RZ ;  /* 0x000077720a0c7816 */ /* 0x001fca00000000ff */
[----:B------:R0:W-:Y:S01]  /*159f60*/  @P3 STG.E.U8 desc[UR4][R30.64], R12 ;  /* 0x0000000c1e003986 */ /* 0x0001e2000c101104 */
[----:B------:R-:W-:Y:S02]  /*159f70*/  LOP3.LUT P0, RZ, R2, 0x800000, RZ, 0xc0, !PT ;  /* 0x0080000002ff7812 */ /* 0x000fe4000780c0ff */
[----:B0-----:R-:W-:Y:S02]  /*159f80*/  PRMT R12, R10, 0x7773, RZ ;  /* 0x000077730a0c7816 */ /* 0x001fe400000000ff */
[----:B------:R-:W-:Y:S01]  /*159f90*/  LOP3.LUT P6, RZ, R2, 0x1000000, RZ, 0xc0, !PT ;  /* 0x0100000002ff7812 */ /* 0x000fe200078cc0ff */
[----:B------:R-:W3:Y:S04]  /*159fa0*/  LDL.LU R10, [R1+0x6768] ;  /* 0x00676800010a7983 */ /* 0x000ee80000300800 */
[----:B------:R0:W-:Y:S02]  /*159fb0*/  @P4 STG.E.U8 desc[UR4][R32.64], R12 ;  /* 0x0000000c20004986 */ /* 0x0001e4000c101104 */
[----:B0-----:R-:W-:-:S05]  /*159fc0*/  PRMT R12, R4, 0x7770, RZ ;  /* 0x00007770040c7816 */ /* 0x001fca00000000ff */
[----:B------:R0:W-:Y:S02]  /*159fd0*/  @P5 STG.E.U8 desc[UR4][R28.64], R12 ;  /* 0x0000000c1c005986 */ /* 0x0001e4000c101104 */
[----:B0-----:R-:W-:-:S05]  /*159fe0*/  PRMT R12, R4, 0x7771, RZ ;  /* 0x00007771040c7816 */ /* 0x001fca00000000ff */
[----:B------:R0:W-:Y:S02]  /*159ff0*/  @P0 STG.E.U8 desc[UR4][R26.64], R12 ;  /* 0x0000000c1a000986 */ /* 0x0001e4000c101104 */
[----:B0-----:R-:W-:-:S05]  /*15a000*/  PRMT R12, R4, 0x7772, RZ ;  /* 0x00007772040c7816 */ /* 0x001fca00000000ff */
[----:B--2---:R0:W-:Y:S04]  /*15a010*/  @P6 STG.E.U8 desc[UR4][R22.64], R12 ;  /* 0x0000000c16006986 */ /* 0x0041e8000c101104 */
[----:B0-----:R-:W2:Y:S04]  /*15a020*/  LDL.LU.64 R22, [R1+0xa98] ;  /* 0x000a980001167983 */ /* 0x001ea80000300a00 */
[----:B------:R-:W4:Y:S04]  /*15a030*/  LDL.LU.64 R36, [R1+0xaa0] ;  /* 0x000aa00001247983 */ /* 0x000f280000300a00 */
[----:B------:R-:W4:Y:S04]  /*15a040*/  LDL.LU.64 R34, [R1+0xb10] ;  /* 0x000b100001227983 */ /* 0x000f280000300a00 */
[----:B------:R-:W4:Y:S04]  /*15a050*/  LDL.LU.64 R30, [R1+0xb08] ;  /* 0x000b0800011e7983 */ /* 0x000f280000300a00 */
[----:B------:R-:W4:Y:S04]  /*15a060*/  LDL.LU R28, [R1+0x678] ;  /* 0x00067800011c7983 */ /* 0x000f280000300800 */
[----:B------:R-:W4:Y:S01]  /*15a070*/  LDL.LU.64 R32, [R1+0xb00] ;  /* 0x000b000001207983 */ /* 0x000f220000300a00 */
[----:B------:R-:W-:-:S03]  /*15a080*/  PRMT R12, R4, 0x7773, RZ ;  /* 0x00007773040c7816 */ /* 0x000fc600000000ff */
[----:B------:R-:W4:Y:S01]  /*15a090*/  LDL.LU R38, [R1+0x668] ;  /* 0x0006680001267983 */ /* 0x000f220000300800 */
[----:B------:R-:W-:-:S03]  /*15a0a0*/  LOP3.LUT P4, RZ, R2, 0x2000000, RZ, 0xc0, !PT ;  /* 0x0200000002ff7812 */ /* 0x000fc6000788c0ff */
[----:B------:R-:W4:Y:S04]  /*15a0b0*/  LDL.LU R4, [R1+0x6764] ;  /* 0x0067640001047983 */ /* 0x000f280000300800 */
[----:B------:R-:W4:Y:S01]  /*15a0c0*/  LDL.LU.64 R26, [R1+0xaf8] ;  /* 0x000af800011a7983 */ /* 0x000f220000300a00 */
[----:B------:R-:W-:Y:S02]  /*15a0d0*/  LOP3.LUT P1, RZ, R3, 0x20, RZ, 0xc0, !PT ;  /* 0x0000002003ff7812 */ /* 0x000fe4000782c0ff */
[----:B---3--:R-:W-:-:S03]  /*15a0e0*/  LOP3.LUT R10, R10, 0xfdffffff, RZ, 0xc0, !PT ;  /* 0xfdffffff0a0a7812 */ /* 0x008fc600078ec0ff */
[----:B--2---:R0:W-:Y:S04]  /*15a0f0*/  @P4 STG.E.U8 desc[UR4][R22.64], R12 ;  /* 0x0000000c16004986 */ /* 0x0041e8000c101104 */
[----:B0-----:R-:W2:Y:S04]  /*15a100*/  LDL.LU.64 R22, [R1+0xaf0] ;  /* 0x000af00001167983 */ /* 0x001ea80000300a00 */
[----:B------:R-:W-:Y:S02]  /*15a110*/  @P1 LOP3.LUT R10, R10, 0x2000000, RZ, 0xfc, !PT ;  /* 0x020000000a0a1812 */ /* 0x000fe400078efcff */
[----:B------:R-:W-:Y:S01]  /*15a120*/  LOP3.LUT P1, RZ, R3, 0x10, RZ, 0xc0, !PT ;  /* 0x0000001003ff7812 */ /* 0x000fe2000782c0ff */
[----:B------:R-:W3:Y:S01]  /*15a130*/  LDL.LU.64 R48, [R1+0xae8] ;  /* 0x000ae80001307983 */ /* 0x000ee20000300a00 */
[----:B------:R-:W-:-:S03]  /*15a140*/  LOP3.LUT R10, R10, 0xfbffffff, RZ, 0xc0, !PT ;  /* 0xfbffffff0a0a7812 */ /* 0x000fc600078ec0ff */
[----:B------:R-:W3:Y:S04]  /*15a150*/  LDL.LU.64 R46, [R1+0xae0] ;  /* 0x000ae000012e7983 */ /* 0x000ee80000300a00 */
[----:B------:R-:W3:Y:S04]  /*15a160*/  LDL.LU R39, [R1+0x658] ;  /* 0x0006580001277983 */ /* 0x000ee80000300800 */
[----:B------:R-:W-:Y:S01]  /*15a170*/  @P1 LOP3.LUT R10, R10, 0x4000000, RZ, 0xfc, !PT ;  /* 0x040000000a0a1812 */ /* 0x000fe200078efcff */
[----:B------:R-:W3:Y:S01]  /*15a180*/  LDL.LU.64 R42, [R1+0xad8] ;  /* 0x000ad800012a7983 */ /* 0x000ee20000300a00 */
[----:B------:R-:W-:-:S02]  /*15a190*/  LOP3.LUT P1, RZ, R3, 0x8, RZ, 0xc0, !PT ;  /* 0x0000000803ff7812 */ /* 0x000fc4000782c0ff */
[----:B------:R-:W-:Y:S01]  /*15a1a0*/  LOP3.LUT R10, R10, 0xf7ffffff, RZ, 0xc0, !PT ;  /* 0xf7ffffff0a0a7812 */ /* 0x000fe200078ec0ff */
[----:B------:R-:W3:Y:S01]  /*15a1b0*/  LDL.LU.64 R44, [R1+0xad0] ;  /* 0x000ad000012c7983 */ /* 0x000ee20000300a00 */
[C---:B------:R-:W-:Y:S02]  /*15a1c0*/  LOP3.LUT P5, RZ, R2.reuse, 0x4000000, RZ, 0xc0, !PT ;  /* 0x0400000002ff7812 */ /* 0x040fe400078ac0ff */
[----:B------:R-:W-:Y:S01]  /*15a1d0*/  LOP3.LUT P0, RZ, R2, 0x8000000, RZ, 0xc0, !PT ;  /* 0x0800000002ff7812 */ /* 0x000fe2000780c0ff */
[----:B------:R-:W3:Y:S01]  /*15a1e0*/  LDL.LU.64 R40, [R1+0xac8] ;  /* 0x000ac80001287983 */ /* 0x000ee20000300a00 */
[----:B----4-:R-:W-:Y:S02]  /*15a1f0*/  PRMT R12, R28, 0x7770, RZ ;  /* 0x000077701c0c7816 */ /* 0x010fe400000000ff */
[----:B------:R-:W-:Y:S01]  /*15a200*/  LOP3.LUT P6, RZ, R2, 0x10000000, RZ, 0xc0, !PT ;  /* 0x1000000002ff7812 */ /* 0x000fe200078cc0ff */
[----:B------:R-:W4:Y:S02]  /*15a210*/  LDL.LU R29, [R1+0x648] ;  /* 0x00064800011d7983 */ /* 0x000f240000300800 */
[----:B------:R-:W-:-:S02]  /*15a220*/  @P1 LOP3.LUT R10, R10, 0x8000000, RZ, 0xfc, !PT ;  /* 0x080000000a0a1812 */ /* 0x000fc400078efcff */
        /* <DEDUP_REMOVED lines=11> */
[----:B------:R0:W-:Y:S10]  /*15a2e0*/  @P5 STG.E.U8 desc[UR4][R36.64], R12 ;  /* 0x0000000c24005986 */ /* 0x0001f4000c101104 */
[----:B------:R-:W-:-:S02]  /*15a2f0*/  @P1 LOP3.LUT R10, R10, 0x80000000, RZ, 0xfc, !PT ;  /* 0x800000000a0a1812 */ /* 0x000fc400078efcff */
[----:B------:R-:W-:Y:S01]  /*15a300*/  LOP3.LUT P1, RZ, R2, 0x40000000, RZ, 0xc0, !PT ;  /* 0x4000000002ff7812 */ /* 0x000fe2000782c0ff */
[----:B0-----:R-:W4:Y:S01]  /*15a310*/  LDL.LU.64 R36, [R1+0xac0] ;  /* 0x000ac00001247983 */ /* 0x001f220000300a00 */
[----:B------:R-:W-:Y:S02]  /*15a320*/  LOP3.LUT R16, R16, 0xfffffffe, RZ, 0xc0, !PT ;  /* 0xfffffffe10107812 */ /* 0x000fe400078ec0ff */
[----:B------:R-:W-:-:S05]  /*15a330*/  PRMT R12, R28, 0x7771, RZ ;  /* 0x000077711c0c7816 */ /* 0x000fca00000000ff */
[----:B------:R0:W-:Y:S04]  /*15a340*/  @P0 STG.E.U8 desc[UR4][R34.64], R12 ;  /* 0x0000000c22000986 */ /* 0x0001e8000c101104 */
[----:B------:R-:W-:Y:S02]  /*15a350*/  @P1 LOP3.LUT R16, R16, 0x1, RZ, 0xfc, !PT ;  /* 0x0000000110101812 */ /* 0x000fe400078efcff */
[----:B------:R-:W-:Y:S02]  /*15a360*/  LOP3.LUT P1, RZ, R2, 0x20000000, RZ, 0xc0, !PT ;  /* 0x2000000002ff7812 */ /* 0x000fe4000782c0ff */
[----:B0-----:R-:W-:-:S05]  /*15a370*/  PRMT R12, R28, 0x7772, RZ ;  /* 0x000077721c0c7816 */ /* 0x001fca00000000ff */
[----:B------:R0:W-:Y:S02]  /*15a380*/  @P6 STG.E.U8 desc[UR4][R30.64], R12 ;  /* 0x0000000c1e006986 */ /* 0x0001e4000c101104 */
[----:B0-----:R-:W-:-:S05]  /*15a390*/  PRMT R12, R28, 0x7773, RZ ;  /* 0x000077731c0c7816 */ /* 0x001fca00000000ff */
[----:B------:R0:W-:Y:S01]  /*15a3a0*/  @P1 STG.E.U8 desc[UR4][R32.64], R12 ;  /* 0x0000000c20001986 */ /* 0x0001e2000c101104 */
[----:B------:R-:W-:-:S03]  /*15a3b0*/  LOP3.LUT P1, RZ, R16, 0x1, RZ, 0xc0, !PT ;  /* 0x0000000110ff7812 */ /* 0x000fc6000782c0ff */
[----:B0-----:R-:W4:Y:S04]  /*15a3c0*/  LDL.LU.64 R12, [R1+0xab8] ;  /* 0x000ab800010c7983 */ /* 0x001f280000300a00 */
[----:B------:R-:W4:Y:S01]  /*15a3d0*/  LDL.LU.64 R34, [R1+0xab0] ;  /* 0x000ab00001227983 */ /* 0x000f220000300a00 */
[----:B------:R-:W-:-:S03]  /*15a3e0*/  PRMT R16, R38, 0x7770, RZ ;  /* 0x0000777026107816 */ /* 0x000fc600000000ff */
[----:B------:R-:W4:Y:S04]  /*15a3f0*/  LDL.LU.64 R30, [R1+0xaa8] ;  /* 0x000aa800011e7983 */ /* 0x000f280000300a00 */
[----:B------:R0:W-:Y:S01]  /*15a400*/  @P1 STG.E.U8 desc[UR4][R26.64], R16 ;  /* 0x000000101a001986 */ /* 0x0001e2000c101104 */
[----:B------:R-:W-:-:S03]  /*15a410*/  LOP3.LUT P1, RZ, R10, 0x80000000, RZ, 0xc0, !PT ;  /* 0x800000000aff7812 */ /* 0x000fc6000782c0ff */
[----:B------:R-:W4:Y:S04]  /*15a420*/  LDL.LU R28, [R1+0x638] ;  /* 0x00063800011c7983 */ /* 0x000f280000300800 */
[----:B------:R-:W4:Y:S04]  /*15a430*/  LDL.LU.64 R32, [R1+0xb18] ;  /* 0x000b180001207983 */ /* 0x000f280000300a00 */
[----:B0-----:R-:W4:Y:S01]  /*15a440*/  LDL.LU.64 R26, [R1+0xb20] ;  /* 0x000b2000011a7983 */ /* 0x001f220000300a00 */
[----:B------:R-:W-:-:S05]  /*15a450*/  PRMT R16, R38, 0x7771, RZ ;  /* 0x0000777126107816 */ /* 0x000fca00000000ff */
[----:B--2---:R0:W-:Y:S04]  /*15a460*/  @P1 STG.E.U8 desc[UR4][R22.64], R16 ;  /* 0x0000001016001986 */ /* 0x0041e8000c101104 */
[----:B0-----:R-:W2:Y:S01]  /*15a470*/  LDL.LU.64 R22, [R1+0xb90] ;  /* 0x000b900001167983 */ /* 0x001ea20000300a00 */
[----:B------:R-:W-:Y:S02]  /*15a480*/  LOP3.LUT P1, RZ, R10, 0x40000000, RZ, 0xc0, !PT ;  /* 0x400000000aff7812 */ /* 0x000fe4000782c0ff */
[----:B------:R-:W-:-:S11]  /*15a490*/  PRMT R16, R38, 0x7772, RZ ;  /* 0x0000777226107816 */ /* 0x000fd600000000ff */
[----:B---3--:R0:W-:Y:S01]  /*15a4a0*/  @P1 STG.E.U8 desc[UR4][R48.64], R16 ;  /* 0x0000001030001986 */ /* 0x0081e2000c101104 */
        /* <DEDUP_REMOVED lines=13> */
[C---:B------:R-:W-:Y:S02]  /*15a580*/  LOP3.LUT P2, RZ, R3.reuse, 0x40, RZ, 0xc0, !PT ;  /* 0x0000004003ff7812 */ /* 0x040fe4000784c0ff */
[----:B------:R-:W-:Y:S02]  /*15a590*/  LOP3.LUT P3, RZ, R3, 0x80, RZ, 0xc0, !PT ;  /* 0x0000008003ff7812 */ /* 0x000fe4000786c0ff */
[----:B0-----:R-:W-:-:S07]  /*15a5a0*/  PRMT R16, R39, 0x7773, RZ ;  /* 0x0000777327107816 */ /* 0x001fce00000000ff */
[----:B----4-:R0:W-:Y:S01]  /*15a5b0*/  @P1 STG.E.U8 desc[UR4][R36.64], R16 ;  /* 0x0000001024001986 */ /* 0x0101e2000c101104 */
[----:B------:R-:W-:Y:S02]  /*15a5c0*/  LOP3.LUT P4, RZ, R3, 0x100, RZ, 0xc0, !PT ;  /* 0x0000010003ff7812 */ /* 0x000fe4000788c0ff */
[----:B0-----:R-:W-:Y:S02]  /*15a5d0*/  PRMT R16, R29, 0x7770, RZ ;  /* 0x000077701d107816 */ /* 0x001fe400000000ff */
[C---:B------:R-:W-:Y:S02]  /*15a5e0*/  LOP3.LUT P5, RZ, R3.reuse, 0x200, RZ, 0xc0, !PT ;  /* 0x0000020003ff7812 */ /* 0x040fe400078ac0ff */
[C---:B------:R-:W-:Y:S02]  /*15a5f0*/  LOP3.LUT P0, RZ, R3.reuse, 0x400, RZ, 0xc0, !PT ;  /* 0x0000040003ff7812 */ /* 0x040fe4000780c0ff */
[----:B------:R-:W-:Y:S01]  /*15a600*/  LOP3.LUT P6, RZ, R3, 0x800, RZ, 0xc0, !PT ;  /* 0x0000080003ff7812 */ /* 0x000fe200078cc0ff */
[----:B------:R0:W-:Y:S02]  /*15a610*/  @P2 STG.E.U8 desc[UR4][R12.64], R16 ;  /* 0x000000100c002986 */ /* 0x0001e4000c101104 */
[----:B0-----:R-:W-:-:S05]  /*15a620*/  PRMT R16, R29, 0x7771, RZ ;  /* 0x000077711d107816 */ /* 0x001fca00000000ff */
        /* <DEDUP_REMOVED lines=12> */
[----:B------:R-:W4:Y:S04]  /*15a6f0*/  LDL.LU.64 R30, [R1+0xb70] ;  /* 0x000b7000011e7983 */ /* 0x000f280000300a00 */
[----:B------:R-:W4:Y:S04]  /*15a700*/  LDL.LU.64 R32, [R1+0xb68] ;  /* 0x000b680001207983 */ /* 0x000f280000300a00 */
[----:B------:R-:W4:Y:S01]  /*15a710*/  LDL.LU R29, [R1+0x628] ;  /* 0x00062800011d7983 */ /* 0x000f220000300800 */
[----:B------:R-:W-:-:S03]  /*15a720*/  LOP3.LUT P4, RZ, R3, 0x1000, RZ, 0xc0, !PT ;  /* 0x0000100003ff7812 */ /* 0x000fc6000788c0ff */
[----:B------:R-:W4:Y:S01]  /*15a730*/  LDL.LU.64 R26, [R1+0xb60] ;  /* 0x000b6000011a7983 */ /* 0x000f220000300a00 */
        /* <DEDUP_REMOVED lines=13> */
[----:B------:R-:W-:Y:S01]  /*15a810*/  LOP3.LUT P1, RZ, R3, 0x100000, RZ, 0xc0, !PT ;  /* 0x0010000003ff7812 */ /* 0x000fe2000782c0ff */
[----:B--2---:R0:W-:Y:S04]  /*15a820*/  @P4 STG.E.U8 desc[UR4][R22.64], R16 ;  /* 0x0000001016004986 */ /* 0x0041e8000c101104 */
[----:B0-----:R-:W2:Y:S04]  /*15a830*/  LDL.LU.64 R22, [R1+0xb58] ;  /* 0x000b580001167983 */ /* 0x001ea80000300a00 */
[----:B------:R-:W2:Y:S04]  /*15a840*/  LDL.LU.64 R46, [R1+0xb50] ;  /* 0x000b5000012e7983 */ /* 0x000ea80000300a00 */
[----:B------:R-:W2:Y:S01]  /*15a850*/  LDL.LU.64 R42, [R1+0xb48] ;  /* 0x000b4800012a7983 */ /* 0x000ea20000300a00 */
[----:B------:R-:W-:-:S02]  /*15a860*/  LOP3.LUT R10, R10, 0xffdfffff, RZ, 0xc0, !PT ;  /* 0xffdfffff0a0a7812 */ /* 0x000fc400078ec0ff */
[C---:B------:R-:W-:Y:S01]  /*15a870*/  LOP3.LUT P5, RZ, R3.reuse, 0x2000, RZ, 0xc0, !PT ;  /* 0x0000200003ff7812 */ /* 0x040fe200078ac0ff */
[----:B------:R-:W2:Y:S01]  /*15a880*/  LDL.LU.64 R44, [R1+0xb40] ;  /* 0x000b4000012c7983 */ /* 0x000ea20000300a00 */
[----:B------:R-:W-:Y:S02]  /*15a890*/  @P1 LOP3.LUT R10, R10, 0x200000, RZ, 0xfc, !PT ;  /* 0x002000000a0a1812 */ /* 0x000fe400078efcff */
[C---:B------:R-:W-:Y:S01]  /*15a8a0*/  LOP3.LUT P1, RZ, R3.reuse, 0x80000, RZ, 0xc0, !PT ;  /* 0x0008000003ff7812 */ /* 0x040fe2000782c0ff */
[----:B------:R-:W2:Y:S01]  /*15a8b0*/  LDL.LU.64 R40, [R1+0xb38] ;  /* 0x000b380001287983 */ /* 0x000ea20000300a00 */
[----:B------:R-:W-:Y:S02]  /*15a8c0*/  LOP3.LUT R10, R10, 0xffbfffff, RZ, 0xc0, !PT ;  /* 0xffbfffff0a0a7812 */ /* 0x000fe400078ec0ff */
[----:B------:R-:W-:Y:S01]  /*15a8d0*/  LOP3.LUT P0, RZ, R3, 0x4000, RZ, 0xc0, !PT ;  /* 0x0000400003ff7812 */ /* 0x000fe2000780c0ff */
[----:B------:R-:W2:Y:S01]  /*15a8e0*/  LDL.LU.64 R38, [R1+0xb30] ;  /* 0x000b300001267983 */ /* 0x000ea20000300a00 */
[----:B------:R-:W-:-:S02]  /*15a8f0*/  PRMT R16, R28, 0x7773, RZ ;  /* 0x000077731c107816 */ /* 0x000fc400000000ff */
[C---:B------:R-:W-:Y:S01]  /*15a900*/  LOP3.LUT P6, RZ, R3.reuse, 0x8000, RZ, 0xc0, !PT ;  /* 0x0000800003ff7812 */ /* 0x040fe200078cc0ff */
[----:B------:R-:W2:Y:S04]  /*15a910*/  LDL.LU.64 R36, [R1+0xb28] ;  /* 0x000b280001247983 */ /* 0x000ea80000300a00 */
[----:B------:R-:W-:Y:S02]  /*15a920*/  @P1 LOP3.LUT R10, R10, 0x400000, RZ, 0xfc, !PT ;  /* 0x004000000a0a1812 */ /* 0x000fe400078efcff */
[----:B------:R-:W-:Y:S02]  /*15a930*/  LOP3.LUT P1, RZ, R3, 0x40000, RZ, 0xc0, !PT ;  /* 0x0004000003ff7812 */ /* 0x000fe4000782c0ff */
[----:B------:R-:W-:Y:S01]  /*15a940*/  LOP3.LUT R10, R10, 0xff7fffff, RZ, 0xc0, !PT ;  /* 0xff7fffff0a0a7812 */ /* 0x000fe200078ec0ff */
[----:B---3--:R0:W-:Y:S10]  /*15a950*/  @P5 STG.E.U8 desc[UR4][R12.64], R16 ;  /* 0x000000100c005986 */ /* 0x0081f4000c101104 */
[----:B------:R-:W-:-:S02]  /*15a960*/  @P1 LOP3.LUT R10, R10, 0x800000, RZ, 0xfc, !PT ;  /* 0x008000000a0a1812 */ /* 0x000fc400078efcff */
[----:B------:R-:W-:Y:S01]  /*15a970*/  LOP3.LUT P1, RZ, R3, 0x20000, RZ, 0xc0, !PT ;  /* 0x0002000003ff7812 */ /* 0x000fe2000782c0ff */
[----:B0-----:R-:W3:Y:S01]  /*15a980*/  LDL.LU.64 R12, [R1+0xba0] ;  /* 0x000ba000010c7983 */ /* 0x001ee20000300a00 */
[----:B------:R-:W-:Y:S02]  /*15a990*/  LOP3.LUT R10, R10, 0xfeffffff, RZ, 0xc0, !PT ;  /* 0xfeffffff0a0a7812 */ /* 0x000fe400078ec0ff */
[----:B----4-:R-:W-:-:S05]  /*15a9a0*/  PRMT R16, R29, 0x7770, RZ ;  /* 0x000077701d107816 */ /* 0x010fca00000000ff */
[----:B------:R0:W-:Y:S04]  /*15a9b0*/  @P0 STG.E.U8 desc[UR4][R34.64], R16 ;  /* 0x0000001022000986 */ /* 0x0001e8000c101104 */
[----:B------:R-:W-:Y:S02]  /*15a9c0*/  @P1 LOP3.LUT R10, R10, 0x1000000, RZ, 0xfc, !PT ;  /* 0x010000000a0a1812 */ /* 0x000fe400078efcff */
[----:B------:R-:W-:Y:S02]  /*15a9d0*/  LOP3.LUT P1, RZ, R3, 0x10000, RZ, 0xc0, !PT ;  /* 0x0001000003ff7812 */ /* 0x000fe4000782c0ff */
[----:B0-----:R-:W-:-:S05]  /*15a9e0*/  PRMT R16, R29, 0x7771, RZ ;  /* 0x000077711d107816 */ /* 0x001fca00000000ff */
[----:B------:R0:W-:Y:S02]  /*15a9f0*/  @P6 STG.E.U8 desc[UR4][R30.64], R16 ;  /* 0x000000101e006986 */ /* 0x0001e4000c101104 */
[C---:B0-----:R-:W-:Y:S02]  /*15aa00*/  PRMT R16, R29.reuse, 0x7772, RZ ;  /* 0x000077721d107816 */ /* 0x041fe400000000ff */
[----:B------:R-:W4:Y:S04]  /*15aa10*/  LDL.LU.64 R30, [R1+0xb98] ;  /* 0x000b9800011e7983 */ /* 0x000f280000300a00 */
[----:B------:R0:W-:Y:S01]  /*15aa20*/  @P1 STG.E.U8 desc[UR4][R32.64], R16 ;  /* 0x0000001020001986 */ /* 0x0001e2000c101104 */
[C---:B------:R-:W-:Y:S02]  /*15aa30*/  LOP3.LUT P1, RZ, R10.reuse, 0x1000000, RZ, 0xc0, !PT ;  /* 0x010000000aff7812 */ /* 0x040fe4000782c0ff */
[----:B0-----:R-:W-:Y:S01]  /*15aa40*/  PRMT R16, R29, 0x7773, RZ ;  /* 0x000077731d107816 */ /* 0x001fe200000000ff */
[----:B------:R-:W4:Y:S10]  /*15aa50*/  LDL.LU.64 R32, [R1+0xc18] ;  /* 0x000c180001207983 */ /* 0x000f340000300a00 */
[----:B------:R0:W-:Y:S01]  /*15aa60*/  @P1 STG.E.U8 desc[UR4][R26.64], R16 ;  /* 0x000000101a001986 */ /* 0x0001e2000c101104 */
[----:B------:R-:W-:-:S03]  /*15aa70*/  LOP3.LUT P1, RZ, R10, 0x800000, RZ, 0xc0, !PT ;  /* 0x008000000aff7812 */ /* 0x000fc6000782c0ff */
[----:B------:R-:W4:Y:S01]  /*15aa80*/  LDL.LU.64 R28, [R1+0xc10] ;  /* 0x000c1000011c7983 */ /* 0x000f220000300a00 */
[----:B0-----:R-:W-:-:S03]  /*15aa90*/  PRMT R16, R4, 0x7770, RZ ;  /* 0x0000777004107816 */ /* 0x001fc600000000ff */
[----:B------:R-:W4:Y:S04]  /*15aaa0*/  LDL.LU.64 R26, [R1+0xc08] ;  /* 0x000c0800011a7983 */ /* 0x000f280000300a00 */
[----:B------:R-:W4:Y:S04]  /*15aab0*/  LDL.LU R35, [R1+0x66c] ;  /* 0x00066c0001237983 */ /* 0x000f280000300800 */
[----:B--2---:R0:W-:Y:S01]  /*15aac0*/  @P1 STG.E.U8 desc[UR4][R22.64], R16 ;  /* 0x0000001016001986 */ /* 0x0041e2000c101104 */
[----:B------:R-:W-:Y:S02]  /*15aad0*/  LOP3.LUT P1, RZ, R10, 0x400000, RZ, 0xc0, !PT ;  /* 0x004000000aff7812 */ /* 0x000fe4000782c0ff */
[----:B0-----:R-:W-:Y:S01]  /*15aae0*/  PRMT R16, R4, 0x7771, RZ ;  /* 0x0000777104107816 */ /* 0x001fe200000000ff */
[----:B------:R-:W2:Y:S10]  /*15aaf0*/  LDL.LU.64 R22, [R1+0xc00] ;  /* 0x000c000001167983 */ /* 0x000eb40000300a00 */
[----:B------:R0:W-:Y:S01]  /*15ab00*/  @P1 STG.E.U8 desc[UR4][R46.64], R16 ;  /* 0x000000102e001986 */ /* 0x0001e2000c101104 */
[----:B------:R-:W-:-:S02]  /*15ab10*/  LOP3.LUT P1, RZ, R10, 0x200000, RZ, 0xc0, !PT ;  /* 0x002000000aff7812 */ /* 0x000fc4000782c0ff */
[----:B0-----:R-:W-:-:S11]  /*15ab20*/  PRMT R16, R4, 0x7772, RZ ;  /* 0x0000777204107816 */ /* 0x001fd600000000ff */
[----:B------:R0:W-:Y:S02]  /*15ab30*/  @P1 STG.E.U8 desc[UR4][R42.64], R16 ;  /* 0x000000102a001986 */ /* 0x0001e4000c101104 */
[----:B0-----:R-:W-:Y:S02]  /*15ab40*/  PRMT R16, R4, 0x7773, RZ ;  /* 0x0000777304107816 */ /* 0x001fe400000000ff */
[----:B------:R-:W4:Y:S01]  /*15ab50*/  LDL.LU R4, [R1+0x6760] ;  /* 0x0067600001047983 */ /* 0x000f220000300800 */
[----:B------:R-:W-:-:S13]  /*15ab60*/  LOP3.LUT P1, RZ, R10, 0x100000, RZ, 0xc0, !PT ;  /* 0x001000000aff7812 */ /* 0x000fda000782c0ff */
        /* <DEDUP_REMOVED lines=11> */
[----:B------:R0:W-:Y:S01]  /*15ac20*/  @P1 STG.E.U8 desc[UR4][R36.64], R16 ;  /* 0x0000001024001986 */ /* 0x0001e2000c101104 */
[----:B------:R-:W-:Y:S02]  /*15ac30*/  LOP3.LUT P4, RZ, R3, 0x8000000, RZ, 0xc0, !PT ;  /* 0x0800000003ff7812 */ /* 0x000fe4000788c0ff */
[----:B0-----:R-:W-:Y:S02]  /*15ac40*/  PRMT R16, R5, 0x7773, RZ ;  /* 0x0000777305107816 */ /* 0x001fe400000000ff */
[C---:B------:R-:W-:Y:S01]  /*15ac50*/  LOP3.LUT P5, RZ, R3.reuse, 0x10000000, RZ, 0xc0, !PT ;  /* 0x1000000003ff7812 */ /* 0x040fe200078ac0ff */
[----:B------:R-:W2:Y:S04]  /*15ac60*/  LDL.LU R5, [R1+0x675c] ;  /* 0x00675c0001057983 */ /* 0x000ea80000300800 */
[----:B---3--:R4:W-:Y:S01]  /*15ac70*/  @P2 STG.E.U8 desc[UR4][R12.64], R16 ;  /* 0x000000100c002986 */ /* 0x0089e2000c101104 */
[----:B------:R-:W-:-:S02]  /*15ac80*/  LOP3.LUT P0, RZ, R3, 0x20000000, RZ, 0xc0, !PT ;  /* 0x2000000003ff7812 */ /* 0x000fc4000780c0ff */
[----:B------:R-:W-:Y:S02]  /*15ac90*/  LOP3.LUT P6, RZ, R3, 0x40000000, RZ, 0xc0, !PT ;  /* 0x4000000003ff7812 */ /* 0x000fe400078cc0ff */
[----:B----4-:R-:W-:-:S05]  /*15aca0*/  PRMT R16, R4, 0x7770, RZ ;  /* 0x0000777004107816 */ /* 0x010fca00000000ff */
[----:B------:R0:W-:Y:S02]  /*15acb0*/  @P3 STG.E.U8 desc[UR4][R30.64], R16 ;  /* 0x000000101e003986 */ /* 0x0001e4000c101104 */
[----:B0-----:R-:W-:-:S05]  /*15acc0*/  PRMT R16, R4, 0x7771, RZ ;  /* 0x0000777104107816 */ /* 0x001fca00000000ff */
[----:B------:R0:W-:Y:S02]  /*15acd0*/  @P4 STG.E.U8 desc[UR4][R32.64], R16 ;  /* 0x0000001020004986 */ /* 0x0001e4000c101104 */
        /* <DEDUP_REMOVED lines=9> */
[----:B------:R-:W4:Y:S04]  /*15ad70*/  LDL.LU.64 R30, [R1+0xbe8] ;  /* 0x000be800011e7983 */ /* 0x000f280000300a00 */
[----:B------:R-:W4:Y:S04]  /*15ad80*/  LDL.LU.64 R32, [R1+0xbe0] ;  /* 0x000be00001207983 */ /* 0x000f280000300a00 */
[----:B------:R-:W4:Y:S04]  /*15ad90*/  LDL.LU.64 R28, [R1+0xbd8] ;  /* 0x000bd800011c7983 */ /* 0x000f280000300a00 */
[----:B------:R-:W4:Y:S04]  /*15ada0*/  LDL.LU.64 R26, [R1+0xbd0] ;  /* 0x000bd000011a7983 */ /* 0x000f280000300a00 */
[----:B------:R-:W4:Y:S01]  /*15adb0*/  LDL.LU R49, [R1+0x65c] ;  /* 0x00065c0001317983 */ /* 0x000f220000300800 */
[----:B------:R-:W-:-:S02]  /*15adc0*/  LOP3.LUT P4, RZ, R3, 0x80000000, RZ, 0xc0, !PT ;  /* 0x8000000003ff7812 */ /* 0x000fc4000788c0ff */
[----:B------:R-:W-:Y:S02]  /*15add0*/  PRMT R16, R35, 0x7771, RZ ;  /* 0x0000777123107816 */ /* 0x000fe400000000ff */
[----:B------:R-:W-:-:S09]  /*15ade0*/  LOP3.LUT R10, R10, 0xfffffdff, RZ, 0xc0, !PT ;  /* 0xfffffdff0a0a7812 */ /* 0x000fd200078ec0ff */
[----:B--2---:R0:W-:Y:S04]  /*15adf0*/  @P4 STG.E.U8 desc[UR4][R22.64], R16 ;  /* 0x0000001016004986 */ /* 0x0041e8000c101104 */
[----:B0-----:R-:W2:Y:S01]  /*15ae00*/  LDL.LU.64 R22, [R1+0xbc8] ;  /* 0x000bc80001167983 */ /* 0x001ea20000300a00 */
[----:B---3--:R-:W-:-:S03]  /*15ae10*/  LOP3.LUT P1, RZ, R4, 0x800, RZ, 0xc0, !PT ;  /* 0x0000080004ff7812 */ /* 0x008fc6000782c0ff */
[----:B------:R-:W3:Y:S04]  /*15ae20*/  LDL.LU R34, [R1+0x64c] ;  /* 0x00064c0001227983 */ /* 0x000ee80000300800 */
[----:B------:R-:W3:Y:S04]  /*15ae30*/  LDL.LU.64 R46, [R1+0xbc0] ;  /* 0x000bc000012e7983 */ /* 0x000ee80000300a00 */
[----:B------:R-:W3:Y:S02]  /*15ae40*/  LDL.LU.64 R42, [R1+0xbb8] ;  /* 0x000bb800012a7983 */ /* 0x000ee40000300a00 */
[----:B------:R-:W-:-:S02]  /*15ae50*/  @P1 LOP3.LUT R10, R10, 0x200, RZ, 0xfc, !PT ;  /* 0x000002000a0a1812 */ /* 0x000fc400078efcff */
[----:B------:R-:W-:Y:S01]  /*15ae60*/  LOP3.LUT P1, RZ, R4, 0x400, RZ, 0xc0, !PT ;  /* 0x0000040004ff7812 */ /* 0x000fe2000782c0ff */
[----:B------:R-:W3:Y:S01]  /*15ae70*/  LDL.LU.64 R44, [R1+0xbb0] ;  /* 0x000bb000012c7983 */ /* 0x000ee20000300a00 */
[----:B------:R-:W-:Y:S02]  /*15ae80*/  LOP3.LUT R10, R10, 0xfffffbff, RZ, 0xc0, !PT ;  /* 0xfffffbff0a0a7812 */ /* 0x000fe400078ec0ff */
[----:B------:R-:W-:Y:S01]  /*15ae90*/  LOP3.LUT P5, RZ, R4, 0x1, RZ, 0xc0, !PT ;  /* 0x0000000104ff7812 */ /* 0x000fe200078ac0ff */
[----:B------:R-:W3:Y:S08]  /*15aea0*/  LDL.LU.64 R40, [R1+0xba8] ;  /* 0x000ba80001287983 */ /* 0x000ef00000300a00 */
        /* <DEDUP_REMOVED lines=12> */
[----:B------:R-:W-:-:S09]  /*15af70*/  PRMT R16, R35, 0x7772, RZ ;  /* 0x0000777223107816 */ /* 0x000fd200000000ff */
[----:B------:R-:W-:Y:S02]  /*15af80*/  @P1 LOP3.LUT R10, R10, 0x4000, RZ, 0xfc, !PT ;  /* 0x000040000a0a1812 */ /* 0x000fe400078efcff */
[----:B------:R-:W-:Y:S02]  /*15af90*/  LOP3.LUT P1, RZ, R4, 0x20, RZ, 0xc0, !PT ;  /* 0x0000002004ff7812 */ /* 0x000fe4000782c0ff */
[----:B------:R-:W-:Y:S01]  /*15afa0*/  LOP3.LUT R10, R10, 0xffff7fff, RZ, 0xc0, !PT ;  /* 0xffff7fff0a0a7812 */ /* 0x000fe200078ec0ff */
[----:B----4-:R0:W-:Y:S01]  /*15afb0*/  @P5 STG.E.U8 desc[UR4][R12.64], R16 ;  /* 0x000000100c005986 */ /* 0x0101e2000c101104 */
[----:B------:R-:W-:-:S09]  /*15afc0*/  LOP3.LUT P0, RZ, R4, 0x2, RZ, 0xc0, !PT ;  /* 0x0000000204ff7812 */ /* 0x000fd2000780c0ff */
[----:B------:R-:W-:Y:S02]  /*15afd0*/  @P1 LOP3.LUT R10, R10, 0x8000, RZ, 0xfc, !PT ;  /* 0x000080000a0a1812 */ /* 0x000fe400078efcff */
[C---:B------:R-:W-:Y:S02]  /*15afe0*/  LOP3.LUT P1, RZ, R4.reuse, 0x10, RZ, 0xc0, !PT ;  /* 0x0000001004ff7812 */ /* 0x040fe4000782c0ff */
[----:B0-----:R-:W-:Y:S02]  /*15aff0*/  PRMT R16, R35, 0x7773, RZ ;  /* 0x0000777323107816 */ /* 0x001fe400000000ff */
[----:B------:R-:W4:Y:S01]  /*15b000*/  LDL.LU R35, [R1+0x63c] ;  /* 0x00063c0001237983 */ /* 0x000f220000300800 */
[----:B------:R-:W-:-:S03]  /*15b010*/  LOP3.LUT P6, RZ, R4, 0x4, RZ, 0xc0, !PT ;  /* 0x0000000404ff7812 */ /* 0x000fc600078cc0ff */
[----:B------:R-:W4:Y:S01]  /*15b020*/  LDL.LU.64 R38, [R1+0xc20] ;  /* 0x000c200001267983 */ /* 0x000f220000300a00 */
[----:B------:R-:W-:-:S03]  /*15b030*/  LOP3.LUT R10, R10, 0xfffeffff, RZ, 0xc0, !PT ;  /* 0xfffeffff0a0a7812 */ /* 0x000fc600078ec0ff */
[----:B------:R0:W-:Y:S01]  /*15b040*/  @P0 STG.E.U8 desc[UR4][R30.64], R16 ;  /* 0x000000101e000986 */ /* 0x0001e2000c101104 */
[----:B------:R-:W-:Y:S02]  /*15b050*/  @P1 LOP3.LUT R10, R10, 0x10000, RZ, 0xfc, !PT ;  /* 0x000100000a0a1812 */ /* 0x000fe400078efcff */
[----:B------:R-:W-:Y:S01]  /*15b060*/  LOP3.LUT P1, RZ, R4, 0x8, RZ, 0xc0, !PT ;  /* 0x0000000804ff7812 */ /* 0x000fe2000782c0ff */
[----:B------:R-:W4:Y:S04]  /*15b070*/  LDL.LU.64 R36, [R1+0xc90] ;  /* 0x000c900001247983 */ /* 0x000f280000300a00 */
[----:B------:R-:W4:Y:S01]  /*15b080*/  LDL.LU.64 R12, [R1+0xc88] ;  /* 0x000c8800010c7983 */ /* 0x000f220000300a00 */
[----:B0-----:R-:W-:-:S03]  /*15b090*/  PRMT R16, R49, 0x7770, RZ ;  /* 0x0000777031107816 */ /* 0x001fc600000000ff */
[----:B------:R-:W4:Y:S04]  /*15b0a0*/  LDL.LU.64 R30, [R1+0xc80] ;  /* 0x000c8000011e7983 */ /* 0x000f280000300a00 */
[----:B------:R0:W-:Y:S02]  /*15b0b0*/  @P6 STG.E.U8 desc[UR4][R32.64], R16 ;  /* 0x0000001020006986 */ /* 0x0001e4000c101104 */
[----:B0-----:R-:W-:Y:S02]  /*15b0c0*/  PRMT R16, R49, 0x7771, RZ ;  /* 0x0000777131107816 */ /* 0x001fe400000000ff */
[----:B------:R-:W4:Y:S04]  /*15b0d0*/  LDL.LU.64 R32, [R1+0xc78] ;  /* 0x000c780001207983 */ /* 0x000f280000300a00 */
[----:B------:R0:W-:Y:S01]  /*15b0e0*/  @P1 STG.E.U8 desc[UR4][R28.64], R16 ;  /* 0x000000101c001986 */ /* 0x0001e2000c101104 */
[----:B------:R-:W-:-:S02]  /*15b0f0*/  LOP3.LUT P1, RZ, R10, 0x10000, RZ, 0xc0, !PT ;  /* 0x000100000aff7812 */ /* 0x000fc4000782c0ff */
        /* <DEDUP_REMOVED lines=9> */
[----:B---3--:R-:W-:-:S11]  /*15b190*/  PRMT R16, R34, 0x7770, RZ ;  /* 0x0000777022107816 */ /* 0x008fd600000000ff */
        /* <DEDUP_REMOVED lines=12> */
[C---:B------:R-:W-:Y:S02]  /*15b260*/  LOP3.LUT P3, RZ, R4.reuse, 0x2000, RZ, 0xc0, !PT ;  /* 0x0000200004ff7812 */ /* 0x040fe4000786c0ff */
[----:B------:R-:W-:Y:S02]  /*15b270*/  LOP3.LUT P4, RZ, R4, 0x4000, RZ, 0xc0, !PT ;  /* 0x0000400004ff7812 */ /* 0x000fe4000788c0ff */
[----:B----4-:R-:W-:-:S05]  /*15b280*/  PRMT R16, R35, 0x7770, RZ ;  /* 0x0000777023107816 */ /* 0x010fca00000000ff */
        /* <DEDUP_REMOVED lines=16> */
[----:B------:R0:W-:Y:S02]  /*15b390*/  @P0 STG.E.U8 desc[UR4][R26.64], R16 ;  /* 0x000000101a000986 */ /* 0x0001e4000c101104 */
[----:B0-----:R-:W-:Y:S02]  /*15b3a0*/  PRMT R16, R5, 0x7773, RZ ;  /* 0x0000777305107816 */ /* 0x001fe400000000ff */
[----:B------:R-:W3:Y:S04]  /*15b3b0*/  LDL.LU R5, [R1+0x6754] ;  /* 0x0067540001057983 */ /* 0x000ee80000300800 */
[----:B--2---:R0:W-:Y:S04]  /*15b3c0*/  @P6 STG.E.U8 desc[UR4][R22.64], R16 ;  /* 0x0000001016006986 */ /* 0x0041e8000c101104 */
[----:B0-----:R-:W2:Y:S04]  /*15b3d0*/  LDL.LU.64 R22, [R1+0xc58] ;  /* 0x000c580001167983 */ /* 0x001ea80000300a00 */
[----:B------:R-:W4:Y:S04]  /*15b3e0*/  LDL.LU.64 R12, [R1+0xc50] ;  /* 0x000c5000010c7983 */ /* 0x000f280000300a00 */
[----:B------:R-:W3:Y:S04]  /*15b3f0*/  LDL.LU.64 R34, [R1+0xc48] ;  /* 0x000c480001227983 */ /* 0x000ee80000300a00 */
[----:B------:R-:W2:Y:S04]  /*15b400*/  LDL.LU R31, [R1+0x61c] ;  /* 0x00061c00011f7983 */ /* 0x000ea80000300800 */
[----:B------:R-:W3:Y:S04]  /*15b410*/  LDL.LU.64 R32, [R1+0xc40] ;  /* 0x000c400001207983 */ /* 0x000ee80000300a00 */
[----:B------:R-:W3:Y:S04]  /*15b420*/  LDL.LU.64 R28, [R1+0xc38] ;  /* 0x000c3800011c7983 */ /* 0x000ee80000300a00 */
[----:B------:R-:W3:Y:S04]  /*15b430*/  LDL.LU.64 R26, [R1+0xc30] ;  /* 0x000c3000011a7983 */ /* 0x000ee80000300a00 */
[----:B------:R-:W3:Y:S01]  /*15b440*/  LDL.LU R40, [R1+0x60c] ;  /* 0x00060c0001287983 */ /* 0x000ee20000300800 */
        /* <DEDUP_REMOVED lines=19> */
[----:B------:R-:W2:Y:S04]  /*15b580*/  LDL.LU.64 R46, [R1+0xc98] ;  /* 0x000c9800012e7983 */ /* 0x000ea80000300a00 */
[----:B------:R-:W2:Y:S01]  /*15b590*/  LDL.LU R41, [R1+0x5f0] ;  /* 0x0005f00001297983 */ /* 0x000ea20000300800 */
[----:B------:R-:W-:-:S02]  /*15b5a0*/  @P1 LOP3.LUT R10, R10, 0x20, RZ, 0xfc, !PT ;  /* 0x000000200a0a1812 */ /* 0x000fc400078efcff */
[----:B------:R-:W-:Y:S01]  /*15b5b0*/  LOP3.LUT P1, RZ, R4, 0x2000000, RZ, 0xc0, !PT ;  /* 0x0200000004ff7812 */ /* 0x000fe2000782c0ff */
[----:B------:R-:W2:Y:S01]  /*15b5c0*/  LDL.LU.64 R42, [R1+0xcf0] ;  /* 0x000cf000012a7983 */ /* 0x000ea20000300a00 */
[----:B------:R-:W-:Y:S02]  /*15b5d0*/  LOP3.LUT R10, R10, 0xffffffbf, RZ, 0xc0, !PT ;  /* 0xffffffbf0a0a7812 */ /* 0x000fe400078ec0ff */
[C---:B------:R-:W-:Y:S01]  /*15b5e0*/  LOP3.LUT P5, RZ, R4.reuse, 0x80000, RZ, 0xc0, !PT ;  /* 0x0008000004ff7812 */ /* 0x040fe200078ac0ff */
[----:B------:R-:W2:Y:S01]  /*15b5f0*/  LDL.LU.64 R44, [R1+0xce8] ;  /* 0x000ce800012c7983 */ /* 0x000ea20000300a00 */
[----:B------:R-:W-:Y:S02]  /*15b600*/  LOP3.LUT P0, RZ, R4, 0x100000, RZ, 0xc0, !PT ;  /* 0x0010000004ff7812 */ /* 0x000fe4000780c0ff */
[----:B------:R-:W-:Y:S01]  /*15b610*/  PRMT R16, R31, 0x7771, RZ ;  /* 0x000077711f107816 */ /* 0x000fe200000000ff */
[----:B------:R-:W2:Y:S04]  /*15b620*/  LDL.LU.64 R38, [R1+0xce0] ;  /* 0x000ce00001267983 */ /* 0x000ea80000300a00 */
[----:B------:R-:W-:-:S02]  /*15b630*/  @P1 LOP3.LUT R10, R10, 0x40, RZ, 0xfc, !PT ;  /* 0x000000400a0a1812 */ /* 0x000fc400078efcff */
[----:B------:R-:W-:Y:S02]  /*15b640*/  LOP3.LUT P1, RZ, R4, 0x1000000, RZ, 0xc0, !PT ;  /* 0x0100000004ff7812 */ /* 0x000fe4000782c0ff */
[----:B------:R-:W-:Y:S01]  /*15b650*/  LOP3.LUT R10, R10, 0xffffff7f, RZ, 0xc0, !PT ;  /* 0xffffff7f0a0a7812 */ /* 0x000fe200078ec0ff */
[----:B----4-:R0:W-:Y:S01]  /*15b660*/  @P5 STG.E.U8 desc[UR4][R12.64], R16 ;  /* 0x000000100c005986 */ /* 0x0101e2000c101104 */
[----:B------:R-:W-:-:S09]  /*15b670*/  LOP3.LUT P6, RZ, R4, 0x200000, RZ, 0xc0, !PT ;  /* 0x0020000004ff7812 */ /* 0x000fd200078cc0ff */
[----:B------:R-:W-:Y:S02]  /*15b680*/  @P1 LOP3.LUT R10, R10, 0x80, RZ, 0xfc, !PT ;  /* 0x000000800a0a1812 */ /* 0x000fe400078efcff */
[----:B------:R-:W-:Y:S02]  /*15b690*/  LOP3.LUT P1, RZ, R4, 0x800000, RZ, 0xc0, !PT ;  /* 0x0080000004ff7812 */ /* 0x000fe4000782c0ff */
[----:B0-----:R-:W-:Y:S02]  /*15b6a0*/  PRMT R16, R31, 0x7772, RZ ;  /* 0x000077721f107816 */ /* 0x001fe400000000ff */
[----:B------:R-:W-:-:S03]  /*15b6b0*/  LOP3.LUT R10, R10, 0xfffffeff, RZ, 0xc0, !PT ;  /* 0xfffffeff0a0a7812 */ /* 0x000fc600078ec0ff */
[----:B---3--:R0:W-:Y:S06]  /*15b6c0*/  @P0 STG.E.U8 desc[UR4][R34.64], R16 ;  /* 0x0000001022000986 */ /* 0x0081ec000c101104 */
[----:B------:R-:W-:Y:S02]  /*15b6d0*/  @P1 LOP3.LUT R10, R10, 0x100, RZ, 0xfc, !PT ;  /* 0x000001000a0a1812 */ /* 0x000fe400078efcff */
[----:B0-----:R-:W-:Y:S02]  /*15b6e0*/  PRMT R16, R31, 0x7773, RZ ;  /* 0x000077731f107816 */ /* 0x001fe400000000ff */
[----:B------:R-:W-:-:S03]  /*15b6f0*/  LOP3.LUT P1, RZ, R4, 0x400000, RZ, 0xc0, !PT ;  /* 0x0040000004ff7812 */ /* 0x000fc6000782c0ff */
[----:B------:R0:W-:Y:S04]  /*15b700*/  @P6 STG.E.U8 desc[UR4][R32.64], R16 ;  /* 0x0000001020006986 */ /* 0x0001e8000c101104 */
[----:B0-----:R-:W3:Y:S01]  /*15b710*/  LDL.LU R33, [R1+0x5e0] ;  /* 0x0005e00001217983 */ /* 0x001ee20000300800 */
[----:B------:R-:W-:-:S03]  /*15b720*/  PRMT R16, R40, 0x7770, RZ ;  /* 0x0000777028107816 */ /* 0x000fc600000000ff */
[----:B------:R-:W4:Y:S04]  /*15b730*/  LDL.LU.64 R36, [R1+0xcd8] ;  /* 0x000cd80001247983 */ /* 0x000f280000300a00 */
[----:B------:R-:W4:Y:S04]  /*15b740*/  LDL.LU.64 R12, [R1+0xcd0] ;  /* 0x000cd000010c7983 */ /* 0x000f280000300a00 */
[----:B------:R0:W-:Y:S01]  /*15b750*/  @P1 STG.E.U8 desc[UR4][R28.64], R16 ;  /* 0x000000101c001986 */ /* 0x0001e2000c101104 */
[----:B------:R-:W-:-:S03]  /*15b760*/  LOP3.LUT P1, RZ, R10, 0x100, RZ, 0xc0, !PT ;  /* 0x000001000aff7812 */ /* 0x000fc6000782c0ff */
[----:B------:R-:W4:Y:S04]  /*15b770*/  LDL.LU.64 R34, [R1+0xcc8] ;  /* 0x000cc80001227983 */ /* 0x000f280000300a00 */
[----:B------:R-:W4:Y:S01]  /*15b780*/  LDL.LU.64 R30, [R1+0xcc0] ;  /* 0x000cc000011e7983 */ /* 0x000f220000300a00 */
[----:B0-----:R-:W-:-:S03]  /*15b790*/  PRMT R16, R40, 0x7771, RZ ;  /* 0x0000777128107816 */ /* 0x001fc600000000ff */
[----:B------:R-:W4:Y:S04]  /*15b7a0*/  LDL.LU R32, [R1+0x5d0] ;  /* 0x0005d00001207983 */ /* 0x000f280000300800 */
[----:B------:R0:W-:Y:S01]  /*15b7b0*/  @P1 STG.E.U8 desc[UR4][R26.64], R16 ;  /* 0x000000101a001986 */ /* 0x0001e2000c101104 */
[----:B------:R-:W-:-:S03]  /*15b7c0*/  LOP3.LUT P1, RZ, R10, 0x80, RZ, 0xc0, !PT ;  /* 0x000000800aff7812 */ /* 0x000fc6000782c0ff */
[----:B------:R-:W4:Y:S04]  /*15b7d0*/  LDL.LU.64 R28, [R1+0xcb8] ;  /* 0x000cb800011c7983 */ /* 0x000f280000300a00 */
[----:B0-----:R-:W4:Y:S01]  /*15b7e0*/  LDL.LU.64 R26, [R1+0xcb0] ;  /* 0x000cb000011a7983 */ /* 0x001f220000300a00 */
[----:B------:R-:W-:-:S05]  /*15b7f0*/  PRMT R16, R40, 0x7772, RZ ;  /* 0x0000777228107816 */ /* 0x000fca00000000ff */
        /* <DEDUP_REMOVED lines=18> */
[----:B------:R-:W-:Y:S02]  /*15b920*/  LOP3.LUT P2, RZ, R4, 0x80000000, RZ, 0xc0, !PT ;  /* 0x8000000004ff7812 */ /* 0x000fe4000784c0ff */
[----:B------:R-:W-:Y:S02]  /*15b930*/  LOP3.LUT P3, RZ, R5, 0x1, RZ, 0xc0, !PT ;  /* 0x0000000105ff7812 */ /* 0x000fe4000786c0ff */
[----:B---3--:R-:W-:-:S07]  /*15b940*/  PRMT R16, R33, 0x7770, RZ ;  /* 0x0000777021107816 */ /* 0x008fce00000000ff */
[----:B----4-:R0:W-:Y:S01]  /*15b950*/  @P1 STG.E.U8 desc[UR4][R36.64], R16 ;  /* 0x0000001024001986 */ /* 0x0101e2000c101104 */
        /* <DEDUP_REMOVED lines=20> */
[----:B------:R-:W3:Y:S04]  /*15baa0*/  LDL.LU R33, [R1+0x5c0] ;  /* 0x0005c00001217983 */ /* 0x000ee80000300800 */
[----:B------:R-:W4:Y:S04]  /*15bab0*/  LDL.LU.64 R28, [R1+0xcf8] ;  /* 0x000cf800011c7983 */ /* 0x000f280000300a00 */
[----:B------:R-:W4:Y:S04]  /*15bac0*/  LDL.LU.64 R26, [R1+0xd20] ;  /* 0x000d2000011a7983 */ /* 0x000f280000300a00 */
[----:B------:R-:W4:Y:S01]  /*15bad0*/  LDL.LU R36, [R1+0x5b0] ;  /* 0x0005b00001247983 */ /* 0x000f220000300800 */
[----:B------:R-:W-:-:S02]  /*15bae0*/  LOP3.LUT P4, RZ, R5, 0x20, RZ, 0xc0, !PT ;  /* 0x0000002005ff7812 */ /* 0x000fc4000788c0ff */
        /* <DEDUP_REMOVED lines=16> */
[----:B------:R-:W2:Y:S01]  /*15bbf0*/  LDL.LU.64 R46, [R1+0xd88] ;  /* 0x000d8800012e7983 */ /* 0x000ea20000300a00 */
[----:B------:R-:W-:-:S03]  /*15bc00*/  LOP3.LUT R2, R2, 0xdfffffff, RZ, 0xc0, !PT ;  /* 0xdfffffff02027812 */ /* 0x000fc600078ec0ff */
[----:B------:R-:W2:Y:S01]  /*15bc10*/  LDL.LU.64 R42, [R1+0xd80] ;  /* 0x000d8000012a7983 */ /* 0x000ea20000300a00 */
[----:B------:R-:W-:Y:S02]  /*15bc20*/  @P1 LOP3.LUT R2, R2, 0x20000000, RZ, 0xfc, !PT ;  /* 0x2000000002021812 */ /* 0x000fe400078efcff */
[----:B------:R-:W-:Y:S01]  /*15bc30*/  LOP3.LUT P1, RZ, R5, 0x1000, RZ, 0xc0, !PT ;  /* 0x0000100005ff7812 */ /* 0x000fe2000782c0ff */
[----:B------:R-:W2:Y:S04]  /*15bc40*/  LDL.LU.64 R44, [R1+0xd78] ;  /* 0x000d7800012c7983 */ /* 0x000ea80000300a00 */
[----:B------:R-:W2:Y:S01]  /*15bc50*/  LDL.LU R37, [R1+0x5a0] ;  /* 0x0005a00001257983 */ /* 0x000ea20000300800 */
[----:B------:R-:W-:-:S03]  /*15bc60*/  LOP3.LUT R2, R2, 0xbfffffff, RZ, 0xc0, !PT ;  /* 0xbfffffff02027812 */ /* 0x000fc600078ec0ff */
[----:B------:R-:W2:Y:S04]  /*15bc70*/  LDL.LU.64 R40, [R1+0xd70] ;  /* 0x000d700001287983 */ /* 0x000ea80000300a00 */
[----:B------:R-:W-:Y:S01]  /*15bc80*/  @P1 LOP3.LUT R2, R2, 0x40000000, RZ, 0xfc, !PT ;  /* 0x4000000002021812 */ /* 0x000fe200078efcff */
[----:B------:R-:W2:Y:S01]  /*15bc90*/  LDL.LU.64 R38, [R1+0xd68] ;  /* 0x000d680001267983 */ /* 0x000ea20000300a00 */
[C---:B------:R-:W-:Y:S02]  /*15bca0*/  LOP3.LUT P1, RZ, R5.reuse, 0x800, RZ, 0xc0, !PT ;  /* 0x0000080005ff7812 */ /* 0x040fe4000782c0ff */
[----:B------:R-:W-:Y:S02]  /*15bcb0*/  LOP3.LUT R2, R2, 0x7fffffff, RZ, 0xc0, !PT ;  /* 0x7fffffff02027812 */ /* 0x000fe400078ec0ff */
[----:B------:R-:W-:-:S02]  /*15bcc0*/  LOP3.LUT P5, RZ, R5, 0x40, RZ, 0xc0, !PT ;  /* 0x0000004005ff7812 */ /* 0x000fc400078ac0ff */
[----:B------:R-:W-:Y:S02]  /*15bcd0*/  LOP3.LUT P0, RZ, R5, 0x80, RZ, 0xc0, !PT ;  /* 0x0000008005ff7812 */ /* 0x000fe4000780c0ff */
[----:B---3--:R-:W-:-:S05]  /*15bce0*/  PRMT R16, R33, 0x7770, RZ ;  /* 0x0000777021107816 */ /* 0x008fca00000000ff */
[----:B------:R-:W-:Y:S02]  /*15bcf0*/  @P1 LOP3.LUT R2, R2, 0x80000000, RZ, 0xfc, !PT ;  /* 0x8000000002021812 */ /* 0x000fe400078efcff */
[C---:B------:R-:W-:Y:S02]  /*15bd00*/  LOP3.LUT P1, RZ, R5.reuse, 0x400, RZ, 0xc0, !PT ;  /* 0x0000040005ff7812 */ /* 0x040fe4000782c0ff */
[----:B------:R-:W-:Y:S01]  /*15bd10*/  LOP3.LUT P6, RZ, R5, 0x100, RZ, 0xc0, !PT ;  /* 0x0000010005ff7812 */ /* 0x000fe200078cc0ff */
[----:B------:R0:W-:Y:S01]  /*15bd20*/  @P5 STG.E.U8 desc[UR4][R12.64], R16 ;  /* 0x000000100c005986 */ /* 0x0001e2000c101104 */
[----:B------:R-:W-:Y:S02]  /*15bd30*/  LOP3.LUT R10, R10, 0xfffffffe, RZ, 0xc0, !PT ;  /* 0xfffffffe0a0a7812 */ /* 0x000fe400078ec0ff */
[----:B0-----:R-:W-:Y:S01]  /*15bd40*/  PRMT R16, R33, 0x7771, RZ ;  /* 0x0000777121107816 */ /* 0x001fe200000000ff */
[----:B------:R-:W3:Y:S06]  /*15bd50*/  LDL.LU.64 R12, [R1+0xd60] ;  /* 0x000d6000010c7983 */ /* 0x000eec0000300a00 */
[----:B------:R-:W-:-:S02]  /*15bd60*/  @P1 LOP3.LUT R10, R10, 0x1, RZ, 0xfc, !PT ;  /* 0x000000010a0a1812 */ /* 0x000fc400078efcff */
[----:B------:R-:W-:Y:S01]  /*15bd70*/  LOP3.LUT P1, RZ, R5, 0x200, RZ, 0xc0, !PT ;  /* 0x0000020005ff7812 */ /* 0x000fe2000782c0ff */
[----:B----4-:R0:W-:Y:S02]  /*15bd80*/  @P0 STG.E.U8 desc[UR4][R34.64], R16 ;  /* 0x0000001022000986 */ /* 0x0101e4000c101104 */
[C---:B0-----:R-:W-:Y:S02]  /*15bd90*/  PRMT R16, R33.reuse, 0x7772, RZ ;  /* 0x0000777221107816 */ /* 0x041fe400000000ff */
[----:B------:R-:W4:Y:S04]  /*15bda0*/  LDL.LU.64 R34, [R1+0xd58] ;  /* 0x000d580001227983 */ /* 0x000f280000300a00 */
[----:B------:R0:W-:Y:S02]  /*15bdb0*/  @P6 STG.E.U8 desc[UR4][R30.64], R16 ;  /* 0x000000101e006986 */ /* 0x0001e4000c101104 */
[----:B0-----:R-:W-:-:S02]  /*15bdc0*/  PRMT R16, R33, 0x7773, RZ ;  /* 0x0000777321107816 */ /* 0x001fc400000000ff */
[----:B------:R-:W4:Y:S04]  /*15bdd0*/  LDL.LU.64 R30, [R1+0xd50] ;  /* 0x000d5000011e7983 */ /* 0x000f280000300a00 */
[----:B------:R0:W-:Y:S01]  /*15bde0*/  @P1 STG.E.U8 desc[UR4][R28.64], R16 ;  /* 0x000000101c001986 */ /* 0x0001e2000c101104 */
[----:B------:R-:W-:Y:S02]  /*15bdf0*/  LOP3.LUT P1, RZ, R10, 0x1, RZ, 0xc0, !PT ;  /* 0x000000010aff7812 */ /* 0x000fe4000782c0ff */
[----:B------:R-:W-:Y:S01]  /*15be00*/  PRMT R10, R36, 0x7770, RZ ;  /* 0x00007770240a7816 */ /* 0x000fe200000000ff */
[----:B------:R-:W4:Y:S04]  /*15be10*/  LDL.LU.64 R32, [R1+0xd48] ;  /* 0x000d480001207983 */ /* 0x000f280000300a00 */
[----:B0-----:R-:W4:Y:S06]  /*15be20*/  LDL.LU.64 R28, [R1+0xd40] ;  /* 0x000d4000011c7983 */ /* 0x001f2c0000300a00 */
        /* <DEDUP_REMOVED lines=36> */
[----:B0-----:R-:W-:Y:S02]  /*15c070*/  PRMT R10, R6, 0x7773, RZ ;  /* 0x00007773060a7816 */ /* 0x001fe400000000ff */
[----:B------:R-:W3:Y:S04]  /*15c080*/  LDL.LU R6, [R1+0x6750] ;  /* 0x0067500001067983 */ /* 0x000ee80000300800 */
        /* <DEDUP_REMOVED lines=10> */
[----:B------:R-:W4:Y:S01]  /*15c130*/  LDL.LU R33, [R1+0x5f4] ;  /* 0x0005f40001217983 */ /* 0x000f220000300800 */
[----:B------:R-:W-:-:S03]  /*15c140*/  LOP3.LUT P4, RZ, R5, 0x1000000, RZ, 0xc0, !PT ;  /* 0x0100000005ff7812 */ /* 0x000fc6000788c0ff */
[----:B------:R-:W4:Y:S01]  /*15c150*/  LDL.LU.64 R26, [R1+0xff8] ;  /* 0x000ff800011a7983 */ /* 0x000f220000300a00 */
[----:B------:R-:W-:-:S03]  /*15c160*/  PRMT R10, R7, 0x7772, RZ ;  /* 0x00007772070a7816 */ /* 0x000fc600000000ff */
[----:B------:R-:W4:Y:S01]  /*15c170*/  LDL.LU R34, [R1+0x5e4] ;  /* 0x0005e40001227983 */ /* 0x000f220000300800 */
[----:B------:R-:W-:Y:S02]  /*15c180*/  LOP3.LUT R2, R2, 0xfffdffff, RZ, 0xc0, !PT ;  /* 0xfffdffff02027812 */ /* 0x000fe400078ec0ff */
[C---:B------:R-:W-:Y:S02]  /*15c190*/  LOP3.LUT P5, RZ, R5.reuse, 0x2000000, RZ, 0xc0, !PT ;  /* 0x0200000005ff7812 */ /* 0x040fe400078ac0ff */
[C---:B------:R-:W-:Y:S02]  /*15c1a0*/  LOP3.LUT P0, RZ, R5.reuse, 0x4000000, RZ, 0xc0, !PT ;  /* 0x0400000005ff7812 */ /* 0x040fe4000780c0ff */
[----:B------:R-:W-:Y:S01]  /*15c1b0*/  LOP3.LUT P6, RZ, R5, 0x8000000, RZ, 0xc0, !PT ;  /* 0x0800000005ff7812 */ /* 0x000fe200078cc0ff */
[----:B--2---:R0:W-:Y:S02]  /*15c1c0*/  @P4 STG.E.U8 desc[UR4][R22.64], R10 ;  /* 0x0000000a16004986 */ /* 0x0041e4000c101104 */
[----:B0-----:R-:W-:-:S02]  /*15c1d0*/  PRMT R10, R7, 0x7773, RZ ;  /* 0x00007773070a7816 */ /* 0x001fc400000000ff */
[----:B------:R-:W2:Y:S04]  /*15c1e0*/  LDL.LU R7, [R1+0x674c] ;  /* 0x00674c0001077983 */ /* 0x000ea80000300800 */
[----:B------:R-:W2:Y:S01]  /*15c1f0*/  LDL.LU.64 R22, [R1+0xff0] ;  /* 0x000ff00001167983 */ /* 0x000ea20000300a00 */
[----:B---3--:R-:W-:-:S03]  /*15c200*/  LOP3.LUT P1, RZ, R6, 0x10, RZ, 0xc0, !PT ;  /* 0x0000001006ff7812 */ /* 0x008fc6000782c0ff */
[----:B------:R-:W3:Y:S04]  /*15c210*/  LDL.LU.64 R48, [R1+0xfe8] ;  /* 0x000fe80001307983 */ /* 0x000ee80000300a00 */
[----:B------:R-:W3:Y:S04]  /*15c220*/  LDL.LU.64 R46, [R1+0xfe0] ;  /* 0x000fe000012e7983 */ /* 0x000ee80000300a00 */
[----:B------:R-:W3:Y:S02]  /*15c230*/  LDL.LU.64 R42, [R1+0xfd8] ;  /* 0x000fd800012a7983 */ /* 0x000ee40000300a00 */
        /* <DEDUP_REMOVED lines=12> */
[----:B----4-:R0:W-:Y:S10]  /*15c300*/  @P5 STG.E.U8 desc[UR4][R36.64], R10 ;  /* 0x0000000a24005986 */ /* 0x0101f4000c101104 */
[----:B------:R-:W-:-:S02]  /*15c310*/  @P1 LOP3.LUT R2, R2, 0x200000, RZ, 0xfc, !PT ;  /* 0x0020000002021812 */ /* 0x000fc400078efcff */
[----:B------:R-:W-:Y:S02]  /*15c320*/  LOP3.LUT P1, RZ, R5, 0x80000000, RZ, 0xc0, !PT ;  /* 0x8000000005ff7812 */ /* 0x000fe4000782c0ff */
[----:B------:R-:W-:Y:S02]  /*15c330*/  LOP3.LUT R2, R2, 0xffbfffff, RZ, 0xc0, !PT ;  /* 0xffbfffff02027812 */ /* 0x000fe400078ec0ff */
[----:B0-----:R-:W-:-:S05]  /*15c340*/  PRMT R10, R33, 0x7770, RZ ;  /* 0x00007770210a7816 */ /* 0x001fca00000000ff */
[----:B------:R0:W-:Y:S04]  /*15c350*/  @P0 STG.E.U8 desc[UR4][R28.64], R10 ;  /* 0x0000000a1c000986 */ /* 0x0001e8000c101104 */
[----:B------:R-:W-:Y:S02]  /*15c360*/  @P1 LOP3.LUT R2, R2, 0x400000, RZ, 0xfc, !PT ;  /* 0x0040000002021812 */ /* 0x000fe400078efcff */
[----:B------:R-:W-:Y:S01]  /*15c370*/  LOP3.LUT P1, RZ, R5, 0x40000000, RZ, 0xc0, !PT ;  /* 0x4000000005ff7812 */ /* 0x000fe2000782c0ff */
[----:B0-----:R-:W4:Y:S01]  /*15c380*/  LDL.LU R28, [R1+0x5d4] ;  /* 0x0005d400011c7983 */ /* 0x001f220000300800 */
[----:B------:R-:W-:-:S03]  /*15c390*/  LOP3.LUT R2, R2, 0xff7fffff, RZ, 0xc0, !PT ;  /* 0xff7fffff02027812 */ /* 0x000fc600078ec0ff */
[----:B------:R-:W4:Y:S08]  /*15c3a0*/  LDL.LU.64 R44, [R1+0xfd0] ;  /* 0x000fd000012c7983 */ /* 0x000f300000300a00 */
[----:B------:R-:W-:Y:S01]  /*15c3b0*/  @P1 LOP3.LUT R2, R2, 0x800000, RZ, 0xfc, !PT ;  /* 0x0080000002021812 */ /* 0x000fe200078efcff */
[----:B------:R-:W4:Y:S01]  /*15c3c0*/  LDL.LU.64 R40, [R1+0xfc8] ;  /* 0x000fc80001287983 */ /* 0x000f220000300a00 */
[----:B------:R-:W-:-:S02]  /*15c3d0*/  LOP3.LUT P1, RZ, R5, 0x20000000, RZ, 0xc0, !PT ;  /* 0x2000000005ff7812 */ /* 0x000fc4000782c0ff */
[----:B------:R-:W-:Y:S01]  /*15c3e0*/  LOP3.LUT R2, R2, 0xfeffffff, RZ, 0xc0, !PT ;  /* 0xfeffffff02027812 */ /* 0x000fe200078ec0ff */
[----:B------:R-:W4:Y:S01]  /*15c3f0*/  LDL.LU R29, [R1+0x5c4] ;  /* 0x0005c400011d7983 */ /* 0x000f220000300800 */
[----:B------:R-:W-:-:S03]  /*15c400*/  PRMT R10, R33, 0x7771, RZ ;  /* 0x00007771210a7816 */ /* 0x000fc600000000ff */
[----:B------:R-:W4:Y:S06]  /*15c410*/  LDL.LU.64 R38, [R1+0xfc0] ;  /* 0x000fc00001267983 */ /* 0x000f2c0000300a00 */
[----:B------:R-:W-:Y:S01]  /*15c420*/  @P1 LOP3.LUT R2, R2, 0x1000000, RZ, 0xfc, !PT ;  /* 0x0100000002021812 */ /* 0x000fe200078efcff */
[----:B------:R0:W-:Y:S01]  /*15c430*/  @P6 STG.E.U8 desc[UR4][R12.64], R10 ;  /* 0x0000000a0c006986 */ /* 0x0001e2000c101104 */
[----:B------:R-:W-:-:S03]  /*15c440*/  LOP3.LUT P1, RZ, R5, 0x10000000, RZ, 0xc0, !PT ;  /* 0x1000000005ff7812 */ /* 0x000fc6000782c0ff */
[----:B------:R-:W4:Y:S01]  /*15c450*/  LDL.LU.64 R36, [R1+0xfb8] ;  /* 0x000fb80001247983 */ /* 0x000f220000300a00 */
[----:B0-----:R-:W-:-:S03]  /*15c460*/  PRMT R10, R33, 0x7772, RZ ;  /* 0x00007772210a7816 */ /* 0x001fc600000000ff */
[----:B------:R-:W4:Y:S06]  /*15c470*/  LDL.LU.64 R12, [R1+0xfb0] ;  /* 0x000fb000010c7983 */ /* 0x000f2c0000300a00 */
        /* <DEDUP_REMOVED lines=24> */
[----:B----4-:R-:W-:-:S07]  /*15c600*/  PRMT R10, R28, 0x7770, RZ ;  /* 0x000077701c0a7816 */ /* 0x010fce00000000ff */
        /* <DEDUP_REMOVED lines=48> */
[----:B------:R-:W2:Y:S04]  /*15c910*/  LDL.LU.64 R44, [R1+0x1048] ;  /* 0x00104800012c7983 */ /* 0x000ea80000300a00 */
[----:B------:R-:W2:Y:S01]  /*15c920*/  LDL.LU.64 R40, [R1+0x1040] ;  /* 0x0010400001287983 */ /* 0x000ea20000300a00 */
[----:B------:R-:W-:-:S02]  /*15c930*/  LOP3.LUT R2, R2, 0xffffdfff, RZ, 0xc0, !PT ;  /* 0xffffdfff02027812 */ /* 0x000fc400078ec0ff */
[----:B------:R-:W-:Y:S01]  /*15c940*/  LOP3.LUT P5, RZ, R6, 0x1000, RZ, 0xc0, !PT ;  /* 0x0000100006ff7812 */ /* 0x000fe200078ac0ff */
[----:B------:R-:W2:Y:S01]  /*15c950*/  LDL.LU.64 R38, [R1+0x1038] ;  /* 0x0010380001267983 */ /* 0x000ea20000300a00 */
[----:B------:R-:W-:Y:S02]  /*15c960*/  @P1 LOP3.LUT R2, R2, 0x2000, RZ, 0xfc, !PT ;  /* 0x0000200002021812 */ /* 0x000fe400078efcff */
[----:B------:R-:W-:Y:S01]  /*15c970*/  LOP3.LUT P1, RZ, R6, 0x40000, RZ, 0xc0, !PT ;  /* 0x0004000006ff7812 */ /* 0x000fe2000782c0ff */
[----:B------:R-:W2:Y:S01]  /*15c980*/  LDL.LU.64 R36, [R1+0x1030] ;  /* 0x0010300001247983 */ /* 0x000ea20000300a00 */
[----:B------:R-:W-:-:S11]  /*15c990*/  LOP3.LUT R2, R2, 0xffffbfff, RZ, 0xc0, !PT ;  /* 0xffffbfff02027812 */ /* 0x000fd600078ec0ff */
[----:B------:R-:W-:Y:S02]  /*15c9a0*/  @P1 LOP3.LUT R2, R2, 0x4000, RZ, 0xfc, !PT ;  /* 0x0000400002021812 */ /* 0x000fe400078efcff */
[----:B------:R-:W-:Y:S02]  /*15c9b0*/  LOP3.LUT P1, RZ, R6, 0x20000, RZ, 0xc0, !PT ;  /* 0x0002000006ff7812 */ /* 0x000fe4000782c0ff */
[----:B------:R-:W-:Y:S02]  /*15c9c0*/  LOP3.LUT R2, R2, 0xffff7fff, RZ, 0xc0, !PT ;  /* 0xffff7fff02027812 */ /* 0x000fe400078ec0ff */
[----:B------:R-:W-:Y:S02]  /*15c9d0*/  LOP3.LUT P0, RZ, R6, 0x2000, RZ, 0xc0, !PT ;  /* 0x0000200006ff7812 */ /* 0x000fe4000780c0ff */
[----:B------:R-:W-:-:S07]  /*15c9e0*/  PRMT R10, R35, 0x7772, RZ ;  /* 0x00007772230a7816 */ /* 0x000fce00000000ff */
        /* <DEDUP_REMOVED lines=9> */
[----:B----4-:R0:W-:Y:S04]  /*15ca80*/  @P0 STG.E.U8 desc[UR4][R30.64], R10 ;  /* 0x0000000a1e000986 */ /* 0x0101e8000c101104 */
        /* <DEDUP_REMOVED lines=11> */
[----:B------:R-:W-:-:S02]  /*15cb40*/  LOP3.LUT P1, RZ, R2, 0x8000, RZ, 0xc0, !PT ;  /* 0x0000800002ff7812 */ /* 0x000fc4000782c0ff */
[----:B0-----:R-:W-:Y:S01]  /*15cb50*/  PRMT R10, R47, 0x7773, RZ ;  /* 0x000077732f0a7816 */ /* 0x001fe200000000ff */
[----:B------:R-:W4:Y:S10]  /*15cb60*/  LDL.LU.64 R26, [R1+0x1100] ;  /* 0x00110000011a7983 */ /* 0x000f340000300a00 */
[----:B--2---:R0:W-:Y:S01]  /*15cb70*/  @P1 STG.E.U8 desc[UR4][R22.64], R10 ;  /* 0x0000000a16001986 */ /* 0x0041e2000c101104 */
[----:B------:R-:W-:-:S02]  /*15cb80*/  LOP3.LUT P1, RZ, R2, 0x4000, RZ, 0xc0, !PT ;  /* 0x0000400002ff7812 */ /* 0x000fc4000782c0ff */
[----:B0-----:R-:W-:Y:S01]  /*15cb90*/  PRMT R10, R7, 0x7770, RZ ;  /* 0x00007770070a7816 */ /* 0x001fe200000000ff */
[----:B------:R-:W2:Y:S10]  /*15cba0*/  LDL.LU.64 R22, [R1+0x10f8] ;  /* 0x0010f80001167983 */ /* 0x000eb40000300a00 */
[----:B------:R0:W-:Y:S01]  /*15cbb0*/  @P1 STG.E.U8 desc[UR4][R42.64], R10 ;  /* 0x0000000a2a001986 */ /* 0x0001e2000c101104 */
[----:B------:R-:W-:-:S02]  /*15cbc0*/  LOP3.LUT P1, RZ, R2, 0x2000, RZ, 0xc0, !PT ;  /* 0x0000200002ff7812 */ /* 0x000fc4000782c0ff */
[----:B0-----:R-:W-:-:S11]  /*15cbd0*/  PRMT R10, R7, 0x7771, RZ ;  /* 0x00007771070a7816 */ /* 0x001fd600000000ff */
[----:B------:R0:W-:Y:S01]  /*15cbe0*/  @P1 STG.E.U8 desc[UR4][R44.64], R10 ;  /* 0x0000000a2c001986 */ /* 0x0001e2000c101104 */
[----:B------:R-:W-:Y:S02]  /*15cbf0*/  LOP3.LUT P1, RZ, R2, 0x1000, RZ, 0xc0, !PT ;  /* 0x0000100002ff7812 */ /* 0x000fe4000782c0ff */
[----:B0-----:R-:W-:-:S11]  /*15cc00*/  PRMT R10, R7, 0x7772, RZ ;  /* 0x00007772070a7816 */ /* 0x001fd600000000ff */
[----:B------:R0:W-:Y:S02]  /*15cc10*/  @P1 STG.E.U8 desc[UR4][R40.64], R10 ;  /* 0x0000000a28001986 */ /* 0x0001e4000c101104 */
[----:B0-----:R-:W-:Y:S02]  /*15cc20*/  PRMT R10, R7, 0x7773, RZ ;  /* 0x00007773070a7816 */ /* 0x001fe400000000ff */
[----:B------:R-:W2:Y:S01]  /*15cc30*/  LDL.LU R7, [R1+0x6748] ;  /* 0x0067480001077983 */ /* 0x000ea20000300800 */
[----:B------:R-:W-:-:S13]  /*15cc40*/  LOP3.LUT P1, RZ, R2, 0x800, RZ, 0xc0, !PT ;  /* 0x0000080002ff7812 */ /* 0x000fda000782c0ff */
        /* <DEDUP_REMOVED lines=13> */
[----:B0-----:R-:W-:Y:S02]  /*15cd20*/  PRMT R10, R8, 0x7773, RZ ;  /* 0x00007773080a7816 */ /* 0x001fe400000000ff */
[C---:B------:R-:W-:Y:S01]  /*15cd30*/  LOP3.LUT P0, RZ, R6.reuse, 0x10000000, RZ, 0xc0, !PT ;  /* 0x1000000006ff7812 */ /* 0x040fe2000780c0ff */
[----:B------:R-:W3:Y:S04]  /*15cd40*/  LDL.LU R8, [R1+0x6744] ;  /* 0x0067440001087983 */ /* 0x000ee80000300800 */
[----:B------:R2:W-:Y:S01]  /*15cd50*/  @P3 STG.E.U8 desc[UR4][R30.64], R10 ;  /* 0x0000000a1e003986 */ /* 0x0005e2000c101104 */
[----:B------:R-:W-:-:S02]  /*15cd60*/  LOP3.LUT P6, RZ, R6, 0x20000000, RZ, 0xc0, !PT ;  /* 0x2000000006ff7812 */ /* 0x000fc400078cc0ff */
[----:B--2---:R-:W-:-:S05]  /*15cd70*/  PRMT R10, R7, 0x7770, RZ ;  /* 0x00007770070a7816 */ /* 0x004fca00000000ff */
[----:B------:R0:W-:Y:S02]  /*15cd80*/  @P4 STG.E.U8 desc[UR4][R32.64], R10 ;  /* 0x0000000a20004986 */ /* 0x0001e4000c101104 */
[----:B0-----:R-:W-:-:S05]  /*15cd90*/  PRMT R10, R7, 0x7771, RZ ;  /* 0x00007771070a7816 */ /* 0x001fca00000000ff */
[----:B------:R0:W-:Y:S02]  /*15cda0*/  @P5 STG.E.U8 desc[UR4][R28.64], R10 ;  /* 0x0000000a1c005986 */ /* 0x0001e4000c101104 */
[----:B0-----:R-:W-:-:S05]  /*15cdb0*/  PRMT R10, R7, 0x7772, RZ ;  /* 0x00007772070a7816 */ /* 0x001fca00000000ff */
[----:B------:R0:W-:Y:S02]  /*15cdc0*/  @P0 STG.E.U8 desc[UR4][R26.64], R10 ;  /* 0x0000000a1a000986 */ /* 0x0001e4000c101104 */
[----:B0-----:R-:W-:Y:S02]  /*15cdd0*/  PRMT R10, R7, 0x7773, RZ ;  /* 0x00007773070a7816 */ /* 0x001fe400000000ff */
[----:B------:R-:W2:Y:S04]  /*15cde0*/  LDL.LU R7, [R1+0x6740] ;  /* 0x0067400001077983 */ /* 0x000ea80000300800 */
[----:B------:R0:W-:Y:S04]  /*15cdf0*/  @P6 STG.E.U8 desc[UR4][R22.64], R10 ;  /* 0x0000000a16006986 */ /* 0x0001e8000c101104 */
[----:B0-----:R-:W4:Y:S04]  /*15ce00*/  LDL.LU.64 R22, [R1+0x10f0] ;  /* 0x0010f00001167983 */ /* 0x001f280000300a00 */
[----:B------:R-:W3:Y:S04]  /*15ce10*/  LDL.LU.64 R12, [R1+0x10e8] ;  /* 0x0010e800010c7983 */ /* 0x000ee80000300a00 */
[----:B------:R-:W3:Y:S04]  /*15ce20*/  LDL.LU.64 R34, [R1+0x10e0] ;  /* 0x0010e00001227983 */ /* 0x000ee80000300a00 */
[----:B------:R-:W2:Y:S04]  /*15ce30*/  LDL.LU R31, [R1+0x5e8] ;  /* 0x0005e800011f7983 */ /* 0x000ea80000300800 */
[----:B------:R-:W3:Y:S04]  /*15ce40*/  LDL.LU.64 R32, [R1+0x10d8] ;  /* 0x0010d80001207983 */ /* 0x000ee80000300a00 */
[----:B------:R-:W3:Y:S04]  /*15ce50*/  LDL.LU.64 R28, [R1+0x10d0] ;  /* 0x0010d000011c7983 */ /* 0x000ee80000300a00 */
[----:B------:R-:W3:Y:S04]  /*15ce60*/  LDL.LU.64 R26, [R1+0x10c8] ;  /* 0x0010c800011a7983 */ /* 0x000ee80000300a00 */
[----:B------:R-:W3:Y:S01]  /*15ce70*/  LDL.LU R49, [R1+0x5d8] ;  /* 0x0005d80001317983 */ /* 0x000ee20000300800 */
[----:B------:R-:W-:-:S02]  /*15ce80*/  LOP3.LUT P4, RZ, R6, 0x40000000, RZ, 0xc0, !PT ;  /* 0x4000000006ff7812 */ /* 0x000fc4000788c0ff */
[----:B------:R-:W-:Y:S02]  /*15ce90*/  LOP3.LUT R2, R2, 0xfffffffd, RZ, 0xc0, !PT ;  /* 0xfffffffd02027812 */ /* 0x000fe400078ec0ff */
[----:B------:R-:W-:Y:S02]  /*15cea0*/  LOP3.LUT P5, RZ, R6, 0x80000000, RZ, 0xc0, !PT ;  /* 0x8000000006ff7812 */ /* 0x000fe400078ac0ff */
[----:B--2---:R-:W-:-:S07]  /*15ceb0*/  PRMT R10, R31, 0x7770, RZ ;  /* 0x000077701f0a7816 */ /* 0x004fce00000000ff */
[----:B----4-:R0:W-:Y:S04]  /*15cec0*/  @P4 STG.E.U8 desc[UR4][R22.64], R10 ;  /* 0x0000000a16004986 */ /* 0x0101e8000c101104 */
[----:B0-----:R-:W2:Y:S01]  /*15ced0*/  LDL.LU.64 R22, [R1+0x10c0] ;  /* 0x0010c00001167983 */ /* 0x001ea20000300a00 */
[----:B------:R-:W-:-:S03]  /*15cee0*/  LOP3.LUT P1, RZ, R7, 0x400, RZ, 0xc0, !PT ;  /* 0x0000040007ff7812 */ /* 0x000fc6000782c0ff */
[----:B------:R-:W4:Y:S04]  /*15cef0*/  LDL.LU R30, [R1+0x5c8] ;  /* 0x0005c800011e7983 */ /* 0x000f280000300800 */
[----:B------:R-:W4:Y:S04]  /*15cf00*/  LDL.LU.64 R46, [R1+0x10b8] ;  /* 0x0010b800012e7983 */ /* 0x000f280000300a00 */
[----:B------:R-:W4:Y:S02]  /*15cf10*/  LDL.LU.64 R42, [R1+0x10b0] ;  /* 0x0010b000012a7983 */ /* 0x000f240000300a00 */
[----:B------:R-:W-:-:S02]  /*15cf20*/  @P1 LOP3.LUT R2, R2, 0x2, RZ, 0xfc, !PT ;  /* 0x0000000202021812 */ /* 0x000fc400078efcff */
[C---:B------:R-:W-:Y:S01]  /*15cf30*/  LOP3.LUT P1, RZ, R7.reuse, 0x200, RZ, 0xc0, !PT ;  /* 0x0000020007ff7812 */ /* 0x040fe2000782c0ff */
[----:B------:R-:W4:Y:S01]  /*15cf40*/  LDL.LU.64 R44, [R1+0x10a8] ;  /* 0x0010a800012c7983 */ /* 0x000f220000300a00 */
[----:B------:R-:W-:Y:S02]  /*15cf50*/  LOP3.LUT R2, R2, 0xfffffffb, RZ, 0xc0, !PT ;  /* 0xfffffffb02027812 */ /* 0x000fe400078ec0ff */
[----:B------:R-:W-:Y:S01]  /*15cf60*/  LOP3.LUT P0, RZ, R7, 0x1, RZ, 0xc0, !PT ;  /* 0x0000000107ff7812 */ /* 0x000fe2000780c0ff */
[----:B------:R-:W4:Y:S08]  /*15cf70*/  LDL.LU.64 R40, [R1+0x10a0] ;  /* 0x0010a00001287983 */ /* 0x000f300000300a00 */
        /* <DEDUP_REMOVED lines=14> */
[C---:B------:R-:W-:Y:S02]  /*15d060*/  LOP3.LUT P1, RZ, R7.reuse, 0x10, RZ, 0xc0, !PT ;  /* 0x0000001007ff7812 */ /* 0x040fe4000782c0ff */
[----:B------:R-:W-:Y:S01]  /*15d070*/  LOP3.LUT R2, R2, 0xffffff7f, RZ, 0xc0, !PT ;  /* 0xffffff7f02027812 */ /* 0x000fe200078ec0ff */
[----:B---3--:R0:W-:Y:S01]  /*15d080*/  @P5 STG.E.U8 desc[UR4][R12.64], R10 ;  /* 0x0000000a0c005986 */ /* 0x0081e2000c101104 */
[----:B------:R-:W-:-:S09]  /*15d090*/  LOP3.LUT P6, RZ, R7, 0x2, RZ, 0xc0, !PT ;  /* 0x0000000207ff7812 */ /* 0x000fd200078cc0ff */
[----:B------:R-:W-:Y:S02]  /*15d0a0*/  @P1 LOP3.LUT R2, R2, 0x80, RZ, 0xfc, !PT ;  /* 0x0000008002021812 */ /* 0x000fe400078efcff */
[----:B0-----:R-:W-:Y:S02]  /*15d0b0*/  PRMT R10, R31, 0x7772, RZ ;  /* 0x000077721f0a7816 */ /* 0x001fe400000000ff */
[----:B------:R-:W-:-:S03]  /*15d0c0*/  LOP3.LUT P1, RZ, R7, 0x8, RZ, 0xc0, !PT ;  /* 0x0000000807ff7812 */ /* 0x000fc6000782c0ff */
[----:B------:R0:W-:Y:S01]  /*15d0d0*/  @P0 STG.E.U8 desc[UR4][R34.64], R10 ;  /* 0x0000000a22000986 */ /* 0x0001e2000c101104 */
[----:B------:R-:W-:Y:S02]  /*15d0e0*/  LOP3.LUT R2, R2, 0xfffffeff, RZ, 0xc0, !PT ;  /* 0xfffffeff02027812 */ /* 0x000fe400078ec0ff */
[----:B0-----:R-:W-:Y:S02]  /*15d0f0*/  PRMT R10, R31, 0x7773, RZ ;  /* 0x000077731f0a7816 */ /* 0x001fe400000000ff */
[----:B------:R-:W3:Y:S04]  /*15d100*/  LDL.LU R31, [R1+0x5b8] ;  /* 0x0005b800011f7983 */ /* 0x000ee80000300800 */
[----:B------:R-:W3:Y:S01]  /*15d110*/  LDL.LU.64 R38, [R1+0x1098] ;  /* 0x0010980001267983 */ /* 0x000ee20000300a00 */
[----:B------:R-:W-:-:S02]  /*15d120*/  @P1 LOP3.LUT R2, R2, 0x100, RZ, 0xfc, !PT ;  /* 0x0000010002021812 */ /* 0x000fc400078efcff */
[----:B------:R-:W-:Y:S01]  /*15d130*/  LOP3.LUT P1, RZ, R7, 0x4, RZ, 0xc0, !PT ;  /* 0x0000000407ff7812 */ /* 0x000fe2000782c0ff */
[----:B------:R-:W3:Y:S04]  /*15d140*/  LDL.LU.64 R36, [R1+0x1110] ;  /* 0x0011100001247983 */ /* 0x000ee80000300a00 */
[----:B------:R0:W-:Y:S04]  /*15d150*/  @P6 STG.E.U8 desc[UR4][R32.64], R10 ;  /* 0x0000000a20006986 */ /* 0x0001e8000c101104 */
[----:B------:R-:W3:Y:S04]  /*15d160*/  LDL.LU.64 R12, [R1+0x1140] ;  /* 0x00114000010c7983 */ /* 0x000ee80000300a00 */
[----:B------:R-:W3:Y:S01]  /*15d170*/  LDL.LU.64 R34, [R1+0x1138] ;  /* 0x0011380001227983 */ /* 0x000ee20000300a00 */
[----:B0-----:R-:W-:-:S03]  /*15d180*/  PRMT R10, R49, 0x7770, RZ ;  /* 0x00007770310a7816 */ /* 0x001fc600000000ff */
[----:B------:R-:W3:Y:S04]  /*15d190*/  LDL.LU.64 R32, [R1+0x1130] ;  /* 0x0011300001207983 */ /* 0x000ee80000300a00 */
[----:B------:R0:W-:Y:S01]  /*15d1a0*/  @P1 STG.E.U8 desc[UR4][R28.64], R10 ;  /* 0x0000000a1c001986 */ /* 0x0001e2000c101104 */
[C---:B------:R-:W-:Y:S02]  /*15d1b0*/  LOP3.LUT P1, RZ, R2.reuse, 0x100, RZ, 0xc0, !PT ;  /* 0x0000010002ff7812 */ /* 0x040fe4000782c0ff */
[----:B0-----:R-:W-:Y:S01]  /*15d1c0*/  PRMT R10, R49, 0x7771, RZ ;  /* 0x00007771310a7816 */ /* 0x001fe200000000ff */
[----:B------:R-:W3:Y:S10]  /*15d1d0*/  LDL.LU.64 R28, [R1+0x1128] ;  /* 0x00112800011c7983 */ /* 0x000ef40000300a00 */
[----:B------:R0:W-:Y:S01]  /*15d1e0*/  @P1 STG.E.U8 desc[UR4][R26.64], R10 ;  /* 0x0000000a1a001986 */ /* 0x0001e2000c101104 */
[----:B------:R-:W-:-:S03]  /*15d1f0*/  LOP3.LUT P1, RZ, R2, 0x80, RZ, 0xc0, !PT ;  /* 0x0000008002ff7812 */ /* 0x000fc6000782c0ff */
[----:B0-----:R-:W3:Y:S01]  /*15d200*/  LDL.LU.64 R26, [R1+0x1120] ;  /* 0x00112000011a7983 */ /* 0x001ee20000300a00 */
[----:B------:R-:W-:-:S09]  /*15d210*/  PRMT R10, R49, 0x7772, RZ ;  /* 0x00007772310a7816 */ /* 0x000fd200000000ff */
[----:B--2---:R0:W-:Y:S04]  /*15d220*/  @P1 STG.E.U8 desc[UR4][R22.64], R10 ;  /* 0x0000000a16001986 */ /* 0x0041e8000c101104 */
[----:B0-----:R-:W2:Y:S01]  /*15d230*/  LDL.LU.64 R22, [R1+0x1118] ;  /* 0x0011180001167983 */ /* 0x001ea20000300a00 */
[----:B------:R-:W-:Y:S02]  /*15d240*/  LOP3.LUT P1, RZ, R2, 0x40, RZ, 0xc0, !PT ;  /* 0x0000004002ff7812 */ /* 0x000fe4000782c0ff */
[----:B------:R-:W-:-:S11]  /*15d250*/  PRMT R10, R49, 0x7773, RZ ;  /* 0x00007773310a7816 */ /* 0x000fd600000000ff */
[----:B----4-:R0:W-:Y:S01]  /*15d260*/  @P1 STG.E.U8 desc[UR4][R46.64], R10 ;  /* 0x0000000a2e001986 */ /* 0x0101e2000c101104 */
        /* <DEDUP_REMOVED lines=11> */
[C---:B------:R-:W-:Y:S02]  /*15d320*/  LOP3.LUT P2, RZ, R7.reuse, 0x800, RZ, 0xc0, !PT ;  /* 0x0000080007ff7812 */ /* 0x040fe4000784c0ff */
[C---:B------:R-:W-:Y:S02]  /*15d330*/  LOP3.LUT P3, RZ, R7.reuse, 0x1000, RZ, 0xc0, !PT ;  /* 0x0000100007ff7812 */ /* 0x040fe4000786c0ff */
[C---:B------:R-:W-:Y:S02]  /*15d340*/  LOP3.LUT P4, RZ, R7.reuse, 0x2000, RZ, 0xc0, !PT ;  /* 0x0000200007ff7812 */ /* 0x040fe4000788c0ff */
[----:B------:R-:W-:-:S03]  /*15d350*/  LOP3.LUT P5, RZ, R7, 0x4000, RZ, 0xc0, !PT ;  /* 0x0000400007ff7812 */ /* 0x000fc600078ac0ff */
[----:B---3--:R0:W-:Y:S01]  /*15d360*/  @P1 STG.E.U8 desc[UR4][R38.64], R10 ;  /* 0x0000000a26001986 */ /* 0x0081e2000c101104 */
[----:B------:R-:W-:Y:S02]  /*15d370*/  LOP3.LUT P1, RZ, R2, 0x2, RZ, 0xc0, !PT ;  /* 0x0000000202ff7812 */ /* 0x000fe4000782c0ff */
[----:B0-----:R-:W-:-:S11]  /*15d380*/  PRMT R10, R31, 0x7770, RZ ;  /* 0x000077701f0a7816 */ /* 0x001fd600000000ff */
[----:B------:R0:W-:Y:S02]  /*15d390*/  @P1 STG.E.U8 desc[UR4][R36.64], R10 ;  /* 0x0000000a24001986 */ /* 0x0001e4000c101104 */
        /* <DEDUP_REMOVED lines=19> */
[----:B------:R-:W4:Y:S01]  /*15d4d0*/  LDL.LU.64 R32, [R1+0x1158] ;  /* 0x0011580001207983 */ /* 0x000f220000300a00 */
[----:B------:R-:W-:-:S02]  /*15d4e0*/  PRMT R10, R8, 0x7773, RZ ;  /* 0x00007773080a7816 */ /* 0x000fc400000000ff */
[C---:B------:R-:W-:Y:S01]  /*15d4f0*/  LOP3.LUT P4, RZ, R7.reuse, 0x20000, RZ, 0xc0, !PT ;  /* 0x0002000007ff7812 */ /* 0x040fe2000788c0ff */
[----:B------:R-:W4:Y:S04]  /*15d500*/  LDL.LU R8, [R1+0x673c] ;  /* 0x00673c0001087983 */ /* 0x000f280000300800 */
[----:B------:R-:W4:Y:S01]  /*15d510*/  LDL.LU.64 R26, [R1+0x1150] ;  /* 0x00115000011a7983 */ /* 0x000f220000300a00 */
        /* <DEDUP_REMOVED lines=20> */
[----:B------:R-:W2:Y:S01]  /*15d660*/  LDL.LU R39, [R1+0x5fc] ;  /* 0x0005fc0001277983 */ /* 0x000ea20000300800 */
[----:B------:R-:W-:-:S03]  /*15d670*/  LOP3.LUT R3, R3, 0xbfffffff, RZ, 0xc0, !PT ;  /* 0xbfffffff03037812 */ /* 0x000fc600078ec0ff */
[----:B------:R-:W2:Y:S04]  /*15d680*/  LDL.LU.64 R42, [R1+0x1180] ;  /* 0x00118000012a7983 */ /* 0x000ea80000300a00 */
[----:B------:R-:W2:Y:S04]  /*15d690*/  LDL.LU.64 R44, [R1+0x11f8] ;  /* 0x0011f800012c7983 */ /* 0x000ea80000300a00 */
[----:B------:R-:W-:Y:S01]  /*15d6a0*/  @P1 LOP3.LUT R3, R3, 0x40000000, RZ, 0xfc, !PT ;  /* 0x4000000003031812 */ /* 0x000fe200078efcff */
[----:B------:R-:W2:Y:S01]  /*15d6b0*/  LDL.LU.64 R40, [R1+0x11f0] ;  /* 0x0011f00001287983 */ /* 0x000ea20000300a00 */
[----:B------:R-:W-:-:S02]  /*15d6c0*/  LOP3.LUT P1, RZ, R7, 0x800000, RZ, 0xc0, !PT ;  /* 0x0080000007ff7812 */ /* 0x000fc4000782c0ff */
[----:B------:R-:W-:Y:S01]  /*15d6d0*/  LOP3.LUT R3, R3, 0x7fffffff, RZ, 0xc0, !PT ;  /* 0x7fffffff03037812 */ /* 0x000fe200078ec0ff */
[----:B------:R-:W2:Y:S01]  /*15d6e0*/  LDL.LU R29, [R1+0x5ec] ;  /* 0x0005ec00011d7983 */ /* 0x000ea20000300800 */
[C---:B------:R-:W-:Y:S02]  /*15d6f0*/  LOP3.LUT P5, RZ, R7.reuse, 0x40000, RZ, 0xc0, !PT ;  /* 0x0004000007ff7812 */ /* 0x040fe400078ac0ff */
[----:B------:R-:W-:Y:S01]  /*15d700*/  LOP3.LUT P0, RZ, R7, 0x80000, RZ, 0xc0, !PT ;  /* 0x0008000007ff7812 */ /* 0x000fe2000780c0ff */
[----:B------:R-:W2:Y:S01]  /*15d710*/  LDL.LU.64 R36, [R1+0x11e8] ;  /* 0x0011e80001247983 */ /* 0x000ea20000300a00 */
        /* <DEDUP_REMOVED lines=19> */
[----:B------:R-:W4:Y:S04]  /*15d850*/  LDL.LU R28, [R1+0x5dc] ;  /* 0x0005dc00011c7983 */ /* 0x000f280000300800 */
        /* <DEDUP_REMOVED lines=11> */
[----:B0-----:R-:W-:Y:S02]  /*15d910*/  PRMT R2, R0, 0x7773, RZ ;  /* 0x0000777300027816 */ /* 0x001fe400000000ff */
[----:B------:R-:W-:Y:S01]  /*15d920*/  LOP3.LUT P2, RZ, R7, 0x40000000, RZ, 0xc0, !PT ;  /* 0x4000000007ff7812 */ /* 0x000fe2000784c0ff */
[----:B------:R-:W2:Y:S08]  /*15d930*/  LDL.LU R0, [R1+0x6738] ;  /* 0x0067380001007983 */ /* 0x000eb00000300800 */
[----:B------:R0:W-:Y:S01]  /*15d940*/  @P1 STG.E.U8 desc[UR4][R46.64], R2 ;  /* 0x000000022e001986 */ /* 0x0001e2000c101104 */
[----:B------:R-:W-:-:S02]  /*15d950*/  LOP3.LUT P1, RZ, R3, 0x10000000, RZ, 0xc0, !PT ;  /* 0x1000000003ff7812 */ /* 0x000fc4000782c0ff */
        /* <DEDUP_REMOVED lines=10> */
[----:B0-----:R-:W-:-:S09]  /*15da00*/  PRMT R2, R39, 0x7773, RZ ;  /* 0x0000777327027816 */ /* 0x001fd200000000ff */
[----:B------:R0:W-:Y:S01]  /*15da10*/  @P1 STG.E.U8 desc[UR4][R36.64], R2 ;  /* 0x0000000224001986 */ /* 0x0001e2000c101104 */
[----:B------:R-:W-:Y:S02]  /*15da20*/  LOP3.LUT P4, RZ, R8, 0x1, RZ, 0xc0, !PT ;  /* 0x0000000108ff7812 */ /* 0x000fe4000788c0ff */
[----:B0-----:R-:W-:-:S05]  /*15da30*/  PRMT R2, R29, 0x7770, RZ ;  /* 0x000077701d027816 */ /* 0x001fca00000000ff */
        /* <DEDUP_REMOVED lines=44> */
[----:B------:R-:W-:Y:S02]  /*15dd00*/  PRMT R2, R28, 0x7773, RZ ;  /* 0x000077731c027816 */ /* 0x000fe400000000ff */
[----:B------:R-:W-:-:S03]  /*15dd10*/  LOP3.LUT P1, RZ, R8, 0x800, RZ, 0xc0, !PT ;  /* 0x0000080008ff7812 */ /* 0x000fc6000782c0ff */
[----:B---3--:R0:W-:Y:S01]  /*15dd20*/  @P5 STG.E.U8 desc[UR4][R34.64], R2 ;  /* 0x0000000222005986 */ /* 0x0081e2000c101104 */
[----:B------:R-:W-:-:S03]  /*15dd30*/  LOP3.LUT R3, R3, 0xffbfffff, RZ, 0xc0, !PT ;  /* 0xffbfffff03037812 */ /* 0x000fc600078ec0ff */
[----:B0-----:R-:W3:Y:S04]  /*15dd40*/  LDL.LU R34, [R1+0x5ac] ;  /* 0x0005ac0001227983 */ /* 0x001ee80000300800 */
[----:B------:R-:W3:Y:S02]  /*15dd50*/  LDL.LU.64 R44, [R1+0x1268] ;  /* 0x00126800012c7983 */ /* 0x000ee40000300a00 */
[----:B------:R-:W-:Y:S02]  /*15dd60*/  @P1 LOP3.LUT R3, R3, 0x400000, RZ, 0xfc, !PT ;  /* 0x0040000003031812 */ /* 0x000fe400078efcff */
[----:B------:R-:W-:Y:S01]  /*15dd70*/  LOP3.LUT P1, RZ, R8, 0x400, RZ, 0xc0, !PT ;  /* 0x0000040008ff7812 */ /* 0x000fe2000782c0ff */
[----:B------:R-:W3:Y:S01]  /*15dd80*/  LDL.LU.64 R40, [R1+0x1260] ;  /* 0x0012600001287983 */ /* 0x000ee20000300a00 */
[----:B------:R-:W-:-:S02]  /*15dd90*/  LOP3.LUT R3, R3, 0xff7fffff, RZ, 0xc0, !PT ;  /* 0xff7fffff03037812 */ /* 0x000fc400078ec0ff */
[C---:B------:R-:W-:Y:S01]  /*15dda0*/  LOP3.LUT P0, RZ, R8.reuse, 0x40, RZ, 0xc0, !PT ;  /* 0x0000004008ff7812 */ /* 0x040fe2000780c0ff */
[----:B------:R-:W3:Y:S01]  /*15ddb0*/  LDL.LU.64 R38, [R1+0x1258] ;  /* 0x0012580001267983 */ /* 0x000ee20000300a00 */
[C---:B------:R-:W-:Y:S02]  /*15ddc0*/  LOP3.LUT P6, RZ, R8.reuse, 0x80, RZ, 0xc0, !PT ;  /* 0x0000008008ff7812 */ /* 0x040fe400078cc0ff */
[----:B----4-:R-:W-:Y:S01]  /*15ddd0*/  PRMT R2, R29, 0x7770, RZ ;  /* 0x000077701d027816 */ /* 0x010fe200000000ff */
[----:B------:R-:W4:Y:S04]  /*15dde0*/  LDL.LU.64 R36, [R1+0x1250] ;  /* 0x0012500001247983 */ /* 0x000f280000300a00 */
[----:B------:R-:W-:Y:S02]  /*15ddf0*/  @P1 LOP3.LUT R3, R3, 0x800000, RZ, 0xfc, !PT ;  /* 0x0080000003031812 */ /* 0x000fe400078efcff */
[----:B------:R-:W-:-:S02]  /*15de00*/  LOP3.LUT P1, RZ, R8, 0x200, RZ, 0xc0, !PT ;  /* 0x0000020008ff7812 */ /* 0x000fc4000782c0ff */
[----:B------:R-:W-:Y:S01]  /*15de10*/  LOP3.LUT R3, R3, 0xfeffffff, RZ, 0xc0, !PT ;  /* 0xfeffffff03037812 */ /* 0x000fe200078ec0ff */
[----:B------:R0:W-:Y:S10]  /*15de20*/  @P0 STG.E.U8 desc[UR4][R12.64], R2 ;  /* 0x000000020c000986 */ /* 0x0001f4000c101104 */
[----:B------:R-:W-:-:S02]  /*15de30*/  @P1 LOP3.LUT R3, R3, 0x1000000, RZ, 0xfc, !PT ;  /* 0x0100000003031812 */ /* 0x000fc400078efcff */
[----:B------:R-:W-:Y:S01]  /*15de40*/  LOP3.LUT P1, RZ, R8, 0x100, RZ, 0xc0, !PT ;  /* 0x0000010008ff7812 */ /* 0x000fe2000782c0ff */
[----:B0-----:R-:W4:Y:S01]  /*15de50*/  LDL.LU.64 R12, [R1+0x1248] ;  /* 0x00124800010c7983 */ /* 0x001f220000300a00 */
[----:B------:R-:W-:-:S05]  /*15de60*/  PRMT R2, R29, 0x7771, RZ ;  /* 0x000077711d027816 */ /* 0x000fca00000000ff */
[----:B------:R0:W-:Y:S02]  /*15de70*/  @P6 STG.E.U8 desc[UR4][R30.64], R2 ;  /* 0x000000021e006986 */ /* 0x0001e4000c101104 */
[----:B0-----:R-:W-:Y:S02]  /*15de80*/  PRMT R2, R29, 0x7772, RZ ;  /* 0x000077721d027816 */ /* 0x001fe400000000ff */
[----:B------:R-:W4:Y:S04]  /*15de90*/  LDL.LU.64 R30, [R1+0x1240] ;  /* 0x00124000011e7983 */ /* 0x000f280000300a00 */
[----:B------:R0:W-:Y:S01]  /*15dea0*/  @P1 STG.E.U8 desc[UR4][R32.64], R2 ;  /* 0x0000000220001986 */ /* 0x0001e2000c101104 */
[----:B------:R-:W-:Y:S02]  /*15deb0*/  LOP3.LUT P1, RZ, R3, 0x1000000, RZ, 0xc0, !PT ;  /* 0x0100000003ff7812 */ /* 0x000fe4000782c0ff */
        /* <DEDUP_REMOVED lines=56> */
[----:B------:R-:W-:Y:S02]  /*15e240*/  LOP3.LUT R3, R3, 0xfffffdff, RZ, 0xc0, !PT ;  /* 0xfffffdff03037812 */ /* 0x000fe400078ec0ff */
[C---:B------:R-:W-:Y:S02]  /*15e250*/  LOP3.LUT P5, RZ, R8.reuse, 0x1000000, RZ, 0xc0, !PT ;  /* 0x0100000008ff7812 */ /* 0x040fe400078ac0ff */
[C---:B------:R-:W-:Y:S02]  /*15e260*/  LOP3.LUT P0, RZ, R8.reuse, 0x2000000, RZ, 0xc0, !PT ;  /* 0x0200000008ff7812 */ /* 0x040fe4000780c0ff */
[----:B------:R-:W-:-:S03]  /*15e270*/  LOP3.LUT P6, RZ, R8, 0x4000000, RZ, 0xc0, !PT ;  /* 0x0400000008ff7812 */ /* 0x000fc600078cc0ff */
        /* <DEDUP_REMOVED lines=10> */
[----:B------:R-:W-:Y:S01]  /*15e320*/  PRMT R2, R35, 0x7772, RZ ;  /* 0x0000777223027816 */ /* 0x000fe200000000ff */
        /* <DEDUP_REMOVED lines=27> */
[C---:B------:R-:W-:Y:S01]  /*15e4e0*/  PRMT R2, R44.reuse, 0x7770, RZ ;  /* 0x000077702c027816 */ /* 0x040fe200000000ff */
        /* <DEDUP_REMOVED lines=51> */
[----:B------:R-:W3:Y:S04]  /*15e820*/  LDL.LU.64 R26, [R1+0x1300] ;  /* 0x00130000011a7983 */ /* 0x000ee80000300a00 */
[----:B------:R-:W4:Y:S04]  /*15e830*/  LDL.LU.64 R12, [R1+0x1378] ;  /* 0x00137800010c7983 */ /* 0x000f280000300a00 */
[----:B------:R-:W4:Y:S04]  /*15e840*/  LDL.LU.64 R34, [R1+0x1370] ;  /* 0x0013700001227983 */ /* 0x000f280000300a00 */
[----:B--2---:R0:W-:Y:S04]  /*15e850*/  @P6 STG.E.U8 desc[UR4][R22.64], R2 ;  /* 0x0000000216006986 */ /* 0x0041e8000c101104 */
[----:B0-----:R-:W2:Y:S04]  /*15e860*/  LDL.LU R22, [R1+0x530] ;  /* 0x0005300001167983 */ /* 0x001ea80000300800 */
        /* <DEDUP_REMOVED lines=20> */
[----:B---3--:R0:W-:Y:S04]  /*15e9b0*/  @P4 STG.E.U8 desc[UR4][R26.64], R2 ;  /* 0x000000021a004986 */ /* 0x0081e8000c101104 */
[----:B0-----:R-:W2:Y:S04]  /*15e9c0*/  LDL.LU.64 R26, [R1+0x1350] ;  /* 0x00135000011a7983 */ /* 0x001ea80000300a00 */
[----:B------:R-:W3:Y:S04]  /*15e9d0*/  LDL.LU.64 R46, [R1+0x1348] ;  /* 0x00134800012e7983 */ /* 0x000ee80000300a00 */
[----:B------:R-:W3:Y:S01]  /*15e9e0*/  LDL.LU.64 R42, [R1+0x1340] ;  /* 0x00134000012a7983 */ /* 0x000ee20000300a00 */
[----:B------:R-:W-:-:S02]  /*15e9f0*/  @P1 LOP3.LUT R3, R3, 0x20, RZ, 0xfc, !PT ;  /* 0x0000002003031812 */ /* 0x000fc400078efcff */
[----:B------:R-:W-:Y:S01]  /*15ea00*/  LOP3.LUT P1, RZ, R0, 0x20000, RZ, 0xc0, !PT ;  /* 0x0002000000ff7812 */ /* 0x000fe2000782c0ff */
[----:B------:R-:W3:Y:S01]  /*15ea10*/  LDL.LU.64 R44, [R1+0x1338] ;  /* 0x00133800012c7983 */ /* 0x000ee20000300a00 */
[----:B------:R-:W-:-:S03]  /*15ea20*/  LOP3.LUT R3, R3, 0xffffffbf, RZ, 0xc0, !PT ;  /* 0xffffffbf03037812 */ /* 0x000fc600078ec0ff */
[----:B------:R-:W3:Y:S01]  /*15ea30*/  LDL.LU.64 R40, [R1+0x1330] ;  /* 0x0013300001287983 */ /* 0x000ee20000300a00 */
[C---:B------:R-:W-:Y:S02]  /*15ea40*/  LOP3.LUT P5, RZ, R0.reuse, 0x800, RZ, 0xc0, !PT ;  /* 0x0000080000ff7812 */ /* 0x040fe400078ac0ff */
[C---:B------:R-:W-:Y:S01]  /*15ea50*/  LOP3.LUT P0, RZ, R0.reuse, 0x1000, RZ, 0xc0, !PT ;  /* 0x0000100000ff7812 */ /* 0x040fe2000780c0ff */
[----:B------:R-:W3:Y:S04]  /*15ea60*/  LDL.LU.64 R38, [R1+0x1328] ;  /* 0x0013280001267983 */ /* 0x000ee80000300a00 */
[----:B------:R-:W-:Y:S01]  /*15ea70*/  @P1 LOP3.LUT R3, R3, 0x40, RZ, 0xfc, !PT ;  /* 0x0000004003031812 */ /* 0x000fe200078efcff */
[----:B------:R-:W3:Y:S01]  /*15ea80*/  LDL.LU.64 R36, [R1+0x1320] ;  /* 0x0013200001247983 */ /* 0x000ee20000300a00 */
[----:B------:R-:W-:-:S02]  /*15ea90*/  LOP3.LUT P1, RZ, R0, 0x10000, RZ, 0xc0, !PT ;  /* 0x0001000000ff7812 */ /* 0x000fc4000782c0ff */
[----:B------:R-:W-:Y:S02]  /*15eaa0*/  LOP3.LUT R3, R3, 0xffffff7f, RZ, 0xc0, !PT ;  /* 0xffffff7f03037812 */ /* 0x000fe400078ec0ff */
[----:B------:R-:W-:-:S09]  /*15eab0*/  PRMT R2, R22, 0x7771, RZ ;  /* 0x0000777116027816 */ /* 0x000fd200000000ff */
[----:B------:R-:W-:Y:S02]  /*15eac0*/  @P1 LOP3.LUT R3, R3, 0x80, RZ, 0xfc, !PT ;  /* 0x0000008003031812 */ /* 0x000fe400078efcff */
[C---:B------:R-:W-:Y:S01]  /*15ead0*/  LOP3.LUT P1, RZ, R0.reuse, 0x8000, RZ, 0xc0, !PT ;  /* 0x0000800000ff7812 */ /* 0x040fe2000782c0ff */
[----:B----4-:R0:W-:Y:S01]  /*15eae0*/  @P5 STG.E.U8 desc[UR4][R12.64], R2 ;  /* 0x000000020c005986 */ /* 0x0101e2000c101104 */
[----:B------:R-:W-:Y:S02]  /*15eaf0*/  LOP3.LUT P6, RZ, R0, 0x2000, RZ, 0xc0, !PT ;  /* 0x0000200000ff7812 */ /* 0x000fe400078cc0ff */
[----:B------:R-:W-:Y:S02]  /*15eb00*/  LOP3.LUT R3, R3, 0xfffffeff, RZ, 0xc0, !PT ;  /* 0xfffffeff03037812 */ /* 0x000fe400078ec0ff */
[----:B0-----:R-:W-:Y:S01]  /*15eb10*/  PRMT R2, R22, 0x7772, RZ ;  /* 0x0000777216027816 */ /* 0x001fe200000000ff */
[----:B------:R-:W4:Y:S06]  /*15eb20*/  LDL.LU.64 R12, [R1+0x1318] ;  /* 0x00131800010c7983 */ /* 0x000f2c0000300a00 */
[----:B------:R-:W-:-:S02]  /*15eb30*/  @P1 LOP3.LUT R3, R3, 0x100, RZ, 0xfc, !PT ;  /* 0x0000010003031812 */ /* 0x000fc400078efcff */
[----:B------:R-:W-:Y:S01]  /*15eb40*/  LOP3.LUT P1, RZ, R0, 0x4000, RZ, 0xc0, !PT ;  /* 0x0000400000ff7812 */ /* 0x000fe2000782c0ff */
[----:B------:R0:W-:Y:S02]  /*15eb50*/  @P0 STG.E.U8 desc[UR4][R34.64], R2 ;  /* 0x0000000222000986 */ /* 0x0001e4000c101104 */
[----:B0-----:R-:W-:Y:S02]  /*15eb60*/  PRMT R2, R22, 0x7773, RZ ;  /* 0x0000777316027816 */ /* 0x001fe400000000ff */
[----:B------:R-:W4:Y:S04]  /*15eb70*/  LDL.LU.64 R34, [R1+0x1390] ;  /* 0x0013900001227983 */ /* 0x000f280000300a00 */
[----:B------:R0:W-:Y:S02]  /*15eb80*/  @P6 STG.E.U8 desc[UR4][R30.64], R2 ;  /* 0x000000021e006986 */ /* 0x0001e4000c101104 */
[----:B0-----:R-:W-:-:S02]  /*15eb90*/  PRMT R2, R23, 0x7770, RZ ;  /* 0x0000777017027816 */ /* 0x001fc400000000ff */
[----:B------:R-:W4:Y:S04]  /*15eba0*/  LDL.LU.64 R30, [R1+0x1388] ;  /* 0x00138800011e7983 */ /* 0x000f280000300a00 */
[----:B------:R0:W-:Y:S01]  /*15ebb0*/  @P1 STG.E.U8 desc[UR4][R32.64], R2 ;  /* 0x0000000220001986 */ /* 0x0001e2000c101104 */
[----:B------:R-:W-:-:S03]  /*15ebc0*/  LOP3.LUT P1, RZ, R3, 0x100, RZ, 0xc0, !PT ;  /* 0x0000010003ff7812 */ /* 0x000fc6000782c0ff */
[----:B------:R-:W4:Y:S01]  /*15ebd0*/  LDL.LU R22, [R1+0x574] ;  /* 0x0005740001167983 */ /* 0x000f220000300800 */
[----:B0-----:R-:W-:-:S03]  /*15ebe0*/  PRMT R2, R23, 0x7771, RZ ;  /* 0x0000777117027816 */ /* 0x001fc600000000ff */
[----:B------:R-:W4:Y:S06]  /*15ebf0*/  LDL.LU.64 R32, [R1+0x1380] ;  /* 0x0013800001207983 */ /* 0x000f2c0000300a00 */
        /* <DEDUP_REMOVED lines=21> */
[----:B------:R-:W3:Y:S08]  /*15ed50*/  LDL.LU R19, [R1+0x6730] ;  /* 0x0067300001137983 */ /* 0x000ef00000300800 */
[----:B------:R0:W-:Y:S01]  /*15ed60*/  @P1 STG.E.U8 desc[UR4][R38.64], R2 ;  /* 0x0000000226001986 */ /* 0x0001e2000c101104 */
[----:B------:R-:W-:-:S02]  /*15ed70*/  LOP3.LUT P1, RZ, R3, 0x2, RZ, 0xc0, !PT ;  /* 0x0000000203ff7812 */ /* 0x000fc4000782c0ff */
[----:B------:R-:W-:Y:S02]  /*15ed80*/  LOP3.LUT P3, RZ, R0, 0x1000000, RZ, 0xc0, !PT ;  /* 0x0100000000ff7812 */ /* 0x000fe4000786c0ff */
[----:B0-----:R-:W-:-:S09]  /*15ed90*/  PRMT R2, R18, 0x7770, RZ ;  /* 0x0000777012027816 */ /* 0x001fd200000000ff */
[----:B------:R0:W-:Y:S01]  /*15eda0*/  @P1 STG.E.U8 desc[UR4][R36.64], R2 ;  /* 0x0000000224001986 */ /* 0x0001e2000c101104 */
        /* <DEDUP_REMOVED lines=9> */
[----:B------:R-:W4:Y:S04]  /*15ee40*/  LDL.LU R18, [R1+0x672c] ;  /* 0x00672c0001127983 */ /* 0x000f280000300800 */
        /* <DEDUP_REMOVED lines=9> */
[----:B------:R-:W3:Y:S04]  /*15eee0*/  LDL.LU.64 R34, [R1+0x13f8] ;  /* 0x0013f80001227983 */ /* 0x000ee80000300a00 */
[----:B------:R-:W3:Y:S04]  /*15eef0*/  LDL.LU.64 R30, [R1+0x13f0] ;  /* 0x0013f000011e7983 */ /* 0x000ee80000300a00 */
[----:B------:R-:W3:Y:S04]  /*15ef00*/  LDL.LU R23, [R1+0x564] ;  /* 0x0005640001177983 */ /* 0x000ee80000300800 */
[----:B------:R-:W3:Y:S04]  /*15ef10*/  LDL.LU.64 R32, [R1+0x13d8] ;  /* 0x0013d80001207983 */ /* 0x000ee80000300a00 */
[----:B------:R-:W3:Y:S04]  /*15ef20*/  LDL.LU.64 R28, [R1+0x13d0] ;  /* 0x0013d000011c7983 */ /* 0x000ee80000300a00 */
[----:B------:R-:W3:Y:S01]  /*15ef30*/  LDL.LU R47, [R1+0x554] ;  /* 0x00055400012f7983 */ /* 0x000ee20000300800 */
[----:B------:R-:W-:-:S02]  /*15ef40*/  LOP3.LUT P4, RZ, R0, 0x20000000, RZ, 0xc0, !PT ;  /* 0x2000000000ff7812 */ /* 0x000fc4000788c0ff */
[----:B------:R-:W-:Y:S02]  /*15ef50*/  PRMT R2, R22, 0x7773, RZ ;  /* 0x0000777316027816 */ /* 0x000fe400000000ff */
[C---:B------:R-:W-:Y:S02]  /*15ef60*/  LOP3.LUT P5, RZ, R0.reuse, 0x40000000, RZ, 0xc0, !PT ;  /* 0x4000000000ff7812 */ /* 0x040fe400078ac0ff */
[C---:B------:R-:W-:Y:S02]  /*15ef70*/  LOP3.LUT P0, RZ, R0.reuse, 0x80000000, RZ, 0xc0, !PT ;  /* 0x8000000000ff7812 */ /* 0x040fe4000780c0ff */
[----:B------:R-:W-:Y:S02]  /*15ef80*/  LOP3.LUT R0, R0, 0xfdffffff, RZ, 0xc0, !PT ;  /* 0xfdffffff00007812 */ /* 0x000fe400078ec0ff */
[C---:B----4-:R-:W-:Y:S02]  /*15ef90*/  LOP3.LUT P6, RZ, R18.reuse, 0x1, RZ, 0xc0, !PT ;  /* 0x0000000112ff7812 */ /* 0x050fe400078cc0ff */
[----:B------:R-:W-:Y:S01]  /*15efa0*/  LOP3.LUT P1, RZ, R18, 0x200, RZ, 0xc0, !PT ;  /* 0x0000020012ff7812 */ /* 0x000fe2000782c0ff */
[----:B--2---:R0:W-:Y:S04]  /*15efb0*/  @P4 STG.E.U8 desc[UR4][R26.64], R2 ;  /* 0x000000021a004986 */ /* 0x0041e8000c101104 */
[----:B0-----:R-:W2:Y:S04]  /*15efc0*/  LDL.LU.64 R26, [R1+0x13c8] ;  /* 0x0013c800011a7983 */ /* 0x001ea80000300a00 */
[----:B------:R-:W4:Y:S04]  /*15efd0*/  LDL.LU.64 R48, [R1+0x13c0] ;  /* 0x0013c00001307983 */ /* 0x000f280000300a00 */
[----:B------:R-:W4:Y:S04]  /*15efe0*/  LDL.LU.64 R42, [R1+0x13b8] ;  /* 0x0013b800012a7983 */ /* 0x000f280000300a00 */
[----:B------:R-:W4:Y:S04]  /*15eff0*/  LDL.LU R22, [R1+0x544] ;  /* 0x0005440001167983 */ /* 0x000f280000300800 */
[----:B------:R-:W4:Y:S04]  /*15f000*/  LDL.LU.64 R44, [R1+0x13b0] ;  /* 0x0013b000012c7983 */ /* 0x000f280000300a00 */
[----:B------:R-:W4:Y:S04]  /*15f010*/  LDL.LU.64 R40, [R1+0x13a8] ;  /* 0x0013a80001287983 */ /* 0x000f280000300a00 */
[----:B------:R-:W4:Y:S01]  /*15f020*/  LDL.LU.64 R38, [R1+0x1450] ;  /* 0x0014500001267983 */ /* 0x000f220000300a00 */
[----:B---3--:R-:W-:-:S03]  /*15f030*/  PRMT R2, R23, 0x7770, RZ ;  /* 0x0000777017027816 */ /* 0x008fc600000000ff */
[----:B------:R-:W3:Y:S04]  /*15f040*/  LDL.LU.64 R36, [R1+0x1438] ;  /* 0x0014380001247983 */ /* 0x000ee80000300a00 */
[----:B------:R0:W-:Y:S02]  /*15f050*/  @P5 STG.E.U8 desc[UR4][R12.64], R2 ;  /* 0x000000020c005986 */ /* 0x0001e4000c101104 */
[C---:B0-----:R-:W-:Y:S02]  /*15f060*/  PRMT R2, R23.reuse, 0x7771, RZ ;  /* 0x0000777117027816 */ /* 0x041fe400000000ff */
[----:B------:R-:W3:Y:S04]  /*15f070*/  LDL.LU.64 R12, [R1+0x1430] ;  /* 0x00143000010c7983 */ /* 0x000ee80000300a00 */
[----:B------:R0:W-:Y:S02]  /*15f080*/  @P0 STG.E.U8 desc[UR4][R34.64], R2 ;  /* 0x0000000222000986 */ /* 0x0001e4000c101104 */
[----:B0-----:R-:W-:-:S02]  /*15f090*/  PRMT R2, R23, 0x7772, RZ ;  /* 0x0000777217027816 */ /* 0x001fc400000000ff */
[----:B------:R-:W3:Y:S04]  /*15f0a0*/  LDL.LU.64 R34, [R1+0x2e70] ;  /* 0x002e700001227983 */ /* 0x000ee80000300a00 */
[----:B------:R0:W-:Y:S04]  /*15f0b0*/  @P6 STG.E.U8 desc[UR4][R30.64], R2 ;  /* 0x000000021e006986 */ /* 0x0001e8000c101104 */
[----:B0-----:R-:W3:Y:S01]  /*15f0c0*/  LDL.LU.64 R30, [R1+0x2e68] ;  /* 0x002e6800011e7983 */ /* 0x001ee20000300a00 */
[----:B------:R-:W-:Y:S02]  /*15f0d0*/  @P1 LOP3.LUT R0, R0, 0x2000000, RZ, 0xfc, !PT ;  /* 0x0200000000001812 */ /* 0x000fe400078efcff */
[----:B------:R-:W-:-:S02]  /*15f0e0*/  LOP3.LUT P1, RZ, R18, 0x100, RZ, 0xc0, !PT ;  /* 0x0000010012ff7812 */ /* 0x000fc4000782c0ff */
        /* <DEDUP_REMOVED lines=19> */
[----:B------:R-:W-:Y:S02]  /*15f220*/  PRMT R2, R23, 0x7773, RZ ;  /* 0x0000777317027816 */ /* 0x000fe400000000ff */
[----:B------:R-:W3:Y:S07]  /*15f230*/  LDL.LU R23, [R1+0x524] ;  /* 0x0005240001177983 */ /* 0x000eee0000300800 */
[----:B------:R-:W-:-:S02]  /*15f240*/  @P1 LOP3.LUT R3, R3, 0x1, RZ, 0xfc, !PT ;  /* 0x0000000103031812 */ /* 0x000fc400078efcff */
[----:B------:R-:W-:-:S13]  /*15f250*/  LOP3.LUT P1, RZ, R18, 0x2, RZ, 0xc0, !PT ;  /* 0x0000000212ff7812 */ /* 0x000fda000782c0ff */
[----:B------:R0:W-:Y:S01]  /*15f260*/  @P1 STG.E.U8 desc[UR4][R32.64], R2 ;  /* 0x0000000220001986 */ /* 0x0001e2000c101104 */
[----:B------:R-:W-:Y:S02]  /*15f270*/  LOP3.LUT P1, RZ, R3, 0x1, RZ, 0xc0, !PT ;  /* 0x0000000103ff7812 */ /* 0x000fe4000782c0ff */
[----:B0-----:R-:W-:Y:S01]  /*15f280*/  PRMT R2, R47, 0x7770, RZ ;  /* 0x000077702f027816 */ /* 0x001fe200000000ff */
[----:B------:R-:W3:Y:S10]  /*15f290*/  LDL.LU.64 R32, [R1+0x2e60] ;  /* 0x002e600001207983 */ /* 0x000ef40000300a00 */
[----:B------:R0:W-:Y:S01]  /*15f2a0*/  @P1 STG.E.U8 desc[UR4][R28.64], R2 ;  /* 0x000000021c001986 */ /* 0x0001e2000c101104 */
[----:B------:R-:W-:-:S02]  /*15f2b0*/  LOP3.LUT P1, RZ, R0, 0x80000000, RZ, 0xc0, !PT ;  /* 0x8000000000ff7812 */ /* 0x000fc4000782c0ff */
[----:B0-----:R-:W-:Y:S01]  /*15f2c0*/  PRMT R2, R47, 0x7771, RZ ;  /* 0x000077712f027816 */ /* 0x001fe200000000ff */
[----:B------:R-:W3:Y:S10]  /*15f2d0*/  LDL.LU.64 R28, [R1+0x2e58] ;  /* 0x002e5800011c7983 */ /* 0x000ef40000300a00 */
[----:B--2---:R0:W-:Y:S01]  /*15f2e0*/  @P1 STG.E.U8 desc[UR4][R26.64], R2 ;  /* 0x000000021a001986 */ /* 0x0041e2000c101104 */
[----:B------:R-:W-:-:S02]  /*15f2f0*/  LOP3.LUT P1, RZ, R0, 0x40000000, RZ, 0xc0, !PT ;  /* 0x4000000000ff7812 */ /* 0x000fc4000782c0ff */
[----:B0-----:R-:W-:Y:S01]  /*15f300*/  PRMT R2, R47, 0x7772, RZ ;  /* 0x000077722f027816 */ /* 0x001fe200000000ff */
[----:B------:R-:W2:Y:S10]  /*15f310*/  LDL.LU.64 R26, [R1+0x2e50] ;  /* 0x002e5000011a7983 */ /* 0x000eb40000300a00 */
[----:B----4-:R0:W-:Y:S01]  /*15f320*/  @P1 STG.E.U8 desc[UR4][R48.64], R2 ;  /* 0x0000000230001986 */ /* 0x0101e2000c101104 */
        /* <DEDUP_REMOVED lines=26> */
[----:B------:R-:W4:Y:S01]  /*15f4d0*/  LDL.LU.64 R36, [R1+0x2e48] ;  /* 0x002e480001247983 */ /* 0x000f220000300a00 */
[C---:B------:R-:W-:Y:S02]  /*15f4e0*/  LOP3.LUT P5, RZ, R18.reuse, 0x2000, RZ, 0xc0, !PT ;  /* 0x0000200012ff7812 */ /* 0x040fe400078ac0ff */
[----:B------:R-:W-:Y:S01]  /*15f4f0*/  LOP3.LUT P0, RZ, R18, 0x4000, RZ, 0xc0, !PT ;  /* 0x0000400012ff7812 */ /* 0x000fe2000780c0ff */
[----:B------:R-:W3:Y:S10]  /*15f500*/  LDL.LU.64 R12, [R1+0x2e40] ;  /* 0x002e4000010c7983 */ /* 0x000ef40000300a00 */
[----:B------:R0:W-:Y:S02]  /*15f510*/  @P5 STG.E.U8 desc[UR4][R32.64], R2 ;  /* 0x0000000220005986 */ /* 0x0001e4000c101104 */
[----:B0-----:R-:W-:-:S05]  /*15f520*/  PRMT R2, R23, 0x7770, RZ ;  /* 0x0000777017027816 */ /* 0x001fca00000000ff */
[----:B------:R0:W-:Y:S04]  /*15f530*/  @P0 STG.E.U8 desc[UR4][R28.64], R2 ;  /* 0x000000021c000986 */ /* 0x0001e8000c101104 */
[----:B0-----:R-:W3:Y:S04]  /*15f540*/  LDL.LU.64 R28, [R1+0x2e38] ;  /* 0x002e3800011c7983 */ /* 0x001ee80000300a00 */
[----:B------:R-:W3:Y:S04]  /*15f550*/  LDL.LU.64 R34, [R1+0x2558] ;  /* 0x0025580001227983 */ /* 0x000ee80000300a00 */
[----:B------:R-:W3:Y:S04]  /*15f560*/  LDL.LU.64 R30, [R1+0x2550] ;  /* 0x00255000011e7983 */ /* 0x000ee80000300a00 */
[----:B------:R-:W3:Y:S01]  /*15f570*/  LDL.LU R33, [R1+0x514] ;  /* 0x0005140001217983 */ /* 0x000ee20000300800 */
[----:B------:R-:W-:-:S02]  /*15f580*/  LOP3.LUT P6, RZ, R18, 0x8000, RZ, 0xc0, !PT ;  /* 0x0000800012ff7812 */ /* 0x000fc400078cc0ff */
[----:B------:R-:W-:Y:S02]  /*15f590*/  PRMT R2, R23, 0x7771, RZ ;  /* 0x0000777117027816 */ /* 0x000fe400000000ff */
[----:B------:R-:W-:-:S09]  /*15f5a0*/  LOP3.LUT P4, RZ, R18, 0x10000, RZ, 0xc0, !PT ;  /* 0x0001000012ff7812 */ /* 0x000fd2000788c0ff */
[----:B--2---:R0:W-:Y:S04]  /*15f5b0*/  @P6 STG.E.U8 desc[UR4][R26.64], R2 ;  /* 0x000000021a006986 */ /* 0x0041e8000c101104 */
[----:B0-----:R-:W2:Y:S01]  /*15f5c0*/  LDL.LU.64 R26, [R1+0x1478] ;  /* 0x00147800011a7983 */ /* 0x001ea20000300a00 */
[----:B------:R-:W-:-:S05]  /*15f5d0*/  PRMT R2, R23, 0x7772, RZ ;  /* 0x0000777217027816 */ /* 0x000fca00000000ff */
[----:B----4-:R0:W-:Y:S02]  /*15f5e0*/  @P4 STG.E.U8 desc[UR4][R36.64], R2 ;  /* 0x0000000224004986 */ /* 0x0101e4000c101104 */
[----:B0-----:R-:W-:Y:S02]  /*15f5f0*/  PRMT R2, R23, 0x7773, RZ ;  /* 0x0000777317027816 */ /* 0x001fe400000000ff */
[----:B------:R-:W4:Y:S01]  /*15f600*/  LDL.LU.64 R22, [R1+0x1470] ;  /* 0x0014700001167983 */ /* 0x000f220000300a00 */
[----:B------:R-:W-:Y:S02]  /*15f610*/  LOP3.LUT P1, RZ, R18, 0x10000000, RZ, 0xc0, !PT ;  /* 0x1000000012ff7812 */ /* 0x000fe4000782c0ff */
[----:B------:R-:W-:Y:S01]  /*15f620*/  LOP3.LUT R0, R0, 0xfffdffff, RZ, 0xc0, !PT ;  /* 0xfffdffff00007812 */ /* 0x000fe200078ec0ff */
[----:B------:R-:W4:Y:S01]  /*15f630*/  LDL.LU.64 R48, [R1+0x1458] ;  /* 0x0014580001307983 */ /* 0x000f220000300a00 */
[----:B------:R-:W-:-:S03]  /*15f640*/  LOP3.LUT P5, RZ, R18, 0x20000, RZ, 0xc0, !PT ;  /* 0x0002000012ff7812 */ /* 0x000fc600078ac0ff */
[----:B------:R-:W4:Y:S01]  /*15f650*/  LDL.LU.64 R46, [R1+0x2e88] ;  /* 0x002e8800012e7983 */ /* 0x000f220000300a00 */
[----:B------:R-:W-:-:S03]  /*15f660*/  LOP3.LUT P0, RZ, R18, 0x40000, RZ, 0xc0, !PT ;  /* 0x0004000012ff7812 */ /* 0x000fc6000780c0ff */
[----:B------:R-:W4:Y:S02]  /*15f670*/  LDL.LU.64 R42, [R1+0x2e80] ;  /* 0x002e8000012a7983 */ /* 0x000f240000300a00 */
        /* <DEDUP_REMOVED lines=12> */
[----:B---3--:R0:W-:Y:S10]  /*15f740*/  @P5 STG.E.U8 desc[UR4][R12.64], R2 ;  /* 0x000000020c005986 */ /* 0x0081f4000c101104 */
[----:B------:R-:W-:-:S02]  /*15f750*/  @P1 LOP3.LUT R0, R0, 0x200000, RZ, 0xfc, !PT ;  /* 0x0020000000001812 */ /* 0x000fc400078efcff */
[----:B------:R-:W-:Y:S02]  /*15f760*/  LOP3.LUT P1, RZ, R18, 0x800000, RZ, 0xc0, !PT ;  /* 0x0080000012ff7812 */ /* 0x000fe4000782c0ff */
[----:B------:R-:W-:Y:S02]  /*15f770*/  LOP3.LUT R0, R0, 0xffbfffff, RZ, 0xc0, !PT ;  /* 0xffbfffff00007812 */ /* 0x000fe400078ec0ff */
[----:B0-----:R-:W-:-:S05]  /*15f780*/  PRMT R2, R33, 0x7770, RZ ;  /* 0x0000777021027816 */ /* 0x001fca00000000ff */
[----:B------:R0:W-:Y:S04]  /*15f790*/  @P0 STG.E.U8 desc[UR4][R28.64], R2 ;  /* 0x000000021c000986 */ /* 0x0001e8000c101104 */
[----:B------:R-:W-:Y:S02]  /*15f7a0*/  @P1 LOP3.LUT R0, R0, 0x400000, RZ, 0xfc, !PT ;  /* 0x0040000000001812 */ /* 0x000fe400078efcff */
[----:B------:R-:W-:Y:S01]  /*15f7b0*/  LOP3.LUT P1, RZ, R18, 0x400000, RZ, 0xc0, !PT ;  /* 0x0040000012ff7812 */ /* 0x000fe2000782c0ff */
[----:B0-----:R-:W3:Y:S01]  /*15f7c0*/  LDL.LU R28, [R1+0x578] ;  /* 0x00057800011c7983 */ /* 0x001ee20000300800 */
[----:B------:R-:W-:-:S03]  /*15f7d0*/  LOP3.LUT R0, R0, 0xff7fffff, RZ, 0xc0, !PT ;  /* 0xff7fffff00007812 */ /* 0x000fc600078ec0ff */
[----:B------:R-:W3:Y:S08]  /*15f7e0*/  LDL.LU.64 R44, [R1+0x2e78] ;  /* 0x002e7800012c7983 */ /* 0x000ef00000300a00 */
[----:B------:R-:W-:Y:S01]  /*15f7f0*/  @P1 LOP3.LUT R0, R0, 0x800000, RZ, 0xfc, !PT ;  /* 0x0080000000001812 */ /* 0x000fe200078efcff */
[----:B------:R-:W3:Y:S01]  /*15f800*/  LDL.LU.64 R40, [R1+0x2ef0] ;  /* 0x002ef00001287983 */ /* 0x000ee20000300a00 */
[----:B------:R-:W-:-:S02]  /*15f810*/  LOP3.LUT P1, RZ, R18, 0x200000, RZ, 0xc0, !PT ;  /* 0x0020000012ff7812 */ /* 0x000fc4000782c0ff */
[----:B------:R-:W-:Y:S01]  /*15f820*/  LOP3.LUT P6, RZ, R18, 0x80000, RZ, 0xc0, !PT ;  /* 0x0008000012ff7812 */ /* 0x000fe200078cc0ff */
[----:B------:R-:W3:Y:S01]  /*15f830*/  LDL.LU R29, [R1+0x568] ;  /* 0x00056800011d7983 */ /* 0x000ee20000300800 */
[----:B------:R-:W-:Y:S02]  /*15f840*/  LOP3.LUT R0, R0, 0xfeffffff, RZ, 0xc0, !PT ;  /* 0xfeffffff00007812 */ /* 0x000fe400078ec0ff */
[----:B------:R-:W-:Y:S01]  /*15f850*/  PRMT R2, R33, 0x7771, RZ ;  /* 0x0000777121027816 */ /* 0x000fe200000000ff */
[----:B------:R-:W3:Y:S04]  /*15f860*/  LDL.LU.64 R38, [R1+0x2ee8] ;  /* 0x002ee80001267983 */ /* 0x000ee80000300a00 */
[----:B------:R-:W3:Y:S02]  /*15f870*/  LDL.LU.64 R36, [R1+0x2ee0] ;  /* 0x002ee00001247983 */ /* 0x000ee40000300a00 */
[----:B------:R-:W-:-:S02]  /*15f880*/  @P1 LOP3.LUT R0, R0, 0x1000000, RZ, 0xfc, !PT ;  /* 0x0100000000001812 */ /* 0x000fc400078efcff */
[----:B------:R-:W-:Y:S01]  /*15f890*/  LOP3.LUT P1, RZ, R18, 0x100000, RZ, 0xc0, !PT ;  /* 0x0010000012ff7812 */ /* 0x000fe2000782c0ff */
[----:B------:R0:W-:Y:S04]  /*15f8a0*/  @P6 STG.E.U8 desc[UR4][R34.64], R2 ;  /* 0x0000000222006986 */ /* 0x0001e8000c101104 */
[----:B------:R-:W3:Y:S01]  /*15f8b0*/  LDL.LU.64 R12, [R1+0x2ed8] ;  /* 0x002ed800010c7983 */ /* 0x000ee20000300a00 */
[----:B0-----:R-:W-:-:S07]  /*15f8c0*/  PRMT R2, R33, 0x7772, RZ ;  /* 0x0000777221027816 */ /* 0x001fce00000000ff */
[----:B------:R0:W-:Y:S01]  /*15f8d0*/  @P1 STG.E.U8 desc[UR4][R30.64], R2 ;  /* 0x000000021e001986 */ /* 0x0001e2000c101104 */
[C---:B------:R-:W-:Y:S02]  /*15f8e0*/  LOP3.LUT P1, RZ, R0.reuse, 0x1000000, RZ, 0xc0, !PT ;  /* 0x0100000000ff7812 */ /* 0x040fe4000782c0ff */
[----:B0-----:R-:W-:Y:S01]  /*15f8f0*/  PRMT R2, R33, 0x7773, RZ ;  /* 0x0000777321027816 */ /* 0x001fe200000000ff */
[----:B------:R-:W3:Y:S10]  /*15f900*/  LDL.LU.64 R30, [R1+0x2ed0] ;  /* 0x002ed000011e7983 */ /* 0x000ef40000300a00 */
[----:B--2---:R0:W-:Y:S01]  /*15f910*/  @P1 STG.E.U8 desc[UR4][R26.64], R2 ;  /* 0x000000021a001986 */ /* 0x0041e2000c101104 */
[----:B------:R-:W-:-:S03]  /*15f920*/  LOP3.LUT P1, RZ, R0, 0x800000, RZ, 0xc0, !PT ;  /* 0x0080000000ff7812 */ /* 0x000fc6000782c0ff */
[----:B------:R-:W2:Y:S04]  /*15f930*/  LDL.LU.64 R32, [R1+0x2ec8] ;  /* 0x002ec80001207983 */ /* 0x000ea80000300a00 */
[----:B0-----:R-:W2:Y:S01]  /*15f940*/  LDL.LU.64 R26, [R1+0x2ec0] ;  /* 0x002ec000011a7983 */ /* 0x001ea20000300a00 */
[----:B------:R-:W-:-:S03]  /*15f950*/  PRMT R2, R20, 0x7770, RZ ;  /* 0x0000777014027816 */ /* 0x000fc600000000ff */
[----:B------:R-:W2:Y:S04]  /*15f960*/  LDL.LU R35, [R1+0x558] ;  /* 0x0005580001237983 */ /* 0x000ea80000300800 */
[----:B----4-:R0:W-:Y:S04]  /*15f970*/  @P1 STG.E.U8 desc[UR4][R22.64], R2 ;  /* 0x0000000216001986 */ /* 0x0101e8000c101104 */
[----:B0-----:R-:W4:Y:S01]  /*15f980*/  LDL.LU.64 R22, [R1+0x2eb8] ;  /* 0x002eb80001167983 */ /* 0x001f220000300a00 */
[----:B------:R-:W-:Y:S02]  /*15f990*/  LOP3.LUT P1, RZ, R0, 0x400000, RZ, 0xc0, !PT ;  /* 0x0040000000ff7812 */ /* 0x000fe4000782c0ff */
[----:B------:R-:W-:-:S11]  /*15f9a0*/  PRMT R2, R20, 0x7771, RZ ;  /* 0x0000777114027816 */ /* 0x000fd600000000ff */
[----:B------:R0:W-:Y:S01]  /*15f9b0*/  @P1 STG.E.U8 desc[UR4][R48.64], R2 ;  /* 0x0000000230001986 */ /* 0x0001e2000c101104 */
[----:B------:R-:W-:Y:S02]  /*15f9c0*/  LOP3.LUT P1, RZ, R0, 0x200000, RZ, 0xc0, !PT ;  /* 0x0020000000ff7812 */ /* 0x000fe4000782c0ff */
[----:B0-----:R-:W-:-:S11]  /*15f9d0*/  PRMT R2, R20, 0x7772, RZ ;  /* 0x0000777214027816 */ /* 0x001fd600000000ff */
[----:B------:R0:W-:Y:S01]  /*15f9e0*/  @P1 STG.E.U8 desc[UR4][R46.64], R2 ;  /* 0x000000022e001986 */ /* 0x0001e2000c101104 */
[----:B------:R-:W-:Y:S02]  /*15f9f0*/  LOP3.LUT P1, RZ, R0, 0x100000, RZ, 0xc0, !PT ;  /* 0x0010000000ff7812 */ /* 0x000fe4000782c0ff */
[----:B0-----:R-:W-:Y:S02]  /*15fa00*/  PRMT R2, R20, 0x7773, RZ ;  /* 0x0000777314027816 */ /* 0x001fe400000000ff */
[----:B------:R-:W-:Y:S01]  /*15fa10*/  LOP3.LUT P2, RZ, R18, 0x20000000, RZ, 0xc0, !PT ;  /* 0x2000000012ff7812 */ /* 0x000fe2000784c0ff */
[----:B------:R-:W4:Y:S08]  /*15fa20*/  LDL.LU R20, [R1+0x6724] ;  /* 0x0067240001147983 */ /* 0x000f300000300800 */
[----:B------:R3:W-:Y:S01]  /*15fa30*/  @P1 STG.E.U8 desc[UR4][R42.64], R2 ;  /* 0x000000022a001986 */ /* 0x0007e2000c101104 */
[----:B------:R-:W-:-:S02]  /*15fa40*/  LOP3.LUT P1, RZ, R0, 0x80000, RZ, 0xc0, !PT ;  /* 0x0008000000ff7812 */ /* 0x000fc4000782c0ff */
[----:B------:R-:W-:Y:S02]  /*15fa50*/  LOP3.LUT P3, RZ, R18, 0x40000000, RZ, 0xc0, !PT ;  /* 0x4000000012ff7812 */ /* 0x000fe4000786c0ff */
[----:B---3--:R-:W-:-:S09]  /*15fa60*/  PRMT R2, R28, 0x7770, RZ ;  /* 0x000077701c027816 */ /* 0x008fd200000000ff */
        /* <DEDUP_REMOVED lines=18> */
[----:B--2---:R0:W-:Y:S02]  /*15fb90*/  @P5 STG.E.U8 desc[UR4][R32.64], R2 ;  /* 0x0000000220005986 */ /* 0x0041e4000c101104 */
[----:B0-----:R-:W-:-:S05]  /*15fba0*/  PRMT R2, R29, 0x7773, RZ ;  /* 0x000077731d027816 */ /* 0x001fca00000000ff */
[----:B------:R0:W-:Y:S02]  /*15fbb0*/  @P0 STG.E.U8 desc[UR4][R26.64], R2 ;  /* 0x000000021a000986 */ /* 0x0001e4000c101104 */
[----:B0-----:R-:W-:-:S05]  /*15fbc0*/  PRMT R2, R35, 0x7770, RZ ;  /* 0x0000777023027816 */ /* 0x001fca00000000ff */
[----:B----4-:R0:W-:Y:S04]  /*15fbd0*/  @P6 STG.E.U8 desc[UR4][R22.64], R2 ;  /* 0x0000000216006986 */ /* 0x0101e8000c101104 */
        /* <DEDUP_REMOVED lines=24> */
[----:B------:R-:W2:Y:S04]  /*15fd60*/  LDL.LU R34, [R1+0x538] ;  /* 0x0005380001227983 */ /* 0x000ea80000300800 */
[----:B------:R-:W2:Y:S01]  /*15fd70*/  LDL.LU.64 R46, [R1+0x2ef8] ;  /* 0x002ef800012e7983 */ /* 0x000ea20000300a00 */
[----:B------:R-:W-:-:S03]  /*15fd80*/  LOP3.LUT R0, R0, 0xffffdfff, RZ, 0xc0, !PT ;  /* 0xffffdfff00007812 */ /* 0x000fc600078ec0ff */
[----:B------:R-:W2:Y:S01]  /*15fd90*/  LDL.LU.64 R42, [R1+0x2f78] ;  /* 0x002f7800012a7983 */ /* 0x000ea20000300a00 */
[----:B------:R-:W-:Y:S02]  /*15fda0*/  @P1 LOP3.LUT R0, R0, 0x2000, RZ, 0xfc, !PT ;  /* 0x0000200000001812 */ /* 0x000fe400078efcff */
[C---:B------:R-:W-:Y:S01]  /*15fdb0*/  LOP3.LUT P1, RZ, R19.reuse, 0x400, RZ, 0xc0, !PT ;  /* 0x0000040013ff7812 */ /* 0x040fe2000782c0ff */
[----:B------:R-:W2:Y:S01]  /*15fdc0*/  LDL.LU.64 R44, [R1+0x2f70] ;  /* 0x002f7000012c7983 */ /* 0x000ea20000300a00 */
[----:B------:R-:W-:Y:S02]  /*15fdd0*/  LOP3.LUT R0, R0, 0xffffbfff, RZ, 0xc0, !PT ;  /* 0xffffbfff00007812 */ /* 0x000fe400078ec0ff */
[----:B------:R-:W-:Y:S01]  /*15fde0*/  LOP3.LUT P5, RZ, R19, 0x10, RZ, 0xc0, !PT ;  /* 0x0000001013ff7812 */ /* 0x000fe200078ac0ff */
[----:B------:R-:W2:Y:S08]  /*15fdf0*/  LDL.LU.64 R40, [R1+0x2f68] ;  /* 0x002f680001287983 */ /* 0x000eb00000300a00 */
[----:B------:R-:W-:-:S02]  /*15fe00*/  @P1 LOP3.LUT R0, R0, 0x4000, RZ, 0xfc, !PT ;  /* 0x0000400000001812 */ /* 0x000fc400078efcff */
[----:B------:R-:W-:Y:S02]  /*15fe10*/  LOP3.LUT P1, RZ, R19, 0x200, RZ, 0xc0, !PT ;  /* 0x0000020013ff7812 */ /* 0x000fe4000782c0ff */
[----:B------:R-:W-:Y:S02]  /*15fe20*/  PRMT R2, R35, 0x7772, RZ ;  /* 0x0000777223027816 */ /* 0x000fe400000000ff */
[----:B------:R-:W-:-:S03]  /*15fe30*/  LOP3.LUT R0, R0, 0xffff7fff, RZ, 0xc0, !PT ;  /* 0xffff7fff00007812 */ /* 0x000fc600078ec0ff */
[----:B---3--:R0:W-:Y:S01]  /*15fe40*/  @P5 STG.E.U8 desc[UR4][R12.64], R2 ;  /* 0x000000020c005986 */ /* 0x0081e2000c101104 */
[----:B------:R-:W-:-:S05]  /*15fe50*/  LOP3.LUT P0, RZ, R19, 0x20, RZ, 0xc0, !PT ;  /* 0x0000002013ff7812 */ /* 0x000fca000780c0ff */
[----:B------:R-:W-:Y:S02]  /*15fe60*/  @P1 LOP3.LUT R0, R0, 0x8000, RZ, 0xfc, !PT ;  /* 0x0000800000001812 */ /* 0x000fe400078efcff */
[----:B------:R-:W-:Y:S02]  /*15fe70*/  LOP3.LUT P1, RZ, R19, 0x100, RZ, 0xc0, !PT ;  /* 0x0000010013ff7812 */ /* 0x000fe4000782c0ff */
[----:B0-----:R-:W-:Y:S02]  /*15fe80*/  PRMT R2, R35, 0x7773, RZ ;  /* 0x0000777323027816 */ /* 0x001fe400000000ff */
[----:B------:R-:W3:Y:S01]  /*15fe90*/  LDL.LU R35, [R1+0x528] ;  /* 0x0005280001237983 */ /* 0x000ee20000300800 */
[----:B------:R-:W-:-:S03]  /*15fea0*/  LOP3.LUT P6, RZ, R19, 0x40, RZ, 0xc0, !PT ;  /* 0x0000004013ff7812 */ /* 0x000fc600078cc0ff */
[----:B------:R-:W3:Y:S01]  /*15feb0*/  LDL.LU.64 R38, [R1+0x2f60] ;  /* 0x002f600001267983 */ /* 0x000ee20000300a00 */
[----:B------:R-:W-:-:S03]  /*15fec0*/  LOP3.LUT R0, R0, 0xfffeffff, RZ, 0xc0, !PT ;  /* 0xfffeffff00007812 */ /* 0x000fc600078ec0ff */
[----:B----4-:R0:W-:Y:S01]  /*15fed0*/  @P0 STG.E.U8 desc[UR4][R30.64], R2 ;  /* 0x000000021e000986 */ /* 0x0101e2000c101104 */
        /* <DEDUP_REMOVED lines=53> */
[----:B0-----:R-:W-:Y:S02]  /*160230*/  PRMT R2, R20, 0x7773, RZ ;  /* 0x0000777314027816 */ /* 0x001fe400000000ff */
[----:B------:R-:W3:Y:S04]  /*160240*/  LDL.LU R20, [R1+0x6720] ;  /* 0x0067200001147983 */ /* 0x000ee80000300800 */
[----:B------:R-:W4:Y:S04]  /*160250*/  LDL.LU.64 R26, [R1+0x2f18] ;  /* 0x002f1800011a7983 */ /* 0x000f280000300a00 */
[----:B--2---:R0:W-:Y:S04]  /*160260*/  @P6 STG.E.U8 desc[UR4][R22.64], R2 ;  /* 0x0000000216006986 */ /* 0x0041e8000c101104 */
[----:B0-----:R-:W2:Y:S04]  /*160270*/  LDL.LU.64 R22, [R1+0x2f10] ;  /* 0x002f100001167983 */ /* 0x001ea80000300a00 */
[----:B------:R-:W2:Y:S04]  /*160280*/  LDL.LU.64 R12, [R1+0x2f90] ;  /* 0x002f9000010c7983 */ /* 0x000ea80000300a00 */
[----:B------:R-:W3:Y:S04]  /*160290*/  LDL.LU R35, [R1+0x508] ;  /* 0x0005080001237983 */ /* 0x000ee80000300800 */
[----:B------:R-:W2:Y:S04]  /*1602a0*/  LDL.LU.64 R32, [R1+0x2f88] ;  /* 0x002f880001207983 */ /* 0x000ea80000300a00 */
[----:B------:R-:W2:Y:S04]  /*1602b0*/  LDL.LU.64 R30, [R1+0x2f80] ;  /* 0x002f8000011e7983 */ /* 0x000ea80000300a00 */
[----:B------:R-:W2:Y:S04]  /*1602c0*/  LDL.LU.64 R28, [R1+0x3038] ;  /* 0x00303800011c7983 */ /* 0x000ea80000300a00 */
[----:B------:R-:W2:Y:S01]  /*1602d0*/  LDL.LU R44, [R1+0x57c] ;  /* 0x00057c00012c7983 */ /* 0x000ea20000300800 */
[----:B------:R-:W-:-:S02]  /*1602e0*/  LOP3.LUT P4, RZ, R19, 0x400000, RZ, 0xc0, !PT ;  /* 0x0040000013ff7812 */ /* 0x000fc4000788c0ff */
[----:B------:R-:W-:Y:S02]  /*1602f0*/  LOP3.LUT R0, R0, 0xfffffffd, RZ, 0xc0, !PT ;  /* 0xfffffffd00007812 */ /* 0x000fe400078ec0ff */
[C---:B------:R-:W-:Y:S02]  /*160300*/  LOP3.LUT P5, RZ, R19.reuse, 0x800000, RZ, 0xc0, !PT ;  /* 0x0080000013ff7812 */ /* 0x040fe400078ac0ff */
[C---:B------:R-:W-:Y:S02]  /*160310*/  LOP3.LUT P0, RZ, R19.reuse, 0x1000000, RZ, 0xc0, !PT ;  /* 0x0100000013ff7812 */ /* 0x040fe4000780c0ff */
[----:B------:R-:W-:Y:S02]  /*160320*/  LOP3.LUT P6, RZ, R19, 0x2000000, RZ, 0xc0, !PT ;  /* 0x0200000013ff7812 */ /* 0x000fe400078cc0ff */
[----:B---3--:R-:W-:-:S05]  /*160330*/  PRMT R2, R35, 0x7770, RZ ;  /* 0x0000777023027816 */ /* 0x008fca00000000ff */
[----:B----4-:R0:W-:Y:S04]  /*160340*/  @P4 STG.E.U8 desc[UR4][R26.64], R2 ;  /* 0x000000021a004986 */ /* 0x0101e8000c101104 */
[----:B0-----:R-:W3:Y:S01]  /*160350*/  LDL.LU.64 R26, [R1+0x3030] ;  /* 0x00303000011a7983 */ /* 0x001ee20000300a00 */
[----:B------:R-:W-:-:S13]  /*160360*/  LOP3.LUT P1, RZ, R20, 0x4, RZ, 0xc0, !PT ;  /* 0x0000000414ff7812 */ /* 0x000fda000782c0ff */
        /* <DEDUP_REMOVED lines=8> */
[----:B------:R-:W-:Y:S01]  /*1603f0*/  LOP3.LUT P1, RZ, R19, 0x80000000, RZ, 0xc0, !PT ;  /* 0x8000000013ff7812 */ /* 0x000fe2000782c0ff */
[----:B--2---:R0:W-:Y:S01]  /*160400*/  @P5 STG.E.U8 desc[UR4][R22.64], R2 ;  /* 0x0000000216005986 */ /* 0x0041e2000c101104 */
[----:B------:R-:W-:-:S03]  /*160410*/  LOP3.LUT R0, R0, 0xffffffef, RZ, 0xc0, !PT ;  /* 0xffffffef00007812 */ /* 0x000fc600078ec0ff */
[----:B0-----:R-:W2:Y:S08]  /*160420*/  LDL.LU.64 R22, [R1+0x3028] ;  /* 0x0030280001167983 */ /* 0x001eb00000300a00 */
[----:B------:R-:W-:Y:S02]  /*160430*/  @P1 LOP3.LUT R0, R0, 0x10, RZ, 0xfc, !PT ;  /* 0x0000001000001812 */ /* 0x000fe400078efcff */
[----:B------:R-:W-:Y:S01]  /*160440*/  LOP3.LUT P1, RZ, R19, 0x40000000, RZ, 0xc0, !PT ;  /* 0x4000000013ff7812 */ /* 0x000fe2000782c0ff */
[----:B------:R-:W4:Y:S04]  /*160450*/  LDL.LU.64 R48, [R1+0x3020] ;  /* 0x0030200001307983 */ /* 0x000f280000300a00 */
[----:B------:R-:W4:Y:S01]  /*160460*/  LDL.LU R45, [R1+0x56c] ;  /* 0x00056c00012d7983 */ /* 0x000f220000300800 */
[----:B------:R-:W-:-:S03]  /*160470*/  LOP3.LUT R0, R0, 0xffffffdf, RZ, 0xc0, !PT ;  /* 0xffffffdf00007812 */ /* 0x000fc600078ec0ff */
[----:B------:R-:W4:Y:S04]  /*160480*/  LDL.LU.64 R46, [R1+0x3018] ;  /* 0x00301800012e7983 */ /* 0x000f280000300a00 */
[----:B------:R-:W-:Y:S01]  /*160490*/  @P1 LOP3.LUT R0, R0, 0x20, RZ, 0xfc, !PT ;  /* 0x0000002000001812 */ /* 0x000fe200078efcff */
[----:B------:R-:W4:Y:S01]  /*1604a0*/  LDL.LU.64 R42, [R1+0x3010] ;  /* 0x00301000012a7983 */ /* 0x000f220000300a00 */
[----:B------:R-:W-:Y:S02]  /*1604b0*/  LOP3.LUT P1, RZ, R19, 0x20000000, RZ, 0xc0, !PT ;  /* 0x2000000013ff7812 */ /* 0x000fe4000782c0ff */
[----:B------:R-:W-:Y:S01]  /*1604c0*/  LOP3.LUT R0, R0, 0xffffffbf, RZ, 0xc0, !PT ;  /* 0xffffffbf00007812 */ /* 0x000fe200078ec0ff */
[----:B------:R-:W4:Y:S10]  /*1604d0*/  LDL.LU.64 R40, [R1+0x2fc8] ;  /* 0x002fc80001287983 */ /* 0x000f340000300a00 */
[----:B------:R-:W-:-:S02]  /*1604e0*/  @P1 LOP3.LUT R0, R0, 0x40, RZ, 0xfc, !PT ;  /* 0x0000004000001812 */ /* 0x000fc400078efcff */
[----:B------:R-:W-:Y:S02]  /*1604f0*/  LOP3.LUT P1, RZ, R19, 0x10000000, RZ, 0xc0, !PT ;  /* 0x1000000013ff7812 */ /* 0x000fe4000782c0ff */
[----:B------:R-:W-:Y:S02]  /*160500*/  LOP3.LUT R0, R0, 0xffffff7f, RZ, 0xc0, !PT ;  /* 0xffffff7f00007812 */ /* 0x000fe400078ec0ff */
[----:B------:R-:W-:-:S09]  /*160510*/  PRMT R2, R35, 0x7772, RZ ;  /* 0x0000777223027816 */ /* 0x000fd200000000ff */
[----:B------:R-:W-:Y:S02]  /*160520*/  @P1 LOP3.LUT R0, R0, 0x80, RZ, 0xfc, !PT ;  /* 0x0000008000001812 */ /* 0x000fe400078efcff */
[----:B------:R-:W-:Y:S01]  /*160530*/  LOP3.LUT P1, RZ, R19, 0x8000000, RZ, 0xc0, !PT ;  /* 0x0800000013ff7812 */ /* 0x000fe2000782c0ff */
[----:B------:R0:W-:Y:S01]  /*160540*/  @P0 STG.E.U8 desc[UR4][R12.64], R2 ;  /* 0x000000020c000986 */ /* 0x0001e2000c101104 */
[----:B------:R-:W-:Y:S02]  /*160550*/  LOP3.LUT R0, R0, 0xfffffeff, RZ, 0xc0, !PT ;  /* 0xfffffeff00007812 */ /* 0x000fe400078ec0ff */
[----:B0-----:R-:W-:-:S09]  /*160560*/  PRMT R2, R35, 0x7773, RZ ;  /* 0x0000777323027816 */ /* 0x001fd200000000ff */
[----:B------:R-:W-:Y:S02]  /*160570*/  @P1 LOP3.LUT R0, R0, 0x100, RZ, 0xfc, !PT ;  /* 0x0000010000001812 */ /* 0x000fe400078efcff */
[----:B------:R-:W-:Y:S01]  /*160580*/  LOP3.LUT P1, RZ, R19, 0x4000000, RZ, 0xc0, !PT ;  /* 0x0400000013ff7812 */ /* 0x000fe2000782c0ff */
[----:B------:R0:W-:Y:S04]  /*160590*/  @P6 STG.E.U8 desc[UR4][R32.64], R2 ;  /* 0x0000000220006986 */ /* 0x0001e8000c101104 */
[----:B0-----:R-:W4:Y:S01]  /*1605a0*/  LDL.LU R32, [R1+0x55c] ;  /* 0x00055c0001207983 */ /* 0x001f220000300800 */
        /* <DEDUP_REMOVED lines=14> */
[----:B---3--:R0:W-:Y:S04]  /*160690*/  @P1 STG.E.U8 desc[UR4][R26.64], R2 ;  /* 0x000000021a001986 */ /* 0x0081e8000c101104 */
[----:B0-----:R-:W3:Y:S01]  /*1606a0*/  LDL.LU.64 R26, [R1+0x3040] ;  /* 0x00304000011a7983 */ /* 0x001ee20000300a00 */
[----:B------:R-:W-:Y:S02]  /*1606b0*/  LOP3.LUT P1, RZ, R0, 0x40, RZ, 0xc0, !PT ;  /* 0x0000004000ff7812 */ /* 0x000fe4000782c0ff */
[----:B------:R-:W-:-:S11]  /*1606c0*/  PRMT R2, R44, 0x7773, RZ ;  /* 0x000077732c027816 */ /* 0x000fd600000000ff */
[----:B--2---:R4:W-:Y:S01]  /*1606d0*/  @P1 STG.E.U8 desc[UR4][R22.64], R2 ;  /* 0x0000000216001986 */ /* 0x0049e2000c101104 */
[C---:B------:R-:W-:Y:S02]  /*1606e0*/  LOP3.LUT P1, RZ, R0.reuse, 0x20, RZ, 0xc0, !PT ;  /* 0x0000002000ff7812 */ /* 0x040fe4000782c0ff */
[----:B----4-:R-:W-:Y:S01]  /*1606f0*/  PRMT R2, R45, 0x7770, RZ ;  /* 0x000077702d027816 */ /* 0x010fe200000000ff */
[----:B------:R-:W2:Y:S10]  /*160700*/  LDL.LU.64 R22, [R1+0x6718] ;  /* 0x0067180001167983 */ /* 0x000eb40000300a00 */
        /* <DEDUP_REMOVED lines=30> */
[----:B---3--:R0:W-:Y:S04]  /*1608f0*/  @P6 STG.E.U8 desc[UR4][R26.64], R2 ;  /* 0x000000021a006986 */ /* 0x0081e8000c101104 */
[----:B0-----:R-:W3:Y:S04]  /*160900*/  LDL.LU.64 R26, [R1+0x3050] ;  /* 0x00305000011a7983 */ /* 0x001ee80000300a00 */
[----:B------:R-:W4:Y:S04]  /*160910*/  LDL.LU.64 R36, [R1+0x3048] ;  /* 0x0030480001247983 */ /* 0x000f280000300a00 */
[----:B------:R-:W2:Y:S04]  /*160920*/  LDL.LU.64 R12, [R1+0x30b8] ;  /* 0x0030b800010c7983 */ /* 0x000ea80000300a00 */
[----:B------:R-:W2:Y:S04]  /*160930*/  LDL.LU.64 R34, [R1+0x30b0] ;  /* 0x0030b00001227983 */ /* 0x000ea80000300a00 */
[----:B------:R-:W4:Y:S04]  /*160940*/  LDL.LU R32, [R1+0x53c] ;  /* 0x00053c0001207983 */ /* 0x000f280000300800 */
[----:B------:R-:W2:Y:S04]  /*160950*/  LDL.LU.64 R30, [R1+0x30a8] ;  /* 0x0030a800011e7983 */ /* 0x000ea80000300a00 */
[----:B------:R-:W2:Y:S04]  /*160960*/  LDL.LU.64 R28, [R1+0x30a0] ;  /* 0x0030a000011c7983 */ /* 0x000ea80000300a00 */
[----:B------:R-:W2:Y:S01]  /*160970*/  LDL.LU R49, [R1+0x52c] ;  /* 0x00052c0001317983 */ /* 0x000ea20000300800 */
        /* <DEDUP_REMOVED lines=22> */
[C---:B------:R-:W-:Y:S02]  /*160ae0*/  LOP3.LUT P5, RZ, R20.reuse, 0x400, RZ, 0xc0, !PT ;  /* 0x0000040014ff7812 */ /* 0x040fe400078ac0ff */
[----:B------:R-:W-:Y:S01]  /*160af0*/  LOP3.LUT P0, RZ, R20, 0x800, RZ, 0xc0, !PT ;  /* 0x0000080014ff7812 */ /* 0x000fe2000780c0ff */
[----:B---3--:R0:W-:Y:S04]  /*160b00*/  @P4 STG.E.U8 desc[UR4][R26.64], R2 ;  /* 0x000000021a004986 */ /* 0x0081e8000c101104 */
[----:B0-----:R-:W3:Y:S02]  /*160b10*/  LDL.LU.64 R26, [R1+0x3098] ;  /* 0x00309800011a7983 */ /* 0x001ee40000300a00 */
[----:B------:R-:W-:-:S02]  /*160b20*/  @P1 LOP3.LUT R4, R4, 0x80000000, RZ, 0xfc, !PT ;  /* 0x8000000004041812 */ /* 0x000fc400078efcff */
[----:B------:R-:W-:Y:S01]  /*160b30*/  LOP3.LUT P1, RZ, R20, 0x4000, RZ, 0xc0, !PT ;  /* 0x0000400014ff7812 */ /* 0x000fe2000782c0ff */
[----:B------:R-:W3:Y:S01]  /*160b40*/  LDL.LU.64 R46, [R1+0x3088] ;  /* 0x00308800012e7983 */ /* 0x000ee20000300a00 */
[----:B----4-:R-:W-:Y:S02]  /*160b50*/  PRMT R2, R32, 0x7770, RZ ;  /* 0x0000777020027816 */ /* 0x010fe400000000ff */
[----:B------:R-:W-:Y:S01]  /*160b60*/  LOP3.LUT P6, RZ, R20, 0x1000, RZ, 0xc0, !PT ;  /* 0x0000100014ff7812 */ /* 0x000fe200078cc0ff */
[----:B------:R-:W4:Y:S01]  /*160b70*/  LDL.LU R33, [R1+0x51c] ;  /* 0x00051c0001217983 */ /* 0x000f220000300800 */
[----:B------:R-:W-:-:S03]  /*160b80*/  LOP3.LUT R0, R0, 0xfffffffe, RZ, 0xc0, !PT ;  /* 0xfffffffe00007812 */ /* 0x000fc600078ec0ff */
[----:B------:R0:W-:Y:S04]  /*160b90*/  @P5 STG.E.U8 desc[UR4][R36.64], R2 ;  /* 0x0000000224005986 */ /* 0x0001e8000c101104 */
[----:B------:R-:W-:Y:S01]  /*160ba0*/  @P1 LOP3.LUT R0, R0, 0x1, RZ, 0xfc, !PT ;  /* 0x0000000100001812 */ /* 0x000fe200078efcff */
[----:B------:R-:W4:Y:S01]  /*160bb0*/  LDL.LU.64 R42, [R1+0x3080] ;  /* 0x00308000012a7983 */ /* 0x000f220000300a00 */
[----:B------:R-:W-:-:S03]  /*160bc0*/  LOP3.LUT P1, RZ, R20, 0x2000, RZ, 0xc0, !PT ;  /* 0x0000200014ff7812 */ /* 0x000fc6000782c0ff */
[----:B------:R-:W4:Y:S01]  /*160bd0*/  LDL.LU.64 R44, [R1+0x3078] ;  /* 0x00307800012c7983 */ /* 0x000f220000300a00 */
[----:B0-----:R-:W-:-:S03]  /*160be0*/  PRMT R2, R32, 0x7771, RZ ;  /* 0x0000777120027816 */ /* 0x001fc600000000ff */
[----:B------:R-:W4:Y:S04]  /*160bf0*/  LDL.LU.64 R40, [R1+0x3070] ;  /* 0x0030700001287983 */ /* 0x000f280000300a00 */
[----:B--2---:R0:W-:Y:S02]  /*160c00*/  @P0 STG.E.U8 desc[UR4][R12.64], R2 ;  /* 0x000000020c000986 */ /* 0x0041e4000c101104 */
[----:B0-----:R-:W-:-:S05]  /*160c10*/  PRMT R2, R32, 0x7772, RZ ;  /* 0x0000777220027816 */ /* 0x001fca00000000ff */
[----:B------:R0:W-:Y:S02]  /*160c20*/  @P6 STG.E.U8 desc[UR4][R34.64], R2 ;  /* 0x0000000222006986 */ /* 0x0001e4000c101104 */
[----:B0-----:R-:W-:-:S05]  /*160c30*/  PRMT R2, R32, 0x7773, RZ ;  /* 0x0000777320027816 */ /* 0x001fca00000000ff */
[----:B------:R0:W-:Y:S04]  /*160c40*/  @P1 STG.E.U8 desc[UR4][R30.64], R2 ;  /* 0x000000021e001986 */ /* 0x0001e8000c101104 */
[----:B0-----:R-:W2:Y:S04]  /*160c50*/  LDL.LU.64 R2, [R1+0x3090] ;  /* 0x0030900001027983 */ /* 0x001ea80000300a00 */
[----:B------:R-:W4:Y:S01]  /*160c60*/  LDL.LU.64 R38, [R1+0x3068] ;  /* 0x0030680001267983 */ /* 0x000f220000300a00 */
[----:B------:R-:W-:-:S03]  /*160c70*/  LOP3.LUT P1, RZ, R0, 0x1, RZ, 0xc0, !PT ;  /* 0x0000000100ff7812 */ /* 0x000fc6000782c0ff */
[----:B------:R-:W4:Y:S04]  /*160c80*/  LDL.LU.64 R36, [R1+0x3060] ;  /* 0x0030600001247983 */ /* 0x000f280000300a00 */
        /* <DEDUP_REMOVED lines=14> */
[----:B------:R-:W-:Y:S02]  /*160d70*/  LOP3.LUT P1, RZ, R4, 0x20000000, RZ, 0xc0, !PT ;  /* 0x2000000004ff7812 */ /* 0x000fe4000782c0ff */
[----:B0-----:R-:W-:-:S11]  /*160d80*/  PRMT R0, R49, 0x7773, RZ ;  /* 0x0000777331007816 */ /* 0x001fd600000000ff */
[----:B------:R4:W-:Y:S01]  /*160d90*/  @P1 STG.E.U8 desc[UR4][R46.64], R0 ;  /* 0x000000002e001986 */ /* 0x0009e2000c101104 */
[----:B------:R-:W-:Y:S02]  /*160da0*/  LOP3.LUT P1, RZ, R4, 0x10000000, RZ, 0xc0, !PT ;  /* 0x1000000004ff7812 */ /* 0x000fe4000782c0ff */
[----:B----4-:R-:W-:-:S11]  /*160db0*/  PRMT R0, R33, 0x7770, RZ ;  /* 0x0000777021007816 */ /* 0x010fd600000000ff */
        /* <DEDUP_REMOVED lines=23> */
[----:B------:R-:W2:Y:S04]  /*160f30*/  LDL.LU R21, [R1+0x6714] ;  /* 0x0067140001157983 */ /* 0x000ea80000300800 */
[----:B------:R0:W-:Y:S02]  /*160f40*/  @P5 STG.E.U8 desc[UR4][R30.64], R0 ;  /* 0x000000001e005986 */ /* 0x0001e4000c101104 */
[----:B0-----:R-:W-:-:S05]  /*160f50*/  PRMT R0, R32, 0x7770, RZ ;  /* 0x0000777020007816 */ /* 0x001fca00000000ff */
[----:B------:R0:W-:Y:S02]  /*160f60*/  @P0 STG.E.U8 desc[UR4][R28.64], R0 ;  /* 0x000000001c000986 */ /* 0x0001e4000c101104 */
[----:B0-----:R-:W-:-:S05]  /*160f70*/  PRMT R0, R32, 0x7771, RZ ;  /* 0x0000777120007816 */ /* 0x001fca00000000ff */
[----:B---3--:R0:W-:Y:S04]  /*160f80*/  @P6 STG.E.U8 desc[UR4][R26.64], R0 ;  /* 0x000000001a006986 */ /* 0x0081e8000c101104 */
[----:B0-----:R-:W3:Y:S04]  /*160f90*/  LDL.LU.64 R26, [R1+0x3130] ;  /* 0x00313000011a7983 */ /* 0x001ee80000300a00 */
        /* <DEDUP_REMOVED lines=13> */
[----:B---3--:R0:W-:Y:S04]  /*161070*/  @P4 STG.E.U8 desc[UR4][R26.64], R0 ;  /* 0x000000001a004986 */ /* 0x0081e8000c101104 */
[----:B0-----:R-:W3:Y:S01]  /*161080*/  LDL.LU.64 R26, [R1+0x3100] ;  /* 0x00310000011a7983 */ /* 0x001ee20000300a00 */
[----:B--2---:R-:W-:-:S03]  /*161090*/  LOP3.LUT P1, RZ, R21, 0x100, RZ, 0xc0, !PT ;  /* 0x0000010015ff7812 */ /* 0x004fc6000782c0ff */
[----:B------:R-:W2:Y:S04]  /*1610a0*/  LDL.LU.64 R2, [R1+0x30f8] ;  /* 0x0030f80001027983 */ /* 0x000ea80000300a00 */
[----:B------:R-:W2:Y:S06]  /*1610b0*/  LDL.LU.64 R48, [R1+0x30f0] ;  /* 0x0030f00001307983 */ /* 0x000eac0000300a00 */
        /* <DEDUP_REMOVED lines=15> */
[----:B----4-:R0:W-:Y:S01]  /*1611b0*/  @P5 STG.E.U8 desc[UR4][R12.64], R0 ;  /* 0x000000000c005986 */ /* 0x0101e2000c101104 */
[----:B------:R-:W-:-:S03]  /*1611c0*/  LOP3.LUT R4, R4, 0xffbfffff, RZ, 0xc0, !PT ;  /* 0xffbfffff04047812 */ /* 0x000fc600078ec0ff */
[----:B0-----:R-:W4:Y:S04]  /*1611d0*/  LDL.LU R12, [R1+0x4c0] ;  /* 0x0004c000010c7983 */ /* 0x001f280000300800 */
[----:B------:R-:W4:Y:S04]  /*1611e0*/  LDL.LU.64 R42, [R1+0x30e8] ;  /* 0x0030e800012a7983 */ /* 0x000f280000300a00 */
[----:B------:R-:W-:Y:S02]  /*1611f0*/  @P1 LOP3.LUT R4, R4, 0x400000, RZ, 0xfc, !PT ;  /* 0x0040000004041812 */ /* 0x000fe400078efcff */
[----:B------:R-:W-:Y:S01]  /*161200*/  LOP3.LUT P1, RZ, R21, 0x4, RZ, 0xc0, !PT ;  /* 0x0000000415ff7812 */ /* 0x000fe2000782c0ff */
[----:B------:R-:W4:Y:S01]  /*161210*/  LDL.LU.64 R44, [R1+0x30e0] ;  /* 0x0030e000012c7983 */ /* 0x000f220000300a00 */
[----:B------:R-:W-:-:S03]  /*161220*/  LOP3.LUT R4, R4, 0xff7fffff, RZ, 0xc0, !PT ;  /* 0xff7fffff04047812 */ /* 0x000fc600078ec0ff */
[----:B------:R-:W4:Y:S01]  /*161230*/  LDL.LU.64 R40, [R1+0x30d8] ;  /* 0x0030d80001287983 */ /* 0x000f220000300a00 */
[----:B------:R-:W-:-:S03]  /*161240*/  PRMT R0, R33, 0x7770, RZ ;  /* 0x0000777021007816 */ /* 0x000fc600000000ff */
[----:B------:R-:W4:Y:S04]  /*161250*/  LDL.LU.64 R38, [R1+0x3150] ;  /* 0x0031500001267983 */ /* 0x000f280000300a00 */
[----:B------:R-:W-:Y:S02]  /*161260*/  @P1 LOP3.LUT R4, R4, 0x800000, RZ, 0xfc, !PT ;  /* 0x0080000004041812 */ /* 0x000fe400078efcff */
[----:B------:R-:W-:Y:S02]  /*161270*/  LOP3.LUT P1, RZ, R21, 0x2, RZ, 0xc0, !PT ;  /* 0x0000000215ff7812 */ /* 0x000fe4000782c0ff */
[----:B------:R-:W-:Y:S01]  /*161280*/  LOP3.LUT R4, R4, 0xfeffffff, RZ, 0xc0, !PT ;  /* 0xfeffffff04047812 */ /* 0x000fe200078ec0ff */
[----:B------:R0:W-:Y:S10]  /*161290*/  @P0 STG.E.U8 desc[UR4][R36.64], R0 ;  /* 0x0000000024000986 */ /* 0x0001f4000c101104 */
[----:B------:R-:W-:-:S02]  /*1612a0*/  @P1 LOP3.LUT R4, R4, 0x1000000, RZ, 0xfc, !PT ;  /* 0x0100000004041812 */ /* 0x000fc400078efcff */
[----:B------:R-:W-:Y:S01]  /*1612b0*/  LOP3.LUT P1, RZ, R21, 0x1, RZ, 0xc0, !PT ;  /* 0x0000000115ff7812 */ /* 0x000fe2000782c0ff */
[----:B0-----:R-:W4:Y:S01]  /*1612c0*/  LDL.LU.64 R36, [R1+0x3148] ;  /* 0x0031480001247983 */ /* 0x001f220000300a00 */
[----:B------:R-:W-:-:S05]  /*1612d0*/  PRMT R0, R33, 0x7771, RZ ;  /* 0x0000777121007816 */ /* 0x000fca00000000ff */
        /* <DEDUP_REMOVED lines=22> */
[----:B0-----:R-:W-:Y:S02]  /*161440*/  PRMT R0, R47, 0x7773, RZ ;  /* 0x000077732f007816 */ /* 0x001fe400000000ff */
[----:B------:R-:W-:-:S09]  /*161450*/  LOP3.LUT P2, RZ, R21, 0x200, RZ, 0xc0, !PT ;  /* 0x0000020015ff7812 */ /* 0x000fd2000784c0ff */
        /* <DEDUP_REMOVED lines=24> */
[----:B------:R-:W2:Y:S04]  /*1615e0*/  LDL.LU R22, [R1+0x6710] ;  /* 0x0067100001167983 */ /* 0x000ea80000300800 */
[----:B------:R0:W-:Y:S02]  /*1615f0*/  @P0 STG.E.U8 desc[UR4][R28.64], R0 ;  /* 0x000000001c000986 */ /* 0x0001e4000c101104 */
[----:B0-----:R-:W-:-:S05]  /*161600*/  PRMT R0, R13, 0x7770, RZ ;  /* 0x000077700d007816 */ /* 0x001fca00000000ff */
[----:B---3--:R0:W-:Y:S04]  /*161610*/  @P6 STG.E.U8 desc[UR4][R26.64], R0 ;  /* 0x000000001a006986 */ /* 0x0081e8000c101104 */
[----:B0-----:R-:W3:Y:S04]  /*161620*/  LDL.LU.64 R26, [R1+0x3198] ;  /* 0x00319800011a7983 */ /* 0x001ee80000300a00 */
[----:B------:R-:W4:Y:S04]  /*161630*/  LDL.LU.64 R36, [R1+0x3190] ;  /* 0x0031900001247983 */ /* 0x000f280000300a00 */
[----:B------:R-:W2:Y:S04]  /*161640*/  LDL.LU.64 R28, [R1+0x3188] ;  /* 0x00318800011c7983 */ /* 0x000ea80000300a00 */
[----:B------:R-:W2:Y:S04]  /*161650*/  LDL.LU.64 R34, [R1+0x3180] ;  /* 0x0031800001227983 */ /* 0x000ea80000300a00 */
        /* <DEDUP_REMOVED lines=18> */
[----:B---3--:R0:W-:Y:S04]  /*161780*/  @P4 STG.E.U8 desc[UR4][R26.64], R0 ;  /* 0x000000001a004986 */ /* 0x0081e8000c101104 */
[----:B0-----:R-:W3:Y:S04]  /*161790*/  LDL.LU.64 R26, [R1+0x3168] ;  /* 0x00316800011a7983 */ /* 0x001ee80000300a00 */
[----:B------:R-:W3:Y:S01]  /*1617a0*/  LDL.LU.64 R48, [R1+0x3160] ;  /* 0x0031600001307983 */ /* 0x000ee20000300a00 */
[----:B------:R-:W-:-:S03]  /*1617b0*/  LOP3.LUT R4, R4, 0xffffdfff, RZ, 0xc0, !PT ;  /* 0xffffdfff04047812 */ /* 0x000fc600078ec0ff */
[----:B------:R-:W3:Y:S01]  /*1617c0*/  LDL.LU.64 R46, [R1+0x3158] ;  /* 0x00315800012e7983 */ /* 0x000ee20000300a00 */
[----:B------:R-:W-:Y:S02]  /*1617d0*/  @P1 LOP3.LUT R4, R4, 0x2000, RZ, 0xfc, !PT ;  /* 0x0000200004041812 */ /* 0x000fe400078efcff */
[C---:B------:R-:W-:Y:S01]  /*1617e0*/  LOP3.LUT P1, RZ, R21.reuse, 0x400000, RZ, 0xc0, !PT ;  /* 0x0040000015ff7812 */ /* 0x040fe2000782c0ff */
[----:B------:R-:W3:Y:S01]  /*1617f0*/  LDL.LU.64 R42, [R1+0x31d0] ;  /* 0x0031d000012a7983 */ /* 0x000ee20000300a00 */
[C---:B------:R-:W-:Y:S02]  /*161800*/  LOP3.LUT P5, RZ, R21.reuse, 0x10000, RZ, 0xc0, !PT ;  /* 0x0001000015ff7812 */ /* 0x040fe400078ac0ff */
[----:B------:R-:W-:Y:S01]  /*161810*/  LOP3.LUT R4, R4, 0xffffbfff, RZ, 0xc0, !PT ;  /* 0xffffbfff04047812 */ /* 0x000fe200078ec0ff */
[----:B------:R-:W3:Y:S01]  /*161820*/  LDL.LU.64 R44, [R1+0x31c8] ;  /* 0x0031c800012c7983 */ /* 0x000ee20000300a00 */
        /* <DEDUP_REMOVED lines=9> */
[----:B--2---:R0:W-:Y:S01]  /*1618c0*/  @P0 STG.E.U8 desc[UR4][R28.64], R0 ;  /* 0x000000001c000986 */ /* 0x0041e2000c101104 */
[----:B------:R-:W-:Y:S02]  /*1618d0*/  LOP3.LUT P6, RZ, R21, 0x40000, RZ, 0xc0, !PT ;  /* 0x0004000015ff7812 */ /* 0x000fe400078cc0ff */
[----:B------:R-:W-:Y:S01]  /*1618e0*/  LOP3.LUT R4, R4, 0xfffeffff, RZ, 0xc0, !PT ;  /* 0xfffeffff04047812 */ /* 0x000fe200078ec0ff */
[----:B0-----:R-:W2:Y:S04]  /*1618f0*/  LDL.LU R28, [R1+0x4f4] ;  /* 0x0004f400011c7983 */ /* 0x001ea80000300800 */
        /* <DEDUP_REMOVED lines=12> */
[----:B------:R-:W-:Y:S02]  /*1619c0*/  LOP3.LUT P1, RZ, R4, 0x10000, RZ, 0xc0, !PT ;  /* 0x0001000004ff7812 */ /* 0x000fe4000782c0ff */
[----:B0-----:R-:W-:Y:S01]  /*1619d0*/  PRMT R0, R16, 0x7772, RZ ;  /* 0x0000777210007816 */ /* 0x001fe200000000ff */
[----:B------:R-:W4:Y:S10]  /*1619e0*/  LDL.LU.64 R30, [R1+0x3218] ;  /* 0x00321800011e7983 */ /* 0x000f340000300a00 */
[----:B------:R0:W-:Y:S01]  /*1619f0*/  @P1 STG.E.U8 desc[UR4][R32.64], R0 ;  /* 0x0000000020001986 */ /* 0x0001e2000c101104 */
[----:B------:R-:W-:-:S03]  /*161a00*/  LOP3.LUT P1, RZ, R4, 0x8000, RZ, 0xc0, !PT ;  /* 0x0000800004ff7812 */ /* 0x000fc6000782c0ff */
[----:B0-----:R-:W4:Y:S01]  /*161a10*/  LDL.LU.64 R32, [R1+0x3210] ;  /* 0x0032100001207983 */ /* 0x001f220000300a00 */
[----:B------:R-:W-:-:S09]  /*161a20*/  PRMT R0, R16, 0x7773, RZ ;  /* 0x0000777310007816 */ /* 0x000fd200000000ff */
[----:B---3--:R0:W-:Y:S04]  /*161a30*/  @P1 STG.E.U8 desc[UR4][R26.64], R0 ;  /* 0x000000001a001986 */ /* 0x0081e8000c101104 */
[----:B0-----:R-:W3:Y:S01]  /*161a40*/  LDL.LU.64 R26, [R1+0x3208] ;  /* 0x00320800011a7983 */ /* 0x001ee20000300a00 */
        /* <DEDUP_REMOVED lines=9> */
[C---:B------:R-:W-:Y:S02]  /*161ae0*/  LOP3.LUT P1, RZ, R4.reuse, 0x800, RZ, 0xc0, !PT ;  /* 0x0000080004ff7812 */ /* 0x040fe4000782c0ff */
[----:B0-----:R-:W-:Y:S02]  /*161af0*/  PRMT R0, R23, 0x7773, RZ ;  /* 0x0000777317007816 */ /* 0x001fe400000000ff */
[----:B------:R-:W-:Y:S01]  /*161b00*/  LOP3.LUT P2, RZ, R21, 0x10000000, RZ, 0xc0, !PT ;  /* 0x1000000015ff7812 */ /* 0x000fe2000784c0ff */
[----:B------:R-:W3:Y:S08]  /*161b10*/  LDL.LU R23, [R1+0x670c] ;  /* 0x00670c0001177983 */ /* 0x000ef00000300800 */
[----:B------:R2:W-:Y:S01]  /*161b20*/  @P1 STG.E.U8 desc[UR4][R44.64], R0 ;  /* 0x000000002c001986 */ /* 0x0005e2000c101104 */
[----:B------:R-:W-:-:S02]  /*161b30*/  LOP3.LUT P1, RZ, R4, 0x400, RZ, 0xc0, !PT ;  /* 0x0000040004ff7812 */ /* 0x000fc4000782c0ff */
[----:B--2---:R-:W-:-:S11]  /*161b40*/  PRMT R0, R28, 0x7770, RZ ;  /* 0x000077701c007816 */ /* 0x004fd600000000ff */
[----:B----4-:R0:W-:Y:S01]  /*161b50*/  @P1 STG.E.U8 desc[UR4][R40.64], R0 ;  /* 0x0000000028001986 */ /* 0x0101e2000c101104 */
        /* <DEDUP_REMOVED lines=46> */
[----:B------:R-:W2:Y:S04]  /*161e40*/  LDL.LU R28, [R1+0x4b4] ;  /* 0x0004b400011c7983 */ /* 0x000ea80000300800 */
        /* <DEDUP_REMOVED lines=10> */
[----:B------:R-:W-:Y:S01]  /*161ef0*/  @P1 LOP3.LUT R4, R4, 0x40, RZ, 0xfc, !PT ;  /* 0x0000004004041812 */ /* 0x000fe200078efcff */
[----:B------:R-:W2:Y:S01]  /*161f00*/  LDL.LU.64 R38, [R1+0x3288] ;  /* 0x0032880001267983 */ /* 0x000ea20000300a00 */
        /* <DEDUP_REMOVED lines=51> */
[----:B---3--:R0:W-:Y:S01]  /*162240*/  @P2 STG.E.U8 desc[UR4][R36.64], R0 ;  /* 0x0000000024002986 */ /* 0x0081e2000c101104 */
[----:B------:R-:W-:Y:S02]  /*162250*/  LOP3.LUT P5, RZ, R22, 0x40000, RZ, 0xc0, !PT ;  /* 0x0004000016ff7812 */ /* 0x000fe400078ac0ff */
[----:B0-----:R-:W-:-:S05]  /*162260*/  PRMT R0, R23, 0x7772, RZ ;  /* 0x0000777217007816 */ /* 0x001fca00000000ff */
[----:B----4-:R0:W-:Y:S01]  /*162270*/  @P3 STG.E.U8 desc[UR4][R12.64], R0 ;  /* 0x000000000c003986 */ /* 0x0101e2000c101104 */
[C---:B------:R-:W-:Y:S02]  /*162280*/  LOP3.LUT P0, RZ, R22.reuse, 0x80000, RZ, 0xc0, !PT ;  /* 0x0008000016ff7812 */ /* 0x040fe4000780c0ff */
        /* <DEDUP_REMOVED lines=16> */
[----:B------:R-:W-:-:S02]  /*162390*/  PRMT R0, R29, 0x7773, RZ ;  /* 0x000077731d007816 */ /* 0x000fc400000000ff */
[C---:B------:R-:W-:Y:S01]  /*1623a0*/  LOP3.LUT P4, RZ, R22.reuse, 0x200000, RZ, 0xc0, !PT ;  /* 0x0020000016ff7812 */ /* 0x040fe2000788c0ff */
[----:B------:R-:W4:Y:S01]  /*1623b0*/  LDL.LU.64 R28, [R1+0x32c0] ;  /* 0x0032c000011c7983 */ /* 0x000f220000300a00 */
[----:B------:R-:W-:Y:S02]  /*1623c0*/  LOP3.LUT R5, R5, 0xfdffffff, RZ, 0xc0, !PT ;  /* 0xfdffffff05057812 */ /* 0x000fe400078ec0ff */
[C---:B------:R-:W-:Y:S02]  /*1623d0*/  LOP3.LUT P5, RZ, R22.reuse, 0x400000, RZ, 0xc0, !PT ;  /* 0x0040000016ff7812 */ /* 0x040fe400078ac0ff */
[C---:B------:R-:W-:Y:S02]  /*1623e0*/  LOP3.LUT P0, RZ, R22.reuse, 0x800000, RZ, 0xc0, !PT ;  /* 0x0080000016ff7812 */ /* 0x040fe4000780c0ff */
[----:B------:R-:W-:Y:S02]  /*1623f0*/  LOP3.LUT P6, RZ, R22, 0x1000000, RZ, 0xc0, !PT ;  /* 0x0100000016ff7812 */ /* 0x000fe400078cc0ff */
[----:B---3--:R-:W-:-:S03]  /*162400*/  LOP3.LUT P1, RZ, R23, 0x2, RZ, 0xc0, !PT ;  /* 0x0000000217ff7812 */ /* 0x008fc6000782c0ff */
[----:B--2---:R0:W-:Y:S04]  /*162410*/  @P4 STG.E.U8 desc[UR4][R26.64], R0 ;  /* 0x000000001a004986 */ /* 0x0041e8000c101104 */
[----:B0-----:R-:W2:Y:S06]  /*162420*/  LDL.LU.64 R26, [R1+0x3338] ;  /* 0x00333800011a7983 */ /* 0x001eac0000300a00 */
[----:B------:R-:W-:-:S02]  /*162430*/  @P1 LOP3.LUT R5, R5, 0x2000000, RZ, 0xfc, !PT ;  /* 0x0200000005051812 */ /* 0x000fc400078efcff */
        /* <DEDUP_REMOVED lines=10> */
[----:B------:R-:W-:-:S03]  /*1624e0*/  PRMT R0, R25, 0x7770, RZ ;  /* 0x0000777019007816 */ /* 0x000fc600000000ff */
[----:B------:R-:W3:Y:S06]  /*1624f0*/  LDL.LU.64 R44, [R1+0x3310] ;  /* 0x00331000012c7983 */ /* 0x000eec0000300a00 */
        /* <DEDUP_REMOVED lines=15> */
[----:B0-----:R-:W-:Y:S02]  /*1625f0*/  PRMT R0, R25, 0x7771, RZ ;  /* 0x0000777119007816 */ /* 0x001fe400000000ff */
[----:B------:R-:W-:-:S03]  /*162600*/  LOP3.LUT R4, R4, 0xfffffffe, RZ, 0xc0, !PT ;  /* 0xfffffffe04047812 */ /* 0x000fc600078ec0ff */
[----:B------:R0:W-:Y:S06]  /*162610*/  @P0 STG.E.U8 desc[UR4][R34.64], R0 ;  /* 0x0000000022000986 */ /* 0x0001ec000c101104 */
[----:B------:R-:W-:Y:S02]  /*162620*/  @P1 LOP3.LUT R4, R4, 0x1, RZ, 0xfc, !PT ;  /* 0x0000000104041812 */ /* 0x000fe400078efcff */
[----:B------:R-:W-:Y:S02]  /*162630*/  LOP3.LUT P1, RZ, R22, 0x2000000, RZ, 0xc0, !PT ;  /* 0x0200000016ff7812 */ /* 0x000fe4000782c0ff */
[----:B0-----:R-:W-:-:S05]  /*162640*/  PRMT R0, R25, 0x7772, RZ ;  /* 0x0000777219007816 */ /* 0x001fca00000000ff */
[----:B------:R0:W-:Y:S04]  /*162650*/  @P6 STG.E.U8 desc[UR4][R32.64], R0 ;  /* 0x0000000020006986 */ /* 0x0001e8000c101104 */
[----:B0-----:R-:W4:Y:S01]  /*162660*/  LDL.LU R33, [R1+0x4d8] ;  /* 0x0004d80001217983 */ /* 0x001f220000300800 */
[----:B------:R-:W-:-:S03]  /*162670*/  PRMT R0, R25, 0x7773, RZ ;  /* 0x0000777319007816 */ /* 0x000fc600000000ff */
[----:B------:R-:W4:Y:S04]  /*162680*/  LDL.LU R25, [R1+0x6704] ;  /* 0x0067040001197983 */ /* 0x000f280000300800 */
        /* <DEDUP_REMOVED lines=33> */
[----:B0-----:R-:W-:Y:S02]  /*1628a0*/  PRMT R0, R41, 0x7773, RZ ;  /* 0x0000777329007816 */ /* 0x001fe400000000ff */
[C---:B------:R-:W-:Y:S02]  /*1628b0*/  LOP3.LUT P4, RZ, R23.reuse, 0x10, RZ, 0xc0, !PT ;  /* 0x0000001017ff7812 */ /* 0x040fe4000788c0ff */
[----:B------:R-:W-:-:S02]  /*1628c0*/  LOP3.LUT P5, RZ, R23, 0x20, RZ, 0xc0, !PT ;  /* 0x0000002017ff7812 */ /* 0x000fc400078ac0ff */
[C---:B------:R-:W-:Y:S02]  /*1628d0*/  LOP3.LUT P0, RZ, R23.reuse, 0x40, RZ, 0xc0, !PT ;  /* 0x0000004017ff7812 */ /* 0x040fe4000780c0ff */
[----:B------:R-:W-:Y:S01]  /*1628e0*/  LOP3.LUT P6, RZ, R23, 0x80, RZ, 0xc0, !PT ;  /* 0x0000008017ff7812 */ /* 0x000fe200078cc0ff */
[----:B----4-:R0:W-:Y:S02]  /*1628f0*/  @P1 STG.E.U8 desc[UR4][R38.64], R0 ;  /* 0x0000000026001986 */ /* 0x0101e4000c101104 */
        /* <DEDUP_REMOVED lines=57> */
[----:B----4-:R-:W-:Y:S01]  /*162c90*/  PRMT R0, R33, 0x7770, RZ ;  /* 0x0000777021007816 */ /* 0x010fe200000000ff */
[----:B------:R-:W3:Y:S06]  /*162ca0*/  LDL.LU.64 R38, [R1+0x3370] ;  /* 0x0033700001267983 */ /* 0x000eec0000300a00 */
[----:B------:R-:W-:-:S02]  /*162cb0*/  @P1 LOP3.LUT R5, R5, 0x1000000, RZ, 0xfc, !PT ;  /* 0x0100000005051812 */ /* 0x000fc400078efcff */
        /* <DEDUP_REMOVED lines=40> */
[----:B0-----:R-:W-:Y:S02]  /*162f40*/  PRMT R0, R25, 0x7773, RZ ;  /* 0x0000777319007816 */ /* 0x001fe400000000ff */
[C---:B------:R-:W-:Y:S01]  /*162f50*/  LOP3.LUT P5, RZ, R23.reuse, 0x1000000, RZ, 0xc0, !PT ;  /* 0x0100000017ff7812 */ /* 0x040fe200078ac0ff */
[----:B------:R-:W3:Y:S04]  /*162f60*/  LDL.LU R25, [R1+0x6700] ;  /* 0x0067000001197983 */ /* 0x000ee80000300800 */
[----:B----4-:R0:W-:Y:S01]  /*162f70*/  @P2 STG.E.U8 desc[UR4][R36.64], R0 ;  /* 0x0000000024002986 */ /* 0x0101e2000c101104 */
[----:B------:R-:W-:-:S02]  /*162f80*/  LOP3.LUT P0, RZ, R23, 0x2000000, RZ, 0xc0, !PT ;  /* 0x0200000017ff7812 */ /* 0x000fc4000780c0ff */
        /* <DEDUP_REMOVED lines=8> */
[----:B------:R-:W4:Y:S04]  /*163010*/  LDL.LU R24, [R1+0x66fc] ;  /* 0x0066fc0001187983 */ /* 0x000f280000300800 */
[----:B------:R0:W-:Y:S02]  /*163020*/  @P0 STG.E.U8 desc[UR4][R28.64], R0 ;  /* 0x000000001c000986 */ /* 0x0001e4000c101104 */
[----:B0-----:R-:W-:-:S05]  /*163030*/  PRMT R0, R13, 0x7770, RZ ;  /* 0x000077700d007816 */ /* 0x001fca00000000ff */
[----:B--2---:R0:W-:Y:S04]  /*163040*/  @P6 STG.E.U8 desc[UR4][R26.64], R0 ;  /* 0x000000001a006986 */ /* 0x0041e8000c101104 */
[----:B0-----:R-:W2:Y:S04]  /*163050*/  LDL.LU.64 R26, [R1+0x3438] ;  /* 0x00343800011a7983 */ /* 0x001ea80000300a00 */
[----:B------:R-:W3:Y:S04]  /*163060*/  LDL.LU.64 R36, [R1+0x3430] ;  /* 0x0034300001247983 */ /* 0x000ee80000300a00 */
[----:B------:R-:W3:Y:S04]  /*163070*/  LDL.LU.64 R34, [R1+0x3428] ;  /* 0x0034280001227983 */ /* 0x000ee80000300a00 */
[----:B------:R-:W3:Y:S04]  /*163080*/  LDL.LU.64 R30, [R1+0x3420] ;  /* 0x00342000011e7983 */ /* 0x000ee80000300a00 */
[----:B------:R-:W3:Y:S04]  /*163090*/  LDL.LU.64 R32, [R1+0x3418] ;  /* 0x0034180001207983 */ /* 0x000ee80000300a00 */
[----:B------:R-:W3:Y:S04]  /*1630a0*/  LDL.LU.64 R28, [R1+0x3410] ;  /* 0x00341000011c7983 */ /* 0x000ee80000300a00 */
[----:B------:R-:W3:Y:S01]  /*1630b0*/  LDL.LU R16, [R1+0x4ec] ;  /* 0x0004ec0001107983 */ /* 0x000ee20000300800 */
        /* <DEDUP_REMOVED lines=8> */
[----:B----4-:R-:W-:-:S03]  /*163140*/  LOP3.LUT P1, RZ, R24, 0x80, RZ, 0xc0, !PT ;  /* 0x0000008018ff7812 */ /* 0x010fc6000782c0ff */
[----:B------:R-:W4:Y:S04]  /*163150*/  LDL.LU R12, [R1+0x4dc] ;  /* 0x0004dc00010c7983 */ /* 0x000f280000300800 */
[----:B------:R-:W4:Y:S04]  /*163160*/  LDL.LU.64 R48, [R1+0x3400] ;  /* 0x0034000001307983 */ /* 0x000f280000300a00 */
[----:B------:R-:W4:Y:S02]  /*163170*/  LDL.LU.64 R46, [R1+0x33f8] ;  /* 0x0033f800012e7983 */ /* 0x000f240000300a00 */
[----:B------:R-:W-:-:S02]  /*163180*/  @P1 LOP3.LUT R5, R5, 0x200, RZ, 0xfc, !PT ;  /* 0x0000020005051812 */ /* 0x000fc400078efcff */
[----:B------:R-:W-:Y:S01]  /*163190*/  LOP3.LUT P1, RZ, R24, 0x40, RZ, 0xc0, !PT ;  /* 0x0000004018ff7812 */ /* 0x000fe2000782c0ff */
[----:B------:R-:W4:Y:S01]  /*1631a0*/  LDL.LU.64 R42, [R1+0x33f0] ;  /* 0x0033f000012a7983 */ /* 0x000f220000300a00 */
[----:B------:R-:W-:-:S03]  /*1631b0*/  LOP3.LUT R5, R5, 0xfffffbff, RZ, 0xc0, !PT ;  /* 0xfffffbff05057812 */ /* 0x000fc600078ec0ff */
[----:B------:R-:W4:Y:S08]  /*1631c0*/  LDL.LU.64 R44, [R1+0x33e8] ;  /* 0x0033e800012c7983 */ /* 0x000f300000300a00 */
        /* <DEDUP_REMOVED lines=16> */
[----:B---3--:R0:W-:Y:S10]  /*1632d0*/  @P5 STG.E.U8 desc[UR4][R36.64], R0 ;  /* 0x0000000024005986 */ /* 0x0081f4000c101104 */
[----:B------:R-:W-:-:S02]  /*1632e0*/  @P1 LOP3.LUT R5, R5, 0x8000, RZ, 0xfc, !PT ;  /* 0x0000800005051812 */ /* 0x000fc400078efcff */
[----:B------:R-:W-:Y:S02]  /*1632f0*/  LOP3.LUT P1, RZ, R24, 0x1, RZ, 0xc0, !PT ;  /* 0x0000000118ff7812 */ /* 0x000fe4000782c0ff */
[----:B0-----:R-:W-:Y:S02]  /*163300*/  PRMT R0, R13, 0x7773, RZ ;  /* 0x000077730d007816 */ /* 0x001fe400000000ff */
[----:B------:R-:W3:Y:S01]  /*163310*/  LDL.LU R13, [R1+0x4cc] ;  /* 0x0004cc00010d7983 */ /* 0x000ee20000300800 */
[----:B------:R-:W-:-:S03]  /*163320*/  LOP3.LUT R5, R5, 0xfffeffff, RZ, 0xc0, !PT ;  /* 0xfffeffff05057812 */ /* 0x000fc600078ec0ff */
[----:B------:R-:W3:Y:S04]  /*163330*/  LDL.LU.64 R40, [R1+0x33e0] ;  /* 0x0033e00001287983 */ /* 0x000ee80000300a00 */
[----:B------:R0:W-:Y:S01]  /*163340*/  @P0 STG.E.U8 desc[UR4][R34.64], R0 ;  /* 0x0000000022000986 */ /* 0x0001e2000c101104 */
[----:B------:R-:W-:Y:S02]  /*163350*/  @P1 LOP3.LUT R5, R5, 0x10000, RZ, 0xfc, !PT ;  /* 0x0001000005051812 */ /* 0x000fe400078efcff */
[----:B------:R-:W-:Y:S01]  /*163360*/  LOP3.LUT P1, RZ, R23, 0x80000000, RZ, 0xc0, !PT ;  /* 0x8000000017ff7812 */ /* 0x000fe2000782c0ff */
[----:B------:R-:W3:Y:S04]  /*163370*/  LDL.LU.64 R38, [R1+0x33d8] ;  /* 0x0033d80001267983 */ /* 0x000ee80000300a00 */
[----:B------:R-:W3:Y:S01]  /*163380*/  LDL.LU.64 R36, [R1+0x3450] ;  /* 0x0034500001247983 */ /* 0x000ee20000300a00 */
[----:B0-----:R-:W-:-:S03]  /*163390*/  PRMT R0, R16, 0x7770, RZ ;  /* 0x0000777010007816 */ /* 0x001fc600000000ff */
[----:B------:R-:W3:Y:S04]  /*1633a0*/  LDL.LU.64 R34, [R1+0x3448] ;  /* 0x0034480001227983 */ /* 0x000ee80000300a00 */
[----:B------:R0:W-:Y:S02]  /*1633b0*/  @P6 STG.E.U8 desc[UR4][R30.64], R0 ;  /* 0x000000001e006986 */ /* 0x0001e4000c101104 */
[----:B0-----:R-:W-:Y:S02]  /*1633c0*/  PRMT R0, R16, 0x7771, RZ ;  /* 0x0000777110007816 */ /* 0x001fe400000000ff */
[----:B------:R-:W3:Y:S04]  /*1633d0*/  LDL.LU.64 R30, [R1+0x3440] ;  /* 0x00344000011e7983 */ /* 0x000ee80000300a00 */
[----:B------:R0:W-:Y:S01]  /*1633e0*/  @P1 STG.E.U8 desc[UR4][R32.64], R0 ;  /* 0x0000000020001986 */ /* 0x0001e2000c101104 */
[----:B------:R-:W-:-:S02]  /*1633f0*/  LOP3.LUT P1, RZ, R5, 0x10000, RZ, 0xc0, !PT ;  /* 0x0001000005ff7812 */ /* 0x000fc4000782c0ff */
        /* <DEDUP_REMOVED lines=24> */
[----:B---3--:R-:W-:-:S05]  /*163580*/  PRMT R0, R13, 0x7770, RZ ;  /* 0x000077700d007816 */ /* 0x008fca00000000ff */
        /* <DEDUP_REMOVED lines=22> */
[----:B------:R-:W3:Y:S04]  /*1636f0*/  LDL.LU.64 R36, [R1+0x3490] ;  /* 0x0034900001247983 */ /* 0x000ee80000300a00 */
[----:B------:R-:W4:Y:S04]  /*163700*/  LDL.LU R13, [R1+0x4ac] ;  /* 0x0004ac00010d7983 */ /* 0x000f280000300800 */
        /* <DEDUP_REMOVED lines=20> */
[----:B----4-:R-:W-:-:S05]  /*163850*/  PRMT R0, R13, 0x7770, RZ ;  /* 0x000077700d007816 */ /* 0x010fca00000000ff */
[----:B------:R0:W-:Y:S04]  /*163860*/  @P4 STG.E.U8 desc[UR4][R32.64], R0 ;  /* 0x0000000020004986 */ /* 0x0001e8000c101104 */
[----:B0-----:R-:W4:Y:S01]  /*163870*/  LDL.LU.64 R32, [R1+0x3470] ;  /* 0x0034700001207983 */ /* 0x001f220000300a00 */
[----:B------:R-:W-:-:S05]  /*163880*/  PRMT R0, R13, 0x7771, RZ ;  /* 0x000077710d007816 */ /* 0x000fca00000000ff */
[----:B--2---:R0:W-:Y:S04]  /*163890*/  @P5 STG.E.U8 desc[UR4][R26.64], R0 ;  /* 0x000000001a005986 */ /* 0x0041e8000c101104 */
[----:B0-----:R-:W2:Y:S04]  /*1638a0*/  LDL.LU.64 R26, [R1+0x3468] ;  /* 0x00346800011a7983 */ /* 0x001ea80000300a00 */
[----:B------:R-:W2:Y:S04]  /*1638b0*/  LDL.LU.64 R2, [R1+0x3460] ;  /* 0x0034600001027983 */ /* 0x000ea80000300a00 */
[----:B------:R-:W2:Y:S01]  /*1638c0*/  LDL.LU R43, [R1+0x48c] ;  /* 0x00048c00012b7983 */ /* 0x000ea20000300800 */
[----:B------:R-:W-:-:S02]  /*1638d0*/  @P1 LOP3.LUT R5, R5, 0x20, RZ, 0xfc, !PT ;  /* 0x0000002005051812 */ /* 0x000fc400078efcff */
[----:B------:R-:W-:Y:S01]  /*1638e0*/  LOP3.LUT P1, RZ, R24, 0x200000, RZ, 0xc0, !PT ;  /* 0x0020000018ff7812 */ /* 0x000fe2000782c0ff */
[----:B------:R-:W2:Y:S01]  /*1638f0*/  LDL.LU.64 R48, [R1+0x3458] ;  /* 0x0034580001307983 */ /* 0x000ea20000300a00 */
[----:B------:R-:W-:-:S03]  /*163900*/  LOP3.LUT R5, R5, 0xffffffbf, RZ, 0xc0, !PT ;  /* 0xffffffbf05057812 */ /* 0x000fc600078ec0ff */
[----:B------:R-:W2:Y:S01]  /*163910*/  LDL.LU.64 R46, [R1+0x34d0] ;  /* 0x0034d000012e7983 */ /* 0x000ea20000300a00 */
[C---:B------:R-:W-:Y:S02]  /*163920*/  LOP3.LUT P0, RZ, R24.reuse, 0x10000, RZ, 0xc0, !PT ;  /* 0x0001000018ff7812 */ /* 0x040fe4000780c0ff */
[C---:B------:R-:W-:Y:S01]  /*163930*/  LOP3.LUT P6, RZ, R24.reuse, 0x20000, RZ, 0xc0, !PT ;  /* 0x0002000018ff7812 */ /* 0x040fe200078cc0ff */
[----:B------:R-:W2:Y:S04]  /*163940*/  LDL.LU.64 R44, [R1+0x34c8] ;  /* 0x0034c800012c7983 */ /* 0x000ea80000300a00 */
[----:B------:R-:W-:Y:S02]  /*163950*/  @P1 LOP3.LUT R5, R5, 0x40, RZ, 0xfc, !PT ;  /* 0x0000004005051812 */ /* 0x000fe400078efcff */
[----:B------:R-:W-:-:S02]  /*163960*/  LOP3.LUT P1, RZ, R24, 0x100000, RZ, 0xc0, !PT ;  /* 0x0010000018ff7812 */ /* 0x000fc4000782c0ff */
[----:B------:R-:W-:Y:S02]  /*163970*/  LOP3.LUT R5, R5, 0xffffff7f, RZ, 0xc0, !PT ;  /* 0xffffff7f05057812 */ /* 0x000fe400078ec0ff */
[----:B------:R-:W-:-:S09]  /*163980*/  PRMT R0, R13, 0x7772, RZ ;  /* 0x000077720d007816 */ /* 0x000fd200000000ff */
[----:B------:R-:W-:Y:S02]  /*163990*/  @P1 LOP3.LUT R5, R5, 0x80, RZ, 0xfc, !PT ;  /* 0x0000008005051812 */ /* 0x000fe400078efcff */
[----:B------:R-:W-:Y:S01]  /*1639a0*/  LOP3.LUT P1, RZ, R24, 0x80000, RZ, 0xc0, !PT ;  /* 0x0008000018ff7812 */ /* 0x000fe2000782c0ff */
[----:B---3--:R0:W-:Y:S01]  /*1639b0*/  @P0 STG.E.U8 desc[UR4][R36.64], R0 ;  /* 0x0000000024000986 */ /* 0x0081e2000c101104 */
[----:B------:R-:W-:Y:S02]  /*1639c0*/  LOP3.LUT R5, R5, 0xfffffeff, RZ, 0xc0, !PT ;  /* 0xfffffeff05057812 */ /* 0x000fe400078ec0ff */
[----:B0-----:R-:W-:-:S09]  /*1639d0*/  PRMT R0, R13, 0x7773, RZ ;  /* 0x000077730d007816 */ /* 0x001fd200000000ff */
[----:B------:R-:W-:Y:S02]  /*1639e0*/  @P1 LOP3.LUT R5, R5, 0x100, RZ, 0xfc, !PT ;  /* 0x0000010005051812 */ /* 0x000fe400078efcff */
[----:B------:R-:W-:Y:S01]  /*1639f0*/  LOP3.LUT P1, RZ, R24, 0x40000, RZ, 0xc0, !PT ;  /* 0x0004000018ff7812 */ /* 0x000fe2000782c0ff */
[----:B------:R0:W-:Y:S04]  /*163a00*/  @P6 STG.E.U8 desc[UR4][R28.64], R0 ;  /* 0x000000001c006986 */ /* 0x0001e8000c101104 */
[----:B0-----:R-:W3:Y:S01]  /*163a10*/  LDL.LU R29, [R1+0x470] ;  /* 0x00047000011d7983 */ /* 0x001ee20000300800 */
[----:B------:R-:W-:-:S03]  /*163a20*/  PRMT R0, R42, 0x7770, RZ ;  /* 0x000077702a007816 */ /* 0x000fc600000000ff */
[----:B------:R-:W3:Y:S04]  /*163a30*/  LDL.LU.64 R40, [R1+0x34c0] ;  /* 0x0034c00001287983 */ /* 0x000ee80000300a00 */
[----:B------:R-:W3:Y:S04]  /*163a40*/  LDL.LU.64 R38, [R1+0x3500] ;  /* 0x0035000001267983 */ /* 0x000ee80000300a00 */
[----:B------:R0:W-:Y:S01]  /*163a50*/  @P1 STG.E.U8 desc[UR4][R34.64], R0 ;  /* 0x0000000022001986 */ /* 0x0001e2000c101104 */
[----:B------:R-:W-:-:S03]  /*163a60*/  LOP3.LUT P1, RZ, R5, 0x100, RZ, 0xc0, !PT ;  /* 0x0000010005ff7812 */ /* 0x000fc6000782c0ff */
[----:B------:R-:W3:Y:S04]  /*163a70*/  LDL.LU.64 R36, [R1+0x34f8] ;  /* 0x0034f80001247983 */ /* 0x000ee80000300a00 */
[----:B------:R-:W3:Y:S01]  /*163a80*/  LDL.LU.64 R12, [R1+0x34f0] ;  /* 0x0034f000010c7983 */ /* 0x000ee20000300a00 */
[----:B0-----:R-:W-:-:S03]  /*163a90*/  PRMT R0, R42, 0x7771, RZ ;  /* 0x000077712a007816 */ /* 0x001fc600000000ff */
[----:B------:R-:W3:Y:S04]  /*163aa0*/  LDL.LU R28, [R1+0x460] ;  /* 0x00046000011c7983 */ /* 0x000ee80000300800 */
[----:B------:R0:W-:Y:S01]  /*163ab0*/  @P1 STG.E.U8 desc[UR4][R30.64], R0 ;  /* 0x000000001e001986 */ /* 0x0001e2000c101104 */
[----:B------:R-:W-:-:S03]  /*163ac0*/  LOP3.LUT P1, RZ, R5, 0x80, RZ, 0xc0, !PT ;  /* 0x0000008005ff7812 */ /* 0x000fc6000782c0ff */
[----:B------:R-:W3:Y:S04]  /*163ad0*/  LDL.LU.64 R34, [R1+0x34e8] ;  /* 0x0034e80001227983 */ /* 0x000ee80000300a00 */
[----:B0-----:R-:W3:Y:S01]  /*163ae0*/  LDL.LU.64 R30, [R1+0x34e0] ;  /* 0x0034e000011e7983 */ /* 0x001ee20000300a00 */
[----:B------:R-:W-:-:S05]  /*163af0*/  PRMT R0, R42, 0x7772, RZ ;  /* 0x000077722a007816 */ /* 0x000fca00000000ff */
[----:B----4-:R0:W-:Y:S04]  /*163b00*/  @P1 STG.E.U8 desc[UR4][R32.64], R0 ;  /* 0x0000000020001986 */ /* 0x0101e8000c101104 */
[----:B0-----:R-:W4:Y:S01]  /*163b10*/  LDL.LU.64 R32, [R1+0x34d8] ;  /* 0x0034d80001207983 */ /* 0x001f220000300a00 */
[----:B------:R-:W-:Y:S02]  /*163b20*/  LOP3.LUT P1, RZ, R5, 0x40, RZ, 0xc0, !PT ;  /* 0x0000004005ff7812 */ /* 0x000fe4000782c0ff */
[----:B------:R-:W-:-:S11]  /*163b30*/  PRMT R0, R42, 0x7773, RZ ;  /* 0x000077732a007816 */ /* 0x000fd600000000ff */
[----:B--2---:R0:W-:Y:S01]  /*163b40*/  @P1 STG.E.U8 desc[UR4][R26.64], R0 ;  /* 0x000000001a001986 */ /* 0x0041e2000c101104 */
[----:B------:R-:W-:Y:S02]  /*163b50*/  LOP3.LUT P1, RZ, R5, 0x20, RZ, 0xc0, !PT ;  /* 0x0000002005ff7812 */ /* 0x000fe4000782c0ff */
        /* <DEDUP_REMOVED lines=15> */
[----:B---3--:R-:W-:-:S07]  /*163c50*/  PRMT R0, R29, 0x7770, RZ ;  /* 0x000077701d007816 */ /* 0x008fce00000000ff */
        /* <DEDUP_REMOVED lines=16> */
[----:B----4-:R0:W-:Y:S04]  /*163d60*/  @P6 STG.E.U8 desc[UR4][R32.64], R0 ;  /* 0x0000000020006986 */ /* 0x0101e8000c101104 */
        /* <DEDUP_REMOVED lines=10> */
[C---:B------:R-:W-:Y:S02]  /*163e10*/  LOP3.LUT P5, RZ, R25.reuse, 0x4, RZ, 0xc0, !PT ;  /* 0x0000000419ff7812 */ /* 0x040fe400078ac0ff */
[C---:B------:R-:W-:Y:S02]  /*163e20*/  LOP3.LUT P0, RZ, R25.reuse, 0x8, RZ, 0xc0, !PT ;  /* 0x0000000819ff7812 */ /* 0x040fe4000780c0ff */
[C---:B------:R-:W-:Y:S02]  /*163e30*/  LOP3.LUT P6, RZ, R25.reuse, 0x10, RZ, 0xc0, !PT ;  /* 0x0000001019ff7812 */ /* 0x040fe400078cc0ff */
        /* <DEDUP_REMOVED lines=11> */
[----:B------:R-:W-:Y:S01]  /*163ef0*/  @P1 LOP3.LUT R6, R6, 0x10000000, RZ, 0xfc, !PT ;  /* 0x1000000006061812 */ /* 0x000fe200078efcff */
[----:B---3--:R0:W-:Y:S04]  /*163f00*/  @P4 STG.E.U8 desc[UR4][R32.64], R0 ;  /* 0x0000000020004986 */ /* 0x0081e8000c101104 */
[----:B0-----:R-:W3:Y:S04]  /*163f10*/  LDL.LU.64 R32, [R1+0x3508] ;  /* 0x0035080001207983 */ /* 0x001ee80000300a00 */
[----:B------:R-:W3:Y:S04]  /*163f20*/  LDL.LU.64 R2, [R1+0x3550] ;  /* 0x0035500001027983 */ /* 0x000ee80000300a00 */
[----:B------:R-:W3:Y:S04]  /*163f30*/  LDL.LU.64 R48, [R1+0x3548] ;  /* 0x0035480001307983 */ /* 0x000ee80000300a00 */
[----:B------:R-:W3:Y:S04]  /*163f40*/  LDL.LU R28, [R1+0x430] ;  /* 0x00043000011c7983 */ /* 0x000ee80000300800 */
[----:B------:R-:W3:Y:S04]  /*163f50*/  LDL.LU.64 R46, [R1+0x3540] ;  /* 0x00354000012e7983 */ /* 0x000ee80000300a00 */
[----:B------:R-:W3:Y:S04]  /*163f60*/  LDL.LU.64 R42, [R1+0x35b8] ;  /* 0x0035b800012a7983 */ /* 0x000ee80000300a00 */
[----:B------:R-:W3:Y:S01]  /*163f70*/  LDL.LU.64 R44, [R1+0x35b0] ;  /* 0x0035b000012c7983 */ /* 0x000ee20000300a00 */
[----:B----4-:R-:W-:-:S03]  /*163f80*/  PRMT R0, R29, 0x7770, RZ ;  /* 0x000077701d007816 */ /* 0x010fc600000000ff */
[----:B------:R-:W4:Y:S04]  /*163f90*/  LDL.LU.64 R40, [R1+0x35a8] ;  /* 0x0035a80001287983 */ /* 0x000f280000300a00 */
[----:B------:R0:W-:Y:S02]  /*163fa0*/  @P5 STG.E.U8 desc[UR4][R38.64], R0 ;  /* 0x0000000026005986 */ /* 0x0001e4000c101104 */
[C---:B0-----:R-:W-:Y:S02]  /*163fb0*/  PRMT R0, R29.reuse, 0x7771, RZ ;  /* 0x000077711d007816 */ /* 0x041fe400000000ff */
[----:B------:R-:W4:Y:S04]  /*163fc0*/  LDL.LU.64 R38, [R1+0x35a0] ;  /* 0x0035a00001267983 */ /* 0x000f280000300a00 */
[----:B--2---:R0:W-:Y:S02]  /*163fd0*/  @P0 STG.E.U8 desc[UR4][R36.64], R0 ;  /* 0x0000000024000986 */ /* 0x0041e4000c101104 */
[----:B0-----:R-:W-:-:S02]  /*163fe0*/  PRMT R0, R29, 0x7772, RZ ;  /* 0x000077721d007816 */ /* 0x001fc400000000ff */
[----:B------:R-:W2:Y:S04]  /*163ff0*/  LDL.LU.64 R36, [R1+0x3598] ;  /* 0x0035980001247983 */ /* 0x000ea80000300a00 */
[----:B------:R0:W-:Y:S04]  /*164000*/  @P6 STG.E.U8 desc[UR4][R12.64], R0 ;  /* 0x000000000c006986 */ /* 0x0001e8000c101104 */
[----:B0-----:R-:W2:Y:S01]  /*164010*/  LDL.LU.64 R12, [R1+0x3590] ;  /* 0x00359000010c7983 */ /* 0x001ea20000300a00 */
        /* <DEDUP_REMOVED lines=12> */
[----:B------:R-:W2:Y:S07]  /*1640e0*/  LDL.LU R29, [R1+0x410] ;  /* 0x00041000011d7983 */ /* 0x000eae0000300800 */
[----:B------:R-:W-:-:S02]  /*1640f0*/  @P1 LOP3.LUT R5, R5, 0x1, RZ, 0xfc, !PT ;  /* 0x0000000105051812 */ /* 0x000fc400078efcff */
[----:B------:R-:W-:-:S13]  /*164100*/  LOP3.LUT P1, RZ, R25, 0x20, RZ, 0xc0, !PT ;  /* 0x0000002019ff7812 */ /* 0x000fda000782c0ff */
[----:B------:R0:W-:Y:S01]  /*164110*/  @P1 STG.E.U8 desc[UR4][R34.64], R0 ;  /* 0x0000000022001986 */ /* 0x0001e2000c101104 */
[----:B------:R-:W-:Y:S02]  /*164120*/  LOP3.LUT P1, RZ, R5, 0x1, RZ, 0xc0, !PT ;  /* 0x0000000105ff7812 */ /* 0x000fe4000782c0ff */
[----:B0-----:R-:W-:Y:S01]  /*164130*/  PRMT R0, R16, 0x7770, RZ ;  /* 0x0000777010007816 */ /* 0x001fe200000000ff */
[----:B------:R-:W2:Y:S10]  /*164140*/  LDL.LU.64 R34, [R1+0x3588] ;  /* 0x0035880001227983 */ /* 0x000eb40000300a00 */
[----:B------:R0:W-:Y:S01]  /*164150*/  @P1 STG.E.U8 desc[UR4][R30.64], R0 ;  /* 0x000000001e001986 */ /* 0x0001e2000c101104 */
[----:B------:R-:W-:-:S02]  /*164160*/  LOP3.LUT P1, RZ, R6, 0x80000000, RZ, 0xc0, !PT ;  /* 0x8000000006ff7812 */ /* 0x000fc4000782c0ff */
[----:B0-----:R-:W-:Y:S01]  /*164170*/  PRMT R0, R16, 0x7771, RZ ;  /* 0x0000777110007816 */ /* 0x001fe200000000ff */
[----:B------:R-:W2:Y:S01]  /*164180*/  LDL.LU.64 R30, [R1+0x3580] ;  /* 0x00358000011e7983 */ /* 0x000ea20000300a00 */
[C---:B------:R-:W-:Y:S02]  /*164190*/  LOP3.LUT P2, RZ, R25.reuse, 0x4000, RZ, 0xc0, !PT ;  /* 0x0000400019ff7812 */ /* 0x040fe4000784c0ff */
[C---:B------:R-:W-:Y:S02]  /*1641a0*/  LOP3.LUT P3, RZ, R25.reuse, 0x8000, RZ, 0xc0, !PT ;  /* 0x0000800019ff7812 */ /* 0x040fe4000786c0ff */
[----:B------:R-:W-:-:S05]  /*1641b0*/  LOP3.LUT P4, RZ, R25, 0x10000, RZ, 0xc0, !PT ;  /* 0x0001000019ff7812 */ /* 0x000fca000788c0ff */
[----:B---3--:R0:W-:Y:S01]  /*1641c0*/  @P1 STG.E.U8 desc[UR4][R32.64], R0 ;  /* 0x0000000020001986 */ /* 0x0081e2000c101104 */
[----:B------:R-:W-:Y:S02]  /*1641d0*/  LOP3.LUT P1, RZ, R6, 0x40000000, RZ, 0xc0, !PT ;  /* 0x4000000006ff7812 */ /* 0x000fe4000782c0ff */
[----:B0-----:R-:W-:Y:S01]  /*1641e0*/  PRMT R0, R16, 0x7772, RZ ;  /* 0x0000777210007816 */ /* 0x001fe200000000ff */
[----:B------:R-:W3:Y:S10]  /*1641f0*/  LDL.LU.64 R32, [R1+0x3578] ;  /* 0x0035780001207983 */ /* 0x000ef40000300a00 */
        /* <DEDUP_REMOVED lines=15> */
[----:B----4-:R0:W-:Y:S02]  /*1642f0*/  @P1 STG.E.U8 desc[UR4][R40.64], R0 ;  /* 0x0000000028001986 */ /* 0x0101e4000c101104 */
[----:B0-----:R-:W-:-:S05]  /*164300*/  PRMT R0, R26, 0x7770, RZ ;  /* 0x000077701a007816 */ /* 0x001fca00000000ff */
[----:B------:R0:W-:Y:S02]  /*164310*/  @P2 STG.E.U8 desc[UR4][R38.64], R0 ;  /* 0x0000000026002986 */ /* 0x0001e4000c101104 */
[----:B0-----:R-:W-:-:S05]  /*164320*/  PRMT R0, R26, 0x7771, RZ ;  /* 0x000077711a007816 */ /* 0x001fca00000000ff */
[----:B--2---:R0:W-:Y:S02]  /*164330*/  @P3 STG.E.U8 desc[UR4][R36.64], R0 ;  /* 0x0000000024003986 */ /* 0x0041e4000c101104 */
[----:B0-----:R-:W-:-:S05]  /*164340*/  PRMT R0, R26, 0x7772, RZ ;  /* 0x000077721a007816 */ /* 0x001fca00000000ff */
[----:B------:R0:W-:Y:S02]  /*164350*/  @P4 STG.E.U8 desc[UR4][R12.64], R0 ;  /* 0x000000000c004986 */ /* 0x0001e4000c101104 */
[----:B0-----:R-:W-:Y:S02]  /*164360*/  PRMT R0, R26, 0x7773, RZ ;  /* 0x000077731a007816 */ /* 0x001fe400000000ff */
[----:B------:R-:W2:Y:S04]  /*164370*/  LDL.LU R26, [R1+0x66ec] ;  /* 0x0066ec00011a7983 */ /* 0x000ea80000300800 */
[----:B------:R-:W4:Y:S01]  /*164380*/  LDL.LU.64 R36, [R1+0x3570] ;  /* 0x0035700001247983 */ /* 0x000f220000300a00 */
[C---:B------:R-:W-:Y:S02]  /*164390*/  LOP3.LUT P5, RZ, R25.reuse, 0x20000, RZ, 0xc0, !PT ;  /* 0x0002000019ff7812 */ /* 0x040fe400078ac0ff */
[----:B------:R-:W-:Y:S01]  /*1643a0*/  LOP3.LUT P0, RZ, R25, 0x40000, RZ, 0xc0, !PT ;  /* 0x0004000019ff7812 */ /* 0x000fe2000780c0ff */
[----:B------:R-:W2:Y:S10]  /*1643b0*/  LDL.LU.64 R40, [R1+0x3568] ;  /* 0x0035680001287983 */ /* 0x000eb40000300a00 */
[----:B------:R0:W-:Y:S02]  /*1643c0*/  @P5 STG.E.U8 desc[UR4][R34.64], R0 ;  /* 0x0000000022005986 */ /* 0x0001e4000c101104 */
[----:B0-----:R-:W-:-:S05]  /*1643d0*/  PRMT R0, R29, 0x7770, RZ ;  /* 0x000077701d007816 */ /* 0x001fca00000000ff */
[----:B------:R0:W-:Y:S04]  /*1643e0*/  @P0 STG.E.U8 desc[UR4][R30.64], R0 ;  /* 0x000000001e000986 */ /* 0x0001e8000c101104 */
[----:B0-----:R-:W2:Y:S04]  /*1643f0*/  LDL.LU.64 R30, [R1+0x3560] ;  /* 0x00356000011e7983 */ /* 0x001ea80000300a00 */
[----:B------:R-:W2:Y:S04]  /*164400*/  LDL.LU.64 R38, [R1+0x3558] ;  /* 0x0035580001267983 */ /* 0x000ea80000300a00 */
[----:B------:R-:W2:Y:S04]  /*164410*/  LDL.LU.64 R12, [R1+0x35d0] ;  /* 0x0035d000010c7983 */ /* 0x000ea80000300a00 */
[----:B------:R-:W2:Y:S01]  /*164420*/  LDL.LU R35, [R1+0x400] ;  /* 0x0004000001237983 */ /* 0x000ea20000300800 */
[----:B------:R-:W-:-:S02]  /*164430*/  LOP3.LUT P6, RZ, R25, 0x80000, RZ, 0xc0, !PT ;  /* 0x0008000019ff7812 */ /* 0x000fc400078cc0ff */
[----:B------:R-:W-:Y:S02]  /*164440*/  PRMT R0, R29, 0x7771, RZ ;  /* 0x000077711d007816 */ /* 0x000fe400000000ff */
[----:B------:R-:W-:-:S09]  /*164450*/  LOP3.LUT P4, RZ, R25, 0x100000, RZ, 0xc0, !PT ;  /* 0x0010000019ff7812 */ /* 0x000fd2000788c0ff */
[----:B---3--:R0:W-:Y:S04]  /*164460*/  @P6 STG.E.U8 desc[UR4][R32.64], R0 ;  /* 0x0000000020006986 */ /* 0x0081e8000c101104 */
[----:B0-----:R-:W3:Y:S01]  /*164470*/  LDL.LU.64 R32, [R1+0x35c8] ;  /* 0x0035c80001207983 */ /* 0x001ee20000300a00 */
[----:B------:R-:W-:-:S05]  /*164480*/  PRMT R0, R29, 0x7772, RZ ;  /* 0x000077721d007816 */ /* 0x000fca00000000ff */
[----:B----4-:R0:W-:Y:S04]  /*164490*/  @P4 STG.E.U8 desc[UR4][R36.64], R0 ;  /* 0x0000000024004986 */ /* 0x0101e8000c101104 */
[----:B0-----:R-:W4:Y:S01]  /*1644a0*/  LDL.LU R36, [R1+0x474] ;  /* 0x0004740001247983 */ /* 0x001f220000300800 */
[----:B------:R-:W-:-:S03]  /*1644b0*/  PRMT R0, R29, 0x7773, RZ ;  /* 0x000077731d007816 */ /* 0x000fc600000000ff */
[----:B------:R-:W4:Y:S01]  /*1644c0*/  LDL.LU.64 R28, [R1+0x35c0] ;  /* 0x0035c000011c7983 */ /* 0x000f220000300a00 */
[----:B--2---:R-:W-:Y:S02]  /*1644d0*/  LOP3.LUT P1, RZ, R26, 0x1, RZ, 0xc0, !PT ;  /* 0x000000011aff7812 */ /* 0x004fe4000782c0ff */
[----:B------:R-:W-:Y:S01]  /*1644e0*/  LOP3.LUT R6, R6, 0xfffdffff, RZ, 0xc0, !PT ;  /* 0xfffdffff06067812 */ /* 0x000fe200078ec0ff */
[----:B------:R-:W2:Y:S01]  /*1644f0*/  LDL.LU.64 R4, [R1+0x3638] ;  /* 0x0036380001047983 */ /* 0x000ea20000300a00 */
[----:B------:R-:W-:-:S03]  /*164500*/  LOP3.LUT P5, RZ, R25, 0x200000, RZ, 0xc0, !PT ;  /* 0x0020000019ff7812 */ /* 0x000fc600078ac0ff */
[----:B------:R-:W2:Y:S01]  /*164510*/  LDL.LU.64 R2, [R1+0x3630] ;  /* 0x0036300001027983 */ /* 0x000ea20000300a00 */
[----:B------:R-:W-:-:S03]  /*164520*/  LOP3.LUT P0, RZ, R25, 0x400000, RZ, 0xc0, !PT ;  /* 0x0040000019ff7812 */ /* 0x000fc6000780c0ff */
[----:B------:R-:W2:Y:S02]  /*164530*/  LDL.LU.64 R48, [R1+0x3628] ;  /* 0x0036280001307983 */ /* 0x000ea40000300a00 */
        /* <DEDUP_REMOVED lines=14> */
[----:B------:R-:W-:Y:S02]  /*164620*/  LOP3.LUT P1, RZ, R25, 0x8000000, RZ, 0xc0, !PT ;  /* 0x0800000019ff7812 */ /* 0x000fe4000782c0ff */
[----:B------:R-:W-:Y:S02]  /*164630*/  LOP3.LUT R6, R6, 0xffbfffff, RZ, 0xc0, !PT ;  /* 0xffbfffff06067812 */ /* 0x000fe400078ec0ff */
[----:B0-----:R-:W-:-:S05]  /*164640*/  PRMT R0, R35, 0x7770, RZ ;  /* 0x0000777023007816 */ /* 0x001fca00000000ff */
[----:B------:R0:W-:Y:S04]  /*164650*/  @P0 STG.E.U8 desc[UR4][R30.64], R0 ;  /* 0x000000001e000986 */ /* 0x0001e8000c101104 */
[----:B------:R-:W-:Y:S02]  /*164660*/  @P1 LOP3.LUT R6, R6, 0x400000, RZ, 0xfc, !PT ;  /* 0x0040000006061812 */ /* 0x000fe400078efcff */
[----:B------:R-:W-:Y:S01]  /*164670*/  LOP3.LUT P1, RZ, R25, 0x4000000, RZ, 0xc0, !PT ;  /* 0x0400000019ff7812 */ /* 0x000fe2000782c0ff */
[----:B0-----:R-:W2:Y:S01]  /*164680*/  LDL.LU R30, [R1+0x464] ;  /* 0x00046400011e7983 */ /* 0x001ea20000300800 */
[----:B------:R-:W-:-:S03]  /*164690*/  LOP3.LUT R6, R6, 0xff7fffff, RZ, 0xc0, !PT ;  /* 0xff7fffff06067812 */ /* 0x000fc600078ec0ff */
[----:B------:R-:W2:Y:S08]  /*1646a0*/  LDL.LU.64 R46, [R1+0x3620] ;  /* 0x00362000012e7983 */ /* 0x000eb00000300a00 */
[----:B------:R-:W-:Y:S01]  /*1646b0*/  @P1 LOP3.LUT R6, R6, 0x800000, RZ, 0xfc, !PT ;  /* 0x0080000006061812 */ /* 0x000fe200078efcff */
[----:B------:R-:W2:Y:S01]  /*1646c0*/  LDL.LU.64 R42, [R1+0x3618] ;  /* 0x00361800012a7983 */ /* 0x000ea20000300a00 */
[----:B------:R-:W-:-:S02]  /*1646d0*/  LOP3.LUT P1, RZ, R25, 0x2000000, RZ, 0xc0, !PT ;  /* 0x0200000019ff7812 */ /* 0x000fc4000782c0ff */
[----:B------:R-:W-:Y:S01]  /*1646e0*/  LOP3.LUT P6, RZ, R25, 0x800000, RZ, 0xc0, !PT ;  /* 0x0080000019ff7812 */ /* 0x000fe200078cc0ff */
[----:B------:R-:W2:Y:S01]  /*1646f0*/  LDL.LU R31, [R1+0x454] ;  /* 0x00045400011f7983 */ /* 0x000ea20000300800 */
[----:B------:R-:W-:Y:S02]  /*164700*/  LOP3.LUT R6, R6, 0xfeffffff, RZ, 0xc0, !PT ;  /* 0xfeffffff06067812 */ /* 0x000fe400078ec0ff */
[----:B------:R-:W-:Y:S01]  /*164710*/  PRMT R0, R35, 0x7771, RZ ;  /* 0x0000777123007816 */ /* 0x000fe200000000ff */
[----:B------:R-:W2:Y:S04]  /*164720*/  LDL.LU.64 R44, [R1+0x3610] ;  /* 0x00361000012c7983 */ /* 0x000ea80000300a00 */
[----:B------:R-:W2:Y:S02]  /*164730*/  LDL.LU.64 R40, [R1+0x3608] ;  /* 0x0036080001287983 */ /* 0x000ea40000300a00 */
[----:B------:R-:W-:-:S02]  /*164740*/  @P1 LOP3.LUT R6, R6, 0x1000000, RZ, 0xfc, !PT ;  /* 0x0100000006061812 */ /* 0x000fc400078efcff */
[----:B------:R-:W-:Y:S01]  /*164750*/  LOP3.LUT P1, RZ, R25, 0x1000000, RZ, 0xc0, !PT ;  /* 0x0100000019ff7812 */ /* 0x000fe2000782c0ff */
[----:B------:R0:W-:Y:S02]  /*164760*/  @P6 STG.E.U8 desc[UR4][R38.64], R0 ;  /* 0x0000000026006986 */ /* 0x0001e4000c101104 */
[----:B0-----:R-:W-:Y:S02]  /*164770*/  PRMT R0, R35, 0x7772, RZ ;  /* 0x0000777223007816 */ /* 0x001fe400000000ff */
[----:B------:R-:W2:Y:S08]  /*164780*/  LDL.LU.64 R38, [R1+0x3600] ;  /* 0x0036000001267983 */ /* 0x000eb00000300a00 */
[----:B------:R0:W-:Y:S01]  /*164790*/  @P1 STG.E.U8 desc[UR4][R12.64], R0 ;  /* 0x000000000c001986 */ /* 0x0001e2000c101104 */
[----:B------:R-:W-:-:S02]  /*1647a0*/  LOP3.LUT P1, RZ, R6, 0x1000000, RZ, 0xc0, !PT ;  /* 0x0100000006ff7812 */ /* 0x000fc4000782c0ff */
[----:B0-----:R-:W-:Y:S01]  /*1647b0*/  PRMT R0, R35, 0x7773, RZ ;  /* 0x0000777323007816 */ /* 0x001fe200000000ff */
[----:B------:R-:W2:Y:S10]  /*1647c0*/  LDL.LU.64 R12, [R1+0x35f8] ;  /* 0x0035f800010c7983 */ /* 0x000eb40000300a00 */
[----:B---3--:R0:W-:Y:S01]  /*1647d0*/  @P1 STG.E.U8 desc[UR4][R32.64], R0 ;  /* 0x0000000020001986 */ /* 0x0081e2000c101104 */
[----:B------:R-:W-:-:S03]  /*1647e0*/  LOP3.LUT P1, RZ, R6, 0x800000, RZ, 0xc0, !PT ;  /* 0x0080000006ff7812 */ /* 0x000fc6000782c0ff */
[----:B------:R-:W3:Y:S04]  /*1647f0*/  LDL.LU.64 R34, [R1+0x35f0] ;  /* 0x0035f00001227983 */ /* 0x000ee80000300a00 */
[----:B0-----:R-:W3:Y:S04]  /*164800*/  LDL.LU.64 R32, [R1+0x35e8] ;  /* 0x0035e80001207983 */ /* 0x001ee80000300a00 */
[----:B------:R-:W3:Y:S01]  /*164810*/  LDL.LU R37, [R1+0x444] ;  /* 0x0004440001257983 */ /* 0x000ee20000300800 */
[----:B----4-:R-:W-:-:S05]  /*164820*/  PRMT R0, R36, 0x7770, RZ ;  /* 0x0000777024007816 */ /* 0x010fca00000000ff */
[----:B------:R0:W-:Y:S04]  /*164830*/  @P1 STG.E.U8 desc[UR4][R28.64], R0 ;  /* 0x000000001c001986 */ /* 0x0001e8000c101104 */
[----:B0-----:R-:W4:Y:S01]  /*164840*/  LDL.LU.64 R28, [R1+0x35e0] ;  /* 0x0035e000011c7983 */ /* 0x001f220000300a00 */
[----:B------:R-:W-:Y:S02]  /*164850*/  LOP3.LUT P1, RZ, R6, 0x400000, RZ, 0xc0, !PT ;  /* 0x0040000006ff7812 */ /* 0x000fe4000782c0ff */
[----:B------:R-:W-:-:S11]  /*164860*/  PRMT R0, R36, 0x7771, RZ ;  /* 0x0000777124007816 */ /* 0x000fd600000000ff */
[----:B--2---:R0:W-:Y:S01]  /*164870*/  @P1 STG.E.U8 desc[UR4][R4.64], R0 ;  /* 0x0000000004001986 */ /* 0x0041e2000c101104 */
        /* <DEDUP_REMOVED lines=28> */
[----:B---3--:R0:W-:Y:S02]  /*164a40*/  @P5 STG.E.U8 desc[UR4][R34.64], R0 ;  /* 0x0000000022005986 */ /* 0x0081e4000c101104 */
        /* <DEDUP_REMOVED lines=33> */
[----:B------:R-:W-:Y:S01]  /*164c60*/  LOP3.LUT P1, RZ, R26, 0x4000, RZ, 0xc0, !PT ;  /* 0x000040001aff7812 */ /* 0x000fe2000782c0ff */
        /* <DEDUP_REMOVED lines=11> */
[C---:B------:R-:W-:Y:S02]  /*164d20*/  LOP3.LUT P1, RZ, R26.reuse, 0x1000, RZ, 0xc0, !PT ;  /* 0x000010001aff7812 */ /* 0x040fe4000782c0ff */
        /* <DEDUP_REMOVED lines=78> */
[----:B------:R-:W-:-:S03]  /*165210*/  LOP3.LUT P1, RZ, R27, 0x40, RZ, 0xc0, !PT ;  /* 0x000000401bff7812 */ /* 0x000fc6000782c0ff */
[----:B------:R-:W4:Y:S10]  /*165220*/  LDL.LU.64 R48, [R1+0x3708] ;  /* 0x0037080001307983 */ /* 0x000f340000300a00 */
[----:B------:R-:W-:-:S02]  /*165230*/  @P1 LOP3.LUT R6, R6, 0x2, RZ, 0xfc, !PT ;  /* 0x0000000206061812 */ /* 0x000fc400078efcff */
        /* <DEDUP_REMOVED lines=9> */
[----:B--2---:R0:W-:Y:S10]  /*1652d0*/  @P5 STG.E.U8 desc[UR4][R28.64], R0 ;  /* 0x000000001c005986 */ /* 0x0041f4000c101104 */
[----:B------:R-:W-:-:S02]  /*1652e0*/  @P1 LOP3.LUT R6, R6, 0x10, RZ, 0xfc, !PT ;  /* 0x0000001006061812 */ /* 0x000fc400078efcff */
[----:B------:R-:W-:Y:S01]  /*1652f0*/  LOP3.LUT P1, RZ, R27, 0x4, RZ, 0xc0, !PT ;  /* 0x000000041bff7812 */ /* 0x000fe2000782c0ff */
[----:B0-----:R-:W2:Y:S04]  /*165300*/  LDL.LU.64 R28, [R1+0x3700] ;  /* 0x00370000011c7983 */ /* 0x001ea80000300a00 */
[----:B------:R-:W2:Y:S01]  /*165310*/  LDL.LU R47, [R1+0x458] ;  /* 0x00045800012f7983 */ /* 0x000ea20000300800 */
[----:B------:R-:W-:-:S03]  /*165320*/  LOP3.LUT R6, R6, 0xffffffdf, RZ, 0xc0, !PT ;  /* 0xffffffdf06067812 */ /* 0x000fc600078ec0ff */
[----:B------:R-:W2:Y:S04]  /*165330*/  LDL.LU.64 R4, [R1+0x36f8] ;  /* 0x0036f80001047983 */ /* 0x000ea80000300a00 */
[----:B------:R-:W-:Y:S01]  /*165340*/  @P1 LOP3.LUT R6, R6, 0x20, RZ, 0xfc, !PT ;  /* 0x0000002006061812 */ /* 0x000fe200078efcff */
[----:B------:R-:W2:Y:S01]  /*165350*/  LDL.LU.64 R2, [R1+0x36f0] ;  /* 0x0036f00001027983 */ /* 0x000ea20000300a00 */
[----:B------:R-:W-:Y:S02]  /*165360*/  LOP3.LUT P1, RZ, R27, 0x2, RZ, 0xc0, !PT ;  /* 0x000000021bff7812 */ /* 0x000fe4000782c0ff */
[----:B------:R-:W-:Y:S01]  /*165370*/  LOP3.LUT R6, R6, 0xffffffbf, RZ, 0xc0, !PT ;  /* 0xffffffbf06067812 */ /* 0x000fe200078ec0ff */
[----:B------:R-:W2:Y:S10]  /*165380*/  LDL.LU.64 R42, [R1+0x36e8] ;  /* 0x0036e800012a7983 */ /* 0x000eb40000300a00 */
        /* <DEDUP_REMOVED lines=12> */
[----:B0-----:R-:W2:Y:S01]  /*165450*/  LDL.LU R34, [R1+0x448] ;  /* 0x0004480001227983 */ /* 0x001ea20000300800 */
[----:B------:R-:W-:-:S03]  /*165460*/  PRMT R0, R46, 0x7770, RZ ;  /* 0x000077702e007816 */ /* 0x000fc600000000ff */
[----:B------:R-:W2:Y:S04]  /*165470*/  LDL.LU.64 R44, [R1+0x36e0] ;  /* 0x0036e000012c7983 */ /* 0x000ea80000300a00 */
[----:B------:R-:W2:Y:S04]  /*165480*/  LDL.LU.64 R40, [R1+0x36d8] ;  /* 0x0036d80001287983 */ /* 0x000ea80000300a00 */
[----:B------:R0:W-:Y:S01]  /*165490*/  @P1 STG.E.U8 desc[UR4][R12.64], R0 ;  /* 0x000000000c001986 */ /* 0x0001e2000c101104 */
[----:B------:R-:W-:-:S03]  /*1654a0*/  LOP3.LUT P1, RZ, R6, 0x100, RZ, 0xc0, !PT ;  /* 0x0000010006ff7812 */ /* 0x000fc6000782c0ff */
[----:B------:R-:W2:Y:S04]  /*1654b0*/  LDL.LU.64 R38, [R1+0x3750] ;  /* 0x0037500001267983 */ /* 0x000ea80000300a00 */
[----:B------:R-:W2:Y:S01]  /*1654c0*/  LDL.LU.64 R36, [R1+0x3748] ;  /* 0x0037480001247983 */ /* 0x000ea20000300a00 */
[----:B0-----:R-:W-:-:S03]  /*1654d0*/  PRMT R0, R46, 0x7771, RZ ;  /* 0x000077712e007816 */ /* 0x001fc600000000ff */
[----:B------:R-:W2:Y:S04]  /*1654e0*/  LDL.LU R35, [R1+0x438] ;  /* 0x0004380001237983 */ /* 0x000ea80000300800 */
[----:B------:R0:W-:Y:S01]  /*1654f0*/  @P1 STG.E.U8 desc[UR4][R30.64], R0 ;  /* 0x000000001e001986 */ /* 0x0001e2000c101104 */
[----:B------:R-:W-:-:S03]  /*165500*/  LOP3.LUT P1, RZ, R6, 0x80, RZ, 0xc0, !PT ;  /* 0x0000008006ff7812 */ /* 0x000fc6000782c0ff */
[----:B------:R-:W2:Y:S04]  /*165510*/  LDL.LU.64 R12, [R1+0x3740] ;  /* 0x00374000010c7983 */ /* 0x000ea80000300a00 */
[----:B0-----:R-:W2:Y:S01]  /*165520*/  LDL.LU.64 R30, [R1+0x3760] ;  /* 0x00376000011e7983 */ /* 0x001ea20000300a00 */
[----:B------:R-:W-:-:S05]  /*165530*/  PRMT R0, R46, 0x7772, RZ ;  /* 0x000077722e007816 */ /* 0x000fca00000000ff */
[----:B---3--:R0:W-:Y:S04]  /*165540*/  @P1 STG.E.U8 desc[UR4][R32.64], R0 ;  /* 0x0000000020001986 */ /* 0x0081e8000c101104 */
[----:B0-----:R-:W3:Y:S01]  /*165550*/  LDL.LU.64 R32, [R1+0x3758] ;  /* 0x0037580001207983 */ /* 0x001ee20000300a00 */
[----:B------:R-:W-:Y:S02]  /*165560*/  LOP3.LUT P1, RZ, R6, 0x40, RZ, 0xc0, !PT ;  /* 0x0000004006ff7812 */ /* 0x000fe4000782c0ff */
[----:B------:R-:W-:-:S11]  /*165570*/  PRMT R0, R46, 0x7773, RZ ;  /* 0x000077732e007816 */ /* 0x000fd600000000ff */
[----:B----4-:R0:W-:Y:S01]  /*165580*/  @P1 STG.E.U8 desc[UR4][R48.64], R0 ;  /* 0x0000000030001986 */ /* 0x0101e2000c101104 */
[----:B------:R-:W-:Y:S02]  /*165590*/  LOP3.LUT P1, RZ, R6, 0x20, RZ, 0xc0, !PT ;  /* 0x0000002006ff7812 */ /* 0x000fe4000782c0ff */
[C---:B------:R-:W-:Y:S02]  /*1655a0*/  LOP3.LUT P2, RZ, R27.reuse, 0x80, RZ, 0xc0, !PT ;  /* 0x000000801bff7812 */ /* 0x040fe4000784c0ff */
[C---:B------:R-:W-:Y:S02]  /*1655b0*/  LOP3.LUT P3, RZ, R27.reuse, 0x100, RZ, 0xc0, !PT ;  /* 0x000001001bff7812 */ /* 0x040fe4000786c0ff */
[C---:B------:R-:W-:Y:S02]  /*1655c0*/  LOP3.LUT P4, RZ, R27.reuse, 0x200, RZ, 0xc0, !PT ;  /* 0x000002001bff7812 */ /* 0x040fe4000788c0ff */
[C---:B------:R-:W-:Y:S02]  /*1655d0*/  LOP3.LUT P5, RZ, R27.reuse, 0x400, RZ, 0xc0, !PT ;  /* 0x000004001bff7812 */ /* 0x040fe400078ac0ff */
[----:B------:R-:W-:Y:S01]  /*1655e0*/  LOP3.LUT P0, RZ, R27, 0x800, RZ, 0xc0, !PT ;  /* 0x000008001bff7812 */ /* 0x000fe2000780c0ff */
[----:B0-----:R-:W4:Y:S01]  /*1655f0*/  LDL.LU.64 R48, [R1+0x66e0] ;  /* 0x0066e00001307983 */ /* 0x001f220000300a00 */
[----:B--2---:R-:W-:-:S05]  /*165600*/  PRMT R0, R47, 0x7770, RZ ;  /* 0x000077702f007816 */ /* 0x004fca00000000ff */
[----:B------:R0:W-:Y:S01]  /*165610*/  @P1 STG.E.U8 desc[UR4][R28.64], R0 ;  /* 0x000000001c001986 */ /* 0x0001e2000c101104 */
[C---:B------:R-:W-:Y:S02]  /*165620*/  LOP3.LUT P1, RZ, R6.reuse, 0x10, RZ, 0xc0, !PT ;  /* 0x0000001006ff7812 */ /* 0x040fe4000782c0ff */
        /* <DEDUP_REMOVED lines=11> */
[----:B------:R0:W-:Y:S02]  /*1656e0*/  @P1 STG.E.U8 desc[UR4][R44.64], R0 ;  /* 0x000000002c001986 */ /* 0x0001e4000c101104 */
[----:B0-----:R-:W-:-:S05]  /*1656f0*/  PRMT R0, R34, 0x7771, RZ ;  /* 0x0000777122007816 */ /* 0x001fca00000000ff */
[----:B------:R0:W-:Y:S02]  /*165700*/  @P2 STG.E.U8 desc[UR4][R40.64], R0 ;  /* 0x0000000028002986 */ /* 0x0001e4000c101104 */
        /* <DEDUP_REMOVED lines=16> */
[----:B------:R-:W2:Y:S01]  /*165810*/  LDL.LU.64 R12, [R1+0x3798] ;  /* 0x00379800010c7983 */ /* 0x000ea20000300a00 */
[----:B------:R-:W-:-:S03]  /*165820*/  LOP3.LUT P4, RZ, R27, 0x2000, RZ, 0xc0, !PT ;  /* 0x000020001bff7812 */ /* 0x000fc6000788c0ff */
[----:B------:R-:W2:Y:S01]  /*165830*/  LDL.LU.64 R30, [R1+0x3790] ;  /* 0x00379000011e7983 */ /* 0x000ea20000300a00 */
        /* <DEDUP_REMOVED lines=18> */
[----:B------:R-:W-:-:S09]  /*165960*/  LOP3.LUT P5, RZ, R27, 0x4000, RZ, 0xc0, !PT ;  /* 0x000040001bff7812 */ /* 0x000fd200078ac0ff */
[----:B------:R-:W-:Y:S02]  /*165970*/  @P1 LOP3.LUT R7, R7, 0x40000000, RZ, 0xfc, !PT ;  /* 0x4000000007071812 */ /* 0x000fe400078efcff */
[C---:B------:R-:W-:Y:S02]  /*165980*/  LOP3.LUT P1, RZ, R27.reuse, 0x80000, RZ, 0xc0, !PT ;  /* 0x000800001bff7812 */ /* 0x040fe4000782c0ff */
[----:B------:R-:W-:Y:S02]  /*165990*/  LOP3.LUT P0, RZ, R27, 0x8000, RZ, 0xc0, !PT ;  /* 0x000080001bff7812 */ /* 0x000fe4000780c0ff */
[----:B------:R-:W-:Y:S01]  /*1659a0*/  LOP3.LUT R7, R7, 0x7fffffff, RZ, 0xc0, !PT ;  /* 0x7fffffff07077812 */ /* 0x000fe200078ec0ff */
[----:B---3--:R0:W-:Y:S04]  /*1659b0*/  @P4 STG.E.U8 desc[UR4][R32.64], R0 ;  /* 0x0000000020004986 */ /* 0x0081e8000c101104 */
[----:B0-----:R-:W3:Y:S04]  /*1659c0*/  LDL.LU.64 R32, [R1+0x3788] ;  /* 0x0037880001207983 */ /* 0x001ee80000300a00 */
[----:B------:R-:W-:-:S02]  /*1659d0*/  @P1 LOP3.LUT R7, R7, 0x80000000, RZ, 0xfc, !PT ;  /* 0x8000000007071812 */ /* 0x000fc400078efcff */
[----:B----4-:R-:W-:Y:S01]  /*1659e0*/  PRMT R0, R34, 0x7770, RZ ;  /* 0x0000777022007816 */ /* 0x010fe200000000ff */
[----:B------:R-:W4:Y:S01]  /*1659f0*/  LDL.LU.64 R4, [R1+0x3778] ;  /* 0x0037780001047983 */ /* 0x000f220000300a00 */
[C---:B------:R-:W-:Y:S02]  /*165a00*/  LOP3.LUT P6, RZ, R27.reuse, 0x10000, RZ, 0xc0, !PT ;  /* 0x000100001bff7812 */ /* 0x040fe400078cc0ff */
[----:B------:R-:W-:Y:S01]  /*165a10*/  LOP3.LUT P1, RZ, R27, 0x40000, RZ, 0xc0, !PT ;  /* 0x000400001bff7812 */ /* 0x000fe2000782c0ff */
[----:B------:R0:W-:Y:S01]  /*165a20*/  @P5 STG.E.U8 desc[UR4][R40.64], R0 ;  /* 0x0000000028005986 */ /* 0x0001e2000c101104 */
[----:B------:R-:W-:-:S03]  /*165a30*/  LOP3.LUT R6, R6, 0xfffffffe, RZ, 0xc0, !PT ;  /* 0xfffffffe06067812 */ /* 0x000fc600078ec0ff */
[----:B------:R-:W4:Y:S01]  /*165a40*/  LDL.LU.64 R2, [R1+0x3770] ;  /* 0x0037700001027983 */ /* 0x000f220000300a00 */
[----:B0-----:R-:W-:-:S03]  /*165a50*/  PRMT R0, R34, 0x7771, RZ ;  /* 0x0000777122007816 */ /* 0x001fc600000000ff */
[----:B------:R-:W4:Y:S04]  /*165a60*/  LDL.LU.64 R46, [R1+0x3768] ;  /* 0x00376800012e7983 */ /* 0x000f280000300a00 */
[----:B--2---:R0:W-:Y:S01]  /*165a70*/  @P0 STG.E.U8 desc[UR4][R38.64], R0 ;  /* 0x0000000026000986 */ /* 0x0041e2000c101104 */
[----:B------:R-:W-:Y:S02]  /*165a80*/  @P1 LOP3.LUT R6, R6, 0x1, RZ, 0xfc, !PT ;  /* 0x0000000106061812 */ /* 0x000fe400078efcff */
[C---:B------:R-:W-:Y:S01]  /*165a90*/  LOP3.LUT P1, RZ, R27.reuse, 0x20000, RZ, 0xc0, !PT ;  /* 0x000200001bff7812 */ /* 0x040fe2000782c0ff */
[----:B------:R-:W2:Y:S01]  /*165aa0*/  LDL.LU.64 R42, [R1+0x37d0] ;  /* 0x0037d000012a7983 */ /* 0x000ea20000300a00 */
[C---:B------:R-:W-:Y:S02]  /*165ab0*/  LOP3.LUT P2, RZ, R27.reuse, 0x4000000, RZ, 0xc0, !PT ;  /* 0x040000001bff7812 */ /* 0x040fe4000784c0ff */
[----:B0-----:R-:W-:Y:S01]  /*165ac0*/  PRMT R0, R34, 0x7772, RZ ;  /* 0x0000777222007816 */ /* 0x001fe200000000ff */
[----:B------:R-:W2:Y:S01]  /*165ad0*/  LDL.LU R35, [R1+0x47c] ;  /* 0x00047c0001237983 */ /* 0x000ea20000300800 */
[----:B------:R-:W-:-:S02]  /*165ae0*/  LOP3.LUT P3, RZ, R27, 0x8000000, RZ, 0xc0, !PT ;  /* 0x080000001bff7812 */ /* 0x000fc4000786c0ff */
[C---:B------:R-:W-:Y:S01]  /*165af0*/  LOP3.LUT P4, RZ, R27.reuse, 0x10000000, RZ, 0xc0, !PT ;  /* 0x100000001bff7812 */ /* 0x040fe2000788c0ff */
[----:B------:R0:W-:Y:S01]  /*165b00*/  @P6 STG.E.U8 desc[UR4][R36.64], R0 ;  /* 0x0000000024006986 */ /* 0x0001e2000c101104 */
[C---:B------:R-:W-:Y:S02]  /*165b10*/  LOP3.LUT P5, RZ, R27.reuse, 0x20000000, RZ, 0xc0, !PT ;  /* 0x200000001bff7812 */ /* 0x040fe400078ac0ff */
[C---:B------:R-:W-:Y:S02]  /*165b20*/  LOP3.LUT P0, RZ, R27.reuse, 0x40000000, RZ, 0xc0, !PT ;  /* 0x400000001bff7812 */ /* 0x040fe4000780c0ff */
[----:B------:R-:W-:Y:S02]  /*165b30*/  LOP3.LUT P6, RZ, R27, 0x80000000, RZ, 0xc0, !PT ;  /* 0x800000001bff7812 */ /* 0x000fe400078cc0ff */
[----:B------:R-:W4:Y:S04]  /*165b40*/  LDL.LU.64 R26, [R1+0x3780] ;  /* 0x00378000011a7983 */ /* 0x000f280000300a00 */
[----:B------:R-:W2:Y:S01]  /*165b50*/  LDL.LU.64 R44, [R1+0x37c8] ;  /* 0x0037c800012c7983 */ /* 0x000ea20000300a00 */
[----:B0-----:R-:W-:-:S03]  /*165b60*/  PRMT R0, R34, 0x7773, RZ ;  /* 0x0000777322007816 */ /* 0x001fc600000000ff */
        /* <DEDUP_REMOVED lines=18> */
[----:B0-----:R-:W-:Y:S02]  /*165c90*/  PRMT R0, R29, 0x7773, RZ ;  /* 0x000077731d007816 */ /* 0x001fe400000000ff */
[----:B------:R-:W4:Y:S09]  /*165ca0*/  LDL.LU R29, [R1+0x66d0] ;  /* 0x0066d000011d7983 */ /* 0x000f320000300800 */
        /* <DEDUP_REMOVED lines=9> */
[----:B--2---:R0:W-:Y:S01]  /*165d40*/  @P1 STG.E.U8 desc[UR4][R42.64], R0 ;  /* 0x000000002a001986 */ /* 0x0041e2000c101104 */
[----:B------:R-:W-:Y:S02]  /*165d50*/  LOP3.LUT P1, RZ, R7, 0x2000000, RZ, 0xc0, !PT ;  /* 0x0200000007ff7812 */ /* 0x000fe4000782c0ff */
[----:B0-----:R-:W-:Y:S02]  /*165d60*/  PRMT R0, R28, 0x7773, RZ ;  /* 0x000077731c007816 */ /* 0x001fe400000000ff */
[----:B------:R-:W2:Y:S09]  /*165d70*/  LDL.LU R28, [R1+0x66cc] ;  /* 0x0066cc00011c7983 */ /* 0x000eb20000300800 */
        /* <DEDUP_REMOVED lines=18> */
[----:B------:R-:W4:Y:S04]  /*165ea0*/  LDL.LU R35, [R1+0x45c] ;  /* 0x00045c0001237983 */ /* 0x000f280000300800 */
[----:B------:R-:W4:Y:S01]  /*165eb0*/  LDL.LU.64 R30, [R1+0x37e8] ;  /* 0x0037e800011e7983 */ /* 0x000f220000300a00 */
[----:B------:R-:W-:-:S02]  /*165ec0*/  LOP3.LUT R7, R7, 0xfffdffff, RZ, 0xc0, !PT ;  /* 0xfffdffff07077812 */ /* 0x000fc400078ec0ff */
[----:B------:R-:W-:Y:S01]  /*165ed0*/  PRMT R0, R34, 0x7772, RZ ;  /* 0x0000777222007816 */ /* 0x000fe200000000ff */
[----:B------:R-:W4:Y:S01]  /*165ee0*/  LDL.LU R16, [R1+0x44c] ;  /* 0x00044c0001107983 */ /* 0x000f220000300800 */
[C---:B--2---:R-:W-:Y:S02]  /*165ef0*/  LOP3.LUT P1, RZ, R28.reuse, 0x1000, RZ, 0xc0, !PT ;  /* 0x000010001cff7812 */ /* 0x044fe4000782c0ff */
[----:B------:R-:W-:-:S11]  /*165f00*/  LOP3.LUT P4, RZ, R28, 0x1, RZ, 0xc0, !PT ;  /* 0x000000011cff7812 */ /* 0x000fd6000788c0ff */
        /* <DEDUP_REMOVED lines=21> */
[C---:B------:R-:W-:Y:S02]  /*166060*/  LOP3.LUT P1, RZ, R28.reuse, 0x20, RZ, 0xc0, !PT ;  /* 0x000000201cff7812 */ /* 0x040fe4000782c0ff */
[----:B------:R-:W-:Y:S02]  /*166070*/  LOP3.LUT P6, RZ, R28, 0x8, RZ, 0xc0, !PT ;  /* 0x000000081cff7812 */ /* 0x000fe400078cc0ff */
[----:B------:R-:W-:Y:S01]  /*166080*/  LOP3.LUT R7, R7, 0xfeffffff, RZ, 0xc0, !PT ;  /* 0xfeffffff07077812 */ /* 0x000fe200078ec0ff */
[----:B---3--:R0:W-:Y:S04]  /*166090*/  @P4 STG.E.U8 desc[UR4][R32.64], R0 ;  /* 0x0000000020004986 */ /* 0x0081e8000c101104 */
[----:B0-----:R-:W2:Y:S04]  /*1660a0*/  LDL.LU.64 R32, [R1+0x37e0] ;  /* 0x0037e00001207983 */ /* 0x001ea80000300a00 */
[----:B------:R-:W3:Y:S04]  /*1660b0*/  LDL.LU.64 R26, [R1+0x37d8] ;  /* 0x0037d800011a7983 */ /* 0x000ee80000300a00 */
[----:B------:R-:W3:Y:S01]  /*1660c0*/  LDL.LU.64 R4, [R1+0x3850] ;  /* 0x0038500001047983 */ /* 0x000ee20000300a00 */
[----:B------:R-:W-:-:S05]  /*1660d0*/  PRMT R0, R34, 0x7773, RZ ;  /* 0x0000777322007816 */ /* 0x000fca00000000ff */
[----:B----4-:R0:W-:Y:S04]  /*1660e0*/  @P5 STG.E.U8 desc[UR4][R40.64], R0 ;  /* 0x0000000028005986 */ /* 0x0101e8000c101104 */
[----:B0-----:R-:W4:Y:S04]  /*1660f0*/  LDL.LU R40, [R1+0x43c] ;  /* 0x00043c0001287983 */ /* 0x001f280000300800 */
[----:B------:R-:W4:Y:S04]  /*166100*/  LDL.LU.64 R2, [R1+0x3848] ;  /* 0x0038480001027983 */ /* 0x000f280000300a00 */
[----:B------:R-:W4:Y:S04]  /*166110*/  LDL.LU.64 R46, [R1+0x3840] ;  /* 0x00384000012e7983 */ /* 0x000f280000300a00 */
[----:B------:R-:W4:Y:S01]  /*166120*/  LDL.LU.64 R42, [R1+0x38b8] ;  /* 0x0038b800012a7983 */ /* 0x000f220000300a00 */
[----:B------:R-:W-:-:S02]  /*166130*/  PRMT R0, R35, 0x7770, RZ ;  /* 0x0000777023007816 */ /* 0x000fc400000000ff */
[----:B------:R-:W-:Y:S01]  /*166140*/  @P1 LOP3.LUT R7, R7, 0x1000000, RZ, 0xfc, !PT ;  /* 0x0100000007071812 */ /* 0x000fe200078efcff */
[----:B------:R-:W4:Y:S01]  /*166150*/  LDL.LU.64 R44, [R1+0x38b0] ;  /* 0x0038b000012c7983 */ /* 0x000f220000300a00 */
[----:B------:R-:W-:-:S03]  /*166160*/  LOP3.LUT P1, RZ, R28, 0x10, RZ, 0xc0, !PT ;  /* 0x000000101cff7812 */ /* 0x000fc6000782c0ff */
[----:B------:R0:W-:Y:S02]  /*166170*/  @P0 STG.E.U8 desc[UR4][R38.64], R0 ;  /* 0x0000000026000986 */ /* 0x0001e4000c101104 */
[C---:B0-----:R-:W-:Y:S02]  /*166180*/  PRMT R0, R35.reuse, 0x7771, RZ ;  /* 0x0000777123007816 */ /* 0x041fe400000000ff */
[----:B------:R-:W4:Y:S04]  /*166190*/  LDL.LU.64 R38, [R1+0x38a8] ;  /* 0x0038a80001267983 */ /* 0x000f280000300a00 */
[----:B------:R0:W-:Y:S02]  /*1661a0*/  @P6 STG.E.U8 desc[UR4][R36.64], R0 ;  /* 0x0000000024006986 */ /* 0x0001e4000c101104 */
[----:B0-----:R-:W-:-:S02]  /*1661b0*/  PRMT R0, R35, 0x7772, RZ ;  /* 0x0000777223007816 */ /* 0x001fc400000000ff */
[----:B------:R-:W4:Y:S04]  /*1661c0*/  LDL.LU.64 R36, [R1+0x38a0] ;  /* 0x0038a00001247983 */ /* 0x000f280000300a00 */
[----:B------:R0:W-:Y:S01]  /*1661d0*/  @P1 STG.E.U8 desc[UR4][R12.64], R0 ;  /* 0x000000000c001986 */ /* 0x0001e2000c101104 */
[----:B------:R-:W-:-:S03]  /*1661e0*/  LOP3.LUT P1, RZ, R7, 0x1000000, RZ, 0xc0, !PT ;  /* 0x0100000007ff7812 */ /* 0x000fc6000782c0ff */
[----:B0-----:R-:W4:Y:S01]  /*1661f0*/  LDL.LU.64 R12, [R1+0x3898] ;  /* 0x00389800010c7983 */ /* 0x001f220000300a00 */
[----:B------:R-:W-:-:S03]  /*166200*/  PRMT R0, R35, 0x7773, RZ ;  /* 0x0000777323007816 */ /* 0x000fc600000000ff */
[----:B------:R-:W4:Y:S06]  /*166210*/  LDL.LU.64 R34, [R1+0x3890] ;  /* 0x0038900001227983 */ /* 0x000f2c0000300a00 */
[----:B------:R0:W-:Y:S04]  /*166220*/  @P1 STG.E.U8 desc[UR4][R30.64], R0 ;  /* 0x000000001e001986 */ /* 0x0001e8000c101104 */
[----:B0-----:R-:W4:Y:S01]  /*166230*/  LDL.LU.64 R30, [R1+0x3888] ;  /* 0x00388800011e7983 */ /* 0x001f220000300a00 */
[----:B------:R-:W-:-:S02]  /*166240*/  LOP3.LUT P1, RZ, R7, 0x800000, RZ, 0xc0, !PT ;  /* 0x0080000007ff7812 */ /* 0x000fc4000782c0ff */
[----:B------:R-:W-:Y:S01]  /*166250*/  PRMT R0, R16, 0x7770, RZ ;  /* 0x0000777010007816 */ /* 0x000fe200000000ff */
[----:B------:R-:W4:Y:S01]  /*166260*/  LDL.LU R41, [R1+0x41c] ;  /* 0x00041c0001297983 */ /* 0x000f220000300800 */
[C---:B------:R-:W-:Y:S02]  /*166270*/  LOP3.LUT P2, RZ, R28.reuse, 0x2000, RZ, 0xc0, !PT ;  /* 0x000020001cff7812 */ /* 0x040fe4000784c0ff */
[C---:B------:R-:W-:Y:S02]  /*166280*/  LOP3.LUT P3, RZ, R28.reuse, 0x4000, RZ, 0xc0, !PT ;  /* 0x000040001cff7812 */ /* 0x040fe4000786c0ff */
[C---:B------:R-:W-:Y:S02]  /*166290*/  LOP3.LUT P4, RZ, R28.reuse, 0x8000, RZ, 0xc0, !PT ;  /* 0x000080001cff7812 */ /* 0x040fe4000788c0ff */
[C---:B------:R-:W-:Y:S02]  /*1662a0*/  LOP3.LUT P5, RZ, R28.reuse, 0x10000, RZ, 0xc0, !PT ;  /* 0x000100001cff7812 */ /* 0x040fe400078ac0ff */
[----:B------:R-:W-:Y:S01]  /*1662b0*/  LOP3.LUT P0, RZ, R28, 0x20000, RZ, 0xc0, !PT ;  /* 0x000200001cff7812 */ /* 0x000fe2000780c0ff */
[----:B--2---:R0:W-:Y:S01]  /*1662c0*/  @P1 STG.E.U8 desc[UR4][R32.64], R0 ;  /* 0x0000000020001986 */ /* 0x0041e2000c101104 */
[----:B------:R-:W-:-:S03]  /*1662d0*/  LOP3.LUT P1, RZ, R7, 0x400000, RZ, 0xc0, !PT ;  /* 0x0040000007ff7812 */ /* 0x000fc6000782c0ff */
[----:B0-----:R-:W2:Y:S01]  /*1662e0*/  LDL.LU.64 R32, [R1+0x3880] ;  /* 0x0038800001207983 */ /* 0x001ea20000300a00 */
[----:B------:R-:W-:-:S09]  /*1662f0*/  PRMT R0, R16, 0x7771, RZ ;  /* 0x0000777110007816 */ /* 0x000fd200000000ff */
[----:B---3--:R0:W-:Y:S01]  /*166300*/  @P1 STG.E.U8 desc[UR4][R26.64], R0 ;  /* 0x000000001a001986 */ /* 0x0081e2000c101104 */
[----:B------:R-:W-:Y:S02]  /*166310*/  LOP3.LUT P1, RZ, R7, 0x200000, RZ, 0xc0, !PT ;  /* 0x0020000007ff7812 */ /* 0x000fe4000782c0ff */
[----:B0-----:R-:W-:-:S11]  /*166320*/  PRMT R0, R16, 0x7772, RZ ;  /* 0x0000777210007816 */ /* 0x001fd600000000ff */
[----:B------:R0:W-:Y:S01]  /*166330*/  @P1 STG.E.U8 desc[UR4][R4.64], R0 ;  /* 0x0000000004001986 */ /* 0x0001e2000c101104 */
[----:B------:R-:W-:Y:S02]  /*166340*/  LOP3.LUT P1, RZ, R7, 0x100000, RZ, 0xc0, !PT ;  /* 0x0010000007ff7812 */ /* 0x000fe4000782c0ff */
[----:B0-----:R-:W-:-:S11]  /*166350*/  PRMT R0, R16, 0x7773, RZ ;  /* 0x0000777310007816 */ /* 0x001fd600000000ff */
        /* <DEDUP_REMOVED lines=20> */
[----:B------:R0:W-:Y:S04]  /*1664a0*/  @P0 STG.E.U8 desc[UR4][R30.64], R0 ;  /* 0x000000001e000986 */ /* 0x0001e8000c101104 */
[----:B0-----:R-:W4:Y:S01]  /*1664b0*/  LDL.LU.64 R30, [R1+0x3878] ;  /* 0x00387800011e7983 */ /* 0x001f220000300a00 */
[----:B------:R-:W-:-:S02]  /*1664c0*/  LOP3.LUT P6, RZ, R28, 0x40000, RZ, 0xc0, !PT ;  /* 0x000400001cff7812 */ /* 0x000fc400078cc0ff */
[----:B------:R-:W-:Y:S02]  /*1664d0*/  PRMT R0, R41, 0x7770, RZ ;  /* 0x0000777029007816 */ /* 0x000fe400000000ff */
[----:B------:R-:W-:-:S09]  /*1664e0*/  LOP3.LUT P4, RZ, R28, 0x80000, RZ, 0xc0, !PT ;  /* 0x000800001cff7812 */ /* 0x000fd2000788c0ff */
[----:B--2---:R0:W-:Y:S04]  /*1664f0*/  @P6 STG.E.U8 desc[UR4][R32.64], R0 ;  /* 0x0000000020006986 */ /* 0x0041e8000c101104 */
[----:B0-----:R-:W2:Y:S04]  /*166500*/  LDL.LU.64 R32, [R1+0x3870] ;  /* 0x0038700001207983 */ /* 0x001ea80000300a00 */
[----:B------:R-:W3:Y:S04]  /*166510*/  LDL.LU.64 R34, [R1+0x3868] ;  /* 0x0038680001227983 */ /* 0x000ee80000300a00 */
[----:B------:R-:W3:Y:S04]  /*166520*/  LDL.LU.64 R38, [R1+0x3860] ;  /* 0x0038600001267983 */ /* 0x000ee80000300a00 */
[----:B------:R-:W3:Y:S04]  /*166530*/  LDL.LU.64 R36, [R1+0x3858] ;  /* 0x0038580001247983 */ /* 0x000ee80000300a00 */
[----:B------:R-:W3:Y:S04]  /*166540*/  LDL.LU.64 R12, [R1+0x38d0] ;  /* 0x0038d000010c7983 */ /* 0x000ee80000300a00 */
[----:B------:R-:W3:Y:S01]  /*166550*/  LDL.LU R10, [R1+0x40c] ;  /* 0x00040c00010a7983 */ /* 0x000ee20000300800 */
[----:B------:R-:W-:-:S02]  /*166560*/  PRMT R0, R41, 0x7771, RZ ;  /* 0x0000777129007816 */ /* 0x000fc400000000ff */
[----:B------:R-:W-:-:S03]  /*166570*/  LOP3.LUT P1, RZ, R28, 0x80000000, RZ, 0xc0, !PT ;  /* 0x800000001cff7812 */ /* 0x000fc6000782c0ff */
[----:B----4-:R0:W-:Y:S04]  /*166580*/  @P4 STG.E.U8 desc[UR4][R30.64], R0 ;  /* 0x000000001e004986 */ /* 0x0101e8000c101104 */
[----:B0-----:R-:W4:Y:S01]  /*166590*/  LDL.LU.64 R30, [R1+0x38c8] ;  /* 0x0038c800011e7983 */ /* 0x001f220000300a00 */
[----:B------:R-:W-:Y:S02]  /*1665a0*/  LOP3.LUT R7, R7, 0xfffffdff, RZ, 0xc0, !PT ;  /* 0xfffffdff07077812 */ /* 0x000fe400078ec0ff */
[----:B------:R-:W-:Y:S01]  /*1665b0*/  LOP3.LUT P5, RZ, R28, 0x100000, RZ, 0xc0, !PT ;  /* 0x001000001cff7812 */ /* 0x000fe200078ac0ff */
[----:B------:R-:W4:Y:S02]  /*1665c0*/  LDL.LU R16, [R1+0x3f0] ;  /* 0x0003f00001107983 */ /* 0x000f240000300800 */
        /* <DEDUP_REMOVED lines=16> */
[----:B------:R-:W-:Y:S01]  /*1666d0*/  LOP3.LUT P0, RZ, R28, 0x200000, RZ, 0xc0, !PT ;  /* 0x002000001cff7812 */ /* 0x000fe2000780c0ff */
[----:B--2---:R0:W-:Y:S04]  /*1666e0*/  @P5 STG.E.U8 desc[UR4][R32.64], R0 ;  /* 0x0000000020005986 */ /* 0x0041e8000c101104 */
[----:B0-----:R-:W2:Y:S04]  /*1666f0*/  LDL.LU.64 R32, [R1+0x38c0] ;  /* 0x0038c00001207983 */ /* 0x001ea80000300a00 */
[----:B------:R-:W2:Y:S04]  /*166700*/  LDL.LU.64 R26, [R1+0x3938] ;  /* 0x00393800011a7983 */ /* 0x000ea80000300a00 */
[----:B------:R-:W2:Y:S01]  /*166710*/  LDL.LU.64 R4, [R1+0x3930] ;  /* 0x0039300001047983 */ /* 0x000ea20000300a00 */
[----:B------:R-:W-:-:S02]  /*166720*/  @P1 LOP3.LUT R7, R7, 0x4000, RZ, 0xfc, !PT ;  /* 0x0000400007071812 */ /* 0x000fc400078efcff */
[----:B------:R-:W-:Y:S01]  /*166730*/  LOP3.LUT P1, RZ, R28, 0x2000000, RZ, 0xc0, !PT ;  /* 0x020000001cff7812 */ /* 0x000fe2000782c0ff */
[----:B------:R-:W2:Y:S01]  /*166740*/  LDL.LU.64 R2, [R1+0x3928] ;  /* 0x0039280001027983 */ /* 0x000ea20000300a00 */
[----:B------:R-:W-:Y:S02]  /*166750*/  LOP3.LUT R7, R7, 0xffff7fff, RZ, 0xc0, !PT ;  /* 0xffff7fff07077812 */ /* 0x000fe400078ec0ff */
[----:B------:R-:W-:-:S05]  /*166760*/  PRMT R0, R41, 0x7773, RZ ;  /* 0x0000777329007816 */ /* 0x000fca00000000ff */
[----:B---3--:R0:W-:Y:S04]  /*166770*/  @P0 STG.E.U8 desc[UR4][R34.64], R0 ;  /* 0x0000000022000986 */ /* 0x0081e8000c101104 */
[----:B------:R-:W-:Y:S02]  /*166780*/  @P1 LOP3.LUT R7, R7, 0x8000, RZ, 0xfc, !PT ;  /* 0x0000800007071812 */ /* 0x000fe400078efcff */
[C---:B------:R-:W-:Y:S01]  /*166790*/  LOP3.LUT P1, RZ, R28.reuse, 0x1000000, RZ, 0xc0, !PT ;  /* 0x010000001cff7812 */ /* 0x040fe2000782c0ff */
[----:B0-----:R-:W3:Y:S01]  /*1667a0*/  LDL.LU R34, [R1+0x3e0] ;  /* 0x0003e00001227983 */ /* 0x001ee20000300800 */
[----:B------:R-:W-:-:S03]  /*1667b0*/  LOP3.LUT P6, RZ, R28, 0x400000, RZ, 0xc0, !PT ;  /* 0x004000001cff7812 */ /* 0x000fc600078cc0ff */
[----:B------:R-:W3:Y:S01]  /*1667c0*/  LDL.LU.64 R46, [R1+0x3920] ;  /* 0x00392000012e7983 */ /* 0x000ee20000300a00 */
[----:B------:R-:W-:Y:S02]  /*1667d0*/  LOP3.LUT R7, R7, 0xfffeffff, RZ, 0xc0, !PT ;  /* 0xfffeffff07077812 */ /* 0x000fe400078ec0ff */
[----:B------:R-:W-:Y:S01]  /*1667e0*/  PRMT R0, R10, 0x7770, RZ ;  /* 0x000077700a007816 */ /* 0x000fe200000000ff */
[----:B------:R-:W3:Y:S04]  /*1667f0*/  LDL.LU.64 R42, [R1+0x3918] ;  /* 0x00391800012a7983 */ /* 0x000ee80000300a00 */
[----:B------:R-:W-:Y:S02]  /*166800*/  @P1 LOP3.LUT R7, R7, 0x10000, RZ, 0xfc, !PT ;  /* 0x0001000007071812 */ /* 0x000fe400078efcff */
[----:B------:R-:W-:Y:S01]  /*166810*/  LOP3.LUT P1, RZ, R28, 0x800000, RZ, 0xc0, !PT ;  /* 0x008000001cff7812 */ /* 0x000fe2000782c0ff */
[----:B------:R-:W3:Y:S04]  /*166820*/  LDL.LU R35, [R1+0x3d0] ;  /* 0x0003d00001237983 */ /* 0x000ee80000300800 */
        /* <DEDUP_REMOVED lines=13> */
[----:B----4-:R0:W-:Y:S04]  /*166900*/  @P1 STG.E.U8 desc[UR4][R30.64], R0 ;  /* 0x000000001e001986 */ /* 0x0101e8000c101104 */
[----:B0-----:R-:W4:Y:S01]  /*166910*/  LDL.LU.64 R30, [R1+0x38e8] ;  /* 0x0038e800011e7983 */ /* 0x001f220000300a00 */
[----:B------:R-:W-:Y:S02]  /*166920*/  LOP3.LUT P1, RZ, R7, 0x4000, RZ, 0xc0, !PT ;  /* 0x0000400007ff7812 */ /* 0x000fe4000782c0ff */
[----:B------:R-:W-:Y:S02]  /*166930*/  PRMT R0, R16, 0x7770, RZ ;  /* 0x0000777010007816 */ /* 0x000fe400000000ff */
[C---:B------:R-:W-:Y:S02]  /*166940*/  LOP3.LUT P2, RZ, R29.reuse, 0x1, RZ, 0xc0, !PT ;  /* 0x000000011dff7812 */ /* 0x040fe4000784c0ff */
[----:B------:R-:W-:-:S02]  /*166950*/  LOP3.LUT P3, RZ, R29, 0x2, RZ, 0xc0, !PT ;  /* 0x000000021dff7812 */ /* 0x000fc4000786c0ff */
[C---:B------:R-:W-:Y:S02]  /*166960*/  LOP3.LUT P4, RZ, R29.reuse, 0x4, RZ, 0xc0, !PT ;  /* 0x000000041dff7812 */ /* 0x040fe4000788c0ff */
[C---:B------:R-:W-:Y:S02]  /*166970*/  LOP3.LUT P5, RZ, R29.reuse, 0x8, RZ, 0xc0, !PT ;  /* 0x000000081dff7812 */ /* 0x040fe400078ac0ff */
[C---:B------:R-:W-:Y:S02]  /*166980*/  LOP3.LUT P0, RZ, R29.reuse, 0x10, RZ, 0xc0, !PT ;  /* 0x000000101dff7812 */ /* 0x040fe4000780c0ff */
[----:B------:R-:W-:Y:S01]  /*166990*/  LOP3.LUT P6, RZ, R29, 0x20, RZ, 0xc0, !PT ;  /* 0x000000201dff7812 */ /* 0x000fe200078cc0ff */
[----:B--2---:R0:W-:Y:S01]  /*1669a0*/  @P1 STG.E.U8 desc[UR4][R32.64], R0 ;  /* 0x0000000020001986 */ /* 0x0041e2000c101104 */
        /* <DEDUP_REMOVED lines=31> */
[----:B------:R-:W3:Y:S04]  /*166ba0*/  LDL.LU R41, [R1+0x3c0] ;  /* 0x0003c00001297983 */ /* 0x000ee80000300800 */
[----:B------:R-:W2:Y:S04]  /*166bb0*/  LDL.LU.64 R38, [R1+0x3948] ;  /* 0x0039480001267983 */ /* 0x000ea80000300a00 */
[----:B------:R-:W2:Y:S04]  /*166bc0*/  LDL.LU.64 R36, [R1+0x3940] ;  /* 0x0039400001247983 */ /* 0x000ea80000300a00 */
[----:B------:R-:W2:Y:S04]  /*166bd0*/  LDL.LU.64 R12, [R1+0x39b8] ;  /* 0x0039b800010c7983 */ /* 0x000ea80000300a00 */
[----:B------:R-:W2:Y:S01]  /*166be0*/  LDL.LU R10, [R1+0x3b0] ;  /* 0x0003b000010a7983 */ /* 0x000ea20000300800 */
[----:B------:R-:W-:-:S03]  /*166bf0*/  LOP3.LUT P4, RZ, R29, 0x40, RZ, 0xc0, !PT ;  /* 0x000000401dff7812 */ /* 0x000fc6000788c0ff */
[----:B------:R-:W2:Y:S01]  /*166c00*/  LDL.LU.64 R34, [R1+0x39b0] ;  /* 0x0039b00001227983 */ /* 0x000ea20000300a00 */
        /* <DEDUP_REMOVED lines=14> */
[----:B---3--:R-:W-:-:S05]  /*166cf0*/  PRMT R0, R41, 0x7770, RZ ;  /* 0x0000777029007816 */ /* 0x008fca00000000ff */
[----:B------:R0:W-:Y:S04]  /*166d00*/  @P4 STG.E.U8 desc[UR4][R30.64], R0 ;  /* 0x000000001e004986 */ /* 0x0001e8000c101104 */
[----:B0-----:R-:W3:Y:S01]  /*166d10*/  LDL.LU.64 R30, [R1+0x39a8] ;  /* 0x0039a800011e7983 */ /* 0x001ee20000300a00 */
[----:B------:R-:W-:Y:S02]  /*166d20*/  @P1 LOP3.LUT R7, R7, 0x20, RZ, 0xfc, !PT ;  /* 0x0000002007071812 */ /* 0x000fe400078efcff */
[----:B------:R-:W-:Y:S01]  /*166d30*/  LOP3.LUT P1, RZ, R29, 0x2000, RZ, 0xc0, !PT ;  /* 0x000020001dff7812 */ /* 0x000fe2000782c0ff */
[----:B------:R-:W3:Y:S01]  /*166d40*/  LDL.LU R16, [R1+0x3a0] ;  /* 0x0003a00001107983 */ /* 0x000ee20000300800 */
[----:B------:R-:W-:Y:S02]  /*166d50*/  LOP3.LUT R7, R7, 0xffffffbf, RZ, 0xc0, !PT ;  /* 0xffffffbf07077812 */ /* 0x000fe400078ec0ff */
[C---:B------:R-:W-:Y:S01]  /*166d60*/  LOP3.LUT P5, RZ, R29.reuse, 0x80, RZ, 0xc0, !PT ;  /* 0x000000801dff7812 */ /* 0x040fe200078ac0ff */
[----:B------:R-:W3:Y:S01]  /*166d70*/  LDL.LU.64 R26, [R1+0x39a0] ;  /* 0x0039a000011a7983 */ /* 0x000ee20000300a00 */
[----:B------:R-:W-:-:S02]  /*166d80*/  LOP3.LUT P0, RZ, R29, 0x100, RZ, 0xc0, !PT ;  /* 0x000001001dff7812 */ /* 0x000fc4000780c0ff */
[----:B------:R-:W-:Y:S01]  /*166d90*/  PRMT R0, R41, 0x7771, RZ ;  /* 0x0000777129007816 */ /* 0x000fe200000000ff */
[----:B------:R-:W3:Y:S04]  /*166da0*/  LDL.LU.64 R4, [R1+0x3998] ;  /* 0x0039980001047983 */ /* 0x000ee80000300a00 */
[----:B------:R-:W-:Y:S01]  /*166db0*/  @P1 LOP3.LUT R7, R7, 0x40, RZ, 0xfc, !PT ;  /* 0x0000004007071812 */ /* 0x000fe200078efcff */
[----:B------:R-:W3:Y:S01]  /*166dc0*/  LDL.LU.64 R2, [R1+0x3990] ;  /* 0x0039900001027983 */ /* 0x000ee20000300a00 */
[----:B------:R-:W-:Y:S02]  /*166dd0*/  LOP3.LUT P1, RZ, R29, 0x1000, RZ, 0xc0, !PT ;  /* 0x000010001dff7812 */ /* 0x000fe4000782c0ff */
[----:B------:R-:W-:Y:S01]  /*166de0*/  LOP3.LUT R7, R7, 0xffffff7f, RZ, 0xc0, !PT ;  /* 0xffffff7f07077812 */ /* 0x000fe200078ec0ff */
[----:B----4-:R0:W-:Y:S01]  /*166df0*/  @P5 STG.E.U8 desc[UR4][R42.64], R0 ;  /* 0x000000002a005986 */ /* 0x0101e2000c101104 */
[----:B------:R-:W-:-:S03]  /*166e00*/  LOP3.LUT P6, RZ, R29, 0x200, RZ, 0xc0, !PT ;  /* 0x000002001dff7812 */ /* 0x000fc600078cc0ff */
[----:B------:R-:W4:Y:S06]  /*166e10*/  LDL.LU.64 R46, [R1+0x3988] ;  /* 0x00398800012e7983 */ /* 0x000f2c0000300a00 */
[----:B------:R-:W-:Y:S02]  /*166e20*/  @P1 LOP3.LUT R7, R7, 0x80, RZ, 0xfc, !PT ;  /* 0x0000008007071812 */ /* 0x000fe400078efcff */
[----:B------:R-:W-:Y:S01]  /*166e30*/  LOP3.LUT P1, RZ, R29, 0x800, RZ, 0xc0, !PT ;  /* 0x000008001dff7812 */ /* 0x000fe2000782c0ff */
[----:B0-----:R-:W4:Y:S01]  /*166e40*/  LDL.LU.64 R42, [R1+0x3980] ;  /* 0x00398000012a7983 */ /* 0x001f220000300a00 */
[----:B------:R-:W-:-:S02]  /*166e50*/  LOP3.LUT R7, R7, 0xfffffeff, RZ, 0xc0, !PT ;  /* 0xfffffeff07077812 */ /* 0x000fc400078ec0ff */
[----:B------:R-:W-:-:S05]  /*166e60*/  PRMT R0, R41, 0x7772, RZ ;  /* 0x0000777229007816 */ /* 0x000fca00000000ff */
[----:B--2---:R0:W-:Y:S04]  /*166e70*/  @P0 STG.E.U8 desc[UR4][R44.64], R0 ;  /* 0x000000002c000986 */ /* 0x0041e8000c101104 */
[----:B------:R-:W-:Y:S02]  /*166e80*/  @P1 LOP3.LUT R7, R7, 0x100, RZ, 0xfc, !PT ;  /* 0x0000010007071812 */ /* 0x000fe400078efcff */
[----:B------:R-:W-:Y:S02]  /*166e90*/  LOP3.LUT P1, RZ, R29, 0x400, RZ, 0xc0, !PT ;  /* 0x000004001dff7812 */ /* 0x000fe4000782c0ff */
[----:B0-----:R-:W-:Y:S01]  /*166ea0*/  PRMT R0, R41, 0x7773, RZ ;  /* 0x0000777329007816 */ /* 0x001fe200000000ff */
[----:B------:R-:W2:Y:S04]  /*166eb0*/  LDL.LU.64 R44, [R1+0x3978] ;  /* 0x00397800012c7983 */ /* 0x000ea80000300a00 */
[----:B------:R0:W-:Y:S04]  /*166ec0*/  @P6 STG.E.U8 desc[UR4][R38.64], R0 ;  /* 0x0000000026006986 */ /* 0x0001e8000c101104 */
[----:B------:R-:W2:Y:S01]  /*166ed0*/  LDL.LU.64 R40, [R1+0x3970] ;  /* 0x0039700001287983 */ /* 0x000ea20000300a00 */
[----:B0-----:R-:W-:-:S03]  /*166ee0*/  PRMT R0, R10, 0x7770, RZ ;  /* 0x000077700a007816 */ /* 0x001fc600000000ff */
[----:B------:R-:W2:Y:S04]  /*166ef0*/  LDL.LU.64 R38, [R1+0x3968] ;  /* 0x0039680001267983 */ /* 0x000ea80000300a00 */
[----:B------:R0:W-:Y:S01]  /*166f00*/  @P1 STG.E.U8 desc[UR4][R36.64], R0 ;  /* 0x0000000024001986 */ /* 0x0001e2000c101104 */
[C---:B------:R-:W-:Y:S02]  /*166f10*/  LOP3.LUT P1, RZ, R7.reuse, 0x100, RZ, 0xc0, !PT ;  /* 0x0000010007ff7812 */ /* 0x040fe4000782c0ff */
[----:B0-----:R-:W-:Y:S01]  /*166f20*/  PRMT R0, R10, 0x7771, RZ ;  /* 0x000077710a007816 */ /* 0x001fe200000000ff */
[----:B------:R-:W2:Y:S10]  /*166f30*/  LDL.LU.64 R36, [R1+0x3960] ;  /* 0x0039600001247983 */ /* 0x000eb40000300a00 */
[----:B------:R0:W-:Y:S01]  /*166f40*/  @P1 STG.E.U8 desc[UR4][R12.64], R0 ;  /* 0x000000000c001986 */ /* 0x0001e2000c101104 */
[----:B------:R-:W-:-:S02]  /*166f50*/  LOP3.LUT P1, RZ, R7, 0x80, RZ, 0xc0, !PT ;  /* 0x0000008007ff7812 */ /* 0x000fc4000782c0ff */
[----:B0-----:R-:W-:Y:S01]  /*166f60*/  PRMT R0, R10, 0x7772, RZ ;  /* 0x000077720a007816 */ /* 0x001fe200000000ff */
[----:B------:R-:W2:Y:S10]  /*166f70*/  LDL.LU.64 R12, [R1+0x3958] ;  /* 0x00395800010c7983 */ /* 0x000eb40000300a00 */
[----:B------:R0:W-:Y:S01]  /*166f80*/  @P1 STG.E.U8 desc[UR4][R34.64], R0 ;  /* 0x0000000022001986 */ /* 0x0001e2000c101104 */
[----:B------:R-:W-:-:S02]  /*166f90*/  LOP3.LUT P1, RZ, R7, 0x40, RZ, 0xc0, !PT ;  /* 0x0000004007ff7812 */ /* 0x000fc4000782c0ff */
[----:B0-----:R-:W-:Y:S01]  /*166fa0*/  PRMT R0, R10, 0x7773, RZ ;  /* 0x000077730a007816 */ /* 0x001fe200000000ff */
[----:B------:R-:W2:Y:S10]  /*166fb0*/  LDL.LU.64 R34, [R1+0x39c0] ;  /* 0x0039c00001227983 */ /* 0x000eb40000300a00 */
[----:B---3--:R0:W-:Y:S04]  /*166fc0*/  @P1 STG.E.U8 desc[UR4][R30.64], R0 ;  /* 0x000000001e001986 */ /* 0x0081e8000c101104 */
[----:B0-----:R-:W3:Y:S01]  /*166fd0*/  LDL.LU.64 R30, [R1+0x66b8] ;  /* 0x0066b800011e7983 */ /* 0x001ee20000300a00 */
        /* <DEDUP_REMOVED lines=11> */
[----:B----4-:R3:W-:Y:S01]  /*167090*/  @P1 STG.E.U8 desc[UR4][R46.64], R0 ;  /* 0x000000002e001986 */ /* 0x0107e2000c101104 */
[----:B------:R-:W-:Y:S02]  /*1670a0*/  LOP3.LUT P1, RZ, R7, 0x2, RZ, 0xc0, !PT ;  /* 0x0000000207ff7812 */ /* 0x000fe4000782c0ff */
[C---:B------:R-:W-:Y:S02]  /*1670b0*/  LOP3.LUT P2, RZ, R29.reuse, 0x80000, RZ, 0xc0, !PT ;  /* 0x000800001dff7812 */ /* 0x040fe4000784c0ff */
[C---:B------:R-:W-:Y:S02]  /*1670c0*/  LOP3.LUT P3, RZ, R29.reuse, 0x100000, RZ, 0xc0, !PT ;  /* 0x001000001dff7812 */ /* 0x040fe4000786c0ff */
[C---:B------:R-:W-:Y:S02]  /*1670d0*/  LOP3.LUT P4, RZ, R29.reuse, 0x200000, RZ, 0xc0, !PT ;  /* 0x002000001dff7812 */ /* 0x040fe4000788c0ff */
[C---:B------:R-:W-:Y:S02]  /*1670e0*/  LOP3.LUT P5, RZ, R29.reuse, 0x400000, RZ, 0xc0, !PT ;  /* 0x004000001dff7812 */ /* 0x040fe400078ac0ff */
[----:B------:R-:W-:-:S02]  /*1670f0*/  LOP3.LUT P0, RZ, R29, 0x800000, RZ, 0xc0, !PT ;  /* 0x008000001dff7812 */ /* 0x000fc4000780c0ff */
[----:B------:R-:W-:Y:S02]  /*167100*/  LOP3.LUT P6, RZ, R29, 0x1000000, RZ, 0xc0, !PT ;  /* 0x010000001dff7812 */ /* 0x000fe400078cc0ff */
[----:B---3--:R-:W-:-:S05]  /*167110*/  PRMT R0, R30, 0x7770, RZ ;  /* 0x000077701e007816 */ /* 0x008fca00000000ff */
[----:B------:R0:W-:Y:S02]  /*167120*/  @P1 STG.E.U8 desc[UR4][R42.64], R0 ;  /* 0x000000002a001986 */ /* 0x0001e4000c101104 */
[----:B0-----:R-:W-:-:S05]  /*167130*/  PRMT R0, R30, 0x7771, RZ ;  /* 0x000077711e007816 */ /* 0x001fca00000000ff */
[----:B--2---:R0:W-:Y:S02]  /*167140*/  @P2 STG.E.U8 desc[UR4][R44.64], R0 ;  /* 0x000000002c002986 */ /* 0x0041e4000c101104 */
[----:B0-----:R-:W-:-:S05]  /*167150*/  PRMT R0, R30, 0x7772, RZ ;  /* 0x000077721e007816 */ /* 0x001fca00000000ff */
[----:B------:R0:W-:Y:S02]  /*167160*/  @P3 STG.E.U8 desc[UR4][R40.64], R0 ;  /* 0x0000000028003986 */ /* 0x0001e4000c101104 */
[----:B0-----:R-:W-:Y:S02]  /*167170*/  PRMT R0, R30, 0x7773, RZ ;  /* 0x000077731e007816 */ /* 0x001fe400000000ff */
[----:B------:R-:W2:Y:S04]  /*167180*/  LDL.LU R30, [R1+0x66b0] ;  /* 0x0066b000011e7983 */ /* 0x000ea80000300800 */
[----:B------:R0:W-:Y:S02]  /*167190*/  @P4 STG.E.U8 desc[UR4][R38.64], R0 ;  /* 0x0000000026004986 */ /* 0x0001e4000c101104 */
[----:B0-----:R-:W-:-:S05]  /*1671a0*/  PRMT R0, R31, 0x7770, RZ ;  /* 0x000077701f007816 */ /* 0x001fca00000000ff */
[----:B------:R0:W-:Y:S02]  /*1671b0*/  @P5 STG.E.U8 desc[UR4][R36.64], R0 ;  /* 0x0000000024005986 */ /* 0x0001e4000c101104 */
[----:B0-----:R-:W-:-:S05]  /*1671c0*/  PRMT R0, R31, 0x7771, RZ ;  /* 0x000077711f007816 */ /* 0x001fca00000000ff */
[----:B------:R0:W-:Y:S02]  /*1671d0*/  @P0 STG.E.U8 desc[UR4][R12.64], R0 ;  /* 0x000000000c000986 */ /* 0x0001e4000c101104 */
[----:B0-----:R-:W-:-:S05]  /*1671e0*/  PRMT R0, R31, 0x7772, RZ ;  /* 0x000077721f007816 */ /* 0x001fca00000000ff */
[----:B------:R0:W-:Y:S04]  /*1671f0*/  @P6 STG.E.U8 desc[UR4][R34.64], R0 ;  /* 0x0000000022006986 */ /* 0x0001e8000c101104 */
[----:B0-----:R-:W3:Y:S04]  /*167200*/  LDL.LU.64 R34, [R1+0x39d0] ;  /* 0x0039d00001227983 */ /* 0x001ee80000300a00 */
        /* <DEDUP_REMOVED lines=10> */
[----:B------:R-:W-:Y:S02]  /*1672b0*/  LOP3.LUT R8, R8, 0xfdffffff, RZ, 0xc0, !PT ;  /* 0xfdffffff08087812 */ /* 0x000fe400078ec0ff */
[C---:B------:R-:W-:Y:S02]  /*1672c0*/  LOP3.LUT P5, RZ, R29.reuse, 0x4000000, RZ, 0xc0, !PT ;  /* 0x040000001dff7812 */ /* 0x040fe400078ac0ff */
[C---:B------:R-:W-:Y:S02]  /*1672d0*/  LOP3.LUT P0, RZ, R29.reuse, 0x8000000, RZ, 0xc0, !PT ;  /* 0x080000001dff7812 */ /* 0x040fe4000780c0ff */
[----:B------:R-:W-:-:S02]  /*1672e0*/  LOP3.LUT P6, RZ, R29, 0x10000000, RZ, 0xc0, !PT ;  /* 0x100000001dff7812 */ /* 0x000fc400078cc0ff */
[----:B------:R-:W-:Y:S01]  /*1672f0*/  LOP3.LUT R7, R7, 0xfffffffe, RZ, 0xc0, !PT ;  /* 0xfffffffe07077812 */ /* 0x000fe200078ec0ff */
[----:B---3--:R0:W-:Y:S04]  /*167300*/  @P4 STG.E.U8 desc[UR4][R34.64], R0 ;  /* 0x0000000022004986 */ /* 0x0081e8000c101104 */
[----:B0-----:R-:W3:Y:S01]  /*167310*/  LDL.LU.64 R34, [R1+0x39f8] ;  /* 0x0039f80001227983 */ /* 0x001ee20000300a00 */
[----:B--2---:R-:W-:-:S13]  /*167320*/  LOP3.LUT P1, RZ, R30, 0x20, RZ, 0xc0, !PT ;  /* 0x000000201eff7812 */ /* 0x004fda000782c0ff */
        /* <DEDUP_REMOVED lines=18> */
[----:B----4-:R-:W-:-:S09]  /*167450*/  PRMT R0, R36, 0x7770, RZ ;  /* 0x0000777024007816 */ /* 0x010fd200000000ff */
[----:B------:R-:W-:Y:S02]  /*167460*/  @P1 LOP3.LUT R8, R8, 0x80000000, RZ, 0xfc, !PT ;  /* 0x8000000008081812 */ /* 0x000fe400078efcff */
[----:B------:R-:W-:Y:S01]  /*167470*/  LOP3.LUT P1, RZ, R29, 0x40000000, RZ, 0xc0, !PT ;  /* 0x400000001dff7812 */ /* 0x000fe2000782c0ff */
[----:B------:R0:W-:Y:S02]  /*167480*/  @P5 STG.E.U8 desc[UR4][R42.64], R0 ;  /* 0x000000002a005986 */ /* 0x0001e4000c101104 */
[----:B0-----:R-:W-:-:S10]  /*167490*/  PRMT R0, R36, 0x7771, RZ ;  /* 0x0000777124007816 */ /* 0x001fd400000000ff */
[----:B------:R-:W-:Y:S02]  /*1674a0*/  @P1 LOP3.LUT R7, R7, 0x1, RZ, 0xfc, !PT ;  /* 0x0000000107071812 */ /* 0x000fe400078efcff */
[----:B------:R-:W-:Y:S01]  /*1674b0*/  LOP3.LUT P1, RZ, R29, 0x20000000, RZ, 0xc0, !PT ;  /* 0x200000001dff7812 */ /* 0x000fe2000782c0ff */
[----:B------:R0:W-:Y:S04]  /*1674c0*/  @P0 STG.E.U8 desc[UR4][R44.64], R0 ;  /* 0x000000002c000986 */ /* 0x0001e8000c101104 */
[----:B------:R-:W2:Y:S04]  /*1674d0*/  LDL.LU.64 R28, [R1+0x3a08] ;  /* 0x003a0800011c7983 */ /* 0x000ea80000300a00 */
[----:B------:R-:W4:Y:S01]  /*1674e0*/  LDL.LU R16, [R1+0x3d4] ;  /* 0x0003d40001107983 */ /* 0x000f220000300800 */
[----:B0-----:R-:W-:-:S03]  /*1674f0*/  PRMT R0, R36, 0x7772, RZ ;  /* 0x0000777224007816 */ /* 0x001fc600000000ff */
[----:B------:R-:W4:Y:S04]  /*167500*/  LDL.LU.64 R26, [R1+0x3a10] ;  /* 0x003a1000011a7983 */ /* 0x000f280000300a00 */
[----:B------:R0:W-:Y:S04]  /*167510*/  @P6 STG.E.U8 desc[UR4][R40.64], R0 ;  /* 0x0000000028006986 */ /* 0x0001e8000c101104 */
[----:B------:R-:W4:Y:S04]  /*167520*/  LDL.LU.64 R4, [R1+0x3a18] ;  /* 0x003a180001047983 */ /* 0x000f280000300a00 */
[----:B------:R-:W4:Y:S01]  /*167530*/  LDL.LU.64 R2, [R1+0x3a20] ;  /* 0x003a200001027983 */ /* 0x000f220000300a00 */
[----:B0-----:R-:W-:-:S03]  /*167540*/  PRMT R0, R36, 0x7773, RZ ;  /* 0x0000777324007816 */ /* 0x001fc600000000ff */
[----:B------:R-:W4:Y:S04]  /*167550*/  LDL.LU R37, [R1+0x3c4] ;  /* 0x0003c40001257983 */ /* 0x000f280000300800 */
[----:B------:R-:W4:Y:S04]  /*167560*/  LDL.LU.64 R46, [R1+0x3a28] ;  /* 0x003a2800012e7983 */ /* 0x000f280000300a00 */
[----:B------:R-:W4:Y:S04]  /*167570*/  LDL.LU.64 R42, [R1+0x3a30] ;  /* 0x003a3000012a7983 */ /* 0x000f280000300a00 */
[----:B------:R-:W4:Y:S04]  /*167580*/  LDL.LU.64 R44, [R1+0x3a38] ;  /* 0x003a3800012c7983 */ /* 0x000f280000300a00 */
[----:B------:R0:W-:Y:S01]  /*167590*/  @P1 STG.E.U8 desc[UR4][R38.64], R0 ;  /* 0x0000000026001986 */ /* 0x0001e2000c101104 */
[----:B------:R-:W-:-:S03]  /*1675a0*/  LOP3.LUT P1, RZ, R7, 0x1, RZ, 0xc0, !PT ;  /* 0x0000000107ff7812 */ /* 0x000fc6000782c0ff */
[----:B------:R-:W4:Y:S04]  /*1675b0*/  LDL.LU.64 R40, [R1+0x3a40] ;  /* 0x003a400001287983 */ /* 0x000f280000300a00 */
[----:B------:R-:W4:Y:S04]  /*1675c0*/  LDL.LU R36, [R1+0x3b4] ;  /* 0x0003b40001247983 */ /* 0x000f280000300800 */
[----:B------:R-:W2:Y:S01]  /*1675d0*/  LDL.LU.64 R6, [R1+0x3a00] ;  /* 0x003a000001067983 */ /* 0x000ea20000300a00 */
[----:B0-----:R-:W-:-:S03]  /*1675e0*/  PRMT R0, R10, 0x7770, RZ ;  /* 0x000077700a007816 */ /* 0x001fc600000000ff */
[----:B------:R-:W4:Y:S04]  /*1675f0*/  LDL.LU.64 R38, [R1+0x3a48] ;  /* 0x003a480001267983 */ /* 0x000f280000300a00 */
[----:B------:R0:W-:Y:S01]  /*167600*/  @P1 STG.E.U8 desc[UR4][R12.64], R0 ;  /* 0x000000000c001986 */ /* 0x0001e2000c101104 */
[----:B------:R-:W-:-:S03]  /*167610*/  LOP3.LUT P1, RZ, R8, 0x80000000, RZ, 0xc0, !PT ;  /* 0x8000000008ff7812 */ /* 0x000fc6000782c0ff */
[----:B0-----:R-:W4:Y:S01]  /*167620*/  LDL.LU.64 R12, [R1+0x3a50] ;  /* 0x003a5000010c7983 */ /* 0x001f220000300a00 */
[----:B------:R-:W-:-:S09]  /*167630*/  PRMT R0, R10, 0x7771, RZ ;  /* 0x000077710a007816 */ /* 0x000fd200000000ff */
[----:B---3--:R0:W-:Y:S04]  /*167640*/  @P1 STG.E.U8 desc[UR4][R34.64], R0 ;  /* 0x0000000022001986 */ /* 0x0081e8000c101104 */
[----:B0-----:R-:W3:Y:S01]  /*167650*/  LDL.LU.64 R34, [R1+0x3a58] ;  /* 0x003a580001227983 */ /* 0x001ee20000300a00 */
        /* <DEDUP_REMOVED lines=68> */
[----:B------:R-:W-:Y:S02]  /*167aa0*/  LOP3.LUT R8, R8, 0xffbfffff, RZ, 0xc0, !PT ;  /* 0xffbfffff08087812 */ /* 0x000fe400078ec0ff */
[----:B------:R-:W-:Y:S01]  /*167ab0*/  LOP3.LUT P0, RZ, R30, 0x4000, RZ, 0xc0, !PT ;  /* 0x000040001eff7812 */ /* 0x000fe2000780c0ff */
[----:B------:R-:W2:Y:S01]  /*167ac0*/  LDL.LU.64 R2, [R1+0x3ab8] ;  /* 0x003ab80001027983 */ /* 0x000ea20000300a00 */
[----:B------:R-:W-:-:S02]  /*167ad0*/  PRMT R0, R36, 0x7773, RZ ;  /* 0x0000777324007816 */ /* 0x000fc400000000ff */
[----:B------:R-:W-:Y:S01]  /*167ae0*/  LOP3.LUT P6, RZ, R30, 0x8000, RZ, 0xc0, !PT ;  /* 0x000080001eff7812 */ /* 0x000fe200078cc0ff */
        /* <DEDUP_REMOVED lines=28> */
[C---:B------:R-:W-:Y:S02]  /*167cb0*/  LOP3.LUT P1, RZ, R8.reuse, 0x400000, RZ, 0xc0, !PT ;  /* 0x0040000008ff7812 */ /* 0x040fe4000782c0ff */
        /* <DEDUP_REMOVED lines=56> */
[C---:B------:R-:W-:Y:S01]  /*168040*/  LOP3.LUT P1, RZ, R31.reuse, 0x400, RZ, 0xc0, !PT ;  /* 0x000004001fff7812 */ /* 0x040fe2000782c0ff */
        /* <DEDUP_REMOVED lines=20> */
[----:B----4-:R0:W-:Y:S01]  /*168190*/  @P5 STG.E.U8 desc[UR4][R42.64], R0 ;  /* 0x000000002a005986 */ /* 0x0101e2000c101104 */
[----:B------:R-:W-:-:S09]  /*1681a0*/  LOP3.LUT P0, RZ, R31, 0x2, RZ, 0xc0, !PT ;  /* 0x000000021fff7812 */ /* 0x000fd2000780c0ff */
[----:B------:R-:W-:Y:S02]  /*1681b0*/  @P1 LOP3.LUT R8, R8, 0x8000, RZ, 0xfc, !PT ;  /* 0x0000800008081812 */ /* 0x000fe400078efcff */
[----:B------:R-:W-:Y:S02]  /*1681c0*/  LOP3.LUT P1, RZ, R31, 0x10, RZ, 0xc0, !PT ;  /* 0x000000101fff7812 */ /* 0x000fe4000782c0ff */
        /* <DEDUP_REMOVED lines=67> */
[----:B------:R-:W3:Y:S01]  /*168600*/  LDL.LU.64 R38, [R1+0x3bb0] ;  /* 0x003bb00001267983 */ /* 0x000ee20000300a00 */
[----:B------:R-:W-:-:S03]  /*168610*/  LOP3.LUT P4, RZ, R31, 0x40000, RZ, 0xc0, !PT ;  /* 0x000400001fff7812 */ /* 0x000fc6000788c0ff */
[----:B------:R-:W3:Y:S01]  /*168620*/  LDL.LU.64 R12, [R1+0x3bb8] ;  /* 0x003bb800010c7983 */ /* 0x000ee20000300a00 */
        /* <DEDUP_REMOVED lines=16> */
[----:B0-----:R-:W2:Y:S01]  /*168730*/  LDL.LU.64 R34, [R1+0x3bc0] ;  /* 0x003bc00001227983 */ /* 0x001ea20000300a00 */
[----:B------:R-:W-:Y:S02]  /*168740*/  @P1 LOP3.LUT R8, R8, 0x20, RZ, 0xfc, !PT ;  /* 0x0000002008081812 */ /* 0x000fe400078efcff */
[----:B------:R-:W-:Y:S01]  /*168750*/  LOP3.LUT P1, RZ, R31, 0x2000000, RZ, 0xc0, !PT ;  /* 0x020000001fff7812 */ /* 0x000fe2000782c0ff */
[----:B------:R-:W2:Y:S01]  /*168760*/  LDL.LU R37, [R1+0x3fc] ;  /* 0x0003fc0001257983 */ /* 0x000ea20000300800 */
[----:B------:R-:W-:-:S03]  /*168770*/  LOP3.LUT R8, R8, 0xffffffbf, RZ, 0xc0, !PT ;  /* 0xffffffbf08087812 */ /* 0x000fc600078ec0ff */
[----:B------:R-:W2:Y:S01]  /*168780*/  LDL.LU.64 R6, [R1+0x3bc8] ;  /* 0x003bc80001067983 */ /* 0x000ea20000300a00 */
[C---:B------:R-:W-:Y:S02]  /*168790*/  LOP3.LUT P5, RZ, R31.reuse, 0x80000, RZ, 0xc0, !PT ;  /* 0x000800001fff7812 */ /* 0x040fe400078ac0ff */
[C---:B------:R-:W-:Y:S01]  /*1687a0*/  LOP3.LUT P0, RZ, R31.reuse, 0x100000, RZ, 0xc0, !PT ;  /* 0x001000001fff7812 */ /* 0x040fe2000780c0ff */
[----:B------:R-:W2:Y:S04]  /*1687b0*/  LDL.LU.64 R28, [R1+0x3bd0] ;  /* 0x003bd000011c7983 */ /* 0x000ea80000300a00 */
[----:B------:R-:W-:Y:S01]  /*1687c0*/  @P1 LOP3.LUT R8, R8, 0x40, RZ, 0xfc, !PT ;  /* 0x0000004008081812 */ /* 0x000fe200078efcff */
[----:B------:R-:W2:Y:S01]  /*1687d0*/  LDL.LU.64 R26, [R1+0x3bd8] ;  /* 0x003bd800011a7983 */ /* 0x000ea20000300a00 */
[----:B------:R-:W-:-:S02]  /*1687e0*/  LOP3.LUT P1, RZ, R31, 0x1000000, RZ, 0xc0, !PT ;  /* 0x010000001fff7812 */ /* 0x000fc4000782c0ff */
[----:B------:R-:W-:Y:S01]  /*1687f0*/  LOP3.LUT R8, R8, 0xffffff7f, RZ, 0xc0, !PT ;  /* 0xffffff7f08087812 */ /* 0x000fe200078ec0ff */
[----:B------:R-:W2:Y:S01]  /*168800*/  LDL.LU.64 R4, [R1+0x3be0] ;  /* 0x003be00001047983 */ /* 0x000ea20000300a00 */
[----:B------:R-:W-:Y:S02]  /*168810*/  PRMT R0, R36, 0x7771, RZ ;  /* 0x0000777124007816 */ /* 0x000fe400000000ff */
[C---:B------:R-:W-:Y:S01]  /*168820*/  LOP3.LUT P6, RZ, R31.reuse, 0x200000, RZ, 0xc0, !PT ;  /* 0x002000001fff7812 */ /* 0x040fe200078cc0ff */
[----:B------:R-:W2:Y:S06]  /*168830*/  LDL.LU.64 R2, [R1+0x3be8] ;  /* 0x003be80001027983 */ /* 0x000eac0000300a00 */
[----:B------:R-:W-:Y:S01]  /*168840*/  @P1 LOP3.LUT R8, R8, 0x80, RZ, 0xfc, !PT ;  /* 0x0000008008081812 */ /* 0x000fe200078efcff */
[----:B----4-:R0:W-:Y:S01]  /*168850*/  @P5 STG.E.U8 desc[UR4][R42.64], R0 ;  /* 0x000000002a005986 */ /* 0x0101e2000c101104 */
[----:B------:R-:W-:-:S02]  /*168860*/  LOP3.LUT P1, RZ, R31, 0x800000, RZ, 0xc0, !PT ;  /* 0x008000001fff7812 */ /* 0x000fc4000782c0ff */
[----:B------:R-:W-:Y:S01]  /*168870*/  LOP3.LUT R8, R8, 0xfffffeff, RZ, 0xc0, !PT ;  /* 0xfffffeff08087812 */ /* 0x000fe200078ec0ff */
[----:B------:R-:W4:Y:S01]  /*168880*/  LDL.LU.64 R46, [R1+0x3bf0] ;  /* 0x003bf000012e7983 */ /* 0x000f220000300a00 */
[----:B0-----:R-:W-:-:S03]  /*168890*/  PRMT R0, R36, 0x7772, RZ ;  /* 0x0000777224007816 */ /* 0x001fc600000000ff */
[----:B------:R-:W4:Y:S06]  /*1688a0*/  LDL.LU.64 R42, [R1+0x3bf8] ;  /* 0x003bf800012a7983 */ /* 0x000f2c0000300a00 */
[----:B------:R-:W-:Y:S02]  /*1688b0*/  @P1 LOP3.LUT R8, R8, 0x100, RZ, 0xfc, !PT ;  /* 0x0000010008081812 */ /* 0x000fe400078efcff */
[----:B------:R-:W-:Y:S01]  /*1688c0*/  LOP3.LUT P1, RZ, R31, 0x400000, RZ, 0xc0, !PT ;  /* 0x004000001fff7812 */ /* 0x000fe2000782c0ff */
[----:B---3--:R0:W-:Y:S02]  /*1688d0*/  @P0 STG.E.U8 desc[UR4][R44.64], R0 ;  /* 0x000000002c000986 */ /* 0x0081e4000c101104 */
[----:B0-----:R-:W-:-:S02]  /*1688e0*/  PRMT R0, R36, 0x7773, RZ ;  /* 0x0000777324007816 */ /* 0x001fc400000000ff */
[----:B------:R-:W3:Y:S04]  /*1688f0*/  LDL.LU.64 R44, [R1+0x3c00] ;  /* 0x003c0000012c7983 */ /* 0x000ee80000300a00 */
[----:B------:R0:W-:Y:S02]  /*168900*/  @P6 STG.E.U8 desc[UR4][R40.64], R0 ;  /* 0x0000000028006986 */ /* 0x0001e4000c101104 */
[----:B0-----:R-:W-:Y:S02]  /*168910*/  PRMT R0, R11, 0x7770, RZ ;  /* 0x000077700b007816 */ /* 0x001fe400000000ff */
[----:B------:R-:W3:Y:S04]  /*168920*/  LDL.LU.64 R40, [R1+0x3c08] ;  /* 0x003c080001287983 */ /* 0x000ee80000300a00 */
[----:B------:R0:W-:Y:S01]  /*168930*/  @P1 STG.E.U8 desc[UR4][R38.64], R0 ;  /* 0x0000000026001986 */ /* 0x0001e2000c101104 */
[----:B------:R-:W-:-:S03]  /*168940*/  LOP3.LUT P1, RZ, R8, 0x100, RZ, 0xc0, !PT ;  /* 0x0000010008ff7812 */ /* 0x000fc6000782c0ff */
[----:B------:R-:W3:Y:S01]  /*168950*/  LDL.LU R36, [R1+0x3dc] ;  /* 0x0003dc0001247983 */ /* 0x000ee20000300800 */
[----:B0-----:R-:W-:-:S03]  /*168960*/  PRMT R0, R11, 0x7771, RZ ;  /* 0x000077710b007816 */ /* 0x001fc600000000ff */
[----:B------:R-:W3:Y:S06]  /*168970*/  LDL.LU.64 R38, [R1+0x3c10] ;  /* 0x003c100001267983 */ /* 0x000eec0000300a00 */
[----:B------:R0:W-:Y:S01]  /*168980*/  @P1 STG.E.U8 desc[UR4][R12.64], R0 ;  /* 0x000000000c001986 */ /* 0x0001e2000c101104 */
[----:B------:R-:W-:Y:S02]  /*168990*/  LOP3.LUT P1, RZ, R8, 0x80, RZ, 0xc0, !PT ;  /* 0x0000008008ff7812 */ /* 0x000fe4000782c0ff */
[C---:B0-----:R-:W-:Y:S01]  /*1689a0*/  PRMT R0, R11.reuse, 0x7772, RZ ;  /* 0x000077720b007816 */ /* 0x041fe200000000ff */
[----:B------:R-:W3:Y:S10]  /*1689b0*/  LDL.LU.64 R12, [R1+0x3c18] ;  /* 0x003c1800010c7983 */ /* 0x000ef40000300a00 */
[----:B--2---:R0:W-:Y:S04]  /*1689c0*/  @P1 STG.E.U8 desc[UR4][R34.64], R0 ;  /* 0x0000000022001986 */ /* 0x0041e8000c101104 */
[----:B0-----:R-:W2:Y:S01]  /*1689d0*/  LDL.LU.64 R34, [R1+0x3c20] ;  /* 0x003c200001227983 */ /* 0x001ea20000300a00 */
[----:B------:R-:W-:-:S03]  /*1689e0*/  PRMT R0, R11, 0x7773, RZ ;  /* 0x000077730b007816 */ /* 0x000fc600000000ff */
        /* <DEDUP_REMOVED lines=17> */
[C---:B------:R-:W-:Y:S02]  /*168b00*/  LOP3.LUT P3, RZ, R32.reuse, 0x1, RZ, 0xc0, !PT ;  /* 0x0000000120ff7812 */ /* 0x040fe4000786c0ff */
[C---:B------:R-:W-:Y:S02]  /*168b10*/  LOP3.LUT P4, RZ, R32.reuse, 0x2, RZ, 0xc0, !PT ;  /* 0x0000000220ff7812 */ /* 0x040fe4000788c0ff */
[C---:B------:R-:W-:Y:S02]  /*168b20*/  LOP3.LUT P5, RZ, R32.reuse, 0x4, RZ, 0xc0, !PT ;  /* 0x0000000420ff7812 */ /* 0x040fe400078ac0ff */
[----:B------:R-:W-:-:S02]  /*168b30*/  LOP3.LUT P0, RZ, R32, 0x8, RZ, 0xc0, !PT ;  /* 0x0000000820ff7812 */ /* 0x000fc4000780c0ff */
[----:B------:R-:W-:Y:S02]  /*168b40*/  LOP3.LUT P6, RZ, R32, 0x10, RZ, 0xc0, !PT ;  /* 0x0000001020ff7812 */ /* 0x000fe400078cc0ff */
[----:B----4-:R-:W-:-:S05]  /*168b50*/  PRMT R0, R11, 0x7770, RZ ;  /* 0x000077700b007816 */ /* 0x010fca00000000ff */
[----:B------:R0:W-:Y:S02]  /*168b60*/  @P1 STG.E.U8 desc[UR4][R46.64], R0 ;  /* 0x000000002e001986 */ /* 0x0001e4000c101104 */
[----:B0-----:R-:W-:-:S05]  /*168b70*/  PRMT R0, R11, 0x7771, RZ ;  /* 0x000077710b007816 */ /* 0x001fca00000000ff */
[----:B------:R0:W-:Y:S02]  /*168b80*/  @P2 STG.E.U8 desc[UR4][R42.64], R0 ;  /* 0x000000002a002986 */ /* 0x0001e4000c101104 */
[----:B0-----:R-:W-:-:S05]  /*168b90*/  PRMT R0, R11, 0x7772, RZ ;  /* 0x000077720b007816 */ /* 0x001fca00000000ff */
[----:B---3--:R0:W-:Y:S02]  /*168ba0*/  @P3 STG.E.U8 desc[UR4][R44.64], R0 ;  /* 0x000000002c003986 */ /* 0x0081e4000c101104 */
[----:B0-----:R-:W-:Y:S02]  /*168bb0*/  PRMT R0, R11, 0x7773, RZ ;  /* 0x000077730b007816 */ /* 0x001fe400000000ff */
        /* <DEDUP_REMOVED lines=10> */
[----:B------:R-:W3:Y:S04]  /*168c60*/  LDL.LU.64 R44, [R1+0x3c38] ;  /* 0x003c3800012c7983 */ /* 0x000ee80000300a00 */
[----:B------:R-:W3:Y:S04]  /*168c70*/  LDL.LU.64 R40, [R1+0x3c40] ;  /* 0x003c400001287983 */ /* 0x000ee80000300a00 */
[----:B------:R-:W4:Y:S04]  /*168c80*/  LDL.LU R37, [R1+0x3cc] ;  /* 0x0003cc0001257983 */ /* 0x000f280000300800 */
[----:B------:R-:W3:Y:S04]  /*168c90*/  LDL.LU.64 R38, [R1+0x3c48] ;  /* 0x003c480001267983 */ /* 0x000ee80000300a00 */
[----:B------:R-:W3:Y:S04]  /*168ca0*/  LDL.LU.64 R12, [R1+0x3c50] ;  /* 0x003c5000010c7983 */ /* 0x000ee80000300a00 */
[----:B------:R-:W3:Y:S01]  /*168cb0*/  LDL.LU R16, [R1+0x3bc] ;  /* 0x0003bc0001107983 */ /* 0x000ee20000300800 */
[----:B------:R-:W-:-:S02]  /*168cc0*/  LOP3.LUT P4, RZ, R32, 0x20, RZ, 0xc0, !PT ;  /* 0x0000002020ff7812 */ /* 0x000fc4000788c0ff */
[----:B------:R-:W-:Y:S02]  /*168cd0*/  PRMT R0, R36, 0x7773, RZ ;  /* 0x0000777324007816 */ /* 0x000fe400000000ff */
[C---:B------:R-:W-:Y:S02]  /*168ce0*/  LOP3.LUT P5, RZ, R32.reuse, 0x40, RZ, 0xc0, !PT ;  /* 0x0000004020ff7812 */ /* 0x040fe400078ac0ff */
[C---:B------:R-:W-:Y:S02]  /*168cf0*/  LOP3.LUT P0, RZ, R32.reuse, 0x80, RZ, 0xc0, !PT ;  /* 0x0000008020ff7812 */ /* 0x040fe4000780c0ff */
[C---:B------:R-:W-:Y:S02]  /*168d00*/  LOP3.LUT P6, RZ, R32.reuse, 0x100, RZ, 0xc0, !PT ;  /* 0x0000010020ff7812 */ /* 0x040fe400078cc0ff */
[----:B------:R-:W-:Y:S02]  /*168d10*/  LOP3.LUT P1, RZ, R32, 0x20000, RZ, 0xc0, !PT ;  /* 0x0002000020ff7812 */ /* 0x000fe4000782c0ff */
[----:B------:R-:W-:Y:S01]  /*168d20*/  LOP3.LUT R8, R8, 0xfffffffe, RZ, 0xc0, !PT ;  /* 0xfffffffe08087812 */ /* 0x000fe200078ec0ff */
[----:B--2---:R0:W-:Y:S04]  /*168d30*/  @P4 STG.E.U8 desc[UR4][R34.64], R0 ;  /* 0x0000000022004986 */ /* 0x0041e8000c101104 */
[----:B0-----:R-:W2:Y:S04]  /*168d40*/  LDL.LU.64 R34, [R1+0x3c58] ;  /* 0x003c580001227983 */ /* 0x001ea80000300a00 */
[----:B------:R-:W2:Y:S04]  /*168d50*/  LDL.LU.64 R6, [R1+0x3c60] ;  /* 0x003c600001067983 */ /* 0x000ea80000300a00 */
[----:B------:R-:W2:Y:S04]  /*168d60*/  LDL.LU.64 R28, [R1+0x3c68] ;  /* 0x003c6800011c7983 */ /* 0x000ea80000300a00 */
[----:B------:R-:W2:Y:S04]  /*168d70*/  LDL.LU R36, [R1+0x3ac] ;  /* 0x0003ac0001247983 */ /* 0x000ea80000300800 */
[----:B------:R-:W2:Y:S04]  /*168d80*/  LDL.LU.64 R26, [R1+0x3c70] ;  /* 0x003c7000011a7983 */ /* 0x000ea80000300a00 */
[----:B------:R-:W2:Y:S04]  /*168d90*/  LDL.LU.64 R4, [R1+0x3c78] ;  /* 0x003c780001047983 */ /* 0x000ea80000300a00 */
[----:B------:R-:W2:Y:S01]  /*168da0*/  LDL.LU.64 R2, [R1+0x3c80] ;  /* 0x003c800001027983 */ /* 0x000ea20000300a00 */
[----:B----4-:R-:W-:-:S03]  /*168db0*/  PRMT R0, R37, 0x7770, RZ ;  /* 0x0000777025007816 */ /* 0x010fc600000000ff */
[----:B------:R-:W4:Y:S04]  /*168dc0*/  LDL.LU.64 R46, [R1+0x3c88] ;  /* 0x003c8800012e7983 */ /* 0x000f280000300a00 */
[----:B------:R0:W-:Y:S02]  /*168dd0*/  @P5 STG.E.U8 desc[UR4][R42.64], R0 ;  /* 0x000000002a005986 */ /* 0x0001e4000c101104 */
[C---:B0-----:R-:W-:Y:S02]  /*168de0*/  PRMT R0, R37.reuse, 0x7771, RZ ;  /* 0x0000777125007816 */ /* 0x041fe400000000ff */
[----:B------:R-:W4:Y:S04]  /*168df0*/  LDL.LU.64 R42, [R1+0x3c90] ;  /* 0x003c9000012a7983 */ /* 0x000f280000300a00 */
[----:B---3--:R0:W-:Y:S02]  /*168e00*/  @P0 STG.E.U8 desc[UR4][R44.64], R0 ;  /* 0x000000002c000986 */ /* 0x0081e4000c101104 */
[----:B0-----:R-:W-:-:S02]  /*168e10*/  PRMT R0, R37, 0x7772, RZ ;  /* 0x0000777225007816 */ /* 0x001fc400000000ff */
[----:B------:R-:W3:Y:S04]  /*168e20*/  LDL.LU.64 R44, [R1+0x3c98] ;  /* 0x003c9800012c7983 */ /* 0x000ee80000300a00 */
[----:B------:R0:W-:Y:S04]  /*168e30*/  @P6 STG.E.U8 desc[UR4][R40.64], R0 ;  /* 0x0000000028006986 */ /* 0x0001e8000c101104 */
[----:B0-----:R-:W3:Y:S01]  /*168e40*/  LDL.LU.64 R40, [R1+0x3ca0] ;  /* 0x003ca00001287983 */ /* 0x001ee20000300a00 */
[----:B------:R-:W-:-:S04]  /*168e50*/  LOP3.LUT R11, R11, 0xfdffffff, RZ, 0xc0, !PT ;  /* 0xfdffffff0b0b7812 */ /* 0x000fc800078ec0ff */
        /* <DEDUP_REMOVED lines=20> */
[----:B------:R-:W-:Y:S02]  /*168fa0*/  PRMT R0, R37, 0x7773, RZ ;  /* 0x0000777325007816 */ /* 0x000fe400000000ff */
[----:B------:R-:W3:Y:S09]  /*168fb0*/  LDL.LU R37, [R1+0x38c] ;  /* 0x00038c0001257983 */ /* 0x000ef20000300800 */
        /* <DEDUP_REMOVED lines=11> */
[----:B------:R-:W-:-:S03]  /*169070*/  LOP3.LUT P1, RZ, R11, 0x40000000, RZ, 0xc0, !PT ;  /* 0x400000000bff7812 */ /* 0x000fc6000782c0ff */
[----:B0-----:R-:W2:Y:S01]  /*169080*/  LDL.LU.64 R34, [R1+0x3cb8] ;  /* 0x003cb80001227983 */ /* 0x001ea20000300a00 */
[----:B------:R-:W-:-:S09]  /*169090*/  PRMT R0, R16, 0x7772, RZ ;  /* 0x0000777210007816 */ /* 0x000fd200000000ff */
        /* <DEDUP_REMOVED lines=20> */
[----:B------:R0:W-:Y:S02]  /*1691e0*/  @P2 STG.E.U8 desc[UR4][R42.64], R0 ;  /* 0x000000002a002986 */ /* 0x0001e4000c101104 */
[----:B0-----:R-:W-:-:S05]  /*1691f0*/  PRMT R0, R33, 0x7771, RZ ;  /* 0x0000777121007816 */ /* 0x001fca00000000ff */
[----:B---3--:R0:W-:Y:S02]  /*169200*/  @P3 STG.E.U8 desc[UR4][R44.64], R0 ;  /* 0x000000002c003986 */ /* 0x0081e4000c101104 */
[----:B0-----:R-:W-:-:S05]  /*169210*/  PRMT R0, R33, 0x7772, RZ ;  /* 0x0000777221007816 */ /* 0x001fca00000000ff */
[----:B------:R0:W-:Y:S02]  /*169220*/  @P4 STG.E.U8 desc[UR4][R40.64], R0 ;  /* 0x0000000028004986 */ /* 0x0001e4000c101104 */
[----:B0-----:R-:W-:Y:S02]  /*169230*/  PRMT R0, R33, 0x7773, RZ ;  /* 0x0000777321007816 */ /* 0x001fe400000000ff */
[----:B------:R-:W3:Y:S04]  /*169240*/  LDL.LU R33, [R1+0x6690] ;  /* 0x0066900001217983 */ /* 0x000ee80000300800 */
[----:B------:R-:W4:Y:S01]  /*169250*/  LDL.LU.64 R40, [R1+0x3cc0] ;  /* 0x003cc00001287983 */ /* 0x000f220000300a00 */
[C---:B------:R-:W-:Y:S02]  /*169260*/  LOP3.LUT P5, RZ, R32.reuse, 0x200000, RZ, 0xc0, !PT ;  /* 0x0020000020ff7812 */ /* 0x040fe400078ac0ff */
[----:B------:R-:W-:-:S02]  /*169270*/  LOP3.LUT P0, RZ, R32, 0x400000, RZ, 0xc0, !PT ;  /* 0x0040000020ff7812 */ /* 0x000fc4000780c0ff */
[----:B------:R-:W-:-:S09]  /*169280*/  LOP3.LUT P6, RZ, R32, 0x800000, RZ, 0xc0, !PT ;  /* 0x0080000020ff7812 */ /* 0x000fd200078cc0ff */
[----:B------:R0:W-:Y:S02]  /*169290*/  @P5 STG.E.U8 desc[UR4][R38.64], R0 ;  /* 0x0000000026005986 */ /* 0x0001e4000c101104 */
[----:B0-----:R-:W-:-:S05]  /*1692a0*/  PRMT R0, R37, 0x7770, RZ ;  /* 0x0000777025007816 */ /* 0x001fca00000000ff */
[----:B------:R0:W-:Y:S02]  /*1692b0*/  @P0 STG.E.U8 desc[UR4][R12.64], R0 ;  /* 0x000000000c000986 */ /* 0x0001e4000c101104 */
[----:B0-----:R-:W-:Y:S02]  /*1692c0*/  PRMT R0, R37, 0x7771, RZ ;  /* 0x0000777125007816 */ /* 0x001fe400000000ff */
[----:B------:R-:W3:Y:S04]  /*1692d0*/  LDL.LU.64 R12, [R1+0x3cc8] ;  /* 0x003cc800010c7983 */ /* 0x000ee80000300a00 */
[----:B--2---:R0:W-:Y:S04]  /*1692e0*/  @P6 STG.E.U8 desc[UR4][R34.64], R0 ;  /* 0x0000000022006986 */ /* 0x0041e8000c101104 */
[----:B0-----:R-:W2:Y:S04]  /*1692f0*/  LDL.LU.64 R34, [R1+0x3cd0] ;  /* 0x003cd00001227983 */ /* 0x001ea80000300a00 */
[----:B------:R-:W2:Y:S04]  /*169300*/  LDL.LU.64 R2, [R1+0x3cd8] ;  /* 0x003cd80001027983 */ /* 0x000ea80000300a00 */
[----:B------:R-:W2:Y:S04]  /*169310*/  LDL.LU.64 R42, [R1+0x3ce0] ;  /* 0x003ce000012a7983 */ /* 0x000ea80000300a00 */
[----:B------:R-:W2:Y:S01]  /*169320*/  LDL.LU R45, [R1+0x370] ;  /* 0x00037000012d7983 */ /* 0x000ea20000300800 */
[----:B------:R-:W-:-:S03]  /*169330*/  LOP3.LUT P4, RZ, R32, 0x1000000, RZ, 0xc0, !PT ;  /* 0x0100000020ff7812 */ /* 0x000fc6000788c0ff */
[----:B------:R-:W2:Y:S01]  /*169340*/  LDL.LU.64 R38, [R1+0x3ce8] ;  /* 0x003ce80001267983 */ /* 0x000ea20000300a00 */
[----:B------:R-:W-:-:S03]  /*169350*/  PRMT R0, R37, 0x7772, RZ ;  /* 0x0000777225007816 */ /* 0x000fc600000000ff */
[----:B------:R-:W2:Y:S06]  /*169360*/  LDL.LU R46, [R1+0x360] ;  /* 0x00036000012e7983 */ /* 0x000eac0000300800 */
[----:B----4-:R0:W-:Y:S02]  /*169370*/  @P4 STG.E.U8 desc[UR4][R40.64], R0 ;  /* 0x0000000028004986 */ /* 0x0101e4000c101104 */
[----:B0-----:R-:W-:Y:S02]  /*169380*/  PRMT R0, R37, 0x7773, RZ ;  /* 0x0000777325007816 */ /* 0x001fe400000000ff */
[----:B------:R-:W4:Y:S01]  /*169390*/  LDL.LU.64 R36, [R1+0x3cf0] ;  /* 0x003cf00001247983 */ /* 0x000f220000300a00 */
[----:B---3--:R-:W-:-:S02]  /*1693a0*/  LOP3.LUT P1, RZ, R33, 0x10, RZ, 0xc0, !PT ;  /* 0x0000001021ff7812 */ /* 0x008fc4000782c0ff */
[----:B------:R-:W-:-:S11]  /*1693b0*/  LOP3.LUT R11, R11, 0xfffdffff, RZ, 0xc0, !PT ;  /* 0xfffdffff0b0b7812 */ /* 0x000fd600078ec0ff */
[----:B------:R-:W-:Y:S02]  /*1693c0*/  @P1 LOP3.LUT R11, R11, 0x20000, RZ, 0xfc, !PT ;  /* 0x000200000b0b1812 */ /* 0x000fe400078efcff */
[----:B------:R-:W-:Y:S02]  /*1693d0*/  LOP3.LUT P1, RZ, R33, 0x8, RZ, 0xc0, !PT ;  /* 0x0000000821ff7812 */ /* 0x000fe4000782c0ff */
[----:B------:R-:W-:Y:S02]  /*1693e0*/  LOP3.LUT R11, R11, 0xfffbffff, RZ, 0xc0, !PT ;  /* 0xfffbffff0b0b7812 */ /* 0x000fe400078ec0ff */
[----:B------:R-:W-:-:S09]  /*1693f0*/  LOP3.LUT P5, RZ, R32, 0x2000000, RZ, 0xc0, !PT ;  /* 0x0200000020ff7812 */ /* 0x000fd200078ac0ff */
[----:B------:R-:W-:Y:S02]  /*169400*/  @P1 LOP3.LUT R11, R11, 0x40000, RZ, 0xfc, !PT ;  /* 0x000400000b0b1812 */ /* 0x000fe400078efcff */
[----:B------:R-:W-:Y:S02]  /*169410*/  LOP3.LUT P1, RZ, R33, 0x4, RZ, 0xc0, !PT ;  /* 0x0000000421ff7812 */ /* 0x000fe4000782c0ff */
[----:B------:R-:W-:Y:S02]  /*169420*/  LOP3.LUT R11, R11, 0xfff7ffff, RZ, 0xc0, !PT ;  /* 0xfff7ffff0b0b7812 */ /* 0x000fe400078ec0ff */
[----:B------:R-:W-:-:S09]  /*169430*/  LOP3.LUT P0, RZ, R32, 0x4000000, RZ, 0xc0, !PT ;  /* 0x0400000020ff7812 */ /* 0x000fd2000780c0ff */
[----:B------:R-:W-:Y:S02]  /*169440*/  @P1 LOP3.LUT R11, R11, 0x80000, RZ, 0xfc, !PT ;  /* 0x000800000b0b1812 */ /* 0x000fe400078efcff */
[----:B------:R-:W-:Y:S02]  /*169450*/  LOP3.LUT P1, RZ, R33, 0x2, RZ, 0xc0, !PT ;  /* 0x0000000221ff7812 */ /* 0x000fe4000782c0ff */
[----:B------:R-:W-:Y:S01]  /*169460*/  LOP3.LUT R11, R11, 0xffefffff, RZ, 0xc0, !PT ;  /* 0xffefffff0b0b7812 */ /* 0x000fe200078ec0ff */
[----:B------:R0:W-:Y:S10]  /*169470*/  @P5 STG.E.U8 desc[UR4][R12.64], R0 ;  /* 0x000000000c005986 */ /* 0x0001f4000c101104 */
[----:B------:R-:W-:-:S02]  /*169480*/  @P1 LOP3.LUT R11, R11, 0x100000, RZ, 0xfc, !PT ;  /* 0x001000000b0b1812 */ /* 0x000fc400078efcff */
[----:B------:R-:W-:Y:S01]  /*169490*/  LOP3.LUT P1, RZ, R33, 0x1, RZ, 0xc0, !PT ;  /* 0x0000000121ff7812 */ /* 0x000fe2000782c0ff */
[----:B0-----:R-:W3:Y:S01]  /*1694a0*/  LDL.LU.64 R12, [R1+0x3cf8] ;  /* 0x003cf800010c7983 */ /* 0x001ee20000300a00 */
        /* <DEDUP_REMOVED lines=9> */
[----:B--2---:R-:W-:-:S05]  /*169540*/  PRMT R0, R45, 0x7770, RZ ;  /* 0x000077702d007816 */ /* 0x004fca00000000ff */
[----:B------:R0:W-:Y:S04]  /*169550*/  @P0 STG.E.U8 desc[UR4][R34.64], R0 ;  /* 0x0000000022000986 */ /* 0x0001e8000c101104 */
[----:B0-----:R-:W2:Y:S04]  /*169560*/  LDL.LU.64 R34, [R1+0x3d00] ;  /* 0x003d000001227983 */ /* 0x001ea80000300a00 */
[----:B------:R-:W2:Y:S04]  /*169570*/  LDL.LU.64 R30, [R1+0x3d08] ;  /* 0x003d0800011e7983 */ /* 0x000ea80000300a00 */
[----:B------:R-:W2:Y:S04]  /*169580*/  LDL.LU R40, [R1+0x350] ;  /* 0x0003500001287983 */ /* 0x000ea80000300800 */
[----:B------:R-:W2:Y:S01]  /*169590*/  LDL.LU.64 R6, [R1+0x3d10] ;  /* 0x003d100001067983 */ /* 0x000ea20000300a00 */
[----:B------:R-:W-:-:S03]  /*1695a0*/  LOP3.LUT P1, RZ, R32, 0x20000000, RZ, 0xc0, !PT ;  /* 0x2000000020ff7812 */ /* 0x000fc6000782c0ff */
[----:B------:R-:W2:Y:S01]  /*1695b0*/  LDL.LU.64 R28, [R1+0x3d18] ;  /* 0x003d1800011c7983 */ /* 0x000ea20000300a00 */
[----:B------:R-:W-:Y:S02]  /*1695c0*/  LOP3.LUT R11, R11, 0xfeffffff, RZ, 0xc0, !PT ;  /* 0xfeffffff0b0b7812 */ /* 0x000fe400078ec0ff */
[----:B------:R-:W-:Y:S01]  /*1695d0*/  PRMT R0, R45, 0x7771, RZ ;  /* 0x000077712d007816 */ /* 0x000fe200000000ff */
[----:B------:R-:W2:Y:S04]  /*1695e0*/  LDL.LU R41, [R1+0x340] ;  /* 0x0003400001297983 */ /* 0x000ea80000300800 */
[----:B------:R-:W2:Y:S02]  /*1695f0*/  LDL.LU.64 R26, [R1+0x3d20] ;  /* 0x003d2000011a7983 */ /* 0x000ea40000300a00 */
[----:B------:R-:W-:-:S02]  /*169600*/  @P1 LOP3.LUT R11, R11, 0x1000000, RZ, 0xfc, !PT ;  /* 0x010000000b0b1812 */ /* 0x000fc400078efcff */
[----:B------:R-:W-:Y:S01]  /*169610*/  LOP3.LUT P1, RZ, R32, 0x10000000, RZ, 0xc0, !PT ;  /* 0x1000000020ff7812 */ /* 0x000fe2000782c0ff */
[----:B------:R0:W-:Y:S04]  /*169620*/  @P6 STG.E.U8 desc[UR4][R2.64], R0 ;  /* 0x0000000002006986 */ /* 0x0001e8000c101104 */
[----:B------:R-:W2:Y:S01]  /*169630*/  LDL.LU.64 R4, [R1+0x3d28] ;  /* 0x003d280001047983 */ /* 0x000ea20000300a00 */
[----:B0-----:R-:W-:-:S03]  /*169640*/  PRMT R0, R45, 0x7772, RZ ;  /* 0x000077722d007816 */ /* 0x001fc600000000ff */
[----:B------:R-:W2:Y:S04]  /*169650*/  LDL.LU.64 R2, [R1+0x3d30] ;  /* 0x003d300001027983 */ /* 0x000ea80000300a00 */
[----:B------:R0:W-:Y:S01]  /*169660*/  @P1 STG.E.U8 desc[UR4][R42.64], R0 ;  /* 0x000000002a001986 */ /* 0x0001e2000c101104 */
[----:B------:R-:W-:Y:S02]  /*169670*/  LOP3.LUT P1, RZ, R11, 0x1000000, RZ, 0xc0, !PT ;  /* 0x010000000bff7812 */ /* 0x000fe4000782c0ff */
[----:B0-----:R-:W-:Y:S01]  /*169680*/  PRMT R0, R45, 0x7773, RZ ;  /* 0x000077732d007816 */ /* 0x001fe200000000ff */
[----:B------:R-:W2:Y:S10]  /*169690*/  LDL.LU.64 R42, [R1+0x3d38] ;  /* 0x003d3800012a7983 */ /* 0x000eb40000300a00 */
[----:B------:R0:W-:Y:S01]  /*1696a0*/  @P1 STG.E.U8 desc[UR4][R38.64], R0 ;  /* 0x0000000026001986 */ /* 0x0001e2000c101104 */
        /* <DEDUP_REMOVED lines=9> */
[----:B---3--:R0:W-:Y:S01]  /*169740*/  @P1 STG.E.U8 desc[UR4][R12.64], R0 ;  /* 0x000000000c001986 */ /* 0x0081e2000c101104 */
[----:B------:R-:W-:Y:S02]  /*169750*/  LOP3.LUT P1, RZ, R11, 0x200000, RZ, 0xc0, !PT ;  /* 0x002000000bff7812 */ /* 0x000fe4000782c0ff */
[----:B0-----:R-:W-:Y:S01]  /*169760*/  PRMT R0, R46, 0x7772, RZ ;  /* 0x000077722e007816 */ /* 0x001fe200000000ff */
[----:B------:R-:W3:Y:S01]  /*169770*/  LDL.LU.64 R12, [R1+0x6688] ;  /* 0x00668800010c7983 */ /* 0x000ee20000300a00 */
[C---:B------:R-:W-:Y:S02]  /*169780*/  LOP3.LUT P2, RZ, R33.reuse, 0x20, RZ, 0xc0, !PT ;  /* 0x0000002021ff7812 */ /* 0x040fe4000784c0ff */
[C---:B------:R-:W-:Y:S02]  /*169790*/  LOP3.LUT P3, RZ, R33.reuse, 0x40, RZ, 0xc0, !PT ;  /* 0x0000004021ff7812 */ /* 0x040fe4000786c0ff */
[C---:B------:R-:W-:Y:S02]  /*1697a0*/  LOP3.LUT P4, RZ, R33.reuse, 0x80, RZ, 0xc0, !PT ;  /* 0x0000008021ff7812 */ /* 0x040fe4000788c0ff */
[----:B------:R-:W-:-:S02]  /*1697b0*/  LOP3.LUT P5, RZ, R33, 0x100, RZ, 0xc0, !PT ;  /* 0x0000010021ff7812 */ /* 0x000fc400078ac0ff */
        /* <DEDUP_REMOVED lines=28> */
[----:B0-----:R-:W4:Y:S04]  /*169980*/  LDL.LU.64 R36, [R1+0x3d58] ;  /* 0x003d580001247983 */ /* 0x001f280000300a00 */
[----:B------:R-:W3:Y:S04]  /*169990*/  LDL.LU.64 R2, [R1+0x3d60] ;  /* 0x003d600001027983 */ /* 0x000ee80000300a00 */
        /* <DEDUP_REMOVED lines=20> */
[----:B----4-:R0:W-:Y:S04]  /*169ae0*/  @P4 STG.E.U8 desc[UR4][R36.64], R0 ;  /* 0x0000000024004986 */ /* 0x0101e8000c101104 */
[----:B0-----:R-:W4:Y:S04]  /*169af0*/  LDL.LU.64 R36, [R1+0x3d88] ;  /* 0x003d880001247983 */ /* 0x001f280000300a00 */
[----:B------:R-:W4:Y:S04]  /*169b00*/  LDL.LU.64 R30, [R1+0x3d90] ;  /* 0x003d9000011e7983 */ /* 0x000f280000300a00 */
[----:B------:R-:W4:Y:S04]  /*169b10*/  LDL.LU.64 R6, [R1+0x3d98] ;  /* 0x003d980001067983 */ /* 0x000f280000300a00 */
[----:B------:R-:W4:Y:S01]  /*169b20*/  LDL.LU.64 R28, [R1+0x3da0] ;  /* 0x003da000011c7983 */ /* 0x000f220000300a00 */
[----:B------:R-:W-:-:S02]  /*169b30*/  LOP3.LUT R11, R11, 0xffffdfff, RZ, 0xc0, !PT ;  /* 0xffffdfff0b0b7812 */ /* 0x000fc400078ec0ff */
[----:B------:R-:W-:Y:S01]  /*169b40*/  LOP3.LUT P5, RZ, R33, 0x1000, RZ, 0xc0, !PT ;  /* 0x0000100021ff7812 */ /* 0x000fe200078ac0ff */
[----:B------:R-:W4:Y:S01]  /*169b50*/  LDL.LU.64 R26, [R1+0x3da8] ;  /* 0x003da800011a7983 */ /* 0x000f220000300a00 */
[----:B------:R-:W-:Y:S02]  /*169b60*/  @P1 LOP3.LUT R11, R11, 0x2000, RZ, 0xfc, !PT ;  /* 0x000020000b0b1812 */ /* 0x000fe400078efcff */
[----:B------:R-:W-:Y:S01]  /*169b70*/  LOP3.LUT P1, RZ, R33, 0x40000, RZ, 0xc0, !PT ;  /* 0x0004000021ff7812 */ /* 0x000fe2000782c0ff */
[----:B------:R-:W4:Y:S01]  /*169b80*/  LDL.LU.64 R4, [R1+0x3db0] ;  /* 0x003db00001047983 */ /* 0x000f220000300a00 */
        /* <DEDUP_REMOVED lines=15> */
[----:B--2---:R0:W-:Y:S04]  /*169c80*/  @P0 STG.E.U8 desc[UR4][R42.64], R0 ;  /* 0x000000002a000986 */ /* 0x0041e8000c101104 */
[----:B------:R-:W2:Y:S01]  /*169c90*/  LDL.LU.64 R46, [R1+0x3dc0] ;  /* 0x003dc000012e7983 */ /* 0x000ea20000300a00 */
[----:B0-----:R-:W-:-:S03]  /*169ca0*/  PRMT R0, R16, 0x7770, RZ ;  /* 0x0000777010007816 */ /* 0x001fc600000000ff */
[----:B------:R-:W2:Y:S04]  /*169cb0*/  LDL.LU.64 R42, [R1+0x3dc8] ;  /* 0x003dc800012a7983 */ /* 0x000ea80000300a00 */
[----:B------:R0:W-:Y:S02]  /*169cc0*/  @P6 STG.E.U8 desc[UR4][R44.64], R0 ;  /* 0x000000002c006986 */ /* 0x0001e4000c101104 */
[----:B0-----:R-:W-:Y:S02]  /*169cd0*/  PRMT R0, R16, 0x7771, RZ ;  /* 0x0000777110007816 */ /* 0x001fe400000000ff */
[----:B------:R-:W2:Y:S04]  /*169ce0*/  LDL.LU.64 R44, [R1+0x3dd0] ;  /* 0x003dd000012c7983 */ /* 0x000ea80000300a00 */
        /* <DEDUP_REMOVED lines=8> */
[----:B----4-:R0:W-:Y:S01]  /*169d70*/  @P1 STG.E.U8 desc[UR4][R36.64], R0 ;  /* 0x0000000024001986 */ /* 0x0101e2000c101104 */
[----:B------:R-:W-:-:S02]  /*169d80*/  LOP3.LUT P1, RZ, R11, 0x4000, RZ, 0xc0, !PT ;  /* 0x000040000bff7812 */ /* 0x000fc4000782c0ff */
[----:B0-----:R-:W-:Y:S01]  /*169d90*/  PRMT R0, R34, 0x7770, RZ ;  /* 0x0000777022007816 */ /* 0x001fe200000000ff */
[----:B------:R-:W4:Y:S10]  /*169da0*/  LDL.LU.64 R36, [R1+0x3de8] ;  /* 0x003de80001247983 */ /* 0x000f340000300a00 */
        /* <DEDUP_REMOVED lines=21> */
[----:B--2---:R0:W-:Y:S01]  /*169f00*/  @P2 STG.E.U8 desc[UR4][R46.64], R0 ;  /* 0x000000002e002986 */ /* 0x0041e2000c101104 */
[C---:B------:R-:W-:Y:S02]  /*169f10*/  LOP3.LUT P5, RZ, R33.reuse, 0x8000000, RZ, 0xc0, !PT ;  /* 0x0800000021ff7812 */ /* 0x040fe400078ac0ff */
[----:B0-----:R-:W-:Y:S02]  /*169f20*/  PRMT R0, R12, 0x7773, RZ ;  /* 0x000077730c007816 */ /* 0x001fe400000000ff */
[C---:B------:R-:W-:Y:S01]  /*169f30*/  LOP3.LUT P0, RZ, R33.reuse, 0x10000000, RZ, 0xc0, !PT ;  /* 0x1000000021ff7812 */ /* 0x040fe2000780c0ff */
[----:B------:R-:W2:Y:S04]  /*169f40*/  LDL.LU R12, [R1+0x6674] ;  /* 0x00667400010c7983 */ /* 0x000ea80000300800 */
[----:B------:R4:W-:Y:S01]  /*169f50*/  @P3 STG.E.U8 desc[UR4][R42.64], R0 ;  /* 0x000000002a003986 */ /* 0x0009e2000c101104 */
[----:B------:R-:W-:-:S02]  /*169f60*/  LOP3.LUT P6, RZ, R33, 0x20000000, RZ, 0xc0, !PT ;  /* 0x2000000021ff7812 */ /* 0x000fc400078cc0ff */
        /* <DEDUP_REMOVED lines=9> */
[----:B0-----:R-:W4:Y:S04]  /*16a000*/  LDL.LU.64 R36, [R1+0x3df0] ;  /* 0x003df00001247983 */ /* 0x001f280000300a00 */
[----:B------:R-:W2:Y:S04]  /*16a010*/  LDL.LU.64 R2, [R1+0x3df8] ;  /* 0x003df80001027983 */ /* 0x000ea80000300a00 */
        /* <DEDUP_REMOVED lines=8> */
[----:B------:R-:W-:Y:S02]  /*16a0a0*/  LOP3.LUT P5, RZ, R33, 0x80000000, RZ, 0xc0, !PT ;  /* 0x8000000021ff7812 */ /* 0x000fe400078ac0ff */
[----:B---3--:R-:W-:-:S07]  /*16a0b0*/  PRMT R0, R43, 0x7770, RZ ;  /* 0x000077702b007816 */ /* 0x008fce00000000ff */
[----:B----4-:R0:W-:Y:S04]  /*16a0c0*/  @P4 STG.E.U8 desc[UR4][R36.64], R0 ;  /* 0x0000000024004986 */ /* 0x0101e8000c101104 */
[----:B0-----:R-:W3:Y:S01]  /*16a0d0*/  LDL.LU.64 R36, [R1+0x3e20] ;  /* 0x003e200001247983 */ /* 0x001ee20000300a00 */
[----:B------:R-:W-:-:S03]  /*16a0e0*/  LOP3.LUT P1, RZ, R34, 0x400, RZ, 0xc0, !PT ;  /* 0x0000040022ff7812 */ /* 0x000fc6000782c0ff */
[----:B------:R-:W4:Y:S04]  /*16a0f0*/  LDL.LU.64 R30, [R1+0x3e28] ;  /* 0x003e2800011e7983 */ /* 0x000f280000300a00 */
[----:B------:R-:W4:Y:S04]  /*16a100*/  LDL.LU R16, [R1+0x344] ;  /* 0x0003440001107983 */ /* 0x000f280000300800 */
[----:B------:R-:W4:Y:S02]  /*16a110*/  LDL.LU.64 R6, [R1+0x3e30] ;  /* 0x003e300001067983 */ /* 0x000f240000300a00 */
[----:B------:R-:W-:-:S02]  /*16a120*/  @P1 LOP3.LUT R11, R11, 0x2, RZ, 0xfc, !PT ;  /* 0x000000020b0b1812 */ /* 0x000fc400078efcff */
[----:B------:R-:W-:Y:S01]  /*16a130*/  LOP3.LUT P1, RZ, R34, 0x200, RZ, 0xc0, !PT ;  /* 0x0000020022ff7812 */ /* 0x000fe2000782c0ff */
[----:B------:R-:W4:Y:S01]  /*16a140*/  LDL.LU.64 R28, [R1+0x3e38] ;  /* 0x003e3800011c7983 */ /* 0x000f220000300a00 */
[----:B------:R-:W-:-:S03]  /*16a150*/  LOP3.LUT R11, R11, 0xfffffffb, RZ, 0xc0, !PT ;  /* 0xfffffffb0b0b7812 */ /* 0x000fc600078ec0ff */
[----:B------:R-:W4:Y:S01]  /*16a160*/  LDL.LU.64 R26, [R1+0x3e40] ;  /* 0x003e4000011a7983 */ /* 0x000f220000300a00 */
[C---:B------:R-:W-:Y:S02]  /*16a170*/  LOP3.LUT P0, RZ, R34.reuse, 0x1, RZ, 0xc0, !PT ;  /* 0x0000000122ff7812 */ /* 0x040fe4000780c0ff */
[----:B------:R-:W-:Y:S01]  /*16a180*/  PRMT R0, R43, 0x7771, RZ ;  /* 0x000077712b007816 */ /* 0x000fe200000000ff */
[----:B------:R-:W4:Y:S04]  /*16a190*/  LDL.LU.64 R4, [R1+0x3e48] ;  /* 0x003e480001047983 */ /* 0x000f280000300a00 */
        /* <DEDUP_REMOVED lines=14> */
[----:B------:R-:W-:Y:S01]  /*16a280*/  LOP3.LUT R11, R11, 0xffffff7f, RZ, 0xc0, !PT ;  /* 0xffffff7f0b0b7812 */ /* 0x000fe200078ec0ff */
[----:B--2---:R0:W-:Y:S01]  /*16a290*/  @P5 STG.E.U8 desc[UR4][R2.64], R0 ;  /* 0x0000000002005986 */ /* 0x0041e2000c101104 */
[----:B------:R-:W-:-:S09]  /*16a2a0*/  LOP3.LUT P6, RZ, R34, 0x2, RZ, 0xc0, !PT ;  /* 0x0000000222ff7812 */ /* 0x000fd200078cc0ff */
[----:B------:R-:W-:Y:S02]  /*16a2b0*/  @P1 LOP3.LUT R11, R11, 0x80, RZ, 0xfc, !PT ;  /* 0x000000800b0b1812 */ /* 0x000fe400078efcff */
[----:B------:R-:W-:Y:S01]  /*16a2c0*/  LOP3.LUT P1, RZ, R34, 0x8, RZ, 0xc0, !PT ;  /* 0x0000000822ff7812 */ /* 0x000fe2000782c0ff */
[----:B0-----:R-:W2:Y:S01]  /*16a2d0*/  LDL.LU.64 R2, [R1+0x3e50] ;  /* 0x003e500001027983 */ /* 0x001ea20000300a00 */
[----:B------:R-:W-:Y:S02]  /*16a2e0*/  LOP3.LUT R11, R11, 0xfffffeff, RZ, 0xc0, !PT ;  /* 0xfffffeff0b0b7812 */ /* 0x000fe400078ec0ff */
[----:B------:R-:W-:-:S05]  /*16a2f0*/  PRMT R0, R43, 0x7772, RZ ;  /* 0x000077722b007816 */ /* 0x000fca00000000ff */
[----:B------:R0:W-:Y:S04]  /*16a300*/  @P0 STG.E.U8 desc[UR4][R46.64], R0 ;  /* 0x000000002e000986 */ /* 0x0001e8000c101104 */
        /* <DEDUP_REMOVED lines=13> */
[----:B------:R-:W-:-:S03]  /*16a3e0*/  LOP3.LUT P1, RZ, R11, 0x80, RZ, 0xc0, !PT ;  /* 0x000000800bff7812 */ /* 0x000fc6000782c0ff */
[----:B0-----:R-:W2:Y:S01]  /*16a3f0*/  LDL.LU.64 R38, [R1+0x3e78] ;  /* 0x003e780001267983 */ /* 0x001ea20000300a00 */
[----:B------:R-:W-:-:S09]  /*16a400*/  PRMT R0, R10, 0x7772, RZ ;  /* 0x000077720a007816 */ /* 0x000fd200000000ff */
[----:B---3--:R0:W-:Y:S04]  /*16a410*/  @P1 STG.E.U8 desc[UR4][R36.64], R0 ;  /* 0x0000000024001986 */ /* 0x0081e8000c101104 */
[----:B0-----:R-:W3:Y:S01]  /*16a420*/  LDL.LU.64 R36, [R1+0x3e80] ;  /* 0x003e800001247983 */ /* 0x001ee20000300a00 */
        /* <DEDUP_REMOVED lines=19> */
[----:B--2---:R0:W-:Y:S01]  /*16a560*/  @P1 STG.E.U8 desc[UR4][R2.64], R0 ;  /* 0x0000000002001986 */ /* 0x0041e2000c101104 */
        /* <DEDUP_REMOVED lines=8> */
[----:B------:R-:W-:Y:S01]  /*16a5f0*/  LOP3.LUT P6, RZ, R34, 0x10000, RZ, 0xc0, !PT ;  /* 0x0001000022ff7812 */ /* 0x000fe200078cc0ff */
[----:B------:R-:W2:Y:S04]  /*16a600*/  LDL.LU R12, [R1+0x666c] ;  /* 0x00666c00010c7983 */ /* 0x000ea80000300800 */
        /* <DEDUP_REMOVED lines=18> */
[C---:B------:R-:W-:Y:S02]  /*16a730*/  LOP3.LUT P1, RZ, R34.reuse, 0x20000000, RZ, 0xc0, !PT ;  /* 0x2000000022ff7812 */ /* 0x040fe4000782c0ff */
[C---:B------:R-:W-:Y:S02]  /*16a740*/  LOP3.LUT P5, RZ, R34.reuse, 0x40000, RZ, 0xc0, !PT ;  /* 0x0004000022ff7812 */ /* 0x040fe400078ac0ff */
[C---:B------:R-:W-:Y:S02]  /*16a750*/  LOP3.LUT P0, RZ, R34.reuse, 0x80000, RZ, 0xc0, !PT ;  /* 0x0008000022ff7812 */ /* 0x040fe4000780c0ff */
[----:B------:R-:W-:-:S02]  /*16a760*/  LOP3.LUT P6, RZ, R34, 0x100000, RZ, 0xc0, !PT ;  /* 0x0010000022ff7812 */ /* 0x000fc400078cc0ff */
[----:B--2---:R-:W-:Y:S01]  /*16a770*/  LOP3.LUT R12, R12, 0xfdffffff, RZ, 0xc0, !PT ;  /* 0xfdffffff0c0c7812 */ /* 0x004fe200078ec0ff */
[----:B---3--:R0:W-:Y:S04]  /*16a780*/  @P4 STG.E.U8 desc[UR4][R36.64], R0 ;  /* 0x0000000024004986 */ /* 0x0081e8000c101104 */
[----:B0-----:R-:W2:Y:S01]  /*16a790*/  LDL.LU.64 R36, [R1+0x3eb8] ;  /* 0x003eb80001247983 */ /* 0x001ea20000300a00 */
[----:B------:R-:W-:Y:S02]  /*16a7a0*/  @P1 LOP3.LUT R12, R12, 0x2000000, RZ, 0xfc, !PT ;  /* 0x020000000c0c1812 */ /* 0x000fe400078efcff */
[----:B------:R-:W-:Y:S02]  /*16a7b0*/  LOP3.LUT P1, RZ, R34, 0x10000000, RZ, 0xc0, !PT ;  /* 0x1000000022ff7812 */ /* 0x000fe4000782c0ff */
[----:B------:R-:W-:-:S02]  /*16a7c0*/  LOP3.LUT R12, R12, 0xfbffffff, RZ, 0xc0, !PT ;  /* 0xfbffffff0c0c7812 */ /* 0x000fc400078ec0ff */
[----:B----4-:R-:W-:-:S09]  /*16a7d0*/  PRMT R0, R44, 0x7770, RZ ;  /* 0x000077702c007816 */ /* 0x010fd200000000ff */
[----:B------:R-:W-:Y:S02]  /*16a7e0*/  @P1 LOP3.LUT R12, R12, 0x4000000, RZ, 0xfc, !PT ;  /* 0x040000000c0c1812 */ /* 0x000fe400078efcff */
[----:B------:R-:W-:Y:S02]  /*16a7f0*/  LOP3.LUT P1, RZ, R34, 0x8000000, RZ, 0xc0, !PT ;  /* 0x0800000022ff7812 */ /* 0x000fe4000782c0ff */
[----:B------:R-:W-:Y:S01]  /*16a800*/  LOP3.LUT R12, R12, 0xf7ffffff, RZ, 0xc0, !PT ;  /* 0xf7ffffff0c0c7812 */ /* 0x000fe200078ec0ff */
[----:B------:R0:W-:Y:S10]  /*16a810*/  @P5 STG.E.U8 desc[UR4][R46.64], R0 ;  /* 0x000000002e005986 */ /* 0x0001f4000c101104 */
[----:B------:R-:W-:Y:S01]  /*16a820*/  @P1 LOP3.LUT R12, R12, 0x8000000, RZ, 0xfc, !PT ;  /* 0x080000000c0c1812 */ /* 0x000fe200078efcff */
[----:B0-----:R-:W3:Y:S01]  /*16a830*/  LDL.LU.64 R46, [R1+0x3ec0] ;  /* 0x003ec000012e7983 */ /* 0x001ee20000300a00 */
[----:B------:R-:W-:-:S02]  /*16a840*/  LOP3.LUT P1, RZ, R34, 0x4000000, RZ, 0xc0, !PT ;  /* 0x0400000022ff7812 */ /* 0x000fc4000782c0ff */
[----:B------:R-:W-:Y:S01]  /*16a850*/  LOP3.LUT R12, R12, 0xefffffff, RZ, 0xc0, !PT ;  /* 0xefffffff0c0c7812 */ /* 0x000fe200078ec0ff */
        /* <DEDUP_REMOVED lines=8> */
[----:B------:R-:W-:Y:S02]  /*16a8e0*/  LOP3.LUT R11, R11, 0xfffffffe, RZ, 0xc0, !PT ;  /* 0xfffffffe0b0b7812 */ /* 0x000fe400078ec0ff */
[----:B------:R-:W-:Y:S01]  /*16a8f0*/  PRMT R0, R44, 0x7771, RZ ;  /* 0x000077712c007816 */ /* 0x000fe200000000ff */
[----:B------:R-:W4:Y:S04]  /*16a900*/  LDL.LU R45, [R1+0x368] ;  /* 0x00036800012d7983 */ /* 0x000f280000300800 */
[----:B------:R-:W-:Y:S01]  /*16a910*/  @P1 LOP3.LUT R12, R12, 0x20000000, RZ, 0xfc, !PT ;  /* 0x200000000c0c1812 */ /* 0x000fe200078efcff */
[----:B------:R-:W4:Y:S01]  /*16a920*/  LDL.LU.64 R26, [R1+0x3ee8] ;  /* 0x003ee800011a7983 */ /* 0x000f220000300a00 */
[----:B------:R-:W-:-:S02]  /*16a930*/  LOP3.LUT P1, RZ, R34, 0x1000000, RZ, 0xc0, !PT ;  /* 0x0100000022ff7812 */ /* 0x000fc4000782c0ff */
[----:B------:R-:W-:Y:S01]  /*16a940*/  LOP3.LUT R12, R12, 0xbfffffff, RZ, 0xc0, !PT ;  /* 0xbfffffff0c0c7812 */ /* 0x000fe200078ec0ff */
[----:B------:R0:W-:Y:S04]  /*16a950*/  @P0 STG.E.U8 desc[UR4][R2.64], R0 ;  /* 0x0000000002000986 */ /* 0x0001e8000c101104 */
[----:B------:R-:W4:Y:S06]  /*16a960*/  LDL.LU.64 R4, [R1+0x3ef0] ;  /* 0x003ef00001047983 */ /* 0x000f2c0000300a00 */
[----:B------:R-:W-:-:S02]  /*16a970*/  @P1 LOP3.LUT R12, R12, 0x40000000, RZ, 0xfc, !PT ;  /* 0x400000000c0c1812 */ /* 0x000fc400078efcff */
[----:B------:R-:W-:Y:S01]  /*16a980*/  LOP3.LUT P1, RZ, R34, 0x800000, RZ, 0xc0, !PT ;  /* 0x0080000022ff7812 */ /* 0x000fe2000782c0ff */
[----:B0-----:R-:W4:Y:S01]  /*16a990*/  LDL.LU.64 R2, [R1+0x3ef8] ;  /* 0x003ef80001027983 */ /* 0x001f220000300a00 */
[----:B------:R-:W-:-:S11]  /*16a9a0*/  LOP3.LUT R12, R12, 0x7fffffff, RZ, 0xc0, !PT ;  /* 0x7fffffff0c0c7812 */ /* 0x000fd600078ec0ff */
[----:B------:R-:W-:Y:S02]  /*16a9b0*/  @P1 LOP3.LUT R12, R12, 0x80000000, RZ, 0xfc, !PT ;  /* 0x800000000c0c1812 */ /* 0x000fe400078efcff */
[----:B------:R-:W-:Y:S02]  /*16a9c0*/  LOP3.LUT P1, RZ, R34, 0x400000, RZ, 0xc0, !PT ;  /* 0x0040000022ff7812 */ /* 0x000fe4000782c0ff */
[----:B------:R-:W-:-:S11]  /*16a9d0*/  PRMT R0, R44, 0x7772, RZ ;  /* 0x000077722c007816 */ /* 0x000fd600000000ff */
[----:B------:R-:W-:Y:S02]  /*16a9e0*/  @P1 LOP3.LUT R11, R11, 0x1, RZ, 0xfc, !PT ;  /* 0x000000010b0b1812 */ /* 0x000fe400078efcff */
[----:B------:R-:W-:Y:S01]  /*16a9f0*/  LOP3.LUT P1, RZ, R34, 0x200000, RZ, 0xc0, !PT ;  /* 0x0020000022ff7812 */ /* 0x000fe2000782c0ff */
[----:B------:R0:W-:Y:S02]  /*16aa00*/  @P6 STG.E.U8 desc[UR4][R42.64], R0 ;  /* 0x000000002a006986 */ /* 0x0001e4000c101104 */
[----:B0-----:R-:W-:Y:S02]  /*16aa10*/  PRMT R0, R44, 0x7773, RZ ;  /* 0x000077732c007816 */ /* 0x001fe400000000ff */
[----:B------:R-:W4:Y:S08]  /*16aa20*/  LDL.LU.64 R42, [R1+0x3f00] ;  /* 0x003f0000012a7983 */ /* 0x000f300000300a00 */
        /* <DEDUP_REMOVED lines=15> */
[----:B0-----:R-:W-:Y:S01]  /*16ab20*/  PRMT R0, R10, 0x7773, RZ ;  /* 0x000077730a007816 */ /* 0x001fe200000000ff */
[----:B------:R-:W3:Y:S10]  /*16ab30*/  LDL.LU.64 R46, [R1+0x6660] ;  /* 0x00666000012e7983 */ /* 0x000ef40000300a00 */
        /* <DEDUP_REMOVED lines=25> */
[----:B------:R0:W-:Y:S01]  /*16acd0*/  @P5 STG.E.U8 desc[UR4][R40.64], R0 ;  /* 0x0000000028005986 */ /* 0x0001e2000c101104 */
[----:B------:R-:W-:Y:S02]  /*16ace0*/  LOP3.LUT P6, RZ, R35, 0x8, RZ, 0xc0, !PT ;  /* 0x0000000823ff7812 */ /* 0x000fe400078cc0ff */
[----:B0-----:R-:W-:-:S05]  /*16acf0*/  PRMT R0, R44, 0x7770, RZ ;  /* 0x000077702c007816 */ /* 0x001fca00000000ff */
[----:B------:R0:W-:Y:S04]  /*16ad00*/  @P0 STG.E.U8 desc[UR4][R38.64], R0 ;  /* 0x0000000026000986 */ /* 0x0001e8000c101104 */
[----:B0-----:R-:W4:Y:S01]  /*16ad10*/  LDL.LU.64 R38, [R1+0x3f20] ;  /* 0x003f200001267983 */ /* 0x001f220000300a00 */
[----:B------:R-:W-:-:S05]  /*16ad20*/  PRMT R0, R44, 0x7771, RZ ;  /* 0x000077712c007816 */ /* 0x000fca00000000ff */
[----:B--2---:R0:W-:Y:S04]  /*16ad30*/  @P6 STG.E.U8 desc[UR4][R36.64], R0 ;  /* 0x0000000024006986 */ /* 0x0041e8000c101104 */
[----:B0-----:R-:W2:Y:S04]  /*16ad40*/  LDL.LU.64 R36, [R1+0x3f28] ;  /* 0x003f280001247983 */ /* 0x001ea80000300a00 */
[----:B------:R-:W3:Y:S04]  /*16ad50*/  LDL.LU.64 R4, [R1+0x3f30] ;  /* 0x003f300001047983 */ /* 0x000ee80000300a00 */
[----:B------:R-:W3:Y:S04]  /*16ad60*/  LDL.LU.64 R2, [R1+0x3f38] ;  /* 0x003f380001027983 */ /* 0x000ee80000300a00 */
[----:B------:R-:W3:Y:S04]  /*16ad70*/  LDL.LU.64 R42, [R1+0x3f40] ;  /* 0x003f4000012a7983 */ /* 0x000ee80000300a00 */
[----:B------:R-:W3:Y:S01]  /*16ad80*/  LDL.LU R45, [R1+0x348] ;  /* 0x00034800012d7983 */ /* 0x000ee20000300800 */
[----:B------:R-:W-:-:S03]  /*16ad90*/  LOP3.LUT P4, RZ, R35, 0x10, RZ, 0xc0, !PT ;  /* 0x0000001023ff7812 */ /* 0x000fc6000788c0ff */
[----:B------:R-:W3:Y:S01]  /*16ada0*/  LDL.LU.64 R40, [R1+0x3f48] ;  /* 0x003f480001287983 */ /* 0x000ee20000300a00 */
[----:B------:R-:W-:-:S03]  /*16adb0*/  PRMT R0, R44, 0x7772, RZ ;  /* 0x000077722c007816 */ /* 0x000fc600000000ff */
[----:B------:R-:W3:Y:S01]  /*16adc0*/  LDL.LU R10, [R1+0x338] ;  /* 0x00033800010a7983 */ /* 0x000ee20000300800 */
[C---:B------:R-:W-:Y:S02]  /*16add0*/  LOP3.LUT P5, RZ, R35.reuse, 0x20, RZ, 0xc0, !PT ;  /* 0x0000002023ff7812 */ /* 0x040fe400078ac0ff */
[----:B------:R-:W-:Y:S02]  /*16ade0*/  LOP3.LUT P1, RZ, R35, 0x10000, RZ, 0xc0, !PT ;  /* 0x0001000023ff7812 */ /* 0x000fe4000782c0ff */
[----:B------:R-:W-:Y:S01]  /*16adf0*/  LOP3.LUT R12, R12, 0xfffdffff, RZ, 0xc0, !PT ;  /* 0xfffdffff0c0c7812 */ /* 0x000fe200078ec0ff */
[----:B----4-:R0:W-:Y:S04]  /*16ae00*/  @P4 STG.E.U8 desc[UR4][R38.64], R0 ;  /* 0x0000000026004986 */ /* 0x0101e8000c101104 */
[----:B0-----:R-:W4:Y:S01]  /*16ae10*/  LDL.LU.64 R38, [R1+0x3f50] ;  /* 0x003f500001267983 */ /* 0x001f220000300a00 */
[----:B------:R-:W-:-:S05]  /*16ae20*/  PRMT R0, R44, 0x7773, RZ ;  /* 0x000077732c007816 */ /* 0x000fca00000000ff */
[----:B--2---:R0:W-:Y:S04]  /*16ae30*/  @P5 STG.E.U8 desc[UR4][R36.64], R0 ;  /* 0x0000000024005986 */ /* 0x0041e8000c101104 */
[----:B0-----:R-:W2:Y:S01]  /*16ae40*/  LDL.LU.64 R36, [R1+0x3f58] ;  /* 0x003f580001247983 */ /* 0x001ea20000300a00 */
[----:B------:R-:W-:Y:S02]  /*16ae50*/  @P1 LOP3.LUT R12, R12, 0x20000, RZ, 0xfc, !PT ;  /* 0x000200000c0c1812 */ /* 0x000fe400078efcff */
[C---:B------:R-:W-:Y:S01]  /*16ae60*/  LOP3.LUT P1, RZ, R35.reuse, 0x8000, RZ, 0xc0, !PT ;  /* 0x0000800023ff7812 */ /* 0x040fe2000782c0ff */
[----:B------:R-:W2:Y:S01]  /*16ae70*/  LDL.LU.64 R32, [R1+0x3f60] ;  /* 0x003f600001207983 */ /* 0x000ea20000300a00 */
[----:B------:R-:W-:Y:S02]  /*16ae80*/  LOP3.LUT R12, R12, 0xfffbffff, RZ, 0xc0, !PT ;  /* 0xfffbffff0c0c7812 */ /* 0x000fe400078ec0ff */
[C---:B------:R-:W-:Y:S01]  /*16ae90*/  LOP3.LUT P0, RZ, R35.reuse, 0x40, RZ, 0xc0, !PT ;  /* 0x0000004023ff7812 */ /* 0x040fe2000780c0ff */
[----:B------:R-:W2:Y:S01]  /*16aea0*/  LDL.LU.64 R30, [R1+0x3f68] ;  /* 0x003f6800011e7983 */ /* 0x000ea20000300a00 */
[----:B------:R-:W-:-:S02]  /*16aeb0*/  LOP3.LUT P6, RZ, R35, 0x80, RZ, 0xc0, !PT ;  /* 0x0000008023ff7812 */ /* 0x000fc400078cc0ff */
[----:B---3--:R-:W-:Y:S01]  /*16aec0*/  PRMT R0, R45, 0x7770, RZ ;  /* 0x000077702d007816 */ /* 0x008fe200000000ff */
[----:B------:R-:W3:Y:S04]  /*16aed0*/  LDL.LU R16, [R1+0x328] ;  /* 0x0003280001107983 */ /* 0x000ee80000300800 */
[----:B------:R-:W-:Y:S01]  /*16aee0*/  @P1 LOP3.LUT R12, R12, 0x40000, RZ, 0xfc, !PT ;  /* 0x000400000c0c1812 */ /* 0x000fe200078efcff */
[----:B------:R-:W3:Y:S01]  /*16aef0*/  LDL.LU.64 R6, [R1+0x3f70] ;  /* 0x003f700001067983 */ /* 0x000ee20000300a00 */
[----:B------:R-:W-:Y:S02]  /*16af00*/  LOP3.LUT P1, RZ, R35, 0x4000, RZ, 0xc0, !PT ;  /* 0x0000400023ff7812 */ /* 0x000fe4000782c0ff */
[----:B------:R-:W-:Y:S01]  /*16af10*/  LOP3.LUT R12, R12, 0xfff7ffff, RZ, 0xc0, !PT ;  /* 0xfff7ffff0c0c7812 */ /* 0x000fe200078ec0ff */
[----:B------:R0:W-:Y:S04]  /*16af20*/  @P0 STG.E.U8 desc[UR4][R4.64], R0 ;  /* 0x0000000004000986 */ /* 0x0001e8000c101104 */
[----:B------:R-:W3:Y:S04]  /*16af30*/  LDL.LU.64 R28, [R1+0x3f78] ;  /* 0x003f7800011c7983 */ /* 0x000ee80000300a00 */
[----:B------:R-:W3:Y:S02]  /*16af40*/  LDL.LU.64 R26, [R1+0x3f80] ;  /* 0x003f8000011a7983 */ /* 0x000ee40000300a00 */
        /* <DEDUP_REMOVED lines=19> */
[----:B------:R0:W-:Y:S02]  /*16b080*/  @P6 STG.E.U8 desc[UR4][R2.64], R0 ;  /* 0x0000000002006986 */ /* 0x0001e4000c101104 */
[----:B0-----:R-:W-:Y:S02]  /*16b090*/  PRMT R0, R45, 0x7772, RZ ;  /* 0x000077722d007816 */ /* 0x001fe400000000ff */
[----:B------:R-:W3:Y:S08]  /*16b0a0*/  LDL.LU.64 R2, [R1+0x3f90] ;  /* 0x003f900001027983 */ /* 0x000ef00000300a00 */
[----:B------:R0:W-:Y:S01]  /*16b0b0*/  @P1 STG.E.U8 desc[UR4][R42.64], R0 ;  /* 0x000000002a001986 */ /* 0x0001e2000c101104 */
[----:B------:R-:W-:-:S02]  /*16b0c0*/  LOP3.LUT P1, RZ, R12, 0x1000000, RZ, 0xc0, !PT ;  /* 0x010000000cff7812 */ /* 0x000fc4000782c0ff */
[----:B0-----:R-:W-:Y:S01]  /*16b0d0*/  PRMT R0, R45, 0x7773, RZ ;  /* 0x000077732d007816 */ /* 0x001fe200000000ff */
[----:B------:R-:W3:Y:S10]  /*16b0e0*/  LDL.LU.64 R42, [R1+0x3f98] ;  /* 0x003f9800012a7983 */ /* 0x000ef40000300a00 */
[----:B------:R0:W-:Y:S01]  /*16b0f0*/  @P1 STG.E.U8 desc[UR4][R40.64], R0 ;  /* 0x0000000028001986 */ /* 0x0001e2000c101104 */
[----:B------:R-:W-:-:S03]  /*16b100*/  LOP3.LUT P1, RZ, R12, 0x800000, RZ, 0xc0, !PT ;  /* 0x008000000cff7812 */ /* 0x000fc6000782c0ff */
[----:B------:R-:W3:Y:S01]  /*16b110*/  LDL.LU.64 R44, [R1+0x3fa0] ;  /* 0x003fa000012c7983 */ /* 0x000ee20000300a00 */
[----:B0-----:R-:W-:-:S03]  /*16b120*/  PRMT R0, R10, 0x7770, RZ ;  /* 0x000077700a007816 */ /* 0x001fc600000000ff */
[----:B------:R-:W3:Y:S06]  /*16b130*/  LDL.LU.64 R40, [R1+0x3fa8] ;  /* 0x003fa80001287983 */ /* 0x000eec0000300a00 */
[----:B----4-:R0:W-:Y:S01]  /*16b140*/  @P1 STG.E.U8 desc[UR4][R38.64], R0 ;  /* 0x0000000026001986 */ /* 0x0101e2000c101104 */
[----:B------:R-:W-:Y:S02]  /*16b150*/  LOP3.LUT P1, RZ, R12, 0x400000, RZ, 0xc0, !PT ;  /* 0x004000000cff7812 */ /* 0x000fe4000782c0ff */
[----:B0-----:R-:W-:Y:S01]  /*16b160*/  PRMT R0, R10, 0x7771, RZ ;  /* 0x000077710a007816 */ /* 0x001fe200000000ff */
[----:B------:R-:W4:Y:S10]  /*16b170*/  LDL.LU.64 R38, [R1+0x3fb0] ;  /* 0x003fb00001267983 */ /* 0x000f340000300a00 */
        /* <DEDUP_REMOVED lines=22> */
[C---:B------:R-:W-:Y:S02]  /*16b2e0*/  LOP3.LUT P5, RZ, R35.reuse, 0x100000, RZ, 0xc0, !PT ;  /* 0x0010000023ff7812 */ /* 0x040fe400078ac0ff */
[C---:B------:R-:W-:Y:S02]  /*16b2f0*/  LOP3.LUT P0, RZ, R35.reuse, 0x200000, RZ, 0xc0, !PT ;  /* 0x0020000023ff7812 */ /* 0x040fe4000780c0ff */
[----:B------:R-:W-:Y:S02]  /*16b300*/  LOP3.LUT P6, RZ, R35, 0x400000, RZ, 0xc0, !PT ;  /* 0x0040000023ff7812 */ /* 0x000fe400078cc0ff */
        /* <DEDUP_REMOVED lines=8> */
[----:B------:R0:W-:Y:S02]  /*16b390*/  @P0 STG.E.U8 desc[UR4][R40.64], R0 ;  /* 0x0000000028000986 */ /* 0x0001e4000c101104 */
[----:B0-----:R-:W-:-:S05]  /*16b3a0*/  PRMT R0, R37, 0x7770, RZ ;  /* 0x0000777025007816 */ /* 0x001fca00000000ff */
[----:B----4-:R0:W-:Y:S04]  /*16b3b0*/  @P6 STG.E.U8 desc[UR4][R38.64], R0 ;  /* 0x0000000026006986 */ /* 0x0101e8000c101104 */
[----:B0-----:R-:W3:Y:S04]  /*16b3c0*/  LDL.LU.64 R38, [R1+0x3fb8] ;  /* 0x003fb80001267983 */ /* 0x001ee80000300a00 */
        /* <DEDUP_REMOVED lines=12> */
[----:B---3--:R0:W-:Y:S04]  /*16b490*/  @P4 STG.E.U8 desc[UR4][R38.64], R0 ;  /* 0x0000000026004986 */ /* 0x0081e8000c101104 */
[----:B0-----:R-:W3:Y:S01]  /*16b4a0*/  LDL.LU.64 R38, [R1+0x3fe8] ;  /* 0x003fe80001267983 */ /* 0x001ee20000300a00 */
[----:B--2---:R-:W-:-:S03]  /*16b4b0*/  LOP3.LUT P1, RZ, R36, 0x8, RZ, 0xc0, !PT ;  /* 0x0000000824ff7812 */ /* 0x004fc6000782c0ff */
[----:B------:R-:W2:Y:S10]  /*16b4c0*/  LDL.LU R16, [R1+0x36c] ;  /* 0x00036c0001107983 */ /* 0x000eb40000300800 */
        /* <DEDUP_REMOVED lines=24> */
[----:B------:R-:W2:Y:S04]  /*16b650*/  LDL.LU.64 R34, [R1+0x3ff0] ;  /* 0x003ff00001227983 */ /* 0x000ea80000300a00 */
[----:B----4-:R0:W-:Y:S02]  /*16b660*/  @P5 STG.E.U8 desc[UR4][R4.64], R0 ;  /* 0x0000000004005986 */ /* 0x0101e4000c101104 */
[----:B0-----:R-:W-:-:S02]  /*16b670*/  PRMT R0, R37, 0x7773, RZ ;  /* 0x0000777325007816 */ /* 0x001fc400000000ff */
[----:B------:R-:W4:Y:S04]  /*16b680*/  LDL.LU R37, [R1+0x6650] ;  /* 0x0066500001257983 */ /* 0x000f280000300800 */
[----:B------:R-:W4:Y:S04]  /*16b690*/  LDL.LU.64 R10, [R1+0x3ff8] ;  /* 0x003ff800010a7983 */ /* 0x000f280000300a00 */
[----:B------:R-:W4:Y:S04]  /*16b6a0*/  LDL.LU.64 R32, [R1+0x4000] ;  /* 0x0040000001207983 */ /* 0x000f280000300a00 */
[----:B------:R-:W4:Y:S04]  /*16b6b0*/  LDL.LU.64 R30, [R1+0x4008] ;  /* 0x00400800011e7983 */ /* 0x000f280000300a00 */
[----:B------:R0:W-:Y:S04]  /*16b6c0*/  @P0 STG.E.U8 desc[UR4][R40.64], R0 ;  /* 0x0000000028000986 */ /* 0x0001e8000c101104 */
[----:B0-----:R-:W4:Y:S04]  /*16b6d0*/  LDL.LU R40, [R1+0x35c] ;  /* 0x00035c0001287983 */ /* 0x001f280000300800 */
[----:B------:R-:W4:Y:S01]  /*16b6e0*/  LDL.LU.64 R6, [R1+0x4010] ;  /* 0x0040100001067983 */ /* 0x000f220000300a00 */
[----:B------:R-:W-:-:S03]  /*16b6f0*/  PRMT R0, R8, 0x7770, RZ ;  /* 0x0000777008007816 */ /* 0x000fc600000000ff */
[----:B------:R-:W4:Y:S04]  /*16b700*/  LDL.LU.64 R28, [R1+0x4018] ;  /* 0x00401800011c7983 */ /* 0x000f280000300a00 */
[----:B------:R0:W-:Y:S04]  /*16b710*/  @P6 STG.E.U8 desc[UR4][R2.64], R0 ;  /* 0x0000000002006986 */ /* 0x0001e8000c101104 */
[----:B------:R-:W4:Y:S04]  /*16b720*/  LDL.LU R41, [R1+0x34c] ;  /* 0x00034c0001297983 */ /* 0x000f280000300800 */
[----:B------:R-:W4:Y:S01]  /*16b730*/  LDL.LU.64 R26, [R1+0x4020] ;  /* 0x00402000011a7983 */ /* 0x000f220000300a00 */
[----:B0-----:R-:W-:-:S03]  /*16b740*/  PRMT R0, R8, 0x7771, RZ ;  /* 0x0000777108007816 */ /* 0x001fc600000000ff */
[----:B------:R-:W4:Y:S04]  /*16b750*/  LDL.LU.64 R4, [R1+0x4028] ;  /* 0x0040280001047983 */ /* 0x000f280000300a00 */
[----:B------:R0:W-:Y:S01]  /*16b760*/  @P1 STG.E.U8 desc[UR4][R42.64], R0 ;  /* 0x000000002a001986 */ /* 0x0001e2000c101104 */
[----:B------:R-:W-:-:S03]  /*16b770*/  LOP3.LUT P1, RZ, R12, 0x10000, RZ, 0xc0, !PT ;  /* 0x000100000cff7812 */ /* 0x000fc6000782c0ff */
[----:B------:R-:W4:Y:S01]  /*16b780*/  LDL.LU.64 R2, [R1+0x4030] ;  /* 0x0040300001027983 */ /* 0x000f220000300a00 */
[----:B0-----:R-:W-:-:S03]  /*16b790*/  PRMT R0, R8, 0x7772, RZ ;  /* 0x0000777208007816 */ /* 0x001fc600000000ff */
[----:B------:R-:W4:Y:S06]  /*16b7a0*/  LDL.LU.64 R42, [R1+0x4038] ;  /* 0x00403800012a7983 */ /* 0x000f2c0000300a00 */
[----:B------:R0:W-:Y:S01]  /*16b7b0*/  @P1 STG.E.U8 desc[UR4][R44.64], R0 ;  /* 0x000000002c001986 */ /* 0x0001e2000c101104 */
[----:B------:R-:W-:-:S03]  /*16b7c0*/  LOP3.LUT P1, RZ, R12, 0x8000, RZ, 0xc0, !PT ;  /* 0x000080000cff7812 */ /* 0x000fc6000782c0ff */
[----:B0-----:R-:W4:Y:S01]  /*16b7d0*/  LDL.LU.64 R44, [R1+0x4040] ;  /* 0x00404000012c7983 */ /* 0x001f220000300a00 */
[----:B------:R-:W-:-:S09]  /*16b7e0*/  PRMT R0, R8, 0x7773, RZ ;  /* 0x0000777308007816 */ /* 0x000fd200000000ff */
[----:B---3--:R0:W-:Y:S04]  /*16b7f0*/  @P1 STG.E.U8 desc[UR4][R38.64], R0 ;  /* 0x0000000026001986 */ /* 0x0081e8000c101104 */
[----:B0-----:R-:W3:Y:S01]  /*16b800*/  LDL.LU.64 R38, [R1+0x4048] ;  /* 0x0040480001267983 */ /* 0x001ee20000300a00 */
[----:B------:R-:W-:Y:S02]  /*16b810*/  LOP3.LUT P1, RZ, R12, 0x4000, RZ, 0xc0, !PT ;  /* 0x000040000cff7812 */ /* 0x000fe4000782c0ff */
[----:B--2---:R-:W-:Y:S02]  /*16b820*/  PRMT R0, R16, 0x7770, RZ ;  /* 0x0000777010007816 */ /* 0x004fe400000000ff */
[C---:B------:R-:W-:Y:S02]  /*16b830*/  LOP3.LUT P2, RZ, R36.reuse, 0x10, RZ, 0xc0, !PT ;  /* 0x0000001024ff7812 */ /* 0x040fe4000784c0ff */
[----:B------:R-:W-:-:S02]  /*16b840*/  LOP3.LUT P3, RZ, R36, 0x20, RZ, 0xc0, !PT ;  /* 0x0000002024ff7812 */ /* 0x000fc4000786c0ff */
[C---:B------:R-:W-:Y:S02]  /*16b850*/  LOP3.LUT P4, RZ, R36.reuse, 0x40, RZ, 0xc0, !PT ;  /* 0x0000004024ff7812 */ /* 0x040fe4000788c0ff */
[C---:B------:R-:W-:Y:S02]  /*16b860*/  LOP3.LUT P5, RZ, R36.reuse, 0x80, RZ, 0xc0, !PT ;  /* 0x0000008024ff7812 */ /* 0x040fe400078ac0ff */
[C---:B------:R-:W-:Y:S02]  /*16b870*/  LOP3.LUT P0, RZ, R36.reuse, 0x100, RZ, 0xc0, !PT ;  /* 0x0000010024ff7812 */ /* 0x040fe4000780c0ff */
[----:B------:R-:W-:Y:S01]  /*16b880*/  LOP3.LUT P6, RZ, R36, 0x200, RZ, 0xc0, !PT ;  /* 0x0000020024ff7812 */ /* 0x000fe200078cc0ff */
        /* <DEDUP_REMOVED lines=131> */
[----:B0-----:R-:W-:Y:S02]  /*16c0c0*/  PRMT R0, R40, 0x7772, RZ ;  /* 0x0000777228007816 */ /* 0x001fe400000000ff */
[----:B------:R-:W4:Y:S04]  /*16c0d0*/  LDL.LU.64 R44, [R1+0x40e8] ;  /* 0x0040e800012c7983 */ /* 0x000f280000300a00 */
[----:B--2---:R0:W-:Y:S04]  /*16c0e0*/  @P6 STG.E.U8 desc[UR4][R38.64], R0 ;  /* 0x0000000026006986 */ /* 0x0041e8000c101104 */
[----:B0-----:R-:W2:Y:S04]  /*16c0f0*/  LDL.LU.64 R38, [R1+0x40f0] ;  /* 0x0040f00001267983 */ /* 0x001ea80000300a00 */
[----:B------:R-:W3:Y:S04]  /*16c100*/  LDL.LU.64 R26, [R1+0x40f8] ;  /* 0x0040f800011a7983 */ /* 0x000ee80000300a00 */
[----:B------:R-:W3:Y:S04]  /*16c110*/  LDL.LU.64 R4, [R1+0x4100] ;  /* 0x0041000001047983 */ /* 0x000ee80000300a00 */
[----:B------:R-:W2:Y:S04]  /*16c120*/  LDL.LU R41, [R1+0x2e0] ;  /* 0x0002e00001297983 */ /* 0x000ea80000300800 */
[----:B------:R-:W3:Y:S04]  /*16c130*/  LDL.LU.64 R2, [R1+0x4108] ;  /* 0x0041080001027983 */ /* 0x000ee80000300a00 */
[----:B------:R-:W3:Y:S04]  /*16c140*/  LDL.LU.64 R42, [R1+0x4110] ;  /* 0x00411000012a7983 */ /* 0x000ee80000300a00 */
[----:B------:R-:W3:Y:S01]  /*16c150*/  LDL.LU R16, [R1+0x2d0] ;  /* 0x0002d00001107983 */ /* 0x000ee20000300800 */
[----:B------:R-:W-:-:S02]  /*16c160*/  LOP3.LUT P4, RZ, R36, 0x20000000, RZ, 0xc0, !PT ;  /* 0x2000000024ff7812 */ /* 0x000fc4000788c0ff */
[----:B------:R-:W-:Y:S02]  /*16c170*/  PRMT R0, R40, 0x7773, RZ ;  /* 0x0000777328007816 */ /* 0x000fe400000000ff */
[----:B------:R-:W-:-:S09]  /*16c180*/  LOP3.LUT P5, RZ, R36, 0x40000000, RZ, 0xc0, !PT ;  /* 0x4000000024ff7812 */ /* 0x000fd200078ac0ff */
[----:B----4-:R0:W-:Y:S04]  /*16c190*/  @P4 STG.E.U8 desc[UR4][R44.64], R0 ;  /* 0x000000002c004986 */ /* 0x0101e8000c101104 */
[----:B0-----:R-:W4:Y:S01]  /*16c1a0*/  LDL.LU.64 R44, [R1+0x4118] ;  /* 0x00411800012c7983 */ /* 0x001f220000300a00 */
[----:B--2---:R-:W-:-:S05]  /*16c1b0*/  PRMT R0, R41, 0x7770, RZ ;  /* 0x0000777029007816 */ /* 0x004fca00000000ff */
[----:B------:R0:W-:Y:S04]  /*16c1c0*/  @P5 STG.E.U8 desc[UR4][R38.64], R0 ;  /* 0x0000000026005986 */ /* 0x0001e8000c101104 */
[----:B0-----:R-:W2:Y:S01]  /*16c1d0*/  LDL.LU.64 R38, [R1+0x4120] ;  /* 0x0041200001267983 */ /* 0x001ea20000300a00 */
[----:B------:R-:W-:Y:S02]  /*16c1e0*/  LOP3.LUT P1, RZ, R37, 0x200, RZ, 0xc0, !PT ;  /* 0x0000020025ff7812 */ /* 0x000fe4000782c0ff */
[----:B---3--:R-:W-:Y:S01]  /*16c1f0*/  LOP3.LUT R13, R13, 0xfdffffff, RZ, 0xc0, !PT ;  /* 0xfdffffff0d0d7812 */ /* 0x008fe200078ec0ff */
[----:B------:R-:W3:Y:S01]  /*16c200*/  LDL.LU.64 R34, [R1+0x4128] ;  /* 0x0041280001227983 */ /* 0x000ee20000300a00 */
[----:B------:R-:W-:Y:S02]  /*16c210*/  LOP3.LUT P0, RZ, R36, 0x80000000, RZ, 0xc0, !PT ;  /* 0x8000000024ff7812 */ /* 0x000fe4000780c0ff */
[----:B------:R-:W-:Y:S01]  /*16c220*/  LOP3.LUT P6, RZ, R37, 0x1, RZ, 0xc0, !PT ;  /* 0x0000000125ff7812 */ /* 0x000fe200078cc0ff */
[----:B------:R-:W3:Y:S01]  /*16c230*/  LDL.LU R40, [R1+0x2c0] ;  /* 0x0002c00001287983 */ /* 0x000ee20000300800 */
[----:B------:R-:W-:-:S02]  /*16c240*/  LOP3.LUT R12, R12, 0xfffffffe, RZ, 0xc0, !PT ;  /* 0xfffffffe0c0c7812 */ /* 0x000fc400078ec0ff */
[----:B------:R-:W-:Y:S01]  /*16c250*/  PRMT R0, R41, 0x7771, RZ ;  /* 0x0000777129007816 */ /* 0x000fe200000000ff */
[----:B------:R-:W3:Y:S02]  /*16c260*/  LDL.LU.64 R10, [R1+0x4130] ;  /* 0x00413000010a7983 */ /* 0x000ee40000300a00 */
[----:B------:R-:W-:Y:S02]  /*16c270*/  @P1 LOP3.LUT R13, R13, 0x2000000, RZ, 0xfc, !PT ;  /* 0x020000000d0d1812 */ /* 0x000fe400078efcff */
[----:B------:R-:W-:Y:S01]  /*16c280*/  LOP3.LUT P1, RZ, R37, 0x100, RZ, 0xc0, !PT ;  /* 0x0000010025ff7812 */ /* 0x000fe2000782c0ff */
[----:B------:R-:W3:Y:S01]  /*16c290*/  LDL.LU.64 R32, [R1+0x4138] ;  /* 0x0041380001207983 */ /* 0x000ee20000300a00 */
[----:B------:R-:W-:-:S03]  /*16c2a0*/  LOP3.LUT R13, R13, 0xfbffffff, RZ, 0xc0, !PT ;  /* 0xfbffffff0d0d7812 */ /* 0x000fc600078ec0ff */
[----:B------:R0:W-:Y:S04]  /*16c2b0*/  @P0 STG.E.U8 desc[UR4][R26.64], R0 ;  /* 0x000000001a000986 */ /* 0x0001e8000c101104 */
[----:B------:R-:W3:Y:S04]  /*16c2c0*/  LDL.LU.64 R30, [R1+0x4140] ;  /* 0x00414000011e7983 */ /* 0x000ee80000300a00 */
[----:B------:R-:W-:Y:S01]  /*16c2d0*/  @P1 LOP3.LUT R13, R13, 0x4000000, RZ, 0xfc, !PT ;  /* 0x040000000d0d1812 */ /* 0x000fe200078efcff */
[----:B------:R-:W3:Y:S01]  /*16c2e0*/  LDL.LU.64 R6, [R1+0x4148] ;  /* 0x0041480001067983 */ /* 0x000ee20000300a00 */
[----:B------:R-:W-:-:S02]  /*16c2f0*/  LOP3.LUT P1, RZ, R37, 0x80, RZ, 0xc0, !PT ;  /* 0x0000008025ff7812 */ /* 0x000fc4000782c0ff */
[----:B------:R-:W-:Y:S01]  /*16c300*/  LOP3.LUT R13, R13, 0xf7ffffff, RZ, 0xc0, !PT ;  /* 0xf7ffffff0d0d7812 */ /* 0x000fe200078ec0ff */
[----:B------:R-:W3:Y:S01]  /*16c310*/  LDL.LU.64 R28, [R1+0x4150] ;  /* 0x00415000011c7983 */ /* 0x000ee20000300a00 */
[----:B0-----:R-:W-:-:S03]  /*16c320*/  PRMT R0, R41, 0x7772, RZ ;  /* 0x0000777229007816 */ /* 0x001fc600000000ff */
        /* <DEDUP_REMOVED lines=15> */
[----:B------:R0:W-:-:S12]  /*16c420*/  @P6 STG.E.U8 desc[UR4][R4.64], R0 ;  /* 0x0000000004006986 */ /* 0x0001d8000c101104 */
[----:B------:R-:W-:Y:S01]  /*16c430*/  @P1 LOP3.LUT R12, R12, 0x1, RZ, 0xfc, !PT ;  /* 0x000000010c0c1812 */ /* 0x000fe200078efcff */
[----:B0-----:R-:W3:Y:S01]  /*16c440*/  LDL.LU.64 R4, [R1+0x4160] ;  /* 0x0041600001047983 */ /* 0x001ee20000300a00 */
[----:B------:R-:W-:Y:S02]  /*16c450*/  LOP3.LUT P1, RZ, R37, 0x2, RZ, 0xc0, !PT ;  /* 0x0000000225ff7812 */ /* 0x000fe4000782c0ff */
[----:B------:R-:W-:Y:S02]  /*16c460*/  PRMT R0, R41, 0x7773, RZ ;  /* 0x0000777329007816 */ /* 0x000fe400000000ff */
[----:B------:R-:W3:Y:S09]  /*16c470*/  LDL.LU R41, [R1+0x2a0] ;  /* 0x0002a00001297983 */ /* 0x000ef20000300800 */
[----:B------:R0:W-:Y:S01]  /*16c480*/  @P1 STG.E.U8 desc[UR4][R2.64], R0 ;  /* 0x0000000002001986 */ /* 0x0001e2000c101104 */
[----:B------:R-:W-:-:S02]  /*16c490*/  LOP3.LUT P1, RZ, R12, 0x1, RZ, 0xc0, !PT ;  /* 0x000000010cff7812 */ /* 0x000fc4000782c0ff */
[----:B0-----:R-:W-:Y:S01]  /*16c4a0*/  PRMT R0, R16, 0x7770, RZ ;  /* 0x0000777010007816 */ /* 0x001fe200000000ff */
[----:B------:R-:W3:Y:S10]  /*16c4b0*/  LDL.LU.64 R2, [R1+0x4168] ;  /* 0x0041680001027983 */ /* 0x000ef40000300a00 */
[----:B------:R0:W-:Y:S01]  /*16c4c0*/  @P1 STG.E.U8 desc[UR4][R42.64], R0 ;  /* 0x000000002a001986 */ /* 0x0001e2000c101104 */
[----:B------:R-:W-:-:S02]  /*16c4d0*/  LOP3.LUT P1, RZ, R13, 0x80000000, RZ, 0xc0, !PT ;  /* 0x800000000dff7812 */ /* 0x000fc4000782c0ff */
[----:B0-----:R-:W-:Y:S01]  /*16c4e0*/  PRMT R0, R16, 0x7771, RZ ;  /* 0x0000777110007816 */ /* 0x001fe200000000ff */
[----:B------:R-:W3:Y:S10]  /*16c4f0*/  LDL.LU.64 R42, [R1+0x4170] ;  /* 0x00417000012a7983 */ /* 0x000ef40000300a00 */
[----:B----4-:R0:W-:Y:S01]  /*16c500*/  @P1 STG.E.U8 desc[UR4][R44.64], R0 ;  /* 0x000000002c001986 */ /* 0x0101e2000c101104 */
[----:B------:R-:W-:-:S02]  /*16c510*/  LOP3.LUT P1, RZ, R13, 0x40000000, RZ, 0xc0, !PT ;  /* 0x400000000dff7812 */ /* 0x000fc4000782c0ff */
[----:B0-----:R-:W-:Y:S01]  /*16c520*/  PRMT R0, R16, 0x7772, RZ ;  /* 0x0000777210007816 */ /* 0x001fe200000000ff */
[----:B------:R-:W4:Y:S10]  /*16c530*/  LDL.LU.64 R44, [R1+0x4178] ;  /* 0x00417800012c7983 */ /* 0x000f340000300a00 */
[----:B--2---:R0:W-:Y:S04]  /*16c540*/  @P1 STG.E.U8 desc[UR4][R38.64], R0 ;  /* 0x0000000026001986 */ /* 0x0041e8000c101104 */
[----:B0-----:R-:W2:Y:S01]  /*16c550*/  LDL.LU.64 R38, [R1+0x6640] ;  /* 0x0066400001267983 */ /* 0x001ea20000300a00 */
[----:B------:R-:W-:-:S02]  /*16c560*/  LOP3.LUT P1, RZ, R13, 0x20000000, RZ, 0xc0, !PT ;  /* 0x200000000dff7812 */ /* 0x000fc4000782c0ff */
        /* <DEDUP_REMOVED lines=25> */
[----:B------:R-:W3:Y:S01]  /*16c700*/  LDL.LU.64 R28, [R1+0x4180] ;  /* 0x00418000011c7983 */ /* 0x000ee20000300a00 */
        /* <DEDUP_REMOVED lines=13> */
[----:B----4-:R0:W-:Y:S04]  /*16c7e0*/  @P6 STG.E.U8 desc[UR4][R44.64], R0 ;  /* 0x000000002c006986 */ /* 0x0101e8000c101104 */
[----:B0-----:R-:W4:Y:S01]  /*16c7f0*/  LDL.LU.64 R44, [R1+0x41a8] ;  /* 0x0041a800012c7983 */ /* 0x001f220000300a00 */
        /* <DEDUP_REMOVED lines=15> */
[----:B---3--:R0:W-:Y:S02]  /*16c8f0*/  @P4 STG.E.U8 desc[UR4][R28.64], R0 ;  /* 0x000000001c004986 */ /* 0x0081e4000c101104 */
[----:B0-----:R-:W-:Y:S02]  /*16c900*/  PRMT R0, R41, 0x7773, RZ ;  /* 0x0000777329007816 */ /* 0x001fe400000000ff */
[----:B------:R-:W3:Y:S06]  /*16c910*/  LDL.LU.64 R40, [R1+0x41b0] ;  /* 0x0041b00001287983 */ /* 0x000eec0000300a00 */
        /* <DEDUP_REMOVED lines=10> */
[C---:B------:R-:W-:Y:S02]  /*16c9c0*/  LOP3.LUT P0, RZ, R37.reuse, 0x40000, RZ, 0xc0, !PT ;  /* 0x0004000025ff7812 */ /* 0x040fe4000780c0ff */
[----:B------:R-:W-:-:S02]  /*16c9d0*/  LOP3.LUT P6, RZ, R37, 0x80000, RZ, 0xc0, !PT ;  /* 0x0008000025ff7812 */ /* 0x000fc400078cc0ff */
[C---:B------:R-:W-:Y:S02]  /*16c9e0*/  LOP3.LUT P2, RZ, R37.reuse, 0x20000000, RZ, 0xc0, !PT ;  /* 0x2000000025ff7812 */ /* 0x040fe4000784c0ff */
[----:B------:R-:W-:Y:S02]  /*16c9f0*/  LOP3.LUT P3, RZ, R37, 0x40000000, RZ, 0xc0, !PT ;  /* 0x4000000025ff7812 */ /* 0x000fe4000786c0ff */
[----:B------:R-:W-:Y:S02]  /*16ca00*/  @P1 LOP3.LUT R13, R13, 0x1000000, RZ, 0xfc, !PT ;  /* 0x010000000d0d1812 */ /* 0x000fe400078efcff */
[C---:B------:R-:W-:Y:S02]  /*16ca10*/  LOP3.LUT P1, RZ, R37.reuse, 0x100000, RZ, 0xc0, !PT ;  /* 0x0010000025ff7812 */ /* 0x040fe4000782c0ff */
[----:B------:R-:W-:Y:S02]  /*16ca20*/  LOP3.LUT P4, RZ, R37, 0x80000000, RZ, 0xc0, !PT ;  /* 0x8000000025ff7812 */ /* 0x000fe4000788c0ff */
[----:B------:R-:W3:Y:S04]  /*16ca30*/  LDL.LU.64 R36, [R1+0x41b8] ;  /* 0x0041b80001247983 */ /* 0x000ee80000300a00 */
[----:B------:R-:W3:Y:S04]  /*16ca40*/  LDL.LU.64 R34, [R1+0x41c0] ;  /* 0x0041c00001227983 */ /* 0x000ee80000300a00 */
[----:B------:R-:W3:Y:S04]  /*16ca50*/  LDL.LU.64 R10, [R1+0x41c8] ;  /* 0x0041c800010a7983 */ /* 0x000ee80000300a00 */
[----:B--2---:R0:W-:Y:S02]  /*16ca60*/  @P5 STG.E.U8 desc[UR4][R26.64], R0 ;  /* 0x000000001a005986 */ /* 0x0041e4000c101104 */
[----:B0-----:R-:W-:-:S05]  /*16ca70*/  PRMT R0, R16, 0x7770, RZ ;  /* 0x0000777010007816 */ /* 0x001fca00000000ff */
[----:B------:R0:W-:Y:S04]  /*16ca80*/  @P0 STG.E.U8 desc[UR4][R42.64], R0 ;  /* 0x000000002a000986 */ /* 0x0001e8000c101104 */
[----:B0-----:R-:W2:Y:S04]  /*16ca90*/  LDL.LU R42, [R1+0x2f4] ;  /* 0x0002f400012a7983 */ /* 0x001ea80000300800 */
[----:B------:R-:W2:Y:S04]  /*16caa0*/  LDL.LU.64 R32, [R1+0x41d0] ;  /* 0x0041d00001207983 */ /* 0x000ea80000300a00 */
[----:B------:R-:W2:Y:S01]  /*16cab0*/  LDL.LU.64 R30, [R1+0x41d8] ;  /* 0x0041d800011e7983 */ /* 0x000ea20000300a00 */
[----:B------:R-:W-:-:S03]  /*16cac0*/  PRMT R0, R16, 0x7771, RZ ;  /* 0x0000777110007816 */ /* 0x000fc600000000ff */
[----:B------:R-:W2:Y:S04]  /*16cad0*/  LDL.LU R43, [R1+0x2e4] ;  /* 0x0002e400012b7983 */ /* 0x000ea80000300800 */
[----:B------:R-:W2:Y:S04]  /*16cae0*/  LDL.LU.64 R6, [R1+0x41e0] ;  /* 0x0041e00001067983 */ /* 0x000ea80000300a00 */
[----:B------:R0:W-:Y:S04]  /*16caf0*/  @P6 STG.E.U8 desc[UR4][R4.64], R0 ;  /* 0x0000000004006986 */ /* 0x0001e8000c101104 */
[----:B------:R-:W2:Y:S04]  /*16cb00*/  LDL.LU.64 R28, [R1+0x41e8] ;  /* 0x0041e800011c7983 */ /* 0x000ea80000300a00 */
[----:B------:R-:W2:Y:S01]  /*16cb10*/  LDL.LU.64 R26, [R1+0x41f0] ;  /* 0x0041f000011a7983 */ /* 0x000ea20000300a00 */
[----:B0-----:R-:W-:-:S03]  /*16cb20*/  PRMT R0, R16, 0x7772, RZ ;  /* 0x0000777210007816 */ /* 0x001fc600000000ff */
[----:B------:R-:W2:Y:S04]  /*16cb30*/  LDL.LU.64 R4, [R1+0x41f8] ;  /* 0x0041f80001047983 */ /* 0x000ea80000300a00 */
[----:B------:R0:W-:Y:S01]  /*16cb40*/  @P1 STG.E.U8 desc[UR4][R2.64], R0 ;  /* 0x0000000002001986 */ /* 0x0001e2000c101104 */
[C---:B------:R-:W-:Y:S02]  /*16cb50*/  LOP3.LUT P1, RZ, R13.reuse, 0x1000000, RZ, 0xc0, !PT ;  /* 0x010000000dff7812 */ /* 0x040fe4000782c0ff */
[----:B0-----:R-:W-:Y:S01]  /*16cb60*/  PRMT R0, R16, 0x7773, RZ ;  /* 0x0000777310007816 */ /* 0x001fe200000000ff */
[----:B------:R-:W2:Y:S10]  /*16cb70*/  LDL.LU.64 R2, [R1+0x4200] ;  /* 0x0042000001027983 */ /* 0x000eb40000300a00 */
[----:B----4-:R0:W-:Y:S01]  /*16cb80*/  @P1 STG.E.U8 desc[UR4][R44.64], R0 ;  /* 0x000000002c001986 */ /* 0x0101e2000c101104 */
[----:B------:R-:W-:-:S03]  /*16cb90*/  LOP3.LUT P1, RZ, R13, 0x800000, RZ, 0xc0, !PT ;  /* 0x008000000dff7812 */ /* 0x000fc6000782c0ff */
[----:B0-----:R-:W4:Y:S01]  /*16cba0*/  LDL.LU.64 R44, [R1+0x4208] ;  /* 0x00420800012c7983 */ /* 0x001f220000300a00 */
[----:B------:R-:W-:-:S03]  /*16cbb0*/  PRMT R0, R39, 0x7770, RZ ;  /* 0x0000777027007816 */ /* 0x000fc600000000ff */
[----:B------:R-:W4:Y:S06]  /*16cbc0*/  LDL.LU R16, [R1+0x2d4] ;  /* 0x0002d40001107983 */ /* 0x000f2c0000300800 */
        /* <DEDUP_REMOVED lines=14> */
[----:B--2---:R-:W-:-:S11]  /*16ccb0*/  PRMT R0, R42, 0x7770, RZ ;  /* 0x000077702a007816 */ /* 0x004fd600000000ff */
        /* <DEDUP_REMOVED lines=18> */
[----:B----4-:R0:W-:Y:S02]  /*16cde0*/  @P0 STG.E.U8 desc[UR4][R44.64], R0 ;  /* 0x000000002c000986 */ /* 0x0101e4000c101104 */
[----:B0-----:R-:W-:-:S05]  /*16cdf0*/  PRMT R0, R16, 0x7770, RZ ;  /* 0x0000777010007816 */ /* 0x001fca00000000ff */
[----:B---3--:R0:W-:Y:S04]  /*16ce00*/  @P6 STG.E.U8 desc[UR4][R40.64], R0 ;  /* 0x0000000028006986 */ /* 0x0081e8000c101104 */
        /* <DEDUP_REMOVED lines=119> */
[----:B---3--:R-:W-:Y:S02]  /*16d580*/  LOP3.LUT P1, RZ, R39, 0x4, RZ, 0xc0, !PT ;  /* 0x0000000427ff7812 */ /* 0x008fe4000782c0ff */
[----:B------:R-:W-:Y:S01]  /*16d590*/  PRMT R0, R14, 0x7771, RZ ;  /* 0x000077710e007816 */ /* 0x000fe200000000ff */
[----:B------:R-:W3:Y:S10]  /*16d5a0*/  LDL.LU R16, [R1+0x2e8] ;  /* 0x0002e80001107983 */ /* 0x000ef40000300800 */
[----:B------:R-:W-:-:S02]  /*16d5b0*/  @P1 LOP3.LUT R13, R13, 0x2, RZ, 0xfc, !PT ;  /* 0x000000020d0d1812 */ /* 0x000fc400078efcff */
[----:B------:R-:W-:Y:S02]  /*16d5c0*/  LOP3.LUT P1, RZ, R39, 0x2, RZ, 0xc0, !PT ;  /* 0x0000000227ff7812 */ /* 0x000fe4000782c0ff */
[----:B------:R-:W-:-:S11]  /*16d5d0*/  LOP3.LUT R13, R13, 0xfffffffb, RZ, 0xc0, !PT ;  /* 0xfffffffb0d0d7812 */ /* 0x000fd600078ec0ff */
[----:B------:R-:W-:Y:S02]  /*16d5e0*/  @P1 LOP3.LUT R13, R13, 0x4, RZ, 0xfc, !PT ;  /* 0x000000040d0d1812 */ /* 0x000fe400078efcff */
[----:B------:R-:W-:Y:S02]  /*16d5f0*/  LOP3.LUT P1, RZ, R39, 0x1, RZ, 0xc0, !PT ;  /* 0x0000000127ff7812 */ /* 0x000fe4000782c0ff */
[----:B------:R-:W-:Y:S01]  /*16d600*/  LOP3.LUT R13, R13, 0xfffffff7, RZ, 0xc0, !PT ;  /* 0xfffffff70d0d7812 */ /* 0x000fe200078ec0ff */
[----:B----4-:R0:W-:Y:S10]  /*16d610*/  @P5 STG.E.U8 desc[UR4][R44.64], R0 ;  /* 0x000000002c005986 */ /* 0x0101f4000c101104 */
[----:B------:R-:W-:-:S02]  /*16d620*/  @P1 LOP3.LUT R13, R13, 0x8, RZ, 0xfc, !PT ;  /* 0x000000080d0d1812 */ /* 0x000fc400078efcff */
[----:B------:R-:W-:Y:S01]  /*16d630*/  LOP3.LUT P1, RZ, R38, 0x80000000, RZ, 0xc0, !PT ;  /* 0x8000000026ff7812 */ /* 0x000fe2000782c0ff */
[----:B0-----:R-:W4:Y:S01]  /*16d640*/  LDL.LU.64 R44, [R1+0x42e8] ;  /* 0x0042e800012c7983 */ /* 0x001f220000300a00 */
[----:B------:R-:W-:-:S03]  /*16d650*/  LOP3.LUT R13, R13, 0xffffffef, RZ, 0xc0, !PT ;  /* 0xffffffef0d0d7812 */ /* 0x000fc600078ec0ff */
[----:B------:R-:W3:Y:S04]  /*16d660*/  LDL.LU.64 R36, [R1+0x42f0] ;  /* 0x0042f00001247983 */ /* 0x000ee80000300a00 */
[----:B------:R-:W3:Y:S04]  /*16d670*/  LDL.LU.64 R34, [R1+0x42f8] ;  /* 0x0042f80001227983 */ /* 0x000ee80000300a00 */
[----:B------:R-:W-:Y:S02]  /*16d680*/  @P1 LOP3.LUT R13, R13, 0x10, RZ, 0xfc, !PT ;  /* 0x000000100d0d1812 */ /* 0x000fe400078efcff */
[----:B------:R-:W-:-:S02]  /*16d690*/  LOP3.LUT P1, RZ, R38, 0x40000000, RZ, 0xc0, !PT ;  /* 0x4000000026ff7812 */ /* 0x000fc4000782c0ff */
[----:B------:R-:W-:-:S11]  /*16d6a0*/  LOP3.LUT R13, R13, 0xffffffdf, RZ, 0xc0, !PT ;  /* 0xffffffdf0d0d7812 */ /* 0x000fd600078ec0ff */
[----:B------:R-:W-:Y:S02]  /*16d6b0*/  @P1 LOP3.LUT R13, R13, 0x20, RZ, 0xfc, !PT ;  /* 0x000000200d0d1812 */ /* 0x000fe400078efcff */
[----:B------:R-:W-:Y:S02]  /*16d6c0*/  LOP3.LUT P1, RZ, R38, 0x20000000, RZ, 0xc0, !PT ;  /* 0x2000000026ff7812 */ /* 0x000fe4000782c0ff */
[----:B------:R-:W-:Y:S02]  /*16d6d0*/  LOP3.LUT R13, R13, 0xffffffbf, RZ, 0xc0, !PT ;  /* 0xffffffbf0d0d7812 */ /* 0x000fe400078ec0ff */
[----:B------:R-:W-:-:S05]  /*16d6e0*/  PRMT R0, R14, 0x7772, RZ ;  /* 0x000077720e007816 */ /* 0x000fca00000000ff */
[----:B------:R0:W-:Y:S04]  /*16d6f0*/  @P0 STG.E.U8 desc[UR4][R26.64], R0 ;  /* 0x000000001a000986 */ /* 0x0001e8000c101104 */
[----:B------:R-:W-:Y:S02]  /*16d700*/  @P1 LOP3.LUT R13, R13, 0x40, RZ, 0xfc, !PT ;  /* 0x000000400d0d1812 */ /* 0x000fe400078efcff */
[----:B------:R-:W-:Y:S02]  /*16d710*/  LOP3.LUT P1, RZ, R38, 0x10000000, RZ, 0xc0, !PT ;  /* 0x1000000026ff7812 */ /* 0x000fe4000782c0ff */
[----:B0-----:R-:W-:Y:S02]  /*16d720*/  PRMT R0, R14, 0x7773, RZ ;  /* 0x000077730e007816 */ /* 0x001fe400000000ff */
[----:B------:R-:W3:Y:S01]  /*16d730*/  LDL.LU R14, [R1+0x6630] ;  /* 0x00663000010e7983 */ /* 0x000ee20000300800 */
[----:B------:R-:W-:-:S03]  /*16d740*/  LOP3.LUT R13, R13, 0xffffff7f, RZ, 0xc0, !PT ;  /* 0xffffff7f0d0d7812 */ /* 0x000fc600078ec0ff */
[----:B------:R-:W3:Y:S05]  /*16d750*/  LDL.LU.64 R10, [R1+0x4300] ;  /* 0x00430000010a7983 */ /* 0x000eea0000300a00 */
[----:B------:R-:W-:Y:S02]  /*16d760*/  @P1 LOP3.LUT R13, R13, 0x80, RZ, 0xfc, !PT ;  /* 0x000000800d0d1812 */ /* 0x000fe400078efcff */
[----:B------:R-:W-:Y:S01]  /*16d770*/  LOP3.LUT P1, RZ, R38, 0x8000000, RZ, 0xc0, !PT ;  /* 0x0800000026ff7812 */ /* 0x000fe2000782c0ff */
[----:B------:R-:W3:Y:S01]  /*16d780*/  LDL.LU.64 R32, [R1+0x4308] ;  /* 0x0043080001207983 */ /* 0x000ee20000300a00 */
[----:B------:R-:W-:-:S03]  /*16d790*/  LOP3.LUT R13, R13, 0xfffffeff, RZ, 0xc0, !PT ;  /* 0xfffffeff0d0d7812 */ /* 0x000fc600078ec0ff */
[----:B------:R-:W3:Y:S04]  /*16d7a0*/  LDL.LU.64 R30, [R1+0x4310] ;  /* 0x00431000011e7983 */ /* 0x000ee80000300a00 */
[----:B------:R0:W-:Y:S04]  /*16d7b0*/  @P6 STG.E.U8 desc[UR4][R4.64], R0 ;  /* 0x0000000004006986 */ /* 0x0001e8000c101104 */
[----:B------:R-:W-:Y:S01]  /*16d7c0*/  @P1 LOP3.LUT R13, R13, 0x100, RZ, 0xfc, !PT ;  /* 0x000001000d0d1812 */ /* 0x000fe200078efcff */
[----:B------:R-:W3:Y:S01]  /*16d7d0*/  LDL.LU.64 R28, [R1+0x4318] ;  /* 0x00431800011c7983 */ /* 0x000ee20000300a00 */
[----:B------:R-:W-:-:S03]  /*16d7e0*/  LOP3.LUT P1, RZ, R38, 0x4000000, RZ, 0xc0, !PT ;  /* 0x0400000026ff7812 */ /* 0x000fc6000782c0ff */
[----:B------:R-:W3:Y:S01]  /*16d7f0*/  LDL.LU.64 R26, [R1+0x4320] ;  /* 0x00432000011a7983 */ /* 0x000ee20000300a00 */
[----:B0-----:R-:W-:-:S03]  /*16d800*/  PRMT R0, R7, 0x7770, RZ ;  /* 0x0000777007007816 */ /* 0x001fc600000000ff */
[----:B------:R-:W3:Y:S04]  /*16d810*/  LDL.LU.64 R4, [R1+0x4328] ;  /* 0x0043280001047983 */ /* 0x000ee80000300a00 */
[----:B------:R-:W3:Y:S04]  /*16d820*/  LDL.LU R6, [R1+0x2c8] ;  /* 0x0002c80001067983 */ /* 0x000ee80000300800 */
[----:B------:R0:W-:Y:S01]  /*16d830*/  @P1 STG.E.U8 desc[UR4][R2.64], R0 ;  /* 0x0000000002001986 */ /* 0x0001e2000c101104 */
[----:B------:R-:W-:Y:S02]  /*16d840*/  LOP3.LUT P1, RZ, R13, 0x100, RZ, 0xc0, !PT ;  /* 0x000001000dff7812 */ /* 0x000fe4000782c0ff */
        /* <DEDUP_REMOVED lines=11> */
[C---:B------:R-:W-:Y:S02]  /*16d900*/  LOP3.LUT P1, RZ, R13.reuse, 0x20, RZ, 0xc0, !PT ;  /* 0x000000200dff7812 */ /* 0x040fe4000782c0ff */
[----:B---3--:R-:W-:Y:S01]  /*16d910*/  PRMT R0, R16, 0x7770, RZ ;  /* 0x0000777010007816 */ /* 0x008fe200000000ff */
        /* <DEDUP_REMOVED lines=22> */
[C---:B------:R-:W-:Y:S02]  /*16da80*/  LOP3.LUT P0, RZ, R39.reuse, 0x80, RZ, 0xc0, !PT ;  /* 0x0000008027ff7812 */ /* 0x040fe4000780c0ff */
        /* <DEDUP_REMOVED lines=8> */
[----:B0-----:R-:W-:Y:S02]  /*16db10*/  PRMT R0, R6, 0x7772, RZ ;  /* 0x0000777206007816 */ /* 0x001fe400000000ff */
[----:B------:R-:W3:Y:S04]  /*16db20*/  LDL.LU.64 R42, [R1+0x4348] ;  /* 0x00434800012a7983 */ /* 0x000ee80000300a00 */
[----:B--2---:R0:W-:Y:S04]  /*16db30*/  @P6 STG.E.U8 desc[UR4][R40.64], R0 ;  /* 0x0000000028006986 */ /* 0x0041e8000c101104 */
[----:B0-----:R-:W2:Y:S04]  /*16db40*/  LDL.LU.64 R40, [R1+0x4350] ;  /* 0x0043500001287983 */ /* 0x001ea80000300a00 */
[----:B------:R-:W4:Y:S04]  /*16db50*/  LDL.LU.64 R28, [R1+0x4358] ;  /* 0x00435800011c7983 */ /* 0x000f280000300a00 */
[----:B------:R-:W4:Y:S04]  /*16db60*/  LDL.LU.64 R26, [R1+0x4360] ;  /* 0x00436000011a7983 */ /* 0x000f280000300a00 */
[----:B------:R-:W2:Y:S04]  /*16db70*/  LDL.LU R10, [R1+0x2b8] ;  /* 0x0002b800010a7983 */ /* 0x000ea80000300800 */
[----:B------:R-:W4:Y:S04]  /*16db80*/  LDL.LU.64 R4, [R1+0x4368] ;  /* 0x0043680001047983 */ /* 0x000f280000300a00 */
[----:B------:R-:W4:Y:S04]  /*16db90*/  LDL.LU.64 R2, [R1+0x4370] ;  /* 0x0043700001027983 */ /* 0x000f280000300a00 */
[----:B------:R-:W4:Y:S01]  /*16dba0*/  LDL.LU R16, [R1+0x2a8] ;  /* 0x0002a80001107983 */ /* 0x000f220000300800 */
[----:B------:R-:W-:-:S02]  /*16dbb0*/  LOP3.LUT P4, RZ, R39, 0x200, RZ, 0xc0, !PT ;  /* 0x0000020027ff7812 */ /* 0x000fc4000788c0ff */
[----:B------:R-:W-:Y:S02]  /*16dbc0*/  PRMT R0, R6, 0x7773, RZ ;  /* 0x0000777306007816 */ /* 0x000fe400000000ff */
[C---:B------:R-:W-:Y:S02]  /*16dbd0*/  LOP3.LUT P5, RZ, R39.reuse, 0x400, RZ, 0xc0, !PT ;  /* 0x0000040027ff7812 */ /* 0x040fe400078ac0ff */
[----:B------:R-:W-:-:S07]  /*16dbe0*/  LOP3.LUT P1, RZ, R39, 0x200000, RZ, 0xc0, !PT ;  /* 0x0020000027ff7812 */ /* 0x000fce000782c0ff */
[----:B---3--:R0:W-:Y:S04]  /*16dbf0*/  @P4 STG.E.U8 desc[UR4][R42.64], R0 ;  /* 0x000000002a004986 */ /* 0x0081e8000c101104 */
[----:B0-----:R-:W3:Y:S01]  /*16dc00*/  LDL.LU.64 R42, [R1+0x4378] ;  /* 0x00437800012a7983 */ /* 0x001ee20000300a00 */
[----:B--2---:R-:W-:-:S05]  /*16dc10*/  PRMT R0, R10, 0x7770, RZ ;  /* 0x000077700a007816 */ /* 0x004fca00000000ff */
[----:B------:R0:W-:Y:S04]  /*16dc20*/  @P5 STG.E.U8 desc[UR4][R40.64], R0 ;  /* 0x0000000028005986 */ /* 0x0001e8000c101104 */
[----:B0-----:R-:W2:Y:S01]  /*16dc30*/  LDL.LU.64 R40, [R1+0x4380] ;  /* 0x0043800001287983 */ /* 0x001ea20000300a00 */
[----:B----4-:R-:W-:Y:S02]  /*16dc40*/  LOP3.LUT R14, R14, 0xfdffffff, RZ, 0xc0, !PT ;  /* 0xfdffffff0e0e7812 */ /* 0x010fe400078ec0ff */
[C---:B------:R-:W-:Y:S01]  /*16dc50*/  LOP3.LUT P0, RZ, R39.reuse, 0x800, RZ, 0xc0, !PT ;  /* 0x0000080027ff7812 */ /* 0x040fe2000780c0ff */
[----:B------:R-:W4:Y:S01]  /*16dc60*/  LDL.LU.64 R36, [R1+0x4390] ;  /* 0x0043900001247983 */ /* 0x000f220000300a00 */
[----:B------:R-:W-:Y:S02]  /*16dc70*/  @P1 LOP3.LUT R14, R14, 0x2000000, RZ, 0xfc, !PT ;  /* 0x020000000e0e1812 */ /* 0x000fe400078efcff */
[----:B------:R-:W-:Y:S01]  /*16dc80*/  LOP3.LUT P1, RZ, R39, 0x100000, RZ, 0xc0, !PT ;  /* 0x0010000027ff7812 */ /* 0x000fe2000782c0ff */
[----:B------:R-:W4:Y:S01]  /*16dc90*/  LDL.LU.64 R34, [R1+0x4398] ;  /* 0x0043980001227983 */ /* 0x000f220000300a00 */
[----:B------:R-:W-:-:S02]  /*16dca0*/  LOP3.LUT R14, R14, 0xfbffffff, RZ, 0xc0, !PT ;  /* 0xfbffffff0e0e7812 */ /* 0x000fc400078ec0ff */
[----:B------:R-:W-:Y:S01]  /*16dcb0*/  LOP3.LUT P6, RZ, R39, 0x1000, RZ, 0xc0, !PT ;  /* 0x0000100027ff7812 */ /* 0x000fe200078cc0ff */
[----:B------:R-:W4:Y:S01]  /*16dcc0*/  LDL.LU.64 R32, [R1+0x43a0] ;  /* 0x0043a00001207983 */ /* 0x000f220000300a00 */
[----:B------:R-:W-:Y:S02]  /*16dcd0*/  LOP3.LUT R13, R13, 0xfffffffe, RZ, 0xc0, !PT ;  /* 0xfffffffe0d0d7812 */ /* 0x000fe400078ec0ff */
[----:B------:R-:W-:Y:S01]  /*16dce0*/  PRMT R0, R10, 0x7771, RZ ;  /* 0x000077710a007816 */ /* 0x000fe200000000ff */
[----:B------:R-:W4:Y:S04]  /*16dcf0*/  LDL.LU.64 R30, [R1+0x43a8] ;  /* 0x0043a800011e7983 */ /* 0x000f280000300a00 */
[----:B------:R-:W-:Y:S01]  /*16dd00*/  @P1 LOP3.LUT R14, R14, 0x4000000, RZ, 0xfc, !PT ;  /* 0x040000000e0e1812 */ /* 0x000fe200078efcff */
[----:B------:R0:W-:Y:S01]  /*16dd10*/  @P0 STG.E.U8 desc[UR4][R28.64], R0 ;  /* 0x000000001c000986 */ /* 0x0001e2000c101104 */
[----:B------:R-:W-:-:S02]  /*16dd20*/  LOP3.LUT P1, RZ, R39, 0x80000, RZ, 0xc0, !PT ;  /* 0x0008000027ff7812 */ /* 0x000fc4000782c0ff */
[----:B------:R-:W-:Y:S01]  /*16dd30*/  LOP3.LUT R14, R14, 0xf7ffffff, RZ, 0xc0, !PT ;  /* 0xf7ffffff0e0e7812 */ /* 0x000fe200078ec0ff */
[----:B------:R-:W4:Y:S01]  /*16dd40*/  LDL.LU.64 R6, [R1+0x43b0] ;  /* 0x0043b00001067983 */ /* 0x000f220000300a00 */
[----:B0-----:R-:W-:-:S03]  /*16dd50*/  PRMT R0, R10, 0x7772, RZ ;  /* 0x000077720a007816 */ /* 0x001fc600000000ff */
[----:B------:R-:W4:Y:S06]  /*16dd60*/  LDL.LU.64 R28, [R1+0x43b8] ;  /* 0x0043b800011c7983 */ /* 0x000f2c0000300a00 */
        /* <DEDUP_REMOVED lines=16> */
[----:B0-----:R-:W4:Y:S01]  /*16de70*/  LDL.LU.64 R26, [R1+0x43c0] ;  /* 0x0043c000011a7983 */ /* 0x001f220000300a00 */
[----:B------:R-:W-:Y:S02]  /*16de80*/  LOP3.LUT P1, RZ, R39, 0x2000, RZ, 0xc0, !PT ;  /* 0x0000200027ff7812 */ /* 0x000fe4000782c0ff */
[----:B------:R-:W-:Y:S02]  /*16de90*/  PRMT R0, R10, 0x7773, RZ ;  /* 0x000077730a007816 */ /* 0x000fe400000000ff */
[----:B------:R-:W4:Y:S09]  /*16dea0*/  LDL.LU R10, [R1+0x2fc] ;  /* 0x0002fc00010a7983 */ /* 0x000f320000300800 */
[----:B------:R0:W-:Y:S01]  /*16deb0*/  @P1 STG.E.U8 desc[UR4][R4.64], R0 ;  /* 0x0000000004001986 */ /* 0x0001e2000c101104 */
[----:B------:R-:W-:-:S03]  /*16dec0*/  LOP3.LUT P1, RZ, R13, 0x1, RZ, 0xc0, !PT ;  /* 0x000000010dff7812 */ /* 0x000fc6000782c0ff */
[----:B------:R-:W4:Y:S01]  /*16ded0*/  LDL.LU.64 R12, [R1+0x4388] ;  /* 0x00438800010c7983 */ /* 0x000f220000300a00 */
[----:B0-----:R-:W-:-:S03]  /*16dee0*/  PRMT R0, R16, 0x7770, RZ ;  /* 0x0000777010007816 */ /* 0x001fc600000000ff */
[----:B------:R-:W4:Y:S06]  /*16def0*/  LDL.LU.64 R4, [R1+0x43c8] ;  /* 0x0043c80001047983 */ /* 0x000f2c0000300a00 */
[----:B------:R0:W-:Y:S01]  /*16df00*/  @P1 STG.E.U8 desc[UR4][R2.64], R0 ;  /* 0x0000000002001986 */ /* 0x0001e2000c101104 */
[----:B------:R-:W-:Y:S02]  /*16df10*/  LOP3.LUT P1, RZ, R14, 0x80000000, RZ, 0xc0, !PT ;  /* 0x800000000eff7812 */ /* 0x000fe4000782c0ff */
[----:B0-----:R-:W-:Y:S01]  /*16df20*/  PRMT R0, R16, 0x7771, RZ ;  /* 0x0000777110007816 */ /* 0x001fe200000000ff */
[----:B------:R-:W4:Y:S10]  /*16df30*/  LDL.LU.64 R2, [R1+0x43d0] ;  /* 0x0043d00001027983 */ /* 0x000f340000300a00 */
[----:B---3--:R0:W-:Y:S01]  /*16df40*/  @P1 STG.E.U8 desc[UR4][R42.64], R0 ;  /* 0x000000002a001986 */ /* 0x0081e2000c101104 */
[----:B------:R-:W-:-:S02]  /*16df50*/  LOP3.LUT P1, RZ, R14, 0x40000000, RZ, 0xc0, !PT ;  /* 0x400000000eff7812 */ /* 0x000fc4000782c0ff */
[----:B0-----:R-:W-:Y:S01]  /*16df60*/  PRMT R0, R16, 0x7772, RZ ;  /* 0x0000777210007816 */ /* 0x001fe200000000ff */
[----:B------:R-:W3:Y:S10]  /*16df70*/  LDL.LU.64 R42, [R1+0x43d8] ;  /* 0x0043d800012a7983 */ /* 0x000ef40000300a00 */
[----:B--2---:R0:W-:Y:S04]  /*16df80*/  @P1 STG.E.U8 desc[UR4][R40.64], R0 ;  /* 0x0000000028001986 */ /* 0x0041e8000c101104 */
[----:B0-----:R-:W2:Y:S01]  /*16df90*/  LDL.LU.64 R40, [R1+0x6618] ;  /* 0x0066180001287983 */ /* 0x001ea20000300a00 */
[----:B------:R-:W-:-:S02]  /*16dfa0*/  LOP3.LUT P1, RZ, R14, 0x20000000, RZ, 0xc0, !PT ;  /* 0x200000000eff7812 */ /* 0x000fc4000782c0ff */
[----:B------:R-:W-:Y:S02]  /*16dfb0*/  PRMT R0, R16, 0x7773, RZ ;  /* 0x0000777310007816 */ /* 0x000fe400000000ff */
[C---:B------:R-:W-:Y:S02]  /*16dfc0*/  LOP3.LUT P2, RZ, R39.reuse, 0x400000, RZ, 0xc0, !PT ;  /* 0x0040000027ff7812 */ /* 0x040fe4000784c0ff */
[C---:B------:R-:W-:Y:S02]  /*16dfd0*/  LOP3.LUT P3, RZ, R39.reuse, 0x800000, RZ, 0xc0, !PT ;  /* 0x0080000027ff7812 */ /* 0x040fe4000786c0ff */
[C---:B------:R-:W-:Y:S02]  /*16dfe0*/  LOP3.LUT P4, RZ, R39.reuse, 0x1000000, RZ, 0xc0, !PT ;  /* 0x0100000027ff7812 */ /* 0x040fe4000788c0ff */
[C---:B------:R-:W-:Y:S02]  /*16dff0*/  LOP3.LUT P5, RZ, R39.reuse, 0x2000000, RZ, 0xc0, !PT ;  /* 0x0200000027ff7812 */ /* 0x040fe400078ac0ff */
[----:B------:R-:W-:-:S02]  /*16e000*/  LOP3.LUT P0, RZ, R39, 0x4000000, RZ, 0xc0, !PT ;  /* 0x0400000027ff7812 */ /* 0x000fc4000780c0ff */
[----:B------:R-:W-:Y:S01]  /*16e010*/  LOP3.LUT P6, RZ, R39, 0x8000000, RZ, 0xc0, !PT ;  /* 0x0800000027ff7812 */ /* 0x000fe200078cc0ff */
[----:B----4-:R2:W-:Y:S01]  /*16e020*/  @P1 STG.E.U8 desc[UR4][R12.64], R0 ;  /* 0x000000000c001986 */ /* 0x0105e2000c101104 */
[----:B------:R-:W-:Y:S02]  /*16e030*/  LOP3.LUT P1, RZ, R14, 0x10000000, RZ, 0xc0, !PT ;  /* 0x100000000eff7812 */ /* 0x000fe4000782c0ff */
[----:B--2---:R-:W-:-:S11]  /*16e040*/  PRMT R0, R41, 0x7770, RZ ;  /* 0x0000777029007816 */ /* 0x004fd600000000ff */
        /* <DEDUP_REMOVED lines=21> */
[----:B------:R0:W-:Y:S02]  /*16e1a0*/  @P0 STG.E.U8 desc[UR4][R2.64], R0 ;  /* 0x0000000002000986 */ /* 0x0001e4000c101104 */
[----:B0-----:R-:W-:-:S05]  /*16e1b0*/  PRMT R0, R10, 0x7771, RZ ;  /* 0x000077710a007816 */ /* 0x001fca00000000ff */
[----:B---3--:R0:W-:Y:S04]  /*16e1c0*/  @P6 STG.E.U8 desc[UR4][R42.64], R0 ;  /* 0x000000002a006986 */ /* 0x0081e8000c101104 */
[----:B0-----:R-:W3:Y:S04]  /*16e1d0*/  LDL.LU.64 R42, [R1+0x43e0] ;  /* 0x0043e000012a7983 */ /* 0x001ee80000300a00 */
[----:B------:R-:W2:Y:S04]  /*16e1e0*/  LDL.LU.64 R6, [R1+0x43e8] ;  /* 0x0043e80001067983 */ /* 0x000ea80000300a00 */
[----:B------:R-:W2:Y:S04]  /*16e1f0*/  LDL.LU.64 R28, [R1+0x43f0] ;  /* 0x0043f000011c7983 */ /* 0x000ea80000300a00 */
[----:B------:R-:W2:Y:S04]  /*16e200*/  LDL.LU.64 R26, [R1+0x43f8] ;  /* 0x0043f800011a7983 */ /* 0x000ea80000300a00 */
[----:B------:R-:W2:Y:S04]  /*16e210*/  LDL.LU.64 R4, [R1+0x4400] ;  /* 0x0044000001047983 */ /* 0x000ea80000300a00 */
[----:B------:R-:W2:Y:S04]  /*16e220*/  LDL.LU R16, [R1+0x2ec] ;  /* 0x0002ec0001107983 */ /* 0x000ea80000300800 */
[----:B------:R-:W2:Y:S01]  /*16e230*/  LDL.LU.64 R2, [R1+0x4408] ;  /* 0x0044080001027983 */ /* 0x000ea20000300a00 */
[----:B------:R-:W-:-:S02]  /*16e240*/  LOP3.LUT R14, R14, 0xfffdffff, RZ, 0xc0, !PT ;  /* 0xfffdffff0e0e7812 */ /* 0x000fc400078ec0ff */
[C---:B------:R-:W-:Y:S01]  /*16e250*/  LOP3.LUT P4, RZ, R39.reuse, 0x10000000, RZ, 0xc0, !PT ;  /* 0x1000000027ff7812 */ /* 0x040fe2000788c0ff */
[----:B------:R-:W2:Y:S01]  /*16e260*/  LDL.LU R8, [R1+0x2dc] ;  /* 0x0002dc0001087983 */ /* 0x000ea20000300800 */
[----:B------:R-:W-:Y:S02]  /*16e270*/  PRMT R0, R10, 0x7772, RZ ;  /* 0x000077720a007816 */ /* 0x000fe400000000ff */
[C---:B------:R-:W-:Y:S02]  /*16e280*/  LOP3.LUT P5, RZ, R39.reuse, 0x20000000, RZ, 0xc0, !PT ;  /* 0x2000000027ff7812 */ /* 0x040fe400078ac0ff */
[C---:B------:R-:W-:Y:S02]  /*16e290*/  LOP3.LUT P0, RZ, R39.reuse, 0x40000000, RZ, 0xc0, !PT ;  /* 0x4000000027ff7812 */ /* 0x040fe4000780c0ff */
[----:B------:R-:W-:Y:S02]  /*16e2a0*/  LOP3.LUT P6, RZ, R39, 0x80000000, RZ, 0xc0, !PT ;  /* 0x8000000027ff7812 */ /* 0x000fe400078cc0ff */
[----:B----4-:R-:W-:-:S13]  /*16e2b0*/  LOP3.LUT P1, RZ, R40, 0x100, RZ, 0xc0, !PT ;  /* 0x0000010028ff7812 */ /* 0x010fda000782c0ff */
[----:B------:R-:W-:Y:S02]  /*16e2c0*/  @P1 LOP3.LUT R14, R14, 0x20000, RZ, 0xfc, !PT ;  /* 0x000200000e0e1812 */ /* 0x000fe400078efcff */
[----:B------:R-:W-:Y:S02]  /*16e2d0*/  LOP3.LUT P1, RZ, R40, 0x80, RZ, 0xc0, !PT ;  /* 0x0000008028ff7812 */ /* 0x000fe4000782c0ff */
[----:B------:R-:W-:-:S11]  /*16e2e0*/  LOP3.LUT R14, R14, 0xfffbffff, RZ, 0xc0, !PT ;  /* 0xfffbffff0e0e7812 */ /* 0x000fd600078ec0ff */
[----:B------:R-:W-:Y:S02]  /*16e2f0*/  @P1 LOP3.LUT R14, R14, 0x40000, RZ, 0xfc, !PT ;  /* 0x000400000e0e1812 */ /* 0x000fe400078efcff */
[----:B------:R-:W-:Y:S02]  /*16e300*/  LOP3.LUT P1, RZ, R40, 0x40, RZ, 0xc0, !PT ;  /* 0x0000004028ff7812 */ /* 0x000fe4000782c0ff */
[----:B------:R-:W-:Y:S01]  /*16e310*/  LOP3.LUT R14, R14, 0xfff7ffff, RZ, 0xc0, !PT ;  /* 0xfff7ffff0e0e7812 */ /* 0x000fe200078ec0ff */
[----:B---3--:R0:W-:Y:S04]  /*16e320*/  @P4 STG.E.U8 desc[UR4][R42.64], R0 ;  /* 0x000000002a004986 */ /* 0x0081e8000c101104 */
[----:B0-----:R-:W3:Y:S06]  /*16e330*/  LDL.LU.64 R42, [R1+0x4410] ;  /* 0x00441000012a7983 */ /* 0x001eec0000300a00 */
[----:B------:R-:W-:Y:S01]  /*16e340*/  @P1 LOP3.LUT R14, R14, 0x80000, RZ, 0xfc, !PT ;  /* 0x000800000e0e1812 */ /* 0x000fe200078efcff */
[----:B------:R-:W4:Y:S01]  /*16e350*/  LDL.LU.64 R38, [R1+0x4418] ;  /* 0x0044180001267983 */ /* 0x000f220000300a00 */
[----:B------:R-:W-:-:S02]  /*16e360*/  LOP3.LUT P1, RZ, R40, 0x20, RZ, 0xc0, !PT ;  /* 0x0000002028ff7812 */ /* 0x000fc4000782c0ff */
[----:B------:R-:W-:Y:S01]  /*16e370*/  LOP3.LUT R14, R14, 0xffefffff, RZ, 0xc0, !PT ;  /* 0xffefffff0e0e7812 */ /* 0x000fe200078ec0ff */
[----:B------:R-:W4:Y:S10]  /*16e380*/  LDL.LU.64 R12, [R1+0x4420] ;  /* 0x00442000010c7983 */ /* 0x000f340000300a00 */
[----:B------:R-:W-:-:S02]  /*16e390*/  @P1 LOP3.LUT R14, R14, 0x100000, RZ, 0xfc, !PT ;  /* 0x001000000e0e1812 */ /* 0x000fc400078efcff */
[----:B------:R-:W-:Y:S02]  /*16e3a0*/  LOP3.LUT P1, RZ, R40, 0x10, RZ, 0xc0, !PT ;  /* 0x0000001028ff7812 */ /* 0x000fe4000782c0ff */
[----:B------:R-:W-:Y:S02]  /*16e3b0*/  LOP3.LUT R14, R14, 0xffdfffff, RZ, 0xc0, !PT ;  /* 0xffdfffff0e0e7812 */ /* 0x000fe400078ec0ff */
[----:B------:R-:W-:Y:S02]  /*16e3c0*/  PRMT R0, R10, 0x7773, RZ ;  /* 0x000077730a007816 */ /* 0x000fe400000000ff */
[----:B------:R-:W4:Y:S04]  /*16e3d0*/  LDL.LU R10, [R1+0x2cc] ;  /* 0x0002cc00010a7983 */ /* 0x000f280000300800 */
[----:B------:R-:W4:Y:S03]  /*16e3e0*/  LDL.LU.64 R36, [R1+0x4428] ;  /* 0x0044280001247983 */ /* 0x000f260000300a00 */
[----:B------:R-:W-:Y:S01]  /*16e3f0*/  @P1 LOP3.LUT R14, R14, 0x200000, RZ, 0xfc, !PT ;  /* 0x002000000e0e1812 */ /* 0x000fe200078efcff */
[----:B------:R-:W4:Y:S01]  /*16e400*/  LDL.LU.64 R34, [R1+0x4430] ;  /* 0x0044300001227983 */ /* 0x000f220000300a00 */
[----:B------:R-:W-:-:S02]  /*16e410*/  LOP3.LUT P1, RZ, R40, 0x8, RZ, 0xc0, !PT ;  /* 0x0000000828ff7812 */ /* 0x000fc4000782c0ff */
[----:B------:R-:W-:Y:S01]  /*16e420*/  LOP3.LUT R14, R14, 0xffbfffff, RZ, 0xc0, !PT ;  /* 0xffbfffff0e0e7812 */ /* 0x000fe200078ec0ff */
[----:B------:R-:W4:Y:S04]  /*16e430*/  LDL.LU.64 R32, [R1+0x4438] ;  /* 0x0044380001207983 */ /* 0x000f280000300a00 */
[----:B--2---:R0:W-:Y:S04]  /*16e440*/  @P5 STG.E.U8 desc[UR4][R6.64], R0 ;  /* 0x0000000006005986 */ /* 0x0041e8000c101104 */
[----:B------:R-:W2:Y:S02]  /*16e450*/  LDL.LU.64 R30, [R1+0x4440] ;  /* 0x00444000011e7983 */ /* 0x000ea40000300a00 */
[----:B------:R-:W-:-:S02]  /*16e460*/  @P1 LOP3.LUT R14, R14, 0x400000, RZ, 0xfc, !PT ;  /* 0x004000000e0e1812 */ /* 0x000fc400078efcff */
[----:B------:R-:W-:Y:S02]  /*16e470*/  LOP3.LUT P1, RZ, R40, 0x4, RZ, 0xc0, !PT ;  /* 0x0000000428ff7812 */ /* 0x000fe4000782c0ff */
[----:B------:R-:W-:Y:S02]  /*16e480*/  LOP3.LUT R14, R14, 0xff7fffff, RZ, 0xc0, !PT ;  /* 0xff7fffff0e0e7812 */ /* 0x000fe400078ec0ff */
[----:B0-----:R-:W-:Y:S01]  /*16e490*/  PRMT R0, R16, 0x7770, RZ ;  /* 0x0000777010007816 */ /* 0x001fe200000000ff */
[----:B------:R-:W2:Y:S08]  /*16e4a0*/  LDL.LU.64 R6, [R1+0x4448] ;  /* 0x0044480001067983 */ /* 0x000eb00000300a00 */
[----:B------:R-:W-:-:S02]  /*16e4b0*/  @P1 LOP3.LUT R14, R14, 0x800000, RZ, 0xfc, !PT ;  /* 0x008000000e0e1812 */ /* 0x000fc400078efcff */
[----:B------:R-:W-:Y:S02]  /*16e4c0*/  LOP3.LUT P1, RZ, R40, 0x2, RZ, 0xc0, !PT ;  /* 0x0000000228ff7812 */ /* 0x000fe4000782c0ff */
[----:B------:R-:W-:Y:S01]  /*16e4d0*/  LOP3.LUT R14, R14, 0xfeffffff, RZ, 0xc0, !PT ;  /* 0xfeffffff0e0e7812 */ /* 0x000fe200078ec0ff */
[----:B------:R0:W-:Y:S10]  /*16e4e0*/  @P0 STG.E.U8 desc[UR4][R28.64], R0 ;  /* 0x000000001c000986 */ /* 0x0001f4000c101104 */
[----:B------:R-:W-:-:S02]  /*16e4f0*/  @P1 LOP3.LUT R14, R14, 0x1000000, RZ, 0xfc, !PT ;  /* 0x010000000e0e1812 */ /* 0x000fc400078efcff */
[----:B------:R-:W-:Y:S01]  /*16e500*/  LOP3.LUT P1, RZ, R40, 0x1, RZ, 0xc0, !PT ;  /* 0x0000000128ff7812 */ /* 0x000fe2000782c0ff */
[----:B0-----:R-:W2:Y:S01]  /*16e510*/  LDL.LU.64 R28, [R1+0x4450] ;  /* 0x00445000011c7983 */ /* 0x001ea20000300a00 */
[----:B------:R-:W-:-:S05]  /*16e520*/  PRMT R0, R16, 0x7771, RZ ;  /* 0x0000777110007816 */ /* 0x000fca00000000ff */
[----:B------:R0:W-:Y:S02]  /*16e530*/  @P6 STG.E.U8 desc[UR4][R26.64], R0 ;  /* 0x000000001a006986 */ /* 0x0001e4000c101104 */
[----:B0-----:R-:W-:Y:S02]  /*16e540*/  PRMT R0, R16, 0x7772, RZ ;  /* 0x0000777210007816 */ /* 0x001fe400000000ff */
[----:B------:R-:W2:Y:S04]  /*16e550*/  LDL.LU.64 R26, [R1+0x4458] ;  /* 0x00445800011a7983 */ /* 0x000ea80000300a00 */
[----:B------:R0:W-:Y:S01]  /*16e560*/  @P1 STG.E.U8 desc[UR4][R4.64], R0 ;  /* 0x0000000004001986 */ /* 0x0001e2000c101104 */
[----:B------:R-:W-:Y:S02]  /*16e570*/  LOP3.LUT P1, RZ, R14, 0x1000000, RZ, 0xc0, !PT ;  /* 0x010000000eff7812 */ /* 0x000fe4000782c0ff */
[----:B0-----:R-:W-:Y:S01]  /*16e580*/  PRMT R0, R16, 0x7773, RZ ;  /* 0x0000777310007816 */ /* 0x001fe200000000ff */
[----:B------:R-:W2:Y:S10]  /*16e590*/  LDL.LU.64 R4, [R1+0x4460] ;  /* 0x0044600001047983 */ /* 0x000eb40000300a00 */
[----:B------:R0:W-:Y:S04]  /*16e5a0*/  @P1 STG.E.U8 desc[UR4][R2.64], R0 ;  /* 0x0000000002001986 */ /* 0x0001e8000c101104 */
[----:B0-----:R-:W2:Y:S01]  /*16e5b0*/  LDL.LU.64 R2, [R1+0x4468] ;  /* 0x0044680001027983 */ /* 0x001ea20000300a00 */
[----:B------:R-:W-:-:S02]  /*16e5c0*/  LOP3.LUT P1, RZ, R14, 0x800000, RZ, 0xc0, !PT ;  /* 0x008000000eff7812 */ /* 0x000fc4000782c0ff */
[----:B------:R-:W-:Y:S01]  /*16e5d0*/  PRMT R0, R8, 0x7770, RZ ;  /* 0x0000777008007816 */ /* 0x000fe200000000ff */
[----:B------:R-:W2:Y:S01]  /*16e5e0*/  LDL.LU R16, [R1+0x2ac] ;  /* 0x0002ac0001107983 */ /* 0x000ea20000300800 */
[C---:B------:R-:W-:Y:S02]  /*16e5f0*/  LOP3.LUT P2, RZ, R40.reuse, 0x200, RZ, 0xc0, !PT ;  /* 0x0000020028ff7812 */ /* 0x040fe4000784c0ff */
[C---:B------:R-:W-:Y:S02]  /*16e600*/  LOP3.LUT P3, RZ, R40.reuse, 0x400, RZ, 0xc0, !PT ;  /* 0x0000040028ff7812 */ /* 0x040fe4000786c0ff */
[C---:B------:R-:W-:Y:S02]  /*16e610*/  LOP3.LUT P4, RZ, R40.reuse, 0x800, RZ, 0xc0, !PT ;  /* 0x0000080028ff7812 */ /* 0x040fe4000788c0ff */
[C---:B------:R-:W-:Y:S02]  /*16e620*/  LOP3.LUT P5, RZ, R40.reuse, 0x1000, RZ, 0xc0, !PT ;  /* 0x0000100028ff7812 */ /* 0x040fe400078ac0ff */
[----:B------:R-:W-:Y:S01]  /*16e630*/  LOP3.LUT P0, RZ, R40, 0x2000, RZ, 0xc0, !PT ;  /* 0x0000200028ff7812 */ /* 0x000fe2000780c0ff */
[----:B---3--:R0:W-:Y:S01]  /*16e640*/  @P1 STG.E.U8 desc[UR4][R42.64], R0 ;  /* 0x000000002a001986 */ /* 0x0081e2000c101104 */
[----:B------:R-:W-:-:S03]  /*16e650*/  LOP3.LUT P1, RZ, R14, 0x400000, RZ, 0xc0, !PT ;  /* 0x004000000eff7812 */ /* 0x000fc6000782c0ff */
[----:B0-----:R-:W3:Y:S01]  /*16e660*/  LDL.LU.64 R42, [R1+0x4470] ;  /* 0x00447000012a7983 */ /* 0x001ee20000300a00 */
[----:B------:R-:W-:-:S09]  /*16e670*/  PRMT R0, R8, 0x7771, RZ ;  /* 0x0000777108007816 */ /* 0x000fd200000000ff */
        /* <DEDUP_REMOVED lines=15> */
[----:B--2---:R0:W-:Y:S02]  /*16e770*/  @P1 STG.E.U8 desc[UR4][R30.64], R0 ;  /* 0x000000001e001986 */ /* 0x0041e4000c101104 */
        /* <DEDUP_REMOVED lines=11> */
[----:B0-----:R-:W4:Y:S01]  /*16e830*/  LDL.LU.64 R2, [R1+0x4478] ;  /* 0x0044780001027983 */ /* 0x001f220000300a00 */
[----:B------:R-:W-:-:S02]  /*16e840*/  LOP3.LUT P6, RZ, R40, 0x4000, RZ, 0xc0, !PT ;  /* 0x0000400028ff7812 */ /* 0x000fc400078cc0ff */
[----:B------:R-:W-:Y:S02]  /*16e850*/  PRMT R0, R16, 0x7770, RZ ;  /* 0x0000777010007816 */ /* 0x000fe400000000ff */
[----:B------:R-:W-:-:S09]  /*16e860*/  LOP3.LUT P4, RZ, R40, 0x8000, RZ, 0xc0, !PT ;  /* 0x0000800028ff7812 */ /* 0x000fd2000788c0ff */
[----:B---3--:R0:W-:Y:S04]  /*16e870*/  @P6 STG.E.U8 desc[UR4][R42.64], R0 ;  /* 0x000000002a006986 */ /* 0x0081e8000c101104 */
[----:B0-----:R-:W3:Y:S04]  /*16e880*/  LDL.LU.64 R42, [R1+0x4480] ;  /* 0x00448000012a7983 */ /* 0x001ee80000300a00 */
[----:B------:R-:W2:Y:S04]  /*16e890*/  LDL.LU.64 R6, [R1+0x4488] ;  /* 0x0044880001067983 */ /* 0x000ea80000300a00 */
[----:B------:R-:W2:Y:S04]  /*16e8a0*/  LDL.LU.64 R28, [R1+0x4490] ;  /* 0x00449000011c7983 */ /* 0x000ea80000300a00 */
[----:B------:R-:W2:Y:S04]  /*16e8b0*/  LDL.LU.64 R26, [R1+0x4498] ;  /* 0x00449800011a7983 */ /* 0x000ea80000300a00 */
[----:B------:R-:W2:Y:S04]  /*16e8c0*/  LDL.LU.64 R4, [R1+0x44a0] ;  /* 0x0044a00001047983 */ /* 0x000ea80000300a00 */
[----:B------:R-:W2:Y:S01]  /*16e8d0*/  LDL.LU R11, [R1+0x29c] ;  /* 0x00029c00010b7983 */ /* 0x000ea20000300800 */
        /* <DEDUP_REMOVED lines=23> */
[----:B---3--:R0:W-:Y:S04]  /*16ea50*/  @P5 STG.E.U8 desc[UR4][R42.64], R0 ;  /* 0x000000002a005986 */ /* 0x0081e8000c101104 */
[----:B0-----:R-:W3:Y:S04]  /*16ea60*/  LDL.LU.64 R42, [R1+0x44b0] ;  /* 0x0044b000012a7983 */ /* 0x001ee80000300a00 */
[----:B------:R-:W3:Y:S04]  /*16ea70*/  LDL.LU.64 R38, [R1+0x44b8] ;  /* 0x0044b80001267983 */ /* 0x000ee80000300a00 */
[----:B------:R-:W3:Y:S01]  /*16ea80*/  LDL.LU.64 R12, [R1+0x44c0] ;  /* 0x0044c000010c7983 */ /* 0x000ee20000300a00 */
[----:B------:R-:W-:-:S02]  /*16ea90*/  @P1 LOP3.LUT R14, R14, 0x4000, RZ, 0xfc, !PT ;  /* 0x000040000e0e1812 */ /* 0x000fc400078efcff */
[----:B------:R-:W-:Y:S01]  /*16eaa0*/  LOP3.LUT P1, RZ, R40, 0x200000, RZ, 0xc0, !PT ;  /* 0x0020000028ff7812 */ /* 0x000fe2000782c0ff */
[----:B------:R-:W3:Y:S01]  /*16eab0*/  LDL.LU.64 R36, [R1+0x44c8] ;  /* 0x0044c80001247983 */ /* 0x000ee20000300a00 */
[----:B------:R-:W-:Y:S02]  /*16eac0*/  LOP3.LUT R14, R14, 0xffff7fff, RZ, 0xc0, !PT ;  /* 0xffff7fff0e0e7812 */ /* 0x000fe400078ec0ff */
[C---:B------:R-:W-:Y:S01]  /*16ead0*/  LOP3.LUT P0, RZ, R40.reuse, 0x20000, RZ, 0xc0, !PT ;  /* 0x0002000028ff7812 */ /* 0x040fe2000780c0ff */
[----:B------:R-:W3:Y:S01]  /*16eae0*/  LDL.LU R10, [R1+0x270] ;  /* 0x00027000010a7983 */ /* 0x000ee20000300800 */
[----:B------:R-:W-:-:S03]  /*16eaf0*/  LOP3.LUT P6, RZ, R40, 0x40000, RZ, 0xc0, !PT ;  /* 0x0004000028ff7812 */ /* 0x000fc600078cc0ff */
[----:B------:R-:W3:Y:S04]  /*16eb00*/  LDL.LU.64 R34, [R1+0x44d0] ;  /* 0x0044d00001227983 */ /* 0x000ee80000300a00 */
[----:B------:R-:W-:Y:S01]  /*16eb10*/  @P1 LOP3.LUT R14, R14, 0x8000, RZ, 0xfc, !PT ;  /* 0x000080000e0e1812 */ /* 0x000fe200078efcff */
[----:B------:R-:W3:Y:S01]  /*16eb20*/  LDL.LU.64 R32, [R1+0x44d8] ;  /* 0x0044d80001207983 */ /* 0x000ee20000300a00 */
[----:B------:R-:W-:Y:S02]  /*16eb30*/  LOP3.LUT P1, RZ, R40, 0x100000, RZ, 0xc0, !PT ;  /* 0x0010000028ff7812 */ /* 0x000fe4000782c0ff */
[----:B------:R-:W-:Y:S02]  /*16eb40*/  LOP3.LUT R14, R14, 0xfffeffff, RZ, 0xc0, !PT ;  /* 0xfffeffff0e0e7812 */ /* 0x000fe400078ec0ff */
[----:B------:R-:W-:-:S02]  /*16eb50*/  PRMT R0, R16, 0x7773, RZ ;  /* 0x0000777310007816 */ /* 0x000fc400000000ff */
[----:B------:R-:W3:Y:S04]  /*16eb60*/  LDL.LU R16, [R1+0x260] ;  /* 0x0002600001107983 */ /* 0x000ee80000300800 */
[----:B--2---:R0:W-:Y:S03]  /*16eb70*/  @P0 STG.E.U8 desc[UR4][R6.64], R0 ;  /* 0x0000000006000986 */ /* 0x0041e6000c101104 */
[----:B------:R-:W-:Y:S01]  /*16eb80*/  @P1 LOP3.LUT R14, R14, 0x10000, RZ, 0xfc, !PT ;  /* 0x000100000e0e1812 */ /* 0x000fe200078efcff */
[----:B------:R-:W2:Y:S01]  /*16eb90*/  LDL.LU.64 R30, [R1+0x44e0] ;  /* 0x0044e000011e7983 */ /* 0x000ea20000300a00 */
[----:B------:R-:W-:Y:S02]  /*16eba0*/  LOP3.LUT P1, RZ, R40, 0x80000, RZ, 0xc0, !PT ;  /* 0x0008000028ff7812 */ /* 0x000fe4000782c0ff */
[C---:B0-----:R-:W-:Y:S01]  /*16ebb0*/  PRMT R0, R11.reuse, 0x7770, RZ ;  /* 0x000077700b007816 */ /* 0x041fe200000000ff */
[----:B------:R-:W2:Y:S04]  /*16ebc0*/  LDL.LU.64 R6, [R1+0x44e8] ;  /* 0x0044e80001067983 */ /* 0x000ea80000300a00 */
[----:B------:R0:W-:Y:S02]  /*16ebd0*/  @P6 STG.E.U8 desc[UR4][R28.64], R0 ;  /* 0x000000001c006986 */ /* 0x0001e4000c101104 */
[----:B0-----:R-:W-:-:S02]  /*16ebe0*/  PRMT R0, R11, 0x7771, RZ ;  /* 0x000077710b007816 */ /* 0x001fc400000000ff */
        /* <DEDUP_REMOVED lines=16> */
[----:B------:R-:W-:Y:S02]  /*16ecf0*/  LOP3.LUT P5, RZ, R40, 0x80000000, RZ, 0xc0, !PT ;  /* 0x8000000028ff7812 */ /* 0x000fe400078ac0ff */
[C---:B------:R-:W-:Y:S02]  /*16ed00*/  LOP3.LUT P0, RZ, R41.reuse, 0x1, RZ, 0xc0, !PT ;  /* 0x0000000129ff7812 */ /* 0x040fe4000780c0ff */
[----:B------:R-:W-:Y:S01]  /*16ed10*/  LOP3.LUT P6, RZ, R41, 0x2, RZ, 0xc0, !PT ;  /* 0x0000000229ff7812 */ /* 0x000fe200078cc0ff */
        /* <DEDUP_REMOVED lines=80> */
[----:B---3--:R0:W-:Y:S02]  /*16f220*/  @P0 STG.E.U8 desc[UR4][R6.64], R0 ;  /* 0x0000000006000986 */ /* 0x0081e4000c101104 */
[----:B0-----:R-:W-:Y:S02]  /*16f230*/  PRMT R0, R16, 0x7773, RZ ;  /* 0x0000777310007816 */ /* 0x001fe400000000ff */
[----:B------:R-:W3:Y:S04]  /*16f240*/  LDL.LU.64 R6, [R1+0x4580] ;  /* 0x0045800001067983 */ /* 0x000ee80000300a00 */
[----:B------:R0:W-:Y:S02]  /*16f250*/  @P6 STG.E.U8 desc[UR4][R28.64], R0 ;  /* 0x000000001c006986 */ /* 0x0001e4000c101104 */
[----:B0-----:R-:W-:-:S02]  /*16f260*/  PRMT R0, R40, 0x7770, RZ ;  /* 0x0000777028007816 */ /* 0x001fc400000000ff */
[----:B------:R-:W3:Y:S04]  /*16f270*/  LDL.LU.64 R28, [R1+0x4588] ;  /* 0x00458800011c7983 */ /* 0x000ee80000300a00 */
[----:B------:R0:W-:Y:S01]  /*16f280*/  @P1 STG.E.U8 desc[UR4][R26.64], R0 ;  /* 0x000000001a001986 */ /* 0x0001e2000c101104 */
[----:B------:R-:W-:-:S03]  /*16f290*/  LOP3.LUT P1, RZ, R14, 0x100, RZ, 0xc0, !PT ;  /* 0x000001000eff7812 */ /* 0x000fc6000782c0ff */
[----:B------:R-:W3:Y:S01]  /*16f2a0*/  LDL.LU R16, [R1+0x210] ;  /* 0x0002100001107983 */ /* 0x000ee20000300800 */
[----:B0-----:R-:W-:-:S03]  /*16f2b0*/  PRMT R0, R40, 0x7771, RZ ;  /* 0x0000777128007816 */ /* 0x001fc600000000ff */
[----:B------:R-:W3:Y:S06]  /*16f2c0*/  LDL.LU.64 R26, [R1+0x4590] ;  /* 0x00459000011a7983 */ /* 0x000eec0000300a00 */
        /* <DEDUP_REMOVED lines=28> */
[----:B----4-:R0:W-:Y:S01]  /*16f490*/  @P2 STG.E.U8 desc[UR4][R30.64], R0 ;  /* 0x000000001e002986 */ /* 0x0101e2000c101104 */
[----:B------:R-:W-:Y:S02]  /*16f4a0*/  LOP3.LUT P5, RZ, R41, 0x40000, RZ, 0xc0, !PT ;  /* 0x0004000029ff7812 */ /* 0x000fe400078ac0ff */
[----:B0-----:R-:W-:-:S05]  /*16f4b0*/  PRMT R0, R42, 0x7772, RZ ;  /* 0x000077722a007816 */ /* 0x001fca00000000ff */
[----:B---3--:R0:W-:Y:S01]  /*16f4c0*/  @P3 STG.E.U8 desc[UR4][R6.64], R0 ;  /* 0x0000000006003986 */ /* 0x0081e2000c101104 */
        /* <DEDUP_REMOVED lines=19> */
[----:B------:R-:W-:Y:S02]  /*16f600*/  PRMT R0, R16, 0x7773, RZ ;  /* 0x0000777310007816 */ /* 0x000fe400000000ff */
[----:B------:R-:W-:Y:S02]  /*16f610*/  LOP3.LUT R18, R18, 0xfdffffff, RZ, 0xc0, !PT ;  /* 0xfdffffff12127812 */ /* 0x000fe400078ec0ff */
[----:B------:R-:W-:Y:S02]  /*16f620*/  LOP3.LUT R14, R14, 0xfffffffe, RZ, 0xc0, !PT ;  /* 0xfffffffe0e0e7812 */ /* 0x000fe400078ec0ff */
[----:B---3--:R-:W-:-:S13]  /*16f630*/  LOP3.LUT P1, RZ, R42, 0x2, RZ, 0xc0, !PT ;  /* 0x000000022aff7812 */ /* 0x008fda000782c0ff */
[----:B------:R-:W-:Y:S02]  /*16f640*/  @P1 LOP3.LUT R18, R18, 0x2000000, RZ, 0xfc, !PT ;  /* 0x0200000012121812 */ /* 0x000fe400078efcff */
[----:B------:R-:W-:Y:S02]  /*16f650*/  LOP3.LUT P1, RZ, R42, 0x1, RZ, 0xc0, !PT ;  /* 0x000000012aff7812 */ /* 0x000fe4000782c0ff */
[----:B------:R-:W-:-:S11]  /*16f660*/  LOP3.LUT R18, R18, 0xfbffffff, RZ, 0xc0, !PT ;  /* 0xfbffffff12127812 */ /* 0x000fd600078ec0ff */
[----:B------:R-:W-:Y:S02]  /*16f670*/  @P1 LOP3.LUT R18, R18, 0x4000000, RZ, 0xfc, !PT ;  /* 0x0400000012121812 */ /* 0x000fe400078efcff */
[----:B------:R-:W-:Y:S02]  /*16f680*/  LOP3.LUT P1, RZ, R41, 0x80000000, RZ, 0xc0, !PT ;  /* 0x8000000029ff7812 */ /* 0x000fe4000782c0ff */
[----:B------:R-:W-:Y:S01]  /*16f690*/  LOP3.LUT R18, R18, 0xf7ffffff, RZ, 0xc0, !PT ;  /* 0xf7ffffff12127812 */ /* 0x000fe200078ec0ff */
[----:B--2---:R0:W-:Y:S04]  /*16f6a0*/  @P4 STG.E.U8 desc[UR4][R2.64], R0 ;  /* 0x0000000002004986 */ /* 0x0041e8000c101104 */
[----:B0-----:R-:W2:Y:S06]  /*16f6b0*/  LDL.LU.64 R2, [R1+0x45d8] ;  /* 0x0045d80001027983 */ /* 0x001eac0000300a00 */
        /* <DEDUP_REMOVED lines=14> */
[C---:B------:R-:W-:Y:S02]  /*16f7a0*/  LOP3.LUT P5, RZ, R41.reuse, 0x400000, RZ, 0xc0, !PT ;  /* 0x0040000029ff7812 */ /* 0x040fe400078ac0ff */
[C---:B------:R-:W-:Y:S02]  /*16f7b0*/  LOP3.LUT P0, RZ, R41.reuse, 0x800000, RZ, 0xc0, !PT ;  /* 0x0080000029ff7812 */ /* 0x040fe4000780c0ff */
[----:B------:R-:W-:-:S07]  /*16f7c0*/  LOP3.LUT P6, RZ, R41, 0x1000000, RZ, 0xc0, !PT ;  /* 0x0100000029ff7812 */ /* 0x000fce00078cc0ff */
[----:B------:R-:W-:Y:S02]  /*16f7d0*/  @P1 LOP3.LUT R14, R14, 0x1, RZ, 0xfc, !PT ;  /* 0x000000010e0e1812 */ /* 0x000fe400078efcff */
[----:B------:R-:W-:Y:S02]  /*16f7e0*/  LOP3.LUT P1, RZ, R41, 0x2000000, RZ, 0xc0, !PT ;  /* 0x0200000029ff7812 */ /* 0x000fe4000782c0ff */
[----:B------:R-:W3:Y:S04]  /*16f7f0*/  LDL.LU.64 R40, [R1+0x45e0] ;  /* 0x0045e00001287983 */ /* 0x000ee80000300a00 */
[----:B------:R-:W3:Y:S04]  /*16f800*/  LDL.LU.64 R38, [R1+0x45e8] ;  /* 0x0045e80001267983 */ /* 0x000ee80000300a00 */
[----:B------:R-:W3:Y:S04]  /*16f810*/  LDL.LU R8, [R1+0x264] ;  /* 0x0002640001087983 */ /* 0x000ee80000300800 */
[----:B------:R-:W3:Y:S04]  /*16f820*/  LDL.LU.64 R12, [R1+0x45f0] ;  /* 0x0045f000010c7983 */ /* 0x000ee80000300a00 */
[----:B------:R-:W3:Y:S01]  /*16f830*/  LDL.LU.64 R36, [R1+0x45f8] ;  /* 0x0045f80001247983 */ /* 0x000ee20000300a00 */
[----:B------:R-:W-:-:S03]  /*16f840*/  PRMT R0, R44, 0x7770, RZ ;  /* 0x000077702c007816 */ /* 0x000fc600000000ff */
[----:B------:R-:W3:Y:S04]  /*16f850*/  LDL.LU.64 R34, [R1+0x4600] ;  /* 0x0046000001227983 */ /* 0x000ee80000300a00 */
[----:B----4-:R0:W-:Y:S04]  /*16f860*/  @P5 STG.E.U8 desc[UR4][R30.64], R0 ;  /* 0x000000001e005986 */ /* 0x0101e8000c101104 */
[----:B------:R-:W4:Y:S01]  /*16f870*/  LDL.LU R16, [R1+0x254] ;  /* 0x0002540001107983 */ /* 0x000f220000300800 */
[----:B0-----:R-:W-:-:S05]  /*16f880*/  PRMT R0, R44, 0x7771, RZ ;  /* 0x000077712c007816 */ /* 0x001fca00000000ff */
[----:B------:R0:W-:Y:S02]  /*16f890*/  @P0 STG.E.U8 desc[UR4][R6.64], R0 ;  /* 0x0000000006000986 */ /* 0x0001e4000c101104 */
[----:B0-----:R-:W-:-:S05]  /*16f8a0*/  PRMT R0, R44, 0x7772, RZ ;  /* 0x000077722c007816 */ /* 0x001fca00000000ff */
[----:B------:R0:W-:Y:S02]  /*16f8b0*/  @P6 STG.E.U8 desc[UR4][R28.64], R0 ;  /* 0x000000001c006986 */ /* 0x0001e4000c101104 */
[----:B0-----:R-:W-:Y:S02]  /*16f8c0*/  PRMT R0, R44, 0x7773, RZ ;  /* 0x000077732c007816 */ /* 0x001fe400000000ff */
        /* <DEDUP_REMOVED lines=17> */
[----:B------:R-:W-:Y:S02]  /*16f9e0*/  PRMT R0, R11, 0x7772, RZ ;  /* 0x000077720b007816 */ /* 0x000fe400000000ff */
[----:B------:R-:W-:-:S09]  /*16f9f0*/  LOP3.LUT P2, RZ, R42, 0x4, RZ, 0xc0, !PT ;  /* 0x000000042aff7812 */ /* 0x000fd2000784c0ff */
        /* <DEDUP_REMOVED lines=65> */
[----:B------:R-:W2:Y:S08]  /*16fe10*/  LDL.LU.64 R34, [R1+0x4690] ;  /* 0x0046900001227983 */ /* 0x000eb00000300a00 */
[----:B------:R-:W-:Y:S02]  /*16fe20*/  @P1 LOP3.LUT R18, R18, 0x400000, RZ, 0xfc, !PT ;  /* 0x0040000012121812 */ /* 0x000fe400078efcff */
[----:B------:R-:W-:-:S02]  /*16fe30*/  LOP3.LUT P1, RZ, R42, 0x4000, RZ, 0xc0, !PT ;  /* 0x000040002aff7812 */ /* 0x000fc4000782c0ff */
[----:B------:R-:W-:Y:S02]  /*16fe40*/  LOP3.LUT R18, R18, 0xff7fffff, RZ, 0xc0, !PT ;  /* 0xff7fffff12127812 */ /* 0x000fe400078ec0ff */
[C---:B------:R-:W-:Y:S02]  /*16fe50*/  LOP3.LUT P5, RZ, R42.reuse, 0x200, RZ, 0xc0, !PT ;  /* 0x000002002aff7812 */ /* 0x040fe400078ac0ff */
[----:B------:R-:W-:Y:S02]  /*16fe60*/  LOP3.LUT P0, RZ, R42, 0x400, RZ, 0xc0, !PT ;  /* 0x000004002aff7812 */ /* 0x000fe4000780c0ff */
[----:B------:R-:W-:Y:S02]  /*16fe70*/  PRMT R0, R10, 0x7773, RZ ;  /* 0x000077730a007816 */ /* 0x000fe400000000ff */
[----:B------:R-:W2:Y:S03]  /*16fe80*/  LDL.LU.64 R10, [R1+0x4698] ;  /* 0x00469800010a7983 */ /* 0x000ea60000300a00 */
[----:B------:R-:W-:Y:S01]  /*16fe90*/  @P1 LOP3.LUT R18, R18, 0x800000, RZ, 0xfc, !PT ;  /* 0x0080000012121812 */ /* 0x000fe200078efcff */
[----:B------:R-:W2:Y:S01]  /*16fea0*/  LDL.LU.64 R32, [R1+0x46a0] ;  /* 0x0046a00001207983 */ /* 0x000ea20000300a00 */
[----:B------:R-:W-:-:S02]  /*16feb0*/  LOP3.LUT P1, RZ, R42, 0x2000, RZ, 0xc0, !PT ;  /* 0x000020002aff7812 */ /* 0x000fc4000782c0ff */
[----:B------:R-:W-:Y:S01]  /*16fec0*/  LOP3.LUT P6, RZ, R42, 0x800, RZ, 0xc0, !PT ;  /* 0x000008002aff7812 */ /* 0x000fe200078cc0ff */
[----:B---3--:R4:W-:Y:S01]  /*16fed0*/  @P5 STG.E.U8 desc[UR4][R30.64], R0 ;  /* 0x000000001e005986 */ /* 0x0089e2000c101104 */
        /* <DEDUP_REMOVED lines=48> */
[----:B0-----:R-:W-:-:S05]  /*1701e0*/  PRMT R0, R43, 0x7770, RZ ;  /* 0x000077702b007816 */ /* 0x001fca00000000ff */
[----:B----4-:R0:W-:Y:S01]  /*1701f0*/  @P3 STG.E.U8 desc[UR4][R6.64], R0 ;  /* 0x0000000006003986 */ /* 0x0101e2000c101104 */
[----:B------:R-:W-:Y:S02]  /*170200*/  LOP3.LUT P6, RZ, R42, 0x4000000, RZ, 0xc0, !PT ;  /* 0x040000002aff7812 */ /* 0x000fe400078cc0ff */
        /* <DEDUP_REMOVED lines=31> */
[----:B------:R-:W-:-:S03]  /*170400*/  LOP3.LUT R18, R18, 0xfffffbff, RZ, 0xc0, !PT ;  /* 0xfffffbff12127812 */ /* 0x000fc600078ec0ff */
[----:B------:R-:W3:Y:S08]  /*170410*/  LDL.LU.64 R34, [R1+0x4728] ;  /* 0x0047280001227983 */ /* 0x000ef00000300a00 */
        /* <DEDUP_REMOVED lines=16> */
[----:B----4-:R0:W-:Y:S10]  /*170520*/  @P5 STG.E.U8 desc[UR4][R30.64], R0 ;  /* 0x000000001e005986 */ /* 0x0101f4000c101104 */
[----:B------:R-:W-:-:S02]  /*170530*/  @P1 LOP3.LUT R18, R18, 0x8000, RZ, 0xfc, !PT ;  /* 0x0000800012121812 */ /* 0x000fc400078efcff */
[----:B------:R-:W-:Y:S02]  /*170540*/  LOP3.LUT P1, RZ, R43, 0x1, RZ, 0xc0, !PT ;  /* 0x000000012bff7812 */ /* 0x000fe4000782c0ff */
[----:B0-----:R-:W-:Y:S02]  /*170550*/  PRMT R0, R16, 0x7773, RZ ;  /* 0x0000777310007816 */ /* 0x001fe400000000ff */
[----:B------:R-:W4:Y:S01]  /*170560*/  LDL.LU R16, [R1+0x248] ;  /* 0x0002480001107983 */ /* 0x000f220000300800 */
[----:B------:R-:W-:-:S03]  /*170570*/  LOP3.LUT R18, R18, 0xfffeffff, RZ, 0xc0, !PT ;  /* 0xfffeffff12127812 */ /* 0x000fc600078ec0ff */
[----:B------:R-:W4:Y:S04]  /*170580*/  LDL.LU.64 R10, [R1+0x4730] ;  /* 0x00473000010a7983 */ /* 0x000f280000300a00 */
        /* <DEDUP_REMOVED lines=94> */
[----:B------:R-:W2:Y:S01]  /*170b70*/  LDL.LU R10, [R1+0x27c] ;  /* 0x00027c00010a7983 */ /* 0x000ea20000300800 */
[----:B------:R-:W-:-:S02]  /*170b80*/  LOP3.LUT P1, RZ, R43, 0x100000, RZ, 0xc0, !PT ;  /* 0x001000002bff7812 */ /* 0x000fc4000782c0ff */
[----:B------:R-:W-:Y:S01]  /*170b90*/  LOP3.LUT R18, R18, 0xffffff7f, RZ, 0xc0, !PT ;  /* 0xffffff7f12127812 */ /* 0x000fe200078ec0ff */
[----:B------:R-:W2:Y:S01]  /*170ba0*/  LDL.LU.64 R32, [R1+0x47d0] ;  /* 0x0047d00001207983 */ /* 0x000ea20000300a00 */
        /* <DEDUP_REMOVED lines=53> */
[----:B---3--:R0:W-:Y:S01]  /*170f00*/  @P3 STG.E.U8 desc[UR4][R6.64], R0 ;  /* 0x0000000006003986 */ /* 0x0081e2000c101104 */
        /* <DEDUP_REMOVED lines=48> */
[----:B------:R-:W2:Y:S01]  /*171210*/  LDL.LU.64 R32, [R1+0x4868] ;  /* 0x0048680001207983 */ /* 0x000ea20000300a00 */
[C---:B------:R-:W-:Y:S02]  /*171220*/  LOP3.LUT P5, RZ, R44.reuse, 0x4, RZ, 0xc0, !PT ;  /* 0x000000042cff7812 */ /* 0x040fe400078ac0ff */
        /* <DEDUP_REMOVED lines=78> */
[----:B------:R-:W-:Y:S02]  /*171710*/  LOP3.LUT P6, RZ, R44, 0x800000, RZ, 0xc0, !PT ;  /* 0x008000002cff7812 */ /* 0x000fe400078cc0ff */
[----:B---3--:R-:W-:Y:S01]  /*171720*/  LOP3.LUT P1, RZ, R45, 0x1, RZ, 0xc0, !PT ;  /* 0x000000012dff7812 */ /* 0x008fe2000782c0ff */
[----:B--2---:R0:W-:Y:S04]  /*171730*/  @P4 STG.E.U8 desc[UR4][R2.64], R0 ;  /* 0x0000000002004986 */ /* 0x0041e8000c101104 */
[----:B0-----:R-:W2:Y:S08]  /*171740*/  LDL.LU.64 R2, [R1+0x48d0] ;  /* 0x0048d00001027983 */ /* 0x001eb00000300a00 */
[----:B------:R-:W-:-:S02]  /*171750*/  @P1 LOP3.LUT R19, R19, 0x20000, RZ, 0xfc, !PT ;  /* 0x0002000013131812 */ /* 0x000fc400078efcff */
[----:B------:R-:W-:Y:S01]  /*171760*/  LOP3.LUT P1, RZ, R44, 0x80000000, RZ, 0xc0, !PT ;  /* 0x800000002cff7812 */ /* 0x000fe2000782c0ff */
[----:B------:R-:W3:Y:S01]  /*171770*/  LDL.LU.64 R40, [R1+0x48d8] ;  /* 0x0048d80001287983 */ /* 0x000ee20000300a00 */
[----:B------:R-:W-:-:S03]  /*171780*/  LOP3.LUT R19, R19, 0xfffbffff, RZ, 0xc0, !PT ;  /* 0xfffbffff13137812 */ /* 0x000fc600078ec0ff */
[----:B------:R-:W3:Y:S04]  /*171790*/  LDL.LU.64 R38, [R1+0x48e0] ;  /* 0x0048e00001267983 */ /* 0x000ee80000300a00 */
[----:B------:R-:W3:Y:S04]  /*1717a0*/  LDL.LU.64 R12, [R1+0x48e8] ;  /* 0x0048e800010c7983 */ /* 0x000ee80000300a00 */
[----:B------:R-:W-:Y:S01]  /*1717b0*/  @P1 LOP3.LUT R19, R19, 0x40000, RZ, 0xfc, !PT ;  /* 0x0004000013131812 */ /* 0x000fe200078efcff */
[----:B------:R-:W3:Y:S01]  /*1717c0*/  LDL.LU R8, [R1+0x1e0] ;  /* 0x0001e00001087983 */ /* 0x000ee20000300800 */
[----:B------:R-:W-:-:S02]  /*1717d0*/  LOP3.LUT P1, RZ, R44, 0x40000000, RZ, 0xc0, !PT ;  /* 0x400000002cff7812 */ /* 0x000fc4000782c0ff */
[----:B------:R-:W-:Y:S01]  /*1717e0*/  LOP3.LUT R19, R19, 0xfff7ffff, RZ, 0xc0, !PT ;  /* 0xfff7ffff13137812 */ /* 0x000fe200078ec0ff */
[----:B------:R-:W3:Y:S01]  /*1717f0*/  LDL.LU.64 R36, [R1+0x48f0] ;  /* 0x0048f00001247983 */ /* 0x000ee20000300a00 */
[----:B------:R-:W-:-:S03]  /*171800*/  PRMT R0, R10, 0x7773, RZ ;  /* 0x000077730a007816 */ /* 0x000fc600000000ff */
[----:B------:R-:W3:Y:S06]  /*171810*/  LDL.LU.64 R34, [R1+0x48f8] ;  /* 0x0048f80001227983 */ /* 0x000eec0000300a00 */
[----:B------:R-:W-:Y:S01]  /*171820*/  @P1 LOP3.LUT R19, R19, 0x80000, RZ, 0xfc, !PT ;  /* 0x0008000013131812 */ /* 0x000fe200078efcff */
[----:B----4-:R0:W-:Y:S01]  /*171830*/  @P5 STG.E.U8 desc[UR4][R30.64], R0 ;  /* 0x000000001e005986 */ /* 0x0101e2000c101104 */
[----:B------:R-:W-:Y:S02]  /*171840*/  LOP3.LUT P1, RZ, R44, 0x20000000, RZ, 0xc0, !PT ;  /* 0x200000002cff7812 */ /* 0x000fe4000782c0ff */
[----:B------:R-:W-:Y:S01]  /*171850*/  LOP3.LUT R19, R19, 0xffefffff, RZ, 0xc0, !PT ;  /* 0xffefffff13137812 */ /* 0x000fe200078ec0ff */
[----:B------:R-:W4:Y:S04]  /*171860*/  LDL.LU R10, [R1+0x1d0] ;  /* 0x0001d000010a7983 */ /* 0x000f280000300800 */
[----:B------:R-:W4:Y:S01]  /*171870*/  LDL.LU.64 R32, [R1+0x4900] ;  /* 0x0049000001207983 */ /* 0x000f220000300a00 */
[----:B0-----:R-:W-:-:S03]  /*171880*/  PRMT R0, R16, 0x7770, RZ ;  /* 0x0000777010007816 */ /* 0x001fc600000000ff */
        /* <DEDUP_REMOVED lines=175> */
[----:B------:R-:W3:Y:S04]  /*172380*/  LDL.LU R16, [R1+0x1f4] ;  /* 0x0001f40001107983 */ /* 0x000ee80000300800 */
[----:B------:R-:W4:Y:S04]  /*172390*/  LDL.LU.64 R28, [R1+0x49e8] ;  /* 0x0049e800011c7983 */ /* 0x000f280000300a00 */
[----:B------:R-:W4:Y:S04]  /*1723a0*/  LDL.LU.64 R26, [R1+0x49f0] ;  /* 0x0049f000011a7983 */ /* 0x000f280000300a00 */
[----:B------:R-:W4:Y:S04]  /*1723b0*/  LDL.LU.64 R4, [R1+0x49f8] ;  /* 0x0049f80001047983 */ /* 0x000f280000300a00 */
[----:B------:R-:W4:Y:S01]  /*1723c0*/  LDL.LU R11, [R1+0x1e4] ;  /* 0x0001e400010b7983 */ /* 0x000f220000300800 */
[----:B------:R-:W-:-:S02]  /*1723d0*/  LOP3.LUT P4, RZ, R45, 0x4000000, RZ, 0xc0, !PT ;  /* 0x040000002dff7812 */ /* 0x000fc4000788c0ff */
[----:B------:R-:W-:Y:S02]  /*1723e0*/  LOP3.LUT R19, R19, 0xfffffffd, RZ, 0xc0, !PT ;  /* 0xfffffffd13137812 */ /* 0x000fe400078ec0ff */
[C---:B------:R-:W-:Y:S02]  /*1723f0*/  LOP3.LUT P5, RZ, R45.reuse, 0x8000000, RZ, 0xc0, !PT ;  /* 0x080000002dff7812 */ /* 0x040fe400078ac0ff */
[C---:B------:R-:W-:Y:S02]  /*172400*/  LOP3.LUT P0, RZ, R45.reuse, 0x10000000, RZ, 0xc0, !PT ;  /* 0x100000002dff7812 */ /* 0x040fe4000780c0ff */
[----:B------:R-:W-:Y:S02]  /*172410*/  LOP3.LUT P6, RZ, R45, 0x20000000, RZ, 0xc0, !PT ;  /* 0x200000002dff7812 */ /* 0x000fe400078cc0ff */
[----:B---3--:R-:W-:-:S05]  /*172420*/  PRMT R0, R16, 0x7770, RZ ;  /* 0x0000777010007816 */ /* 0x008fca00000000ff */
[----:B--2---:R0:W-:Y:S04]  /*172430*/  @P4 STG.E.U8 desc[UR4][R2.64], R0 ;  /* 0x0000000002004986 */ /* 0x0041e8000c101104 */
[----:B0-----:R-:W2:Y:S01]  /*172440*/  LDL.LU.64 R2, [R1+0x4a00] ;  /* 0x004a000001027983 */ /* 0x001ea20000300a00 */
[----:B------:R-:W-:-:S03]  /*172450*/  LOP3.LUT P1, RZ, R46, 0x40, RZ, 0xc0, !PT ;  /* 0x000000402eff7812 */ /* 0x000fc6000782c0ff */
[----:B------:R-:W3:Y:S04]  /*172460*/  LDL.LU.64 R40, [R1+0x4a08] ;  /* 0x004a080001287983 */ /* 0x000ee80000300a00 */
[----:B------:R-:W3:Y:S04]  /*172470*/  LDL.LU.64 R38, [R1+0x4a10] ;  /* 0x004a100001267983 */ /* 0x000ee80000300a00 */
[----:B------:R-:W3:Y:S02]  /*172480*/  LDL.LU R8, [R1+0x1d4] ;  /* 0x0001d40001087983 */ /* 0x000ee40000300800 */
[----:B------:R-:W-:-:S02]  /*172490*/  @P1 LOP3.LUT R19, R19, 0x2, RZ, 0xfc, !PT ;  /* 0x0000000213131812 */ /* 0x000fc400078efcff */
[----:B------:R-:W-:Y:S01]  /*1724a0*/  LOP3.LUT P1, RZ, R46, 0x20, RZ, 0xc0, !PT ;  /* 0x000000202eff7812 */ /* 0x000fe2000782c0ff */
[----:B------:R-:W3:Y:S01]  /*1724b0*/  LDL.LU.64 R12, [R1+0x4a18] ;  /* 0x004a1800010c7983 */ /* 0x000ee20000300a00 */
[----:B------:R-:W-:-:S03]  /*1724c0*/  LOP3.LUT R19, R19, 0xfffffffb, RZ, 0xc0, !PT ;  /* 0xfffffffb13137812 */ /* 0x000fc600078ec0ff */
[----:B------:R-:W3:Y:S01]  /*1724d0*/  LDL.LU.64 R36, [R1+0x4a20] ;  /* 0x004a200001247983 */ /* 0x000ee20000300a00 */
[----:B------:R-:W-:-:S03]  /*1724e0*/  PRMT R0, R16, 0x7771, RZ ;  /* 0x0000777110007816 */ /* 0x000fc600000000ff */
[----:B------:R-:W3:Y:S04]  /*1724f0*/  LDL.LU.64 R34, [R1+0x4a28] ;  /* 0x004a280001227983 */ /* 0x000ee80000300a00 */
        /* <DEDUP_REMOVED lines=114> */
[----:B------:R-:W2:Y:S01]  /*172c20*/  LDL.LU R16, [R1+0x1f8] ;  /* 0x0001f80001107983 */ /* 0x000ea20000300800 */
[----:B------:R-:W-:-:S02]  /*172c30*/  LOP3.LUT P1, RZ, R46, 0x80000, RZ, 0xc0, !PT ;  /* 0x000800002eff7812 */ /* 0x000fc4000782c0ff */
[----:B------:R-:W-:Y:S01]  /*172c40*/  LOP3.LUT R20, R20, 0x7fffffff, RZ, 0xc0, !PT ;  /* 0x7fffffff14147812 */ /* 0x000fe200078ec0ff */
[----:B------:R-:W2:Y:S01]  /*172c50*/  LDL.LU.64 R32, [R1+0x4b08] ;  /* 0x004b080001207983 */ /* 0x000ea20000300a00 */
[----:B---3--:R-:W-:-:S09]  /*172c60*/  PRMT R0, R10, 0x7770, RZ ;  /* 0x000077700a007816 */ /* 0x008fd200000000ff */
[----:B------:R-:W-:Y:S02]  /*172c70*/  @P1 LOP3.LUT R20, R20, 0x80000000, RZ, 0xfc, !PT ;  /* 0x8000000014141812 */ /* 0x000fe400078efcff */
[C---:B------:R-:W-:Y:S01]  /*172c80*/  LOP3.LUT P1, RZ, R46.reuse, 0x40000, RZ, 0xc0, !PT ;  /* 0x000400002eff7812 */ /* 0x040fe2000782c0ff */
[----:B------:R0:W-:Y:S01]  /*172c90*/  @P5 STG.E.U8 desc[UR4][R30.64], R0 ;  /* 0x000000001e005986 */ /* 0x0001e2000c101104 */
[----:B------:R-:W-:Y:S02]  /*172ca0*/  LOP3.LUT P6, RZ, R46, 0x10000, RZ, 0xc0, !PT ;  /* 0x000100002eff7812 */ /* 0x000fe400078cc0ff */
        /* <DEDUP_REMOVED lines=41> */
[----:B0-----:R-:W-:Y:S02]  /*172f40*/  PRMT R0, R47, 0x7773, RZ ;  /* 0x000077732f007816 */ /* 0x001fe400000000ff */
[C---:B------:R-:W-:Y:S01]  /*172f50*/  LOP3.LUT P4, RZ, R46.reuse, 0x10000000, RZ, 0xc0, !PT ;  /* 0x100000002eff7812 */ /* 0x040fe2000788c0ff */
[----:B------:R-:W2:Y:S06]  /*172f60*/  LDL.LU R47, [R1+0x65d8] ;  /* 0x0065d800012f7983 */ /* 0x000eac0000300800 */
[----:B------:R0:W-:Y:S01]  /*172f70*/  @P1 STG.E.U8 desc[UR4][R32.64], R0 ;  /* 0x0000000020001986 */ /* 0x0001e2000c101104 */
[----:B------:R-:W-:-:S02]  /*172f80*/  LOP3.LUT P5, RZ, R46, 0x20000000, RZ, 0xc0, !PT ;  /* 0x200000002eff7812 */ /* 0x000fc400078ac0ff */
[----:B0-----:R-:W-:-:S05]  /*172f90*/  PRMT R0, R16, 0x7770, RZ ;  /* 0x0000777010007816 */ /* 0x001fca00000000ff */
[----:B---3--:R0:W-:Y:S01]  /*172fa0*/  @P2 STG.E.U8 desc[UR4][R30.64], R0 ;  /* 0x000000001e002986 */ /* 0x0081e2000c101104 */
[----:B------:R-:W-:Y:S02]  /*172fb0*/  LOP3.LUT P0, RZ, R46, 0x40000000, RZ, 0xc0, !PT ;  /* 0x400000002eff7812 */ /* 0x000fe4000780c0ff */
[----:B0-----:R-:W-:-:S05]  /*172fc0*/  PRMT R0, R16, 0x7771, RZ ;  /* 0x0000777110007816 */ /* 0x001fca00000000ff */
[----:B----4-:R0:W-:Y:S01]  /*172fd0*/  @P3 STG.E.U8 desc[UR4][R6.64], R0 ;  /* 0x0000000006003986 */ /* 0x0101e2000c101104 */
        /* <DEDUP_REMOVED lines=14> */
[----:B------:R-:W4:Y:S04]  /*1730c0*/  LDL.LU R16, [R1+0x1d8] ;  /* 0x0001d80001107983 */ /* 0x000f280000300800 */
[----:B------:R-:W4:Y:S01]  /*1730d0*/  LDL.LU.64 R4, [R1+0x4c38] ;  /* 0x004c380001047983 */ /* 0x000f220000300a00 */
[----:B------:R-:W-:-:S03]  /*1730e0*/  PRMT R0, R10, 0x7772, RZ ;  /* 0x000077720a007816 */ /* 0x000fc600000000ff */
[----:B------:R-:W4:Y:S01]  /*1730f0*/  LDL.LU R8, [R1+0x1c8] ;  /* 0x0001c80001087983 */ /* 0x000f220000300800 */
[C---:B------:R-:W-:Y:S02]  /*173100*/  LOP3.LUT P4, RZ, R47.reuse, 0x1, RZ, 0xc0, !PT ;  /* 0x000000012fff7812 */ /* 0x040fe4000788c0ff */
        /* <DEDUP_REMOVED lines=8> */
[----:B0-----:R-:W2:Y:S01]  /*173190*/  LDL.LU.64 R2, [R1+0x4c48] ;  /* 0x004c480001027983 */ /* 0x001ea20000300a00 */
[----:B------:R-:W-:-:S03]  /*1731a0*/  LOP3.LUT R20, R20, 0xfff7ffff, RZ, 0xc0, !PT ;  /* 0xfff7ffff14147812 */ /* 0x000fc600078ec0ff */
[----:B------:R-:W2:Y:S04]  /*1731b0*/  LDL.LU.64 R40, [R1+0x4c58] ;  /* 0x004c580001287983 */ /* 0x000ea80000300a00 */
[----:B------:R-:W-:Y:S02]  /*1731c0*/  @P1 LOP3.LUT R20, R20, 0x80000, RZ, 0xfc, !PT ;  /* 0x0008000014141812 */ /* 0x000fe400078efcff */
[----:B------:R-:W-:Y:S01]  /*1731d0*/  LOP3.LUT P1, RZ, R47, 0x200, RZ, 0xc0, !PT ;  /* 0x000002002fff7812 */ /* 0x000fe2000782c0ff */
[----:B------:R-:W2:Y:S01]  /*1731e0*/  LDL.LU.64 R38, [R1+0x4c70] ;  /* 0x004c700001267983 */ /* 0x000ea20000300a00 */
[----:B------:R-:W-:-:S11]  /*1731f0*/  LOP3.LUT R20, R20, 0xffefffff, RZ, 0xc0, !PT ;  /* 0xffefffff14147812 */ /* 0x000fd600078ec0ff */
[----:B------:R-:W-:Y:S02]  /*173200*/  @P1 LOP3.LUT R20, R20, 0x100000, RZ, 0xfc, !PT ;  /* 0x0010000014141812 */ /* 0x000fe400078efcff */
[C---:B------:R-:W-:Y:S02]  /*173210*/  LOP3.LUT P1, RZ, R47.reuse, 0x100, RZ, 0xc0, !PT ;  /* 0x000001002fff7812 */ /* 0x040fe4000782c0ff */
[----:B------:R-:W-:Y:S02]  /*173220*/  LOP3.LUT R20, R20, 0xffdfffff, RZ, 0xc0, !PT ;  /* 0xffdfffff14147812 */ /* 0x000fe400078ec0ff */
[----:B------:R-:W-:Y:S02]  /*173230*/  PRMT R0, R10, 0x7773, RZ ;  /* 0x000077730a007816 */ /* 0x000fe400000000ff */
[----:B------:R-:W2:Y:S04]  /*173240*/  LDL.LU R10, [R1+0x1b8] ;  /* 0x0001b800010a7983 */ /* 0x000ea80000300800 */
[----:B------:R-:W2:Y:S03]  /*173250*/  LDL.LU.64 R12, [R1+0x4c80] ;  /* 0x004c8000010c7983 */ /* 0x000ea60000300a00 */
[----:B------:R-:W-:Y:S01]  /*173260*/  @P1 LOP3.LUT R20, R20, 0x200000, RZ, 0xfc, !PT ;  /* 0x0020000014141812 */ /* 0x000fe200078efcff */
[----:B------:R-:W2:Y:S01]  /*173270*/  LDL.LU.64 R36, [R1+0x4c90] ;  /* 0x004c900001247983 */ /* 0x000ea20000300a00 */
[----:B------:R-:W-:-:S02]  /*173280*/  LOP3.LUT P1, RZ, R47, 0x80, RZ, 0xc0, !PT ;  /* 0x000000802fff7812 */ /* 0x000fc4000782c0ff */
[----:B------:R-:W-:Y:S01]  /*173290*/  LOP3.LUT R20, R20, 0xffbfffff, RZ, 0xc0, !PT ;  /* 0xffbfffff14147812 */ /* 0x000fe200078ec0ff */
[----:B------:R-:W2:Y:S01]  /*1732a0*/  LDL.LU.64 R34, [R1+0x4ca8] ;  /* 0x004ca80001227983 */ /* 0x000ea20000300a00 */
[C---:B------:R-:W-:Y:S02]  /*1732b0*/  LOP3.LUT P5, RZ, R47.reuse, 0x2, RZ, 0xc0, !PT ;  /* 0x000000022fff7812 */ /* 0x040fe400078ac0ff */
[----:B------:R-:W-:Y:S01]  /*1732c0*/  LOP3.LUT P0, RZ, R47, 0x4, RZ, 0xc0, !PT ;  /* 0x000000042fff7812 */ /* 0x000fe2000780c0ff */
[----:B------:R-:W2:Y:S06]  /*1732d0*/  LDL.LU.64 R32, [R1+0x4cb0] ;  /* 0x004cb00001207983 */ /* 0x000eac0000300a00 */
[----:B------:R-:W-:-:S02]  /*1732e0*/  @P1 LOP3.LUT R20, R20, 0x400000, RZ, 0xfc, !PT ;  /* 0x0040000014141812 */ /* 0x000fc400078efcff */
[C---:B------:R-:W-:Y:S02]  /*1732f0*/  LOP3.LUT P1, RZ, R47.reuse, 0x40, RZ, 0xc0, !PT ;  /* 0x000000402fff7812 */ /* 0x040fe4000782c0ff */
[----:B------:R-:W-:Y:S01]  /*173300*/  LOP3.LUT R20, R20, 0xff7fffff, RZ, 0xc0, !PT ;  /* 0xff7fffff14147812 */ /* 0x000fe200078ec0ff */
[----:B---3--:R0:W-:Y:S01]  /*173310*/  @P5 STG.E.U8 desc[UR4][R30.64], R0 ;  /* 0x000000001e005986 */ /* 0x0081e2000c101104 */
[----:B------:R-:W-:-:S09]  /*173320*/  LOP3.LUT P6, RZ, R47, 0x8, RZ, 0xc0, !PT ;  /* 0x000000082fff7812 */ /* 0x000fd200078cc0ff */
[----:B------:R-:W-:Y:S02]  /*173330*/  @P1 LOP3.LUT R20, R20, 0x800000, RZ, 0xfc, !PT ;  /* 0x0080000014141812 */ /* 0x000fe400078efcff */
[----:B------:R-:W-:Y:S01]  /*173340*/  LOP3.LUT P1, RZ, R47, 0x20, RZ, 0xc0, !PT ;  /* 0x000000202fff7812 */ /* 0x000fe2000782c0ff */
[----:B0-----:R-:W3:Y:S01]  /*173350*/  LDL.LU.64 R30, [R1+0x4cb8] ;  /* 0x004cb800011e7983 */ /* 0x001ee20000300a00 */
[----:B------:R-:W-:Y:S02]  /*173360*/  LOP3.LUT R20, R20, 0xfeffffff, RZ, 0xc0, !PT ;  /* 0xfeffffff14147812 */ /* 0x000fe400078ec0ff */
[----:B----4-:R-:W-:-:S05]  /*173370*/  PRMT R0, R16, 0x7770, RZ ;  /* 0x0000777010007816 */ /* 0x010fca00000000ff */
[----:B------:R0:W-:Y:S04]  /*173380*/  @P0 STG.E.U8 desc[UR4][R6.64], R0 ;  /* 0x0000000006000986 */ /* 0x0001e8000c101104 */
[----:B------:R-:W-:Y:S02]  /*173390*/  @P1 LOP3.LUT R20, R20, 0x1000000, RZ, 0xfc, !PT ;  /* 0x0100000014141812 */ /* 0x000fe400078efcff */
[----:B------:R-:W-:Y:S02]  /*1733a0*/  LOP3.LUT P1, RZ, R47, 0x10, RZ, 0xc0, !PT ;  /* 0x000000102fff7812 */ /* 0x000fe4000782c0ff */
[C---:B0-----:R-:W-:Y:S01]  /*1733b0*/  PRMT R0, R16.reuse, 0x7771, RZ ;  /* 0x0000777110007816 */ /* 0x041fe200000000ff */
        /* <DEDUP_REMOVED lines=86> */
[----:B------:R-:W2:Y:S04]  /*173920*/  LDL.LU R10, [R1+0x1ec] ;  /* 0x0001ec00010a7983 */ /* 0x000ea80000300800 */
[----:B------:R-:W-:Y:S01]  /*173930*/  @P1 LOP3.LUT R20, R20, 0x4000, RZ, 0xfc, !PT ;  /* 0x0000400014141812 */ /* 0x000fe200078efcff */
[----:B------:R-:W2:Y:S01]  /*173940*/  LDL.LU.64 R34, [R1+0x4d40] ;  /* 0x004d400001227983 */ /* 0x000ea20000300a00 */
        /* <DEDUP_REMOVED lines=9> */
[----:B0-----:R-:W-:-:S07]  /*1739e0*/  PRMT R0, R16, 0x7773, RZ ;  /* 0x0000777310007816 */ /* 0x001fce00000000ff */
[----:B------:R-:W-:Y:S01]  /*1739f0*/  @P1 LOP3.LUT R20, R20, 0x10000, RZ, 0xfc, !PT ;  /* 0x0001000014141812 */ /* 0x000fe200078efcff */
[----:B------:R-:W4:Y:S01]  /*173a00*/  LDL.LU R16, [R1+0x1dc] ;  /* 0x0001dc0001107983 */ /* 0x000f220000300800 */
[----:B------:R-:W-:-:S03]  /*173a10*/  LOP3.LUT P1, RZ, R47, 0x800000, RZ, 0xc0, !PT ;  /* 0x008000002fff7812 */ /* 0x000fc6000782c0ff */
[----:B---3--:R0:W-:Y:S04]  /*173a20*/  @P0 STG.E.U8 desc[UR4][R6.64], R0 ;  /* 0x0000000006000986 */ /* 0x0081e8000c101104 */
[----:B------:R-:W3:Y:S01]  /*173a30*/  LDL.LU.64 R30, [R1+0x4d50] ;  /* 0x004d5000011e7983 */ /* 0x000ee20000300a00 */
        /* <DEDUP_REMOVED lines=162> */
[----:B------:R-:W4:Y:S04]  /*174460*/  LDL.LU.64 R26, [R1+0x4e38] ;  /* 0x004e3800011a7983 */ /* 0x000f280000300a00 */
[----:B------:R-:W4:Y:S04]  /*174470*/  LDL.LU.64 R4, [R1+0x4e40] ;  /* 0x004e400001047983 */ /* 0x000f280000300a00 */
[----:B------:R-:W4:Y:S01]  /*174480*/  LDL.LU R8, [R1+0x160] ;  /* 0x0001600001087983 */ /* 0x000f220000300800 */
[----:B------:R-:W-:-:S02]  /*174490*/  LOP3.LUT P4, RZ, R17, 0x10000000, RZ, 0xc0, !PT ;  /* 0x1000000011ff7812 */ /* 0x000fc4000788c0ff */
[----:B------:R-:W-:Y:S02]  /*1744a0*/  PRMT R0, R16, 0x7773, RZ ;  /* 0x0000777310007816 */ /* 0x000fe400000000ff */
[----:B------:R-:W-:Y:S02]  /*1744b0*/  LOP3.LUT R21, R21, 0xfdffffff, RZ, 0xc0, !PT ;  /* 0xfdffffff15157812 */ /* 0x000fe400078ec0ff */
[----:B------:R-:W-:Y:S02]  /*1744c0*/  LOP3.LUT P5, RZ, R17, 0x20000000, RZ, 0xc0, !PT ;  /* 0x2000000011ff7812 */ /* 0x000fe400078ac0ff */
[----:B---3--:R-:W-:-:S05]  /*1744d0*/  LOP3.LUT P1, RZ, R48, 0x100, RZ, 0xc0, !PT ;  /* 0x0000010030ff7812 */ /* 0x008fca000782c0ff */
        /* <DEDUP_REMOVED lines=13> */
[----:B------:R-:W-:Y:S02]  /*1745b0*/  LOP3.LUT P0, RZ, R17, 0x40000000, RZ, 0xc0, !PT ;  /* 0x4000000011ff7812 */ /* 0x000fe4000780c0ff */
[----:B----4-:R-:W-:Y:S01]  /*1745c0*/  PRMT R0, R10, 0x7770, RZ ;  /* 0x000077700a007816 */ /* 0x010fe200000000ff */
[----:B------:R-:W4:Y:S06]  /*1745d0*/  LDL.LU.64 R34, [R1+0x4e70] ;  /* 0x004e700001227983 */ /* 0x000f2c0000300a00 */
[----:B------:R-:W-:Y:S01]  /*1745e0*/  @P1 LOP3.LUT R21, R21, 0x8000000, RZ, 0xfc, !PT ;  /* 0x0800000015151812 */ /* 0x000fe200078efcff */
[----:B------:R0:W-:Y:S01]  /*1745f0*/  @P5 STG.E.U8 desc[UR4][R30.64], R0 ;  /* 0x000000001e005986 */ /* 0x0001e2000c101104 */
[----:B------:R-:W-:-:S02]  /*174600*/  LOP3.LUT P1, RZ, R48, 0x20, RZ, 0xc0, !PT ;  /* 0x0000002030ff7812 */ /* 0x000fc4000782c0ff */
[----:B------:R-:W-:Y:S01]  /*174610*/  LOP3.LUT R21, R21, 0xefffffff, RZ, 0xc0, !PT ;  /* 0xefffffff15157812 */ /* 0x000fe200078ec0ff */
[----:B------:R-:W4:Y:S01]  /*174620*/  LDL.LU.64 R32, [R1+0x4e78] ;  /* 0x004e780001207983 */ /* 0x000f220000300a00 */
[----:B------:R-:W-:Y:S02]  /*174630*/  LOP3.LUT P6, RZ, R17, 0x80000000, RZ, 0xc0, !PT ;  /* 0x8000000011ff7812 */ /* 0x000fe400078cc0ff */
[----:B------:R-:W-:Y:S02]  /*174640*/  LOP3.LUT R20, R20, 0xfffffffe, RZ, 0xc0, !PT ;  /* 0xfffffffe14147812 */ /* 0x000fe400078ec0ff */
[----:B0-----:R-:W-:Y:S01]  /*174650*/  PRMT R0, R10, 0x7771, RZ ;  /* 0x000077710a007816 */ /* 0x001fe200000000ff */
[----:B------:R-:W4:Y:S04]  /*174660*/  LDL.LU.64 R30, [R1+0x4e80] ;  /* 0x004e8000011e7983 */ /* 0x000f280000300a00 */
        /* <DEDUP_REMOVED lines=106> */
[----:B------:R-:W-:Y:S02]  /*174d10*/  PRMT R0, R10, 0x7773, RZ ;  /* 0x000077730a007816 */ /* 0x000fe400000000ff */
[C---:B------:R-:W-:Y:S01]  /*174d20*/  LOP3.LUT P6, RZ, R48.reuse, 0x40000, RZ, 0xc0, !PT ;  /* 0x0004000030ff7812 */ /* 0x040fe200078cc0ff */
[----:B------:R-:W2:Y:S06]  /*174d30*/  LDL.LU R10, [R1+0x174] ;  /* 0x00017400010a7983 */ /* 0x000eac0000300800 */
[----:B------:R-:W-:Y:S01]  /*174d40*/  @P1 LOP3.LUT R21, R21, 0x800000, RZ, 0xfc, !PT ;  /* 0x0080000015151812 */ /* 0x000fe200078efcff */
[----:B----4-:R3:W-:Y:S01]  /*174d50*/  @P5 STG.E.U8 desc[UR4][R30.64], R0 ;  /* 0x000000001e005986 */ /* 0x0107e2000c101104 */
[----:B------:R-:W-:-:S02]  /*174d60*/  LOP3.LUT P1, RZ, R48, 0x100000, RZ, 0xc0, !PT ;  /* 0x0010000030ff7812 */ /* 0x000fc4000782c0ff */
[----:B------:R-:W-:Y:S01]  /*174d70*/  LOP3.LUT R21, R21, 0xfeffffff, RZ, 0xc0, !PT ;  /* 0xfeffffff15157812 */ /* 0x000fe200078ec0ff */
[----:B------:R-:W4:Y:S01]  /*174d80*/  LDL.LU.64 R32, [R1+0x4f10] ;  /* 0x004f100001207983 */ /* 0x000f220000300a00 */
[----:B---3--:R-:W-:-:S03]  /*174d90*/  PRMT R0, R16, 0x7770, RZ ;  /* 0x0000777010007816 */ /* 0x008fc600000000ff */
[----:B------:R-:W3:Y:S06]  /*174da0*/  LDL.LU.64 R30, [R1+0x4f18] ;  /* 0x004f1800011e7983 */ /* 0x000eec0000300a00 */
[----:B------:R-:W-:Y:S02]  /*174db0*/  @P1 LOP3.LUT R21, R21, 0x1000000, RZ, 0xfc, !PT ;  /* 0x0100000015151812 */ /* 0x000fe400078efcff */
[----:B------:R-:W-:Y:S01]  /*174dc0*/  LOP3.LUT P1, RZ, R48, 0x80000, RZ, 0xc0, !PT ;  /* 0x0008000030ff7812 */ /* 0x000fe2000782c0ff */
[----:B------:R0:W-:Y:S02]  /*174dd0*/  @P0 STG.E.U8 desc[UR4][R6.64], R0 ;  /* 0x0000000006000986 */ /* 0x0001e4000c101104 */
[----:B0-----:R-:W-:-:S02]  /*174de0*/  PRMT R0, R16, 0x7771, RZ ;  /* 0x0000777110007816 */ /* 0x001fc400000000ff */
        /* <DEDUP_REMOVED lines=11> */
[----:B------:R-:W-:-:S03]  /*174ea0*/  PRMT R0, R8, 0x7770, RZ ;  /* 0x0000777008007816 */ /* 0x000fc600000000ff */
[----:B------:R-:W3:Y:S06]  /*174eb0*/  LDL.LU R16, [R1+0x164] ;  /* 0x0001640001107983 */ /* 0x000eec0000300800 */
        /* <DEDUP_REMOVED lines=24> */
[----:B------:R-:W-:Y:S01]  /*175040*/  LOP3.LUT P5, RZ, R48, 0x80000000, RZ, 0xc0, !PT ;  /* 0x8000000030ff7812 */ /* 0x000fe200078ac0ff */
[----:B------:R-:W4:Y:S04]  /*175050*/  LDL.LU R50, [R1+0x65c4] ;  /* 0x0065c40001327983 */ /* 0x000f280000300800 */
[----:B---3--:R0:W-:Y:S01]  /*175060*/  @P2 STG.E.U8 desc[UR4][R30.64], R0 ;  /* 0x000000001e002986 */ /* 0x0081e2000c101104 */
        /* <DEDUP_REMOVED lines=121> */
[----:B------:R-:W4:Y:S01]  /*175800*/  LDL.LU.64 R26, [R1+0x5000] ;  /* 0x00500000011a7983 */ /* 0x000f220000300a00 */
[----:B------:R-:W-:-:S03]  /*175810*/  LOP3.LUT P4, RZ, R49, 0x200000, RZ, 0xc0, !PT ;  /* 0x0020000031ff7812 */ /* 0x000fc6000788c0ff */
[----:B------:R-:W4:Y:S01]  /*175820*/  LDL.LU.64 R4, [R1+0x5008] ;  /* 0x0050080001047983 */ /* 0x000f220000300a00 */
        /* <DEDUP_REMOVED lines=61> */
[----:B------:R-:W-:Y:S02]  /*175c00*/  PRMT R0, R51, 0x7773, RZ ;  /* 0x0000777333007816 */ /* 0x000fe400000000ff */
[----:B------:R-:W-:Y:S01]  /*175c10*/  LOP3.LUT P2, RZ, R50, 0x4, RZ, 0xc0, !PT ;  /* 0x0000000432ff7812 */ /* 0x000fe2000784c0ff */
[----:B------:R-:W2:Y:S08]  /*175c20*/  LDL.LU R51, [R1+0x65bc] ;  /* 0x0065bc0001337983 */ /* 0x000eb00000300800 */
[----:B---3--:R0:W-:Y:S01]  /*175c30*/  @P1 STG.E.U8 desc[UR4][R40.64], R0 ;  /* 0x0000000028001986 */ /* 0x0081e2000c101104 */
        /* <DEDUP_REMOVED lines=14> */
[----:B----4-:R-:W-:-:S09]  /*175d20*/  PRMT R0, R10, 0x7770, RZ ;  /* 0x000077700a007816 */ /* 0x010fd200000000ff */
        /* <DEDUP_REMOVED lines=53> */
[----:B------:R-:W-:Y:S02]  /*176080*/  LOP3.LUT P1, RZ, R50, 0x4000, RZ, 0xc0, !PT ;  /* 0x0000400032ff7812 */ /* 0x000fe4000782c0ff */
        /* <DEDUP_REMOVED lines=85> */
[----:B------:R-:W-:Y:S02]  /*1765e0*/  LOP3.LUT P1, RZ, R51, 0x40, RZ, 0xc0, !PT ;  /* 0x0000004033ff7812 */ /* 0x000fe4000782c0ff */
[----:B------:R-:W-:-:S11]  /*1765f0*/  LOP3.LUT R22, R22, 0xfffbffff, RZ, 0xc0, !PT ;  /* 0xfffbffff16167812 */ /* 0x000fd600078ec0ff */
[----:B------:R-:W-:Y:S02]  /*176600*/  @P1 LOP3.LUT R22, R22, 0x40000, RZ, 0xfc, !PT ;  /* 0x0004000016161812 */ /* 0x000fe400078efcff */
[C---:B------:R-:W-:Y:S02]  /*176610*/  LOP3.LUT P1, RZ, R51.reuse, 0x20, RZ, 0xc0, !PT ;  /* 0x0000002033ff7812 */ /* 0x040fe4000782c0ff */
[----:B------:R-:W-:Y:S02]  /*176620*/  LOP3.LUT R22, R22, 0xfff7ffff, RZ, 0xc0, !PT ;  /* 0xfff7ffff16167812 */ /* 0x000fe400078ec0ff */
[----:B------:R-:W-:Y:S02]  /*176630*/  PRMT R0, R52, 0x7773, RZ ;  /* 0x0000777334007816 */ /* 0x000fe400000000ff */
[----:B------:R-:W3:Y:S04]  /*176640*/  LDL.LU R52, [R1+0x65b4] ;  /* 0x0065b40001347983 */ /* 0x000ee80000300800 */
[----:B------:R-:W3:Y:S03]  /*176650*/  LDL.LU.64 R40, [R1+0x4bd8] ;  /* 0x004bd80001287983 */ /* 0x000ee60000300a00 */
[----:B------:R-:W-:Y:S01]  /*176660*/  @P1 LOP3.LUT R22, R22, 0x80000, RZ, 0xfc, !PT ;  /* 0x0008000016161812 */ /* 0x000fe200078efcff */
[----:B------:R-:W3:Y:S01]  /*176670*/  LDL.LU.64 R38, [R1+0x4bf8] ;  /* 0x004bf80001267983 */ /* 0x000ee20000300a00 */
[----:B------:R-:W-:-:S02]  /*176680*/  LOP3.LUT P1, RZ, R51, 0x10, RZ, 0xc0, !PT ;  /* 0x0000001033ff7812 */ /* 0x000fc4000782c0ff */
[----:B------:R-:W-:Y:S01]  /*176690*/  LOP3.LUT R22, R22, 0xffefffff, RZ, 0xc0, !PT ;  /* 0xffefffff16167812 */ /* 0x000fe200078ec0ff */
[----:B------:R-:W3:Y:S04]  /*1766a0*/  LDL.LU R10, [R1+0x15c] ;  /* 0x00015c00010a7983 */ /* 0x000ee80000300800 */
[----:B------:R-:W3:Y:S04]  /*1766b0*/  LDL.LU.64 R12, [R1+0x4c20] ;  /* 0x004c2000010c7983 */ /* 0x000ee80000300a00 */
[----:B------:R-:W3:Y:S02]  /*1766c0*/  LDL.LU.64 R36, [R1+0x4c40] ;  /* 0x004c400001247983 */ /* 0x000ee40000300a00 */
[----:B------:R-:W-:-:S02]  /*1766d0*/  @P1 LOP3.LUT R22, R22, 0x100000, RZ, 0xfc, !PT ;  /* 0x0010000016161812 */ /* 0x000fc400078efcff */
[----:B------:R-:W-:Y:S01]  /*1766e0*/  LOP3.LUT P1, RZ, R51, 0x8, RZ, 0xc0, !PT ;  /* 0x0000000833ff7812 */ /* 0x000fe2000782c0ff */
[----:B------:R-:W3:Y:S01]  /*1766f0*/  LDL.LU.64 R34, [R1+0x4c50] ;  /* 0x004c500001227983 */ /* 0x000ee20000300a00 */
        /* <DEDUP_REMOVED lines=11> */
[----:B------:R-:W-:Y:S02]  /*1767b0*/  LOP3.LUT R22, R22, 0xfeffffff, RZ, 0xc0, !PT ;  /* 0xfeffffff16167812 */ /* 0x000fe400078ec0ff */
[----:B------:R-:W-:Y:S01]  /*1767c0*/  PRMT R0, R26, 0x7770, RZ ;  /* 0x000077701a007816 */ /* 0x000fe200000000ff */
[----:B------:R-:W4:Y:S04]  /*1767d0*/  LDL.LU R16, [R1+0x14c] ;  /* 0x00014c0001107983 */ /* 0x000f280000300800 */
[----:B------:R0:W-:Y:S04]  /*1767e0*/  @P0 STG.E.U8 desc[UR4][R30.64], R0 ;  /* 0x000000001e000986 */ /* 0x0001e8000c101104 */
[----:B------:R-:W-:-:S02]  /*1767f0*/  @P1 LOP3.LUT R22, R22, 0x1000000, RZ, 0xfc, !PT ;  /* 0x0100000016161812 */ /* 0x000fc400078efcff */
[----:B------:R-:W-:Y:S02]  /*176800*/  LOP3.LUT P1, RZ, R50, 0x80000000, RZ, 0xc0, !PT ;  /* 0x8000000032ff7812 */ /* 0x000fe4000782c0ff */
[C---:B0-----:R-:W-:Y:S01]  /*176810*/  PRMT R0, R26.reuse, 0x7771, RZ ;  /* 0x000077711a007816 */ /* 0x041fe200000000ff */
        /* <DEDUP_REMOVED lines=78> */
[----:B------:R-:W-:-:S05]  /*176d00*/  PRMT R0, R52, 0x7772, RZ ;  /* 0x0000777234007816 */ /* 0x000fca00000000ff */
[----:B---3--:R0:W-:Y:S01]  /*176d10*/  @P5 STG.E.U8 desc[UR4][R30.64], R0 ;  /* 0x000000001e005986 */ /* 0x0081e2000c101104 */
[----:B------:R-:W-:Y:S02]  /*176d20*/  LOP3.LUT R22, R22, 0xffffdfff, RZ, 0xc0, !PT ;  /* 0xffffdfff16167812 */ /* 0x000fe400078ec0ff */
[----:B0-----:R-:W-:Y:S02]  /*176d30*/  PRMT R0, R52, 0x7773, RZ ;  /* 0x0000777334007816 */ /* 0x001fe400000000ff */
[----:B------:R-:W3:Y:S04]  /*176d40*/  LDL.LU R52, [R1+0x65b0] ;  /* 0x0065b00001347983 */ /* 0x000ee80000300800 */
[----:B------:R-:W3:Y:S01]  /*176d50*/  LDL.LU.64 R38, [R1+0x50c0] ;  /* 0x0050c00001267983 */ /* 0x000ee20000300a00 */
[----:B------:R-:W-:-:S02]  /*176d60*/  @P1 LOP3.LUT R22, R22, 0x2000, RZ, 0xfc, !PT ;  /* 0x0000200016161812 */ /* 0x000fc400078efcff */
[----:B------:R-:W-:Y:S01]  /*176d70*/  LOP3.LUT P1, RZ, R51, 0x200000, RZ, 0xc0, !PT ;  /* 0x0020000033ff7812 */ /* 0x000fe2000782c0ff */
[----:B------:R-:W3:Y:S01]  /*176d80*/  LDL.LU.64 R12, [R1+0x50b8] ;  /* 0x0050b800010c7983 */ /* 0x000ee20000300a00 */
[----:B------:R-:W-:-:S03]  /*176d90*/  LOP3.LUT R22, R22, 0xffffbfff, RZ, 0xc0, !PT ;  /* 0xffffbfff16167812 */ /* 0x000fc600078ec0ff */
[----:B------:R-:W3:Y:S01]  /*176da0*/  LDL.LU.64 R36, [R1+0x50b0] ;  /* 0x0050b00001247983 */ /* 0x000ee20000300a00 */
[----:B------:R-:W-:-:S03]  /*176db0*/  LOP3.LUT P0, RZ, R51, 0x10000, RZ, 0xc0, !PT ;  /* 0x0001000033ff7812 */ /* 0x000fc6000780c0ff */
[----:B------:R-:W3:Y:S04]  /*176dc0*/  LDL.LU R10, [R1+0x10c] ;  /* 0x00010c00010a7983 */ /* 0x000ee80000300800 */
[----:B------:R-:W-:Y:S01]  /*176dd0*/  @P1 LOP3.LUT R22, R22, 0x4000, RZ, 0xfc, !PT ;  /* 0x0000400016161812 */ /* 0x000fe200078efcff */
[----:B------:R-:W3:Y:S01]  /*176de0*/  LDL.LU.64 R34, [R1+0x50a8] ;  /* 0x0050a80001227983 */ /* 0x000ee20000300a00 */
[C---:B------:R-:W-:Y:S02]  /*176df0*/  LOP3.LUT P1, RZ, R51.reuse, 0x100000, RZ, 0xc0, !PT ;  /* 0x0010000033ff7812 */ /* 0x040fe4000782c0ff */
[----:B------:R-:W-:Y:S01]  /*176e00*/  LOP3.LUT R22, R22, 0xffff7fff, RZ, 0xc0, !PT ;  /* 0xffff7fff16167812 */ /* 0x000fe200078ec0ff */
[----:B------:R-:W3:Y:S01]  /*176e10*/  LDL.LU.64 R32, [R1+0x50a0] ;  /* 0x0050a00001207983 */ /* 0x000ee20000300a00 */
[----:B------:R-:W-:-:S03]  /*176e20*/  LOP3.LUT P6, RZ, R51, 0x20000, RZ, 0xc0, !PT ;  /* 0x0002000033ff7812 */ /* 0x000fc600078cc0ff */
[----:B----4-:R0:W-:Y:S04]  /*176e30*/  @P0 STG.E.U8 desc[UR4][R6.64], R0 ;  /* 0x0000000006000986 */ /* 0x0101e8000c101104 */
[----:B------:R-:W4:Y:S02]  /*176e40*/  LDL.LU R16, [R1+0xf0] ;  /* 0x0000f00001107983 */ /* 0x000f240000300800 */
[----:B------:R-:W-:Y:S02]  /*176e50*/  @P1 LOP3.LUT R22, R22, 0x8000, RZ, 0xfc, !PT ;  /* 0x0000800016161812 */ /* 0x000fe400078efcff */
[----:B------:R-:W-:Y:S01]  /*176e60*/  LOP3.LUT P1, RZ, R51, 0x80000, RZ, 0xc0, !PT ;  /* 0x0008000033ff7812 */ /* 0x000fe2000782c0ff */
[----:B------:R-:W4:Y:S01]  /*176e70*/  LDL.LU.64 R30, [R1+0x5098] ;  /* 0x00509800011e7983 */ /* 0x000f220000300a00 */
[----:B------:R-:W-:-:S02]  /*176e80*/  LOP3.LUT R22, R22, 0xfffeffff, RZ, 0xc0, !PT ;  /* 0xfffeffff16167812 */ /* 0x000fc400078ec0ff */
[----:B0-----:R-:W-:Y:S01]  /*176e90*/  PRMT R0, R11, 0x7770, RZ ;  /* 0x000077700b007816 */ /* 0x001fe200000000ff */
[----:B------:R-:W4:Y:S08]  /*176ea0*/  LDL.LU.64 R6, [R1+0x5090] ;  /* 0x0050900001067983 */ /* 0x000f300000300a00 */
[----:B------:R-:W-:Y:S02]  /*176eb0*/  @P1 LOP3.LUT R22, R22, 0x10000, RZ, 0xfc, !PT ;  /* 0x0001000016161812 */ /* 0x000fe400078efcff */
[----:B------:R-:W-:Y:S01]  /*176ec0*/  LOP3.LUT P1, RZ, R51, 0x40000, RZ, 0xc0, !PT ;  /* 0x0004000033ff7812 */ /* 0x000fe2000782c0ff */
[----:B------:R0:W-:Y:S02]  /*176ed0*/  @P6 STG.E.U8 desc[UR4][R28.64], R0 ;  /* 0x000000001c006986 */ /* 0x0001e4000c101104 */
[----:B0-----:R-:W-:-:S02]  /*176ee0*/  PRMT R0, R11, 0x7771, RZ ;  /* 0x000077710b007816 */ /* 0x001fc400000000ff */
[----:B------:R-:W4:Y:S08]  /*176ef0*/  LDL.LU.64 R28, [R1+0x5088] ;  /* 0x00508800011c7983 */ /* 0x000f300000300a00 */
        /* <DEDUP_REMOVED lines=157> */
[----:B------:R-:W-:-:S03]  /*1778d0*/  LOP3.LUT P4, RZ, R52, 0x100000, RZ, 0xc0, !PT ;  /* 0x0010000034ff7812 */ /* 0x000fc6000788c0ff */
[----:B------:R-:W4:Y:S01]  /*1778e0*/  LDL.LU.64 R4, [R1+0x2a98] ;  /* 0x002a980001047983 */ /* 0x000f220000300a00 */
[----:B------:R-:W-:Y:S02]  /*1778f0*/  PRMT R0, R10, 0x7773, RZ ;  /* 0x000077730a007816 */ /* 0x000fe400000000ff */
[----:B------:R-:W-:Y:S02]  /*177900*/  LOP3.LUT R23, R23, 0xfdffffff, RZ, 0xc0, !PT ;  /* 0xfdffffff17177812 */ /* 0x000fe400078ec0ff */
        /* <DEDUP_REMOVED lines=16> */
[----:B----4-:R-:W-:-:S03]  /*177a10*/  PRMT R0, R16, 0x7770, RZ ;  /* 0x0000777010007816 */ /* 0x010fc600000000ff */
[----:B------:R-:W4:Y:S06]  /*177a20*/  LDL.LU.64 R34, [R1+0x2a68] ;  /* 0x002a680001227983 */ /* 0x000f2c0000300a00 */
[----:B------:R-:W-:Y:S01]  /*177a30*/  @P1 LOP3.LUT R23, R23, 0x8000000, RZ, 0xfc, !PT ;  /* 0x0800000017171812 */ /* 0x000fe200078efcff */
[----:B------:R0:W-:Y:S01]  /*177a40*/  @P5 STG.E.U8 desc[UR4][R30.64], R0 ;  /* 0x000000001e005986 */ /* 0x0001e2000c101104 */
[C---:B------:R-:W-:Y:S02]  /*177a50*/  LOP3.LUT P1, RZ, R52.reuse, 0x20000000, RZ, 0xc0, !PT ;  /* 0x2000000034ff7812 */ /* 0x040fe4000782c0ff */
[----:B------:R-:W-:Y:S01]  /*177a60*/  LOP3.LUT R23, R23, 0xefffffff, RZ, 0xc0, !PT ;  /* 0xefffffff17177812 */ /* 0x000fe200078ec0ff */
[----:B------:R-:W4:Y:S01]  /*177a70*/  LDL.LU R10, [R1+0xe4] ;  /* 0x0000e400010a7983 */ /* 0x000f220000300800 */
[----:B------:R-:W-:-:S02]  /*177a80*/  LOP3.LUT P6, RZ, R52, 0x800000, RZ, 0xc0, !PT ;  /* 0x0080000034ff7812 */ /* 0x000fc400078cc0ff */
[----:B------:R-:W-:Y:S01]  /*177a90*/  LOP3.LUT R22, R22, 0xfffffffe, RZ, 0xc0, !PT ;  /* 0xfffffffe16167812 */ /* 0x000fe200078ec0ff */
        /* <DEDUP_REMOVED lines=37> */
[----:B0-----:R-:W-:Y:S02]  /*177cf0*/  PRMT R0, R54, 0x7773, RZ ;  /* 0x0000777336007816 */ /* 0x001fe400000000ff */
[----:B------:R-:W-:Y:S01]  /*177d00*/  LOP3.LUT P2, RZ, R53, 0x2, RZ, 0xc0, !PT ;  /* 0x0000000235ff7812 */ /* 0x000fe2000784c0ff */
[----:B------:R-:W3:Y:S08]  /*177d10*/  LDL.LU R54, [R1+0x65a8] ;  /* 0x0065a80001367983 */ /* 0x000ef00000300800 */
        /* <DEDUP_REMOVED lines=61> */
[----:B------:R-:W-:Y:S02]  /*1780f0*/  LOP3.LUT R23, R23, 0xffbfffff, RZ, 0xc0, !PT ;  /* 0xffbfffff17177812 */ /* 0x000fe400078ec0ff */
[----:B------:R-:W-:Y:S02]  /*178100*/  PRMT R0, R16, 0x7773, RZ ;  /* 0x0000777310007816 */ /* 0x000fe400000000ff */
[----:B------:R-:W2:Y:S04]  /*178110*/  LDL.LU R16, [R1+0xa4] ;  /* 0x0000a40001107983 */ /* 0x000ea80000300800 */
[----:B------:R-:W2:Y:S03]  /*178120*/  LDL.LU.64 R34, [R1+0x29d8] ;  /* 0x0029d80001227983 */ /* 0x000ea60000300a00 */
[----:B------:R-:W-:Y:S01]  /*178130*/  @P1 LOP3.LUT R23, R23, 0x400000, RZ, 0xfc, !PT ;  /* 0x0040000017171812 */ /* 0x000fe200078efcff */
[----:B------:R-:W2:Y:S01]  /*178140*/  LDL.LU.64 R10, [R1+0x29d0] ;  /* 0x0029d000010a7983 */ /* 0x000ea20000300a00 */
[----:B------:R-:W-:-:S02]  /*178150*/  LOP3.LUT P1, RZ, R53, 0x2000, RZ, 0xc0, !PT ;  /* 0x0000200035ff7812 */ /* 0x000fc4000782c0ff */
[----:B------:R-:W-:Y:S02]  /*178160*/  LOP3.LUT R23, R23, 0xff7fffff, RZ, 0xc0, !PT ;  /* 0xff7fffff17177812 */ /* 0x000fe400078ec0ff */
[C---:B------:R-:W-:Y:S02]  /*178170*/  LOP3.LUT P5, RZ, R53.reuse, 0x100, RZ, 0xc0, !PT ;  /* 0x0000010035ff7812 */ /* 0x040fe400078ac0ff */
[----:B------:R-:W-:-:S07]  /*178180*/  LOP3.LUT P0, RZ, R53, 0x200, RZ, 0xc0, !PT ;  /* 0x0000020035ff7812 */ /* 0x000fce000780c0ff */
[----:B------:R-:W-:Y:S02]  /*178190*/  @P1 LOP3.LUT R23, R23, 0x800000, RZ, 0xfc, !PT ;  /* 0x0080000017171812 */ /* 0x000fe400078efcff */
[C---:B------:R-:W-:Y:S02]  /*1781a0*/  LOP3.LUT P1, RZ, R53.reuse, 0x1000, RZ, 0xc0, !PT ;  /* 0x0000100035ff7812 */ /* 0x040fe4000782c0ff */
[----:B------:R-:W-:Y:S01]  /*1781b0*/  LOP3.LUT P6, RZ, R53, 0x400, RZ, 0xc0, !PT ;  /* 0x0000040035ff7812 */ /* 0x000fe200078cc0ff */
[----:B----4-:R3:W-:Y:S01]  /*1781c0*/  @P5 STG.E.U8 desc[UR4][R32.64], R0 ;  /* 0x0000000020005986 */ /* 0x0107e2000c101104 */
[----:B------:R-:W-:Y:S02]  /*1781d0*/  LOP3.LUT R23, R23, 0xfeffffff, RZ, 0xc0, !PT ;  /* 0xfeffffff17177812 */ /* 0x000fe400078ec0ff */
[----:B---3--:R-:W-:Y:S01]  /*1781e0*/  PRMT R0, R26, 0x7770, RZ ;  /* 0x000077701a007816 */ /* 0x008fe200000000ff */
        /* <DEDUP_REMOVED lines=84> */
[----:B------:R-:W-:-:S05]  /*178730*/  PRMT R0, R55, 0x7772, RZ ;  /* 0x0000777237007816 */ /* 0x000fca00000000ff */
[----:B----4-:R0:W-:Y:S04]  /*178740*/  @P5 STG.E.U8 desc[UR4][R30.64], R0 ;  /* 0x000000001e005986 */ /* 0x0101e8000c101104 */
[----:B------:R-:W-:Y:S02]  /*178750*/  @P1 LOP3.LUT R23, R23, 0x1000, RZ, 0xfc, !PT ;  /* 0x0000100017171812 */ /* 0x000fe400078efcff */
[----:B------:R-:W-:Y:S02]  /*178760*/  LOP3.LUT P1, RZ, R54, 0x4, RZ, 0xc0, !PT ;  /* 0x0000000436ff7812 */ /* 0x000fe4000782c0ff */
[----:B0-----:R-:W-:Y:S02]  /*178770*/  PRMT R0, R55, 0x7773, RZ ;  /* 0x0000777337007816 */ /* 0x001fe400000000ff */
[----:B------:R-:W4:Y:S01]  /*178780*/  LDL.LU R55, [R1+0x65a0] ;  /* 0x0065a00001377983 */ /* 0x000f220000300800 */
[----:B------:R-:W-:-:S03]  /*178790*/  LOP3.LUT R23, R23, 0xffffdfff, RZ, 0xc0, !PT ;  /* 0xffffdfff17177812 */ /* 0x000fc600078ec0ff */
[----:B------:R-:W4:Y:S05]  /*1787a0*/  LDL.LU.64 R38, [R1+0x2930] ;  /* 0x0029300001267983 */ /* 0x000f2a0000300a00 */
[----:B------:R-:W-:Y:S02]  /*1787b0*/  @P1 LOP3.LUT R23, R23, 0x2000, RZ, 0xfc, !PT ;  /* 0x0000200017171812 */ /* 0x000fe400078efcff */
[----:B------:R-:W-:Y:S01]  /*1787c0*/  LOP3.LUT P1, RZ, R54, 0x2, RZ, 0xc0, !PT ;  /* 0x0000000236ff7812 */ /* 0x000fe2000782c0ff */
[----:B------:R-:W4:Y:S01]  /*1787d0*/  LDL.LU.64 R12, [R1+0x2928] ;  /* 0x00292800010c7983 */ /* 0x000f220000300a00 */
[----:B------:R-:W-:-:S03]  /*1787e0*/  LOP3.LUT R23, R23, 0xffffbfff, RZ, 0xc0, !PT ;  /* 0xffffbfff17177812 */ /* 0x000fc600078ec0ff */
[----:B------:R-:W4:Y:S04]  /*1787f0*/  LDL.LU.64 R36, [R1+0x2920] ;  /* 0x0029200001247983 */ /* 0x000f280000300a00 */
[----:B------:R-:W4:Y:S04]  /*178800*/  LDL.LU R10, [R1+0xd8] ;  /* 0x0000d800010a7983 */ /* 0x000f280000300800 */
[----:B------:R-:W-:Y:S01]  /*178810*/  @P1 LOP3.LUT R23, R23, 0x4000, RZ, 0xfc, !PT ;  /* 0x0000400017171812 */ /* 0x000fe200078efcff */
[----:B------:R-:W4:Y:S01]  /*178820*/  LDL.LU.64 R34, [R1+0x2918] ;  /* 0x0029180001227983 */ /* 0x000f220000300a00 */
[----:B------:R-:W-:-:S02]  /*178830*/  LOP3.LUT P1, RZ, R54, 0x1, RZ, 0xc0, !PT ;  /* 0x0000000136ff7812 */ /* 0x000fc4000782c0ff */
[----:B------:R-:W-:Y:S01]  /*178840*/  LOP3.LUT R23, R23, 0xffff7fff, RZ, 0xc0, !PT ;  /* 0xffff7fff17177812 */ /* 0x000fe200078ec0ff */
[----:B------:R0:W-:Y:S04]  /*178850*/  @P0 STG.E.U8 desc[UR4][R6.64], R0 ;  /* 0x0000000006000986 */ /* 0x0001e8000c101104 */
[----:B------:R-:W4:Y:S04]  /*178860*/  LDL.LU.64 R32, [R1+0x2910] ;  /* 0x0029100001207983 */ /* 0x000f280000300a00 */
[----:B------:R-:W4:Y:S02]  /*178870*/  LDL.LU R16, [R1+0xc8] ;  /* 0x0000c80001107983 */ /* 0x000f240000300800 */
[----:B------:R-:W-:-:S02]  /*178880*/  @P1 LOP3.LUT R23, R23, 0x8000, RZ, 0xfc, !PT ;  /* 0x0000800017171812 */ /* 0x000fc400078efcff */
[----:B------:R-:W-:Y:S01]  /*178890*/  LOP3.LUT P1, RZ, R53, 0x80000000, RZ, 0xc0, !PT ;  /* 0x8000000035ff7812 */ /* 0x000fe2000782c0ff */
[----:B------:R-:W4:Y:S01]  /*1788a0*/  LDL.LU.64 R30, [R1+0x2908] ;  /* 0x00290800011e7983 */ /* 0x000f220000300a00 */
[----:B------:R-:W-:Y:S02]  /*1788b0*/  LOP3.LUT R23, R23, 0xfffeffff, RZ, 0xc0, !PT ;  /* 0xfffeffff17177812 */ /* 0x000fe400078ec0ff */
[----:B0-----:R-:W-:Y:S01]  /*1788c0*/  PRMT R0, R11, 0x7770, RZ ;  /* 0x000077700b007816 */ /* 0x001fe200000000ff */
[----:B------:R-:W4:Y:S08]  /*1788d0*/  LDL.LU.64 R6, [R1+0x2900] ;  /* 0x0029000001067983 */ /* 0x000f300000300a00 */
[----:B------:R-:W-:-:S02]  /*1788e0*/  @P1 LOP3.LUT R23, R23, 0x10000, RZ, 0xfc, !PT ;  /* 0x0001000017171812 */ /* 0x000fc400078efcff */
[----:B------:R-:W-:Y:S01]  /*1788f0*/  LOP3.LUT P1, RZ, R53, 0x40000000, RZ, 0xc0, !PT ;  /* 0x4000000035ff7812 */ /* 0x000fe2000782c0ff */
[----:B------:R0:W-:Y:S02]  /*178900*/  @P6 STG.E.U8 desc[UR4][R28.64], R0 ;  /* 0x000000001c006986 */ /* 0x0001e4000c101104 */
[----:B0-----:R-:W-:Y:S02]  /*178910*/  PRMT R0, R11, 0x7771, RZ ;  /* 0x000077710b007816 */ /* 0x001fe400000000ff */
[----:B------:R-:W4:Y:S08]  /*178920*/  LDL.LU.64 R28, [R1+0x28f8] ;  /* 0x0028f800011c7983 */ /* 0x000f300000300a00 */
        /* <DEDUP_REMOVED lines=159> */
[----:B------:R-:W-:-:S02]  /*179320*/  PRMT R0, R16, 0x7773, RZ ;  /* 0x0000777310007816 */ /* 0x000fc400000000ff */
        /* <DEDUP_REMOVED lines=12> */
[----:B------:R-:W-:Y:S01]  /*1793f0*/  LOP3.LUT P1, RZ, R55, 0x200, RZ, 0xc0, !PT ;  /* 0x0000020037ff7812 */ /* 0x000fe2000782c0ff */
[----:B------:R-:W2:Y:S01]  /*179400*/  LDL.LU.64 R40, [R1+0x27e8] ;  /* 0x0027e80001287983 */ /* 0x000ea20000300a00 */
[----:B------:R-:W-:-:S03]  /*179410*/  LOP3.LUT R24, R24, 0xefffffff, RZ, 0xc0, !PT ;  /* 0xefffffff18187812 */ /* 0x000fc600078ec0ff */
[----:B------:R-:W2:Y:S04]  /*179420*/  LDL.LU.64 R38, [R1+0x27e0] ;  /* 0x0027e00001267983 */ /* 0x000ea80000300a00 */
[----:B------:R-:W2:Y:S04]  /*179430*/  LDL.LU R16, [R1+0xcc] ;  /* 0x0000cc0001107983 */ /* 0x000ea80000300800 */
[----:B------:R-:W-:Y:S01]  /*179440*/  @P1 LOP3.LUT R24, R24, 0x10000000, RZ, 0xfc, !PT ;  /* 0x1000000018181812 */ /* 0x000fe200078efcff */
[----:B------:R-:W2:Y:S01]  /*179450*/  LDL.LU.64 R12, [R1+0x27d8] ;  /* 0x0027d800010c7983 */ /* 0x000ea20000300a00 */
[----:B------:R-:W-:-:S02]  /*179460*/  LOP3.LUT P1, RZ, R55, 0x100, RZ, 0xc0, !PT ;  /* 0x0000010037ff7812 */ /* 0x000fc4000782c0ff */
[----:B------:R-:W-:Y:S01]  /*179470*/  LOP3.LUT R24, R24, 0xdfffffff, RZ, 0xc0, !PT ;  /* 0xdfffffff18187812 */ /* 0x000fe200078ec0ff */
[----:B------:R-:W2:Y:S01]  /*179480*/  LDL.LU.64 R36, [R1+0x27d0] ;  /* 0x0027d00001247983 */ /* 0x000ea20000300a00 */
[C---:B------:R-:W-:Y:S02]  /*179490*/  LOP3.LUT P5, RZ, R55.reuse, 0x2, RZ, 0xc0, !PT ;  /* 0x0000000237ff7812 */ /* 0x040fe400078ac0ff */
[C---:B------:R-:W-:Y:S01]  /*1794a0*/  LOP3.LUT P0, RZ, R55.reuse, 0x4, RZ, 0xc0, !PT ;  /* 0x0000000437ff7812 */ /* 0x040fe2000780c0ff */
[----:B------:R-:W2:Y:S01]  /*1794b0*/  LDL.LU.64 R34, [R1+0x27c8] ;  /* 0x0027c80001227983 */ /* 0x000ea20000300a00 */
[----:B----4-:R-:W-:Y:S02]  /*1794c0*/  PRMT R0, R10, 0x7770, RZ ;  /* 0x000077700a007816 */ /* 0x010fe400000000ff */
[----:B------:R-:W-:Y:S01]  /*1794d0*/  LOP3.LUT P6, RZ, R55, 0x8, RZ, 0xc0, !PT ;  /* 0x0000000837ff7812 */ /* 0x000fe200078cc0ff */
[----:B------:R-:W4:Y:S02]  /*1794e0*/  LDL.LU.64 R32, [R1+0x27c0] ;  /* 0x0027c00001207983 */ /* 0x000f240000300a00 */
[----:B------:R-:W-:-:S02]  /*1794f0*/  @P1 LOP3.LUT R24, R24, 0x20000000, RZ, 0xfc, !PT ;  /* 0x2000000018181812 */ /* 0x000fc400078efcff */
        /* <DEDUP_REMOVED lines=11> */
[----:B---3--:R0:W-:Y:S04]  /*1795b0*/  @P0 STG.E.U8 desc[UR4][R6.64], R0 ;  /* 0x0000000006000986 */ /* 0x0081e8000c101104 */
[----:B------:R-:W-:Y:S02]  /*1795c0*/  @P1 LOP3.LUT R23, R23, 0x1, RZ, 0xfc, !PT ;  /* 0x0000000117171812 */ /* 0x000fe400078efcff */
[----:B------:R-:W-:Y:S02]  /*1795d0*/  LOP3.LUT P1, RZ, R55, 0x10, RZ, 0xc0, !PT ;  /* 0x0000001037ff7812 */ /* 0x000fe4000782c0ff */
[C---:B0-----:R-:W-:Y:S01]  /*1795e0*/  PRMT R0, R10.reuse, 0x7772, RZ ;  /* 0x000077720a007816 */ /* 0x041fe200000000ff */
        /* <DEDUP_REMOVED lines=40> */
[----:B---3--:R0:W-:Y:S01]  /*179870*/  @P3 STG.E.U8 desc[UR4][R6.64], R0 ;  /* 0x0000000006003986 */ /* 0x0081e2000c101104 */
        /* <DEDUP_REMOVED lines=43> */
[----:B------:R-:W2:Y:S04]  /*179b30*/  LDL.LU R8, [R1+0x70] ;  /* 0x0000700001087983 */ /* 0x000ea80000300800 */
[----:B------:R-:W2:Y:S04]  /*179b40*/  LDL.LU.64 R36, [R1+0x2718] ;  /* 0x0027180001247983 */ /* 0x000ea80000300a00 */
[----:B------:R-:W-:Y:S01]  /*179b50*/  @P1 LOP3.LUT R24, R24, 0x400000, RZ, 0xfc, !PT ;  /* 0x0040000018181812 */ /* 0x000fe200078efcff */
[----:B------:R-:W2:Y:S01]  /*179b60*/  LDL.LU.64 R34, [R1+0x2710] ;  /* 0x0027100001227983 */ /* 0x000ea20000300a00 */
[----:B------:R-:W-:-:S02]  /*179b70*/  LOP3.LUT P1, RZ, R55, 0x2000000, RZ, 0xc0, !PT ;  /* 0x0200000037ff7812 */ /* 0x000fc4000782c0ff */
[----:B------:R-:W-:Y:S02]  /*179b80*/  LOP3.LUT R24, R24, 0xff7fffff, RZ, 0xc0, !PT ;  /* 0xff7fffff18187812 */ /* 0x000fe400078ec0ff */
[C---:B------:R-:W-:Y:S02]  /*179b90*/  LOP3.LUT P5, RZ, R55.reuse, 0x100000, RZ, 0xc0, !PT ;  /* 0x0010000037ff7812 */ /* 0x040fe400078ac0ff */
[C---:B------:R-:W-:Y:S02]  /*179ba0*/  LOP3.LUT P0, RZ, R55.reuse, 0x200000, RZ, 0xc0, !PT ;  /* 0x0020000037ff7812 */ /* 0x040fe4000780c0ff */
[----:B------:R-:W-:Y:S02]  /*179bb0*/  PRMT R0, R10, 0x7773, RZ ;  /* 0x000077730a007816 */ /* 0x000fe400000000ff */
[----:B------:R-:W-:Y:S01]  /*179bc0*/  LOP3.LUT P6, RZ, R55, 0x400000, RZ, 0xc0, !PT ;  /* 0x0040000037ff7812 */ /* 0x000fe200078cc0ff */
[----:B------:R-:W2:Y:S02]  /*179bd0*/  LDL.LU R10, [R1+0x60] ;  /* 0x00006000010a7983 */ /* 0x000ea40000300800 */
[----:B------:R-:W-:-:S02]  /*179be0*/  @P1 LOP3.LUT R24, R24, 0x800000, RZ, 0xfc, !PT ;  /* 0x0080000018181812 */ /* 0x000fc400078efcff */
[----:B------:R-:W-:Y:S01]  /*179bf0*/  LOP3.LUT P1, RZ, R55, 0x1000000, RZ, 0xc0, !PT ;  /* 0x0100000037ff7812 */ /* 0x000fe2000782c0ff */
[----:B------:R-:W2:Y:S01]  /*179c00*/  LDL.LU.64 R32, [R1+0x2708] ;  /* 0x0027080001207983 */ /* 0x000ea20000300a00 */
[----:B------:R-:W-:-:S03]  /*179c10*/  LOP3.LUT R24, R24, 0xfeffffff, RZ, 0xc0, !PT ;  /* 0xfeffffff18187812 */ /* 0x000fc600078ec0ff */
[----:B----4-:R3:W-:Y:S08]  /*179c20*/  @P5 STG.E.U8 desc[UR4][R30.64], R0 ;  /* 0x000000001e005986 */ /* 0x0107f0000c101104 */
[----:B------:R-:W-:Y:S02]  /*179c30*/  @P1 LOP3.LUT R24, R24, 0x1000000, RZ, 0xfc, !PT ;  /* 0x0100000018181812 */ /* 0x000fe400078efcff */
[----:B---3--:R-:W-:Y:S01]  /*179c40*/  PRMT R0, R16, 0x7770, RZ ;  /* 0x0000777010007816 */ /* 0x008fe200000000ff */
[----:B------:R-:W3:Y:S01]  /*179c50*/  LDL.LU.64 R30, [R1+0x2700] ;  /* 0x00270000011e7983 */ /* 0x000ee20000300a00 */
        /* <DEDUP_REMOVED lines=174> */
[----:B------:R-:W3:Y:S04]  /*17a740*/  LDL.LU.64 R40, [R1+0x2420] ;  /* 0x0024200001287983 */ /* 0x000ee80000300a00 */
[----:B------:R-:W3:Y:S04]  /*17a750*/  LDL.LU.64 R38, [R1+0x2418] ;  /* 0x0024180001267983 */ /* 0x000ee80000300a00 */
[----:B------:R-:W3:Y:S02]  /*17a760*/  LDL.LU R34, [R1+0x64] ;  /* 0x0000640001227983 */ /* 0x000ee40000300800 */
        /* <DEDUP_REMOVED lines=19> */
[----:B0-----:R-:W-:Y:S02]  /*17a8a0*/  PRMT R0, R59, 0x7772, RZ ;  /* 0x000077723b007816 */ /* 0x001fe400000000ff */
[----:B------:R-:W-:-:S03]  /*17a8b0*/  LOP3.LUT P1, RZ, R56, 0x80000000, RZ, 0xc0, !PT ;  /* 0x8000000038ff7812 */ /* 0x000fc6000782c0ff */
[----:B------:R0:W-:Y:S01]  /*17a8c0*/  @P0 STG.E.U8 desc[UR4][R6.64], R0 ;  /* 0x0000000006000986 */ /* 0x0001e2000c101104 */
[----:B------:R-:W-:Y:S02]  /*17a8d0*/  LOP3.LUT R24, R24, 0xffffff7f, RZ, 0xc0, !PT ;  /* 0xffffff7f18187812 */ /* 0x000fe400078ec0ff */
[----:B0-----:R-:W-:Y:S02]  /*17a8e0*/  PRMT R0, R59, 0x7773, RZ ;  /* 0x000077733b007816 */ /* 0x001fe400000000ff */
[----:B------:R-:W4:Y:S04]  /*17a8f0*/  LDL.LU R59, [R1+0x658c] ;  /* 0x00658c00013b7983 */ /* 0x000f280000300800 */
[----:B------:R-:W4:Y:S01]  /*17a900*/  LDL.LU.64 R36, [R1+0x2408] ;  /* 0x0024080001247983 */ /* 0x000f220000300a00 */
[----:B------:R-:W-:-:S02]  /*17a910*/  @P1 LOP3.LUT R24, R24, 0x80, RZ, 0xfc, !PT ;  /* 0x0000008018181812 */ /* 0x000fc400078efcff */
[----:B------:R-:W-:Y:S01]  /*17a920*/  LOP3.LUT P1, RZ, R56, 0x40000000, RZ, 0xc0, !PT ;  /* 0x4000000038ff7812 */ /* 0x000fe2000782c0ff */
[----:B------:R-:W4:Y:S01]  /*17a930*/  LDL.LU.64 R10, [R1+0x2400] ;  /* 0x00240000010a7983 */ /* 0x000f220000300a00 */
[----:B------:R-:W-:-:S03]  /*17a940*/  LOP3.LUT R24, R24, 0xfffffeff, RZ, 0xc0, !PT ;  /* 0xfffffeff18187812 */ /* 0x000fc600078ec0ff */
[----:B------:R-:W4:Y:S04]  /*17a950*/  LDL.LU R16, [R1+0x54] ;  /* 0x0000540001107983 */ /* 0x000f280000300800 */
[----:B------:R-:W4:Y:S04]  /*17a960*/  LDL.LU.64 R32, [R1+0x23f8] ;  /* 0x0023f80001207983 */ /* 0x000f280000300a00 */
[----:B------:R-:W-:Y:S01]  /*17a970*/  @P1 LOP3.LUT R24, R24, 0x100, RZ, 0xfc, !PT ;  /* 0x0000010018181812 */ /* 0x000fe200078efcff */
[----:B------:R0:W-:Y:S01]  /*17a980*/  @P6 STG.E.U8 desc[UR4][R28.64], R0 ;  /* 0x000000001c006986 */ /* 0x0001e2000c101104 */
[----:B------:R-:W-:-:S03]  /*17a990*/  LOP3.LUT P1, RZ, R56, 0x20000000, RZ, 0xc0, !PT ;  /* 0x2000000038ff7812 */ /* 0x000fc6000782c0ff */
[----:B------:R-:W4:Y:S04]  /*17a9a0*/  LDL.LU.64 R30, [R1+0x23f0] ;  /* 0x0023f000011e7983 */ /* 0x000f280000300a00 */
[----:B------:R-:W4:Y:S01]  /*17a9b0*/  LDL.LU.64 R6, [R1+0x23e8] ;  /* 0x0023e80001067983 */ /* 0x000f220000300a00 */
[----:B0-----:R-:W-:-:S03]  /*17a9c0*/  PRMT R0, R35, 0x7770, RZ ;  /* 0x0000777023007816 */ /* 0x001fc600000000ff */
        /* <DEDUP_REMOVED lines=25> */
[----:B------:R-:W-:-:S05]  /*17ab60*/  LOP3.LUT P4, RZ, R57, 0x100, RZ, 0xc0, !PT ;  /* 0x0000010039ff7812 */ /* 0x000fca000788c0ff */
        /* <DEDUP_REMOVED lines=108> */
[C---:B------:R-:W-:Y:S01]  /*17b230*/  LOP3.LUT P4, RZ, R57.reuse, 0x8000000, RZ, 0xc0, !PT ;  /* 0x0800000039ff7812 */ /* 0x040fe2000788c0ff */
[----:B------:R-:W2:Y:S04]  /*17b240*/  LDL.LU R59, [R1+0x6588] ;  /* 0x00658800013b7983 */ /* 0x000ea80000300800 */
        /* <DEDUP_REMOVED lines=27> */
[----:B------:R-:W-:-:S05]  /*17b400*/  LOP3.LUT R25, R25, 0xfffdffff, RZ, 0xc0, !PT ;  /* 0xfffdffff19197812 */ /* 0x000fca00078ec0ff */
[----:B--2---:R0:W-:Y:S04]  /*17b410*/  @P4 STG.E.U8 desc[UR4][R2.64], R0 ;  /* 0x0000000002004986 */ /* 0x0041e8000c101104 */
[----:B0-----:R-:W2:Y:S01]  /*17b420*/  LDL.LU.64 R2, [R1+0x22d8] ;  /* 0x0022d80001027983 */ /* 0x001ea20000300a00 */
[----:B---3--:R-:W-:-:S03]  /*17b430*/  LOP3.LUT P1, RZ, R58, 0x800, RZ, 0xc0, !PT ;  /* 0x000008003aff7812 */ /* 0x008fc6000782c0ff */
[----:B------:R-:W3:Y:S04]  /*17b440*/  LDL.LU.64 R40, [R1+0x22d0] ;  /* 0x0022d00001287983 */ /* 0x000ee80000300a00 */
        /* <DEDUP_REMOVED lines=20> */
[----:B------:R-:W3:Y:S01]  /*17b590*/  LDL.LU.64 R34, [R1+0x2290] ;  /* 0x0022900001227983 */ /* 0x000ee20000300a00 */
[C---:B------:R-:W-:Y:S02]  /*17b5a0*/  LOP3.LUT P5, RZ, R58.reuse, 0x1, RZ, 0xc0, !PT ;  /* 0x000000013aff7812 */ /* 0x040fe400078ac0ff */
[----:B------:R-:W-:Y:S01]  /*17b5b0*/  LOP3.LUT P0, RZ, R58, 0x2, RZ, 0xc0, !PT ;  /* 0x000000023aff7812 */ /* 0x000fe2000780c0ff */
[----:B------:R-:W3:Y:S06]  /*17b5c0*/  LDL.LU.64 R32, [R1+0x2278] ;  /* 0x0022780001207983 */ /* 0x000eec0000300a00 */
[----:B------:R-:W-:-:S02]  /*17b5d0*/  @P1 LOP3.LUT R25, R25, 0x400000, RZ, 0xfc, !PT ;  /* 0x0040000019191812 */ /* 0x000fc400078efcff */
[C---:B------:R-:W-:Y:S02]  /*17b5e0*/  LOP3.LUT P1, RZ, R58.reuse, 0x20, RZ, 0xc0, !PT ;  /* 0x000000203aff7812 */ /* 0x040fe4000782c0ff */
[----:B------:R-:W-:Y:S01]  /*17b5f0*/  LOP3.LUT R25, R25, 0xff7fffff, RZ, 0xc0, !PT ;  /* 0xff7fffff19197812 */ /* 0x000fe200078ec0ff */
[----:B----4-:R0:W-:Y:S01]  /*17b600*/  @P5 STG.E.U8 desc[UR4][R30.64], R0 ;  /* 0x000000001e005986 */ /* 0x0101e2000c101104 */
[----:B------:R-:W-:-:S09]  /*17b610*/  LOP3.LUT P6, RZ, R58, 0x4, RZ, 0xc0, !PT ;  /* 0x000000043aff7812 */ /* 0x000fd200078cc0ff */
[----:B------:R-:W-:Y:S02]  /*17b620*/  @P1 LOP3.LUT R25, R25, 0x800000, RZ, 0xfc, !PT ;  /* 0x0080000019191812 */ /* 0x000fe400078efcff */
[----:B------:R-:W-:Y:S01]  /*17b630*/  LOP3.LUT P1, RZ, R58, 0x10, RZ, 0xc0, !PT ;  /* 0x000000103aff7812 */ /* 0x000fe2000782c0ff */
[----:B0-----:R-:W4:Y:S01]  /*17b640*/  LDL.LU.64 R30, [R1+0x2270] ;  /* 0x00227000011e7983 */ /* 0x001f220000300a00 */
[----:B------:R-:W-:Y:S02]  /*17b650*/  LOP3.LUT R25, R25, 0xfeffffff, RZ, 0xc0, !PT ;  /* 0xfeffffff19197812 */ /* 0x000fe400078ec0ff */
[----:B------:R-:W-:-:S05]  /*17b660*/  PRMT R0, R16, 0x7770, RZ ;  /* 0x0000777010007816 */ /* 0x000fca00000000ff */
        /* <DEDUP_REMOVED lines=275> */
[----:B------:R-:W-:Y:S02]  /*17c7a0*/  LOP3.LUT P1, RZ, R60, 0x10, RZ, 0xc0, !PT ;  /* 0x000000103cff7812 */ /* 0x000fe4000782c0ff */
[----:B---3--:R-:W-:-:S07]  /*17c7b0*/  LOP3.LUT R61, R61, 0xfdffffff, RZ, 0xc0, !PT ;  /* 0xfdffffff3d3d7812 */ /* 0x008fce00078ec0ff */
[----:B--2---:R0:W-:Y:S04]  /*17c7c0*/  @P4 STG.E.U8 desc[UR4][R2.64], R0 ;  /* 0x0000000002004986 */ /* 0x0041e8000c101104 */
[----:B0-----:R-:W2:Y:S01]  /*17c7d0*/  LDL.LU.64 R2, [R1+0x1f60] ;  /* 0x001f600001027983 */ /* 0x001ea20000300a00 */
        /* <DEDUP_REMOVED lines=12> */
[C---:B------:R-:W-:Y:S01]  /*17c8a0*/  LOP3.LUT P0, RZ, R59.reuse, 0x4000000, RZ, 0xc0, !PT ;  /* 0x040000003bff7812 */ /* 0x040fe2000780c0ff */
[----:B------:R-:W3:Y:S01]  /*17c8b0*/  LDL.LU.64 R34, [R1+0x1f18] ;  /* 0x001f180001227983 */ /* 0x000ee20000300a00 */
[----:B----4-:R-:W-:Y:S02]  /*17c8c0*/  PRMT R0, R16, 0x7770, RZ ;  /* 0x0000777010007816 */ /* 0x010fe400000000ff */
[----:B------:R-:W-:Y:S01]  /*17c8d0*/  LOP3.LUT P6, RZ, R59, 0x8000000, RZ, 0xc0, !PT ;  /* 0x080000003bff7812 */ /* 0x000fe200078cc0ff */
[----:B------:R-:W4:Y:S02]  /*17c8e0*/  LDL.LU R10, [R1+0x740] ;  /* 0x00074000010a7983 */ /* 0x000f240000300800 */
[----:B------:R-:W-:-:S02]  /*17c8f0*/  @P1 LOP3.LUT R61, R61, 0x8000000, RZ, 0xfc, !PT ;  /* 0x080000003d3d1812 */ /* 0x000fc400078efcff */
        /* <DEDUP_REMOVED lines=32> */
[----:B0-----:R-:W4:Y:S04]  /*17cb00*/  LDL.LU.64 R4, [R1+0x1eb8] ;  /* 0x001eb80001047983 */ /* 0x001f280000300a00 */
[----:B------:R-:W4:Y:S01]  /*17cb10*/  LDL.LU R16, [R1+0x730] ;  /* 0x0007300001107983 */ /* 0x000f220000300800 */
        /* <DEDUP_REMOVED lines=34> */
[----:B------:R-:W3:Y:S04]  /*17cd40*/  LDL.LU.64 R10, [R1+0x1e98] ;  /* 0x001e9800010a7983 */ /* 0x000ee80000300a00 */
[----:B------:R0:W-:Y:S04]  /*17cd50*/  @P5 STG.E.U8 desc[UR4][R26.64], R0 ;  /* 0x000000001a005986 */ /* 0x0001e8000c101104 */
[----:B------:R-:W4:Y:S01]  /*17cd60*/  LDL.LU.64 R32, [R1+0x1e90] ;  /* 0x001e900001207983 */ /* 0x000f220000300a00 */
[----:B0-----:R-:W-:-:S05]  /*17cd70*/  PRMT R0, R16, 0x7770, RZ ;  /* 0x0000777010007816 */ /* 0x001fca00000000ff */
[----:B------:R0:W-:Y:S02]  /*17cd80*/  @P0 STG.E.U8 desc[UR4][R4.64], R0 ;  /* 0x0000000004000986 */ /* 0x0001e4000c101104 */
[----:B0-----:R-:W-:-:S05]  /*17cd90*/  PRMT R0, R16, 0x7771, RZ ;  /* 0x0000777110007816 */ /* 0x001fca00000000ff */
[----:B--2---:R0:W-:Y:S04]  /*17cda0*/  @P6 STG.E.U8 desc[UR4][R2.64], R0 ;  /* 0x0000000002006986 */ /* 0x0041e8000c101104 */
[----:B0-----:R-:W2:Y:S04]  /*17cdb0*/  LDL.LU.64 R2, [R1+0x1e78] ;  /* 0x001e780001027983 */ /* 0x001ea80000300a00 */
[----:B------:R-:W2:Y:S04]  /*17cdc0*/  LDL.LU.64 R30, [R1+0x1e70] ;  /* 0x001e7000011e7983 */ /* 0x000ea80000300a00 */
[----:B------:R-:W2:Y:S04]  /*17cdd0*/  LDL.LU.64 R6, [R1+0x1e58] ;  /* 0x001e580001067983 */ /* 0x000ea80000300a00 */
[----:B------:R-:W2:Y:S04]  /*17cde0*/  LDL.LU R27, [R1+0x720] ;  /* 0x00072000011b7983 */ /* 0x000ea80000300800 */
[----:B------:R-:W2:Y:S04]  /*17cdf0*/  LDL.LU.64 R28, [R1+0x1e50] ;  /* 0x001e5000011c7983 */ /* 0x000ea80000300a00 */
[----:B------:R-:W2:Y:S04]  /*17ce00*/  LDL.LU.64 R4, [R1+0x1e38] ;  /* 0x001e380001047983 */ /* 0x000ea80000300a00 */
[----:B------:R-:W2:Y:S01]  /*17ce10*/  LDL.LU R26, [R1+0x710] ;  /* 0x00071000011a7983 */ /* 0x000ea20000300800 */
[----:B------:R-:W-:-:S02]  /*17ce20*/  LOP3.LUT P3, RZ, R60, 0x800, RZ, 0xc0, !PT ;  /* 0x000008003cff7812 */ /* 0x000fc4000786c0ff */
[----:B------:R-:W-:Y:S01]  /*17ce30*/  LOP3.LUT P4, RZ, R60, 0x1000, RZ, 0xc0, !PT ;  /* 0x000010003cff7812 */ /* 0x000fe2000788c0ff */
[----:B------:R-:W2:Y:S01]  /*17ce40*/  LDL.LU.64 R40, [R1+0x1e30] ;  /* 0x001e300001287983 */ /* 0x000ea20000300a00 */
[----:B------:R-:W-:Y:S02]  /*17ce50*/  PRMT R0, R16, 0x7772, RZ ;  /* 0x0000777210007816 */ /* 0x000fe400000000ff */
[----:B------:R-:W-:-:S07]  /*17ce60*/  LOP3.LUT P6, RZ, R60, 0x2000, RZ, 0xc0, !PT ;  /* 0x000020003cff7812 */ /* 0x000fce00078cc0ff */
[----:B---3--:R0:W-:Y:S02]  /*17ce70*/  @P3 STG.E.U8 desc[UR4][R10.64], R0 ;  /* 0x000000000a003986 */ /* 0x0081e4000c101104 */
[----:B0-----:R-:W-:-:S05]  /*17ce80*/  PRMT R0, R16, 0x7773, RZ ;  /* 0x0000777310007816 */ /* 0x001fca00000000ff */
[----:B----4-:R2:W-:Y:S02]  /*17ce90*/  @P4 STG.E.U8 desc[UR4][R32.64], R0 ;  /* 0x0000000020004986 */ /* 0x0105e4000c101104 */
[----:B--2---:R-:W-:-:S05]  /*17cea0*/  PRMT R0, R27, 0x7770, RZ ;  /* 0x000077701b007816 */ /* 0x004fca00000000ff */
[----:B------:R0:W-:Y:S04]  /*17ceb0*/  @P6 STG.E.U8 desc[UR4][R2.64], R0 ;  /* 0x0000000002006986 */ /* 0x0001e8000c101104 */
[----:B0-----:R-:W2:Y:S01]  /*17cec0*/  LDL.LU.64 R2, [R1+0x1e18] ;  /* 0x001e180001027983 */ /* 0x001ea20000300a00 */
[C---:B------:R-:W-:Y:S02]  /*17ced0*/  LOP3.LUT P0, RZ, R60.reuse, 0x10000, RZ, 0xc0, !PT ;  /* 0x000100003cff7812 */ /* 0x040fe4000780c0ff */
[C---:B------:R-:W-:Y:S01]  /*17cee0*/  LOP3.LUT P1, RZ, R60.reuse, 0x800000, RZ, 0xc0, !PT ;  /* 0x008000003cff7812 */ /* 0x040fe2000782c0ff */
[----:B------:R-:W3:Y:S01]  /*17cef0*/  LDL.LU.64 R38, [R1+0x1e10] ;  /* 0x001e100001267983 */ /* 0x000ee20000300a00 */
[----:B------:R-:W-:Y:S02]  /*17cf00*/  LOP3.LUT R61, R61, 0xfeffffff, RZ, 0xc0, !PT ;  /* 0xfeffffff3d3d7812 */ /* 0x000fe400078ec0ff */
[----:B------:R-:W-:Y:S01]  /*17cf10*/  LOP3.LUT P5, RZ, R60, 0x4000, RZ, 0xc0, !PT ;  /* 0x000040003cff7812 */ /* 0x000fe200078ac0ff */
[----:B------:R-:W4:Y:S04]  /*17cf20*/  LDL.LU R10, [R1+0x6e0] ;  /* 0x0006e000010a7983 */ /* 0x000f280000300800 */
[----:B------:R-:W4:Y:S02]  /*17cf30*/  LDL.LU.64 R12, [R1+0x1df8] ;  /* 0x001df800010c7983 */ /* 0x000f240000300a00 */
[----:B------:R-:W-:-:S02]  /*17cf40*/  @P0 LOP3.LUT R61, R61, 0x1000000, RZ, 0xfc, !PT ;  /* 0x010000003d3d0812 */ /* 0x000fc400078efcff */
[----:B------:R-:W-:Y:S01]  /*17cf50*/  PRMT R0, R27, 0x7771, RZ ;  /* 0x000077711b007816 */ /* 0x000fe200000000ff */
[----:B------:R-:W4:Y:S01]  /*17cf60*/  LDL.LU.64 R36, [R1+0x1df0] ;  /* 0x001df00001247983 */ /* 0x000f220000300a00 */
[----:B------:R-:W-:Y:S02]  /*17cf70*/  LOP3.LUT R61, R61, 0xfffbffff, RZ, 0xc0, !PT ;  /* 0xfffbffff3d3d7812 */ /* 0x000fe400078ec0ff */
[C---:B------:R-:W-:Y:S01]  /*17cf80*/  LOP3.LUT P0, RZ, R60.reuse, 0x8000, RZ, 0xc0, !PT ;  /* 0x000080003cff7812 */ /* 0x040fe2000780c0ff */
[----:B------:R0:W-:Y:S01]  /*17cf90*/  @P5 STG.E.U8 desc[UR4][R30.64], R0 ;  /* 0x000000001e005986 */ /* 0x0001e2000c101104 */
[----:B------:R-:W-:Y:S02]  /*17cfa0*/  @P1 LOP3.LUT R61, R61, 0x40000, RZ, 0xfc, !PT ;  /* 0x000400003d3d1812 */ /* 0x000fe400078efcff */
[----:B------:R-:W-:Y:S01]  /*17cfb0*/  LOP3.LUT P1, RZ, R60, 0x400000, RZ, 0xc0, !PT ;  /* 0x004000003cff7812 */ /* 0x000fe2000782c0ff */
[----:B------:R-:W4:Y:S01]  /*17cfc0*/  LDL.LU R16, [R1+0x770] ;  /* 0x0007700001107983 */ /* 0x000f220000300800 */
[----:B------:R-:W-:-:S03]  /*17cfd0*/  LOP3.LUT R61, R61, 0xfff7ffff, RZ, 0xc0, !PT ;  /* 0xfff7ffff3d3d7812 */ /* 0x000fc600078ec0ff */
[----:B------:R-:W4:Y:S01]  /*17cfe0*/  LDL.LU.64 R34, [R1+0x1dd8] ;  /* 0x001dd80001227983 */ /* 0x000f220000300a00 */
[----:B0-----:R-:W-:-:S03]  /*17cff0*/  PRMT R0, R27, 0x7772, RZ ;  /* 0x000077721b007816 */ /* 0x001fc600000000ff */
[----:B------:R-:W4:Y:S04]  /*17d000*/  LDL.LU.64 R32, [R1+0x1dd0] ;  /* 0x001dd00001207983 */ /* 0x000f280000300a00 */
[----:B------:R-:W-:Y:S01]  /*17d010*/  @P1 LOP3.LUT R61, R61, 0x80000, RZ, 0xfc, !PT ;  /* 0x000800003d3d1812 */ /* 0x000fe200078efcff */
[----:B------:R0:W-:Y:S01]  /*17d020*/  @P0 STG.E.U8 desc[UR4][R6.64], R0 ;  /* 0x0000000006000986 */ /* 0x0001e2000c101104 */
[----:B------:R-:W-:Y:S02]  /*17d030*/  LOP3.LUT P1, RZ, R60, 0x200000, RZ, 0xc0, !PT ;  /* 0x002000003cff7812 */ /* 0x000fe4000782c0ff */
        /* <DEDUP_REMOVED lines=13> */
[----:B------:R-:W-:-:S04]  /*17d110*/  @P1 LOP3.LUT R61, R61, 0x800000, RZ, 0xfc, !PT ;  /* 0x008000003d3d1812 */ /* 0x000fc800078efcff */
[----:B------:R-:W-:Y:S02]  /*17d120*/  LOP3.LUT P0, RZ, R61, 0x1000000, RZ, 0xc0, !PT ;  /* 0x010000003dff7812 */ /* 0x000fe4000780c0ff */
[----:B------:R-:W-:-:S11]  /*17d130*/  LOP3.LUT P1, RZ, R60, 0x20000, RZ, 0xc0, !PT ;  /* 0x000200003cff7812 */ /* 0x000fd6000782c0ff */
        /* <DEDUP_REMOVED lines=9> */
[----:B------:R-:W4:Y:S01]  /*17d1d0*/  LDL.LU R27, [R1+0x764] ;  /* 0x00076400011b7983 */ /* 0x000f220000300800 */
[----:B0-----:R-:W-:-:S09]  /*17d1e0*/  PRMT R0, R26, 0x7772, RZ ;  /* 0x000077721a007816 */ /* 0x001fd200000000ff */
[----:B--2---:R0:W-:Y:S04]  /*17d1f0*/  @P1 STG.E.U8 desc[UR4][R2.64], R0 ;  /* 0x0000000002001986 */ /* 0x0041e8000c101104 */
[----:B0-----:R-:W2:Y:S01]  /*17d200*/  LDL.LU.64 R2, [R1+0x1d78] ;  /* 0x001d780001027983 */ /* 0x001ea20000300a00 */
[----:B------:R-:W-:Y:S02]  /*17d210*/  LOP3.LUT P1, RZ, R61, 0x200000, RZ, 0xc0, !PT ;  /* 0x002000003dff7812 */ /* 0x000fe4000782c0ff */
[----:B------:R-:W-:-:S11]  /*17d220*/  PRMT R0, R26, 0x7773, RZ ;  /* 0x000077731a007816 */ /* 0x000fd600000000ff */
[----:B---3--:R4:W-:Y:S01]  /*17d230*/  @P1 STG.E.U8 desc[UR4][R38.64], R0 ;  /* 0x0000000026001986 */ /* 0x0089e2000c101104 */
[----:B------:R-:W-:Y:S02]  /*17d240*/  LOP3.LUT P1, RZ, R61, 0x100000, RZ, 0xc0, !PT ;  /* 0x001000003dff7812 */ /* 0x000fe4000782c0ff */
[----:B----4-:R-:W-:-:S11]  /*17d250*/  PRMT R0, R10, 0x7770, RZ ;  /* 0x000077700a007816 */ /* 0x010fd600000000ff */
        /* <DEDUP_REMOVED lines=9> */
[C---:B------:R-:W-:Y:S02]  /*17d2f0*/  LOP3.LUT P6, RZ, R60.reuse, 0x4000000, RZ, 0xc0, !PT ;  /* 0x040000003cff7812 */ /* 0x040fe400078cc0ff */
[----:B------:R-:W-:Y:S02]  /*17d300*/  LOP3.LUT P4, RZ, R60, 0x8000000, RZ, 0xc0, !PT ;  /* 0x080000003cff7812 */ /* 0x000fe4000788c0ff */
[----:B0-----:R-:W-:-:S05]  /*17d310*/  PRMT R0, R10, 0x7773, RZ ;  /* 0x000077730a007816 */ /* 0x001fca00000000ff */
[----:B------:R0:W-:Y:S01]  /*17d320*/  @P2 STG.E.U8 desc[UR4][R32.64], R0 ;  /* 0x0000000020002986 */ /* 0x0001e2000c101104 */
[----:B------:R-:W-:Y:S02]  /*17d330*/  LOP3.LUT P5, RZ, R60, 0x10000000, RZ, 0xc0, !PT ;  /* 0x100000003cff7812 */ /* 0x000fe400078ac0ff */
[----:B0-----:R-:W-:-:S05]  /*17d340*/  PRMT R0, R16, 0x7770, RZ ;  /* 0x0000777010007816 */ /* 0x001fca00000000ff */
[----:B------:R0:W-:Y:S01]  /*17d350*/  @P3 STG.E.U8 desc[UR4][R30.64], R0 ;  /* 0x000000001e003986 */ /* 0x0001e2000c101104 */
[----:B------:R-:W-:Y:S02]  /*17d360*/  LOP3.LUT P0, RZ, R60, 0x20000000, RZ, 0xc0, !PT ;  /* 0x200000003cff7812 */ /* 0x000fe4000780c0ff */
[C---:B0-----:R-:W-:Y:S01]  /*17d370*/  PRMT R0, R16.reuse, 0x7771, RZ ;  /* 0x0000777110007816 */ /* 0x041fe200000000ff */
[----:B------:R-:W3:Y:S04]  /*17d380*/  LDL.LU.64 R30, [R1+0x1d70] ;  /* 0x001d7000011e7983 */ /* 0x000ee80000300a00 */
[----:B------:R0:W-:Y:S02]  /*17d390*/  @P6 STG.E.U8 desc[UR4][R6.64], R0 ;  /* 0x0000000006006986 */ /* 0x0001e4000c101104 */
[----:B0-----:R-:W-:-:S05]  /*17d3a0*/  PRMT R0, R16, 0x7772, RZ ;  /* 0x0000777210007816 */ /* 0x001fca00000000ff */
[----:B------:R0:W-:Y:S02]  /*17d3b0*/  @P4 STG.E.U8 desc[UR4][R28.64], R0 ;  /* 0x000000001c004986 */ /* 0x0001e4000c101104 */
[----:B0-----:R-:W-:Y:S02]  /*17d3c0*/  PRMT R0, R16, 0x7773, RZ ;  /* 0x0000777310007816 */ /* 0x001fe400000000ff */
[----:B------:R-:W4:Y:S04]  /*17d3d0*/  LDL.LU.64 R28, [R1+0x1d58] ;  /* 0x001d5800011c7983 */ /* 0x000f280000300a00 */
[----:B------:R0:W-:Y:S02]  /*17d3e0*/  @P5 STG.E.U8 desc[UR4][R4.64], R0 ;  /* 0x0000000004005986 */ /* 0x0001e4000c101104 */
[----:B0-----:R-:W-:-:S05]  /*17d3f0*/  PRMT R0, R27, 0x7770, RZ ;  /* 0x000077701b007816 */ /* 0x001fca00000000ff */
[----:B--2---:R0:W-:Y:S04]  /*17d400*/  @P0 STG.E.U8 desc[UR4][R2.64], R0 ;  /* 0x0000000002000986 */ /* 0x0041e8000c101104 */
[----:B0-----:R-:W2:Y:S04]  /*17d410*/  LDL.LU.64 R2, [R1+0x1d50] ;  /* 0x001d500001027983 */ /* 0x001ea80000300a00 */
[----:B------:R-:W2:Y:S04]  /*17d420*/  LDL.LU.64 R34, [R1+0x1d38] ;  /* 0x001d380001227983 */ /* 0x000ea80000300a00 */
[----:B------:R-:W2:Y:S04]  /*17d430*/  LDL.LU.64 R4, [R1+0x1d30] ;  /* 0x001d300001047983 */ /* 0x000ea80000300a00 */
[----:B------:R-:W2:Y:S04]  /*17d440*/  LDL.LU.64 R10, [R1+0x1d18] ;  /* 0x001d1800010a7983 */ /* 0x000ea80000300a00 */
[----:B------:R-:W2:Y:S04]  /*17d450*/  LDL.LU R16, [R1+0x754] ;  /* 0x0007540001107983 */ /* 0x000ea80000300800 */
[----:B------:R-:W2:Y:S04]  /*17d460*/  LDL.LU.64 R32, [R1+0x1d10] ;  /* 0x001d100001207983 */ /* 0x000ea80000300a00 */
[----:B------:R-:W2:Y:S04]  /*17d470*/  LDL.LU.64 R6, [R1+0x1d08] ;  /* 0x001d080001067983 */ /* 0x000ea80000300a00 */
[----:B------:R-:W2:Y:S01]  /*17d480*/  LDL.LU R26, [R1+0x744] ;  /* 0x00074400011a7983 */ /* 0x000ea20000300800 */
[----:B------:R-:W-:-:S02]  /*17d490*/  LOP3.LUT P5, RZ, R61, 0x20, RZ, 0xc0, !PT ;  /* 0x000000203dff7812 */ /* 0x000fc400078ac0ff */
[C---:B------:R-:W-:Y:S02]  /*17d4a0*/  LOP3.LUT P6, RZ, R61.reuse, 0x1, RZ, 0xc0, !PT ;  /* 0x000000013dff7812 */ /* 0x040fe400078cc0ff */
[C---:B------:R-:W-:Y:S02]  /*17d4b0*/  LOP3.LUT P3, RZ, R61.reuse, 0x2, RZ, 0xc0, !PT ;  /* 0x000000023dff7812 */ /* 0x040fe4000786c0ff */
[C---:B------:R-:W-:Y:S02]  /*17d4c0*/  LOP3.LUT P4, RZ, R61.reuse, 0x4, RZ, 0xc0, !PT ;  /* 0x000000043dff7812 */ /* 0x040fe4000788c0ff */
[----:B------:R-:W-:-:S05]  /*17d4d0*/  LOP3.LUT R61, R61, 0xfffeffff, RZ, 0xc0, !PT ;  /* 0xfffeffff3d3d7812 */ /* 0x000fca00078ec0ff */
[----:B------:R-:W-:-:S04]  /*17d4e0*/  @P5 LOP3.LUT R61, R61, 0x10000, RZ, 0xfc, !PT ;  /* 0x000100003d3d5812 */ /* 0x000fc800078efcff */
[C---:B------:R-:W-:Y:S02]  /*17d4f0*/  LOP3.LUT P5, RZ, R61.reuse, 0x10, RZ, 0xc0, !PT ;  /* 0x000000103dff7812 */ /* 0x040fe400078ac0ff */
[----:B------:R-:W-:Y:S02]  /*17d500*/  LOP3.LUT R61, R61, 0xfffdffff, RZ, 0xc0, !PT ;  /* 0xfffdffff3d3d7812 */ /* 0x000fe400078ec0ff */
[----:B------:R-:W-:-:S09]  /*17d510*/  LOP3.LUT P1, RZ, R60, 0x40000000, RZ, 0xc0, !PT ;  /* 0x400000003cff7812 */ /* 0x000fd2000782c0ff */
[----:B------:R-:W-:-:S04]  /*17d520*/  @P5 LOP3.LUT R61, R61, 0x20000, RZ, 0xfc, !PT ;  /* 0x000200003d3d5812 */ /* 0x000fc800078efcff */
[C---:B------:R-:W-:Y:S02]  /*17d530*/  LOP3.LUT P0, RZ, R61.reuse, 0x200, RZ, 0xc0, !PT ;  /* 0x000002003dff7812 */ /* 0x040fe4000780c0ff */
[C---:B------:R-:W-:Y:S02]  /*17d540*/  LOP3.LUT P5, RZ, R61.reuse, 0x8, RZ, 0xc0, !PT ;  /* 0x000000083dff7812 */ /* 0x040fe400078ac0ff */
[----:B------:R-:W-:Y:S02]  /*17d550*/  LOP3.LUT R61, R61, 0xffffdfff, RZ, 0xc0, !PT ;  /* 0xffffdfff3d3d7812 */ /* 0x000fe400078ec0ff */
[----:B------:R-:W-:Y:S02]  /*17d560*/  LOP3.LUT P2, RZ, R60, 0x80000000, RZ, 0xc0, !PT ;  /* 0x800000003cff7812 */ /* 0x000fe4000784c0ff */
[----:B------:R-:W-:-:S05]  /*17d570*/  PRMT R0, R27, 0x7771, RZ ;  /* 0x000077711b007816 */ /* 0x000fca00000000ff */
[----:B------:R-:W-:-:S04]  /*17d580*/  @P0 LOP3.LUT R61, R61, 0x2000, RZ, 0xfc, !PT ;  /* 0x000020003d3d0812 */ /* 0x000fc800078efcff */
[C---:B------:R-:W-:Y:S02]  /*17d590*/  LOP3.LUT P0, RZ, R61.reuse, 0x100, RZ, 0xc0, !PT ;  /* 0x000001003dff7812 */ /* 0x040fe4000780c0ff */
[----:B------:R-:W-:-:S11]  /*17d5a0*/  LOP3.LUT R61, R61, 0xffffbfff, RZ, 0xc0, !PT ;  /* 0xffffbfff3d3d7812 */ /* 0x000fd600078ec0ff */
[----:B------:R-:W-:-:S04]  /*17d5b0*/  @P0 LOP3.LUT R61, R61, 0x4000, RZ, 0xfc, !PT ;  /* 0x000040003d3d0812 */ /* 0x000fc800078efcff */
[C---:B------:R-:W-:Y:S02]  /*17d5c0*/  LOP3.LUT P0, RZ, R61.reuse, 0x80, RZ, 0xc0, !PT ;  /* 0x000000803dff7812 */ /* 0x040fe4000780c0ff */
[----:B------:R-:W-:Y:S01]  /*17d5d0*/  LOP3.LUT R61, R61, 0xffff7fff, RZ, 0xc0, !PT ;  /* 0xffff7fff3d3d7812 */ /* 0x000fe200078ec0ff */
[----:B---3--:R0:W-:Y:S02]  /*17d5e0*/  @P1 STG.E.U8 desc[UR4][R30.64], R0 ;  /* 0x000000001e001986 */ /* 0x0081e4000c101104 */
[C---:B0-----:R-:W-:Y:S02]  /*17d5f0*/  PRMT R0, R27.reuse, 0x7772, RZ ;  /* 0x000077721b007816 */ /* 0x041fe400000000ff */
[----:B------:R-:W3:Y:S04]  /*17d600*/  LDL.LU.64 R30, [R1+0x1d00] ;  /* 0x001d0000011e7983 */ /* 0x000ee80000300a00 */
[----:B----4-:R0:W-:Y:S02]  /*17d610*/  @P2 STG.E.U8 desc[UR4][R28.64], R0 ;  /* 0x000000001c002986 */ /* 0x0101e4000c101104 */
[----:B0-----:R-:W-:-:S02]  /*17d620*/  PRMT R0, R27, 0x7773, RZ ;  /* 0x000077731b007816 */ /* 0x001fc400000000ff */
[----:B------:R-:W4:Y:S01]  /*17d630*/  LDL.LU.64 R28, [R1+0x1ce8] ;  /* 0x001ce800011c7983 */ /* 0x000f220000300a00 */
[----:B------:R-:W-:-:S03]  /*17d640*/  @P0 LOP3.LUT R61, R61, 0x8000, RZ, 0xfc, !PT ;  /* 0x000080003d3d0812 */ /* 0x000fc600078efcff */
[----:B--2---:R0:W-:Y:S02]  /*17d650*/  @P6 STG.E.U8 desc[UR4][R2.64], R0 ;  /* 0x0000000002006986 */ /* 0x0041e4000c101104 */
[C---:B0-----:R-:W-:Y:S02]  /*17d660*/  PRMT R0, R16.reuse, 0x7770, RZ ;  /* 0x0000777010007816 */ /* 0x041fe400000000ff */
[----:B------:R-:W2:Y:S04]  /*17d670*/  LDL.LU.64 R2, [R1+0x1cd8] ;  /* 0x001cd80001027983 */ /* 0x000ea80000300a00 */
[----:B------:R-:W2:Y:S04]  /*17d680*/  LDL.LU R27, [R1+0x734] ;  /* 0x00073400011b7983 */ /* 0x000ea80000300800 */
[----:B------:R-:W2:Y:S04]  /*17d690*/  LDL.LU R47, [R1+0x2e30] ;  /* 0x002e3000012f7983 */ /* 0x000ea80000300800 */
[----:B------:R0:W-:Y:S02]  /*17d6a0*/  @P3 STG.E.U8 desc[UR4][R34.64], R0 ;  /* 0x0000000022003986 */ /* 0x0001e4000c101104 */
[----:B0-----:R-:W-:-:S05]  /*17d6b0*/  PRMT R0, R16, 0x7771, RZ ;  /* 0x0000777110007816 */ /* 0x001fca00000000ff */
[----:B------:R0:W-:Y:S02]  /*17d6c0*/  @P4 STG.E.U8 desc[UR4][R4.64], R0 ;  /* 0x0000000004004986 */ /* 0x0001e4000c101104 */
[----:B0-----:R-:W-:Y:S02]  /*17d6d0*/  PRMT R0, R16, 0x7772, RZ ;  /* 0x0000777210007816 */ /* 0x001fe400000000ff */
[----:B------:R-:W2:Y:S04]  /*17d6e0*/  LDL.LU.64 R4, [R1+0x1cd0] ;  /* 0x001cd00001047983 */ /* 0x000ea80000300a00 */
[----:B------:R-:W2:Y:S04]  /*17d6f0*/  LDL.LU.64 R34, [R1+0x1ce0] ;  /* 0x001ce00001227983 */ /* 0x000ea80000300a00 */
[----:B------:R0:W-:Y:S01]  /*17d700*/  @P5 STG.E.U8 desc[UR4][R10.64], R0 ;  /* 0x000000000a005986 */ /* 0x0001e2000c101104 */
[----:B------:R-:W-:-:S02]  /*17d710*/  LOP3.LUT P5, RZ, R61, 0x20000, RZ, 0xc0, !PT ;  /* 0x000200003dff7812 */ /* 0x000fc400078ac0ff */
[----:B0-----:R-:W-:-:S11]  /*17d720*/  PRMT R0, R16, 0x7773, RZ ;  /* 0x0000777310007816 */ /* 0x001fd600000000ff */
[----:B------:R0:W-:Y:S01]  /*17d730*/  @P5 STG.E.U8 desc[UR4][R32.64], R0 ;  /* 0x0000000020005986 */ /* 0x0001e2000c101104 */
[----:B------:R-:W-:Y:S02]  /*17d740*/  LOP3.LUT P5, RZ, R61, 0x10000, RZ, 0xc0, !PT ;  /* 0x000100003dff7812 */ /* 0x000fe400078ac0ff */
[----:B0-----:R-:W-:-:S11]  /*17d750*/  PRMT R0, R26, 0x7770, RZ ;  /* 0x000077701a007816 */ /* 0x001fd600000000ff */
[----:B------:R0:W-:Y:S04]  /*17d760*/  @P5 STG.E.U8 desc[UR4][R6.64], R0 ;  /* 0x0000000006005986 */ /* 0x0001e8000c101104 */
[----:B0-----:R-:W2:Y:S01]  /*17d770*/  LDL.LU.64 R6, [R1+0x1cc0] ;  /* 0x001cc00001067983 */ /* 0x001ea20000300a00 */
[C---:B------:R-:W-:Y:S02]  /*17d780*/  LOP3.LUT P0, RZ, R61.reuse, 0x40, RZ, 0xc0, !PT ;  /* 0x000000403dff7812 */ /* 0x040fe4000780c0ff */
[----:B------:R-:W-:Y:S01]  /*17d790*/  PRMT R0, R26, 0x7771, RZ ;  /* 0x000077711a007816 */ /* 0x000fe200000000ff */
[----:B------:R-:W2:Y:S04]  /*17d7a0*/  LDL.LU R36, [R1+0x3008] ;  /* 0x0030080001247983 */ /* 0x000ea80000300800 */
[----:B------:R-:W2:Y:S04]  /*17d7b0*/  LDL.LU R16, [R1+0x724] ;  /* 0x0007240001107983 */ /* 0x000ea80000300800 */
[----:B------:R-:W2:Y:S04]  /*17d7c0*/  LDL.LU.64 R10, [R1+0x1cc8] ;  /* 0x001cc800010a7983 */ /* 0x000ea80000300a00 */
[----:B---3--:R0:W-:Y:S01]  /*17d7d0*/  @P0 STG.E.U8 desc[UR4][R30.64], R0 ;  /* 0x000000001e000986 */ /* 0x0081e2000c101104 */
[----:B------:R-:W-:-:S02]  /*17d7e0*/  LOP3.LUT P0, RZ, R61, 0x8000, RZ, 0xc0, !PT ;  /* 0x000080003dff7812 */ /* 0x000fc4000780c0ff */
[----:B0-----:R-:W-:Y:S02]  /*17d7f0*/  PRMT R0, R26, 0x7772, RZ ;  /* 0x000077721a007816 */ /* 0x001fe400000000ff */
[C---:B------:R-:W-:Y:S01]  /*17d800*/  LOP3.LUT P1, RZ, R61.reuse, 0x400, RZ, 0xc0, !PT ;  /* 0x000004003dff7812 */ /* 0x040fe2000782c0ff */
[----:B------:R-:W3:Y:S01]  /*17d810*/  LDL.LU.64 R30, [R1+0x1cb8] ;  /* 0x001cb800011e7983 */ /* 0x000ee20000300a00 */
[----:B------:R-:W-:-:S03]  /*17d820*/  LOP3.LUT P2, RZ, R61, 0x800, RZ, 0xc0, !PT ;  /* 0x000008003dff7812 */ /* 0x000fc6000784c0ff */
[----:B------:R-:W3:Y:S04]  /*17d830*/  LDL.LU R38, [R1+0x3004] ;  /* 0x0030040001267983 */ /* 0x000ee80000300800 */
[----:B----4-:R0:W-:Y:S01]  /*17d840*/  @P0 STG.E.U8 desc[UR4][R28.64], R0 ;  /* 0x000000001c000986 */ /* 0x0101e2000c101104 */
[C---:B------:R-:W-:Y:S02]  /*17d850*/  LOP3.LUT P0, RZ, R61.reuse, 0x4000, RZ, 0xc0, !PT ;  /* 0x000040003dff7812 */ /* 0x040fe4000780c0ff */
[----:B0-----:R-:W-:Y:S02]  /*17d860*/  PRMT R0, R26, 0x7773, RZ ;  /* 0x000077731a007816 */ /* 0x001fe400000000ff */
[----:B------:R-:W4:Y:S09]  /*17d870*/  LDL.LU R26, [R1+0x3000] ;  /* 0x00300000011a7983 */ /* 0x000f320000300800 */
[----:B--2---:R0:W-:Y:S01]  /*17d880*/  @P0 STG.E.U8 desc[UR4][R2.64], R0 ;  /* 0x0000000002000986 */ /* 0x0041e2000c101104 */
[----:B------:R-:W-:-:S02]  /*17d890*/  LOP3.LUT P0, RZ, R61, 0x2000, RZ, 0xc0, !PT ;  /* 0x000020003dff7812 */ /* 0x000fc4000780c0ff */
[C---:B0-----:R-:W-:Y:S02]  /*17d8a0*/  PRMT R2, R27.reuse, 0x7770, RZ ;  /* 0x000077701b027816 */ /* 0x041fe400000000ff */
[----:B------:R-:W-:-:S09]  /*17d8b0*/  PRMT R3, R27, 0x7771, RZ ;  /* 0x000077711b037816 */ /* 0x000fd200000000ff */
[----:B------:R0:W-:Y:S04]  /*17d8c0*/  @P0 STG.E.U8 desc[UR4][R4.64], R2 ;  /* 0x0000000204000986 */ /* 0x0001e8000c101104 */
[----:B------:R1:W-:Y:S04]  /*17d8d0*/  @P1 STG.E.U8 desc[UR4][R34.64], R3 ;  /* 0x0000000322001986 */ /* 0x0003e8000c101104 */
[----:B0-----:R-:W2:Y:S04]  /*17d8e0*/  LDL.LU.64 R4, [R1+0x1cb0] ;  /* 0x001cb00001047983 */ /* 0x001ea80000300a00 */
[----:B------:R-:W2:Y:S04]  /*17d8f0*/  LDL.LU.64 R28, [R1+0x1ca8] ;  /* 0x001ca800011c7983 */ /* 0x000ea80000300a00 */
[----:B------:R-:W2:Y:S04]  /*17d900*/  LDL.LU R32, [R1+0x2ffc] ;  /* 0x002ffc0001207983 */ /* 0x000ea80000300800 */
[----:B------:R-:W2:Y:S01]  /*17d910*/  LDL.LU R19, [R1+0x2ff8] ;  /* 0x002ff80001137983 */ /* 0x000ea20000300800 */
[----:B------:R-:W-:-:S03]  /*17d920*/  PRMT R2, R27, 0x7772, RZ ;  /* 0x000077721b027816 */ /* 0x000fc600000000ff */
[----:B------:R-:W2:Y:S04]  /*17d930*/  LDL.LU R8, [R1+0x714] ;  /* 0x0007140001087983 */ /* 0x000ea80000300800 */
[----:B------:R-:W2:Y:S04]  /*17d940*/  LDL.LU R46, [R1+0x2ff4] ;  /* 0x002ff400012e7983 */ /* 0x000ea80000300800 */
[----:B------:R-:W2:Y:S04]  /*17d950*/  LDL.LU R14, [R1+0x2ff0] ;  /* 0x002ff000010e7983 */ /* 0x000ea80000300800 */
[----:B-1----:R-:W2:Y:S04]  /*17d960*/  LDL.LU.64 R34, [R1+0x1ca0] ;  /* 0x001ca00001227983 */ /* 0x002ea80000300a00 */
[----:B------:R0:W-:Y:S04]  /*17d970*/  @P2 STG.E.U8 desc[UR4][R6.64], R2 ;  /* 0x0000000206002986 */ /* 0x0001e8000c101104 */
[----:B0-----:R-:W2:Y:S01]  /*17d980*/  LDL.LU.64 R6, [R1+0x1c98] ;  /* 0x001c980001067983 */ /* 0x001ea20000300a00 */
[----:B------:R-:W-:Y:S01]  /*17d990*/  VIADD R0, R47, 0x6c ;  /* 0x0000006c2f007836 */ /* 0x000fe20000000000 */
[----:B------:R-:W-:-:S02]  /*17d9a0*/  LOP3.LUT P3, RZ, R61, 0x1000, RZ, 0xc0, !PT ;  /* 0x000010003dff7812 */ /* 0x000fc4000786c0ff */
[C---:B------:R-:W-:Y:S02]  /*17d9b0*/  LOP3.LUT P4, RZ, R17.reuse, 0x1000, RZ, 0xc0, !PT ;  /* 0x0000100011ff7812 */ /* 0x040fe4000788c0ff */
[----:B------:R-:W-:Y:S02]  /*17d9c0*/  LOP3.LUT P5, RZ, R17, 0x2000, RZ, 0xc0, !PT ;  /* 0x0000200011ff7812 */ /* 0x000fe400078ac0ff */
[----:B------:R-:W-:Y:S02]  /*17d9d0*/  LOP3.LUT P6, RZ, R15, 0x2000000, RZ, 0xc0, !PT ;  /* 0x020000000fff7812 */ /* 0x000fe400078cc0ff */
[----:B------:R-:W-:Y:S01]  /*17d9e0*/  ISETP.GE.AND P0, PT, R0, UR6, PT ;  /* 0x0000000600007c0c */ /* 0x000fe2000bf06270 */
[----:B------:R-:W-:Y:S01]  /*17d9f0*/  VIADD R0, R47, 0x6d ;  /* 0x0000006d2f007836 */ /* 0x000fe20000000000 */
[----:B------:R-:W-:Y:S01]  /*17da00*/  ULDC UR6, c[0x0][0x22c] ;  /* 0x00008b0000067ab9 */ /* 0x000fe20000000800 */
[----:B------:R-:W-:Y:S02]  /*17da10*/  PRMT R2, R27, 0x7773, RZ ;  /* 0x000077731b027816 */ /* 0x000fe400000000ff */
[----:B------:R-:W-:Y:S01]  /*17da20*/  ISETP.LT.AND P2, PT, R36, UR26, !P6 ;  /* 0x0000001a24007c0c */ /* 0x000fe2000f741270 */
[----:B------:R-:W2:Y:S01]  /*17da30*/  LDL.LU.64 R42, [R1+0x1c90] ;  /* 0x001c9000012a7983 */ /* 0x000ea20000300a00 */
[----:B------:R-:W-:-:S02]  /*17da40*/  ISETP.GE.AND P1, PT, R0, UR6, PT ;  /* 0x0000000600007c0c */ /* 0x000fc4000bf26270 */
[----:B------:R-:W-:Y:S01]  /*17da50*/  PRMT R0, R16, 0x7770, RZ ;  /* 0x0000777010007816 */ /* 0x000fe200000000ff */
[----:B------:R-:W2:Y:S04]  /*17da60*/  LDL.LU.64 R40, [R1+0x1c88] ;  /* 0x001c880001287983 */ /* 0x000ea80000300a00 */
[----:B------:R0:W-:Y:S04]  /*17da70*/  @P3 STG.E.U8 desc[UR4][R10.64], R2 ;  /* 0x000000020a003986 */ /* 0x0001e8000c101104 */
[----:B---3--:R1:W-:Y:S04]  /*17da80*/  @P4 STG.E.U8 desc[UR4][R30.64], R0 ;  /* 0x000000001e004986 */ /* 0x0083e8000c101104 */
[----:B------:R-:W3:Y:S04]  /*17da90*/  LDL.LU R13, [R1+0x2fec] ;  /* 0x002fec00010d7983 */ /* 0x000ee80000300800 */
[----:B------:R-:W3:Y:S01]  /*17daa0*/  LDL.LU R37, [R1+0x2fe8] ;  /* 0x002fe80001257983 */ /* 0x000ee20000300800 */
[----:B------:R-:W-:Y:S01]  /*17dab0*/  ULDC.64 UR6, c[0x0][0x228] ;  /* 0x00008a0000067ab9 */ /* 0x000fe20000000a00 */
[----:B------:R-:W-:-:S02]  /*17dac0*/  ISETP.LT.AND P4, PT, R38, UR24, !P6 ;  /* 0x0000001826007c0c */ /* 0x000fc4000f781270 */
[C---:B0-----:R-:W-:Y:S02]  /*17dad0*/  PRMT R2, R16.reuse, 0x7771, RZ ;  /* 0x0000777110027816 */ /* 0x041fe400000000ff */
[----:B-1----:R-:W-:Y:S02]  /*17dae0*/  PRMT R0, R16, 0x7772, RZ ;  /* 0x0000777210007816 */ /* 0x002fe400000000ff */
[----:B----4-:R-:W-:Y:S01]  /*17daf0*/  ISETP.LT.AND P3, PT, R26, UR22, !P6 ;  /* 0x000000161a007c0c */ /* 0x010fe2000f761270 */
[----:B--2---:R0:W-:Y:S04]  /*17db00*/  @P5 STG.E.U8 desc[UR4][R4.64], R2 ;  /* 0x0000000204005986 */ /* 0x0041e8000c101104 */
[----:B------:R1:W-:Y:S04]  /*17db10*/  @P2 STG.E.U8 desc[UR4][R28.64], R0 ;  /* 0x000000001c002986 */ /* 0x0003e8000c101104 */
[----:B0-----:R-:W2:Y:S04]  /*17db20*/  LDL.LU R5, [R1+0x6e4] ;  /* 0x0006e40001057983 */ /* 0x001ea80000300800 */
[----:B------:R-:W4:Y:S01]  /*17db30*/  LDL.LU.64 R10, [R1+0x1c80] ;  /* 0x001c8000010a7983 */ /* 0x000f220000300a00 */
[----:B------:R-:W-:-:S03]  /*17db40*/  PRMT R2, R16, 0x7773, RZ ;  /* 0x0000777310027816 */ /* 0x000fc600000000ff */
[----:B-1----:R-:W4:Y:S01]  /*17db50*/  LDL.LU.64 R28, [R1+0x1c78] ;  /* 0x001c7800011c7983 */ /* 0x002f220000300a00 */
[----:B------:R-:W-:-:S03]  /*17db60*/  PRMT R0, R8, 0x7770, RZ ;  /* 0x0000777008007816 */ /* 0x000fc600000000ff */
[----:B------:R-:W4:Y:S04]  /*17db70*/  LDL.LU R12, [R1+0x2fe4] ;  /* 0x002fe400010c7983 */ /* 0x000f280000300800 */
[----:B------:R-:W4:Y:S04]  /*17db80*/  LDL.LU R31, [R1+0x2fe0] ;  /* 0x002fe000011f7983 */ /* 0x000f280000300800 */
[----:B------:R-:W4:Y:S04]  /*17db90*/  LDL.LU R30, [R1+0x2fdc] ;  /* 0x002fdc00011e7983 */ /* 0x000f280000300800 */
[----:B------:R0:W-:Y:S04]  /*17dba0*/  @P4 STG.E.U8 desc[UR4][R34.64], R2 ;  /* 0x0000000222004986 */ /* 0x0001e8000c101104 */
[----:B0-----:R-:W4:Y:S04]  /*17dbb0*/  LDL.LU.64 R34, [R1+0x1c70] ;  /* 0x001c700001227983 */ /* 0x001f280000300a00 */
[----:B------:R0:W-:Y:S04]  /*17dbc0*/  @P3 STG.E.U8 desc[UR4][R6.64], R0 ;  /* 0x0000000006003986 */ /* 0x0001e8000c101104 */
[----:B0-----:R-:W4:Y:S01]  /*17dbd0*/  LDL.LU.64 R6, [R1+0x1c60] ;  /* 0x001c600001067983 */ /* 0x001f220000300a00 */
[----:B------:R-:W-:-:S02]  /*17dbe0*/  ISETP.LT.AND P5, PT, R32, UR20, !P6 ;  /* 0x0000001420007c0c */ /* 0x000fc4000f7a1270 */
[----:B------:R-:W-:Y:S02]  /*17dbf0*/  ISETP.LT.AND P2, PT, R19, UR18, !P6 ;  /* 0x0000001213007c0c */ /* 0x000fe4000f741270 */
[----:B------:R-:W-:Y:S02]  /*17dc00*/  PRMT R2, R8, 0x7771, RZ ;  /* 0x0000777108027816 */ /* 0x000fe400000000ff */
[----:B------:R-:W-:Y:S01]  /*17dc10*/  ISETP.LT.AND P4, PT, R46, UR16, !P6 ;  /* 0x000000102e007c0c */ /* 0x000fe2000f781270 */
[----:B------:R-:W4:Y:S01]  /*17dc20*/  LDL.LU R4, [R1+0x774] ;  /* 0x0007740001047983 */ /* 0x000f220000300800 */
[----:B------:R-:W-:Y:S02]  /*17dc30*/  ISETP.LT.AND P3, PT, R14, UR14, !P6 ;  /* 0x0000000e0e007c0c */ /* 0x000fe4000f761270 */
[----:B------:R-:W-:Y:S01]  /*17dc40*/  PRMT R0, R8, 0x7772, RZ ;  /* 0x0000777208007816 */ /* 0x000fe200000000ff */
[----:B------:R-:W4:Y:S04]  /*17dc50*/  LDL.LU R27, [R1+0x2fd8] ;  /* 0x002fd800011b7983 */ /* 0x000f280000300800 */
[----:B------:R-:W4:Y:S04]  /*17dc60*/  LDL R16, [R1+0x2fd4] ;  /* 0x002fd40001107983 */ /* 0x000f280000100800 */
[----:B------:R-:W4:Y:S04]  /*17dc70*/  LDL.LU.64 R44, [R1+0x1c68] ;  /* 0x001c6800012c7983 */ /* 0x000f280000300a00 */
[----:B------:R0:W-:Y:S04]  /*17dc80*/  @P5 STG.E.U8 desc[UR4][R42.64], R2 ;  /* 0x000000022a005986 */ /* 0x0001e8000c101104 */
[----:B------:R2:W-:Y:S01]  /*17dc90*/  @P2 STG.E.U8 desc[UR4][R40.64], R0 ;  /* 0x0000000028002986 */ /* 0x0005e2000c101104 */
[----:B---3--:R-:W-:-:S02]  /*17dca0*/  ISETP.LT.AND P5, PT, R13, UR12, !P6 ;  /* 0x0000000c0d007c0c */ /* 0x008fc4000f7a1270 */
[----:B------:R-:W-:Y:S01]  /*17dcb0*/  ISETP.LT.AND P2, PT, R37, UR10, !P6 ;  /* 0x0000000a25007c0c */ /* 0x000fe2000f741270 */
[----:B------:R-:W-:Y:S01]  /*17dcc0*/  VIADD R3, R47, 0x6e ;  /* 0x0000006e2f037836 */ /* 0x000fe20000000000 */
[----:B------:R-:W-:Y:S01]  /*17dcd0*/  ULDC UR10, c[0x0][0x228] ;  /* 0x00008a00000a7ab9 */ /* 0x000fe20000000800 */
[----:B0-----:R-:W3:Y:S01]  /*17dce0*/  LDL.LU.64 R42, [R1+0x1c58] ;  /* 0x001c5800012a7983 */ /* 0x001ee20000300a00 */
[----:B------:R-:W-:-:S03]  /*17dcf0*/  PRMT R2, R8, 0x7773, RZ ;  /* 0x0000777308027816 */ /* 0x000fc600000000ff */
[----:B------:R-:W3:Y:S04]  /*17dd00*/  LDL.LU R39, [R1+0x2f4c] ;  /* 0x002f4c0001277983 */ /* 0x000ee80000300800 */
[----:B------:R-:W3:Y:S01]  /*17dd10*/  LDL.LU R18, [R1+0x2fd0] ;  /* 0x002fd00001127983 */ /* 0x000ee20000300800 */
[----:B--2---:R-:W-:-:S03]  /*17dd20*/  PRMT R0, R5, 0x7770, RZ ;  /* 0x0000777005007816 */ /* 0x004fc600000000ff */
[----:B----4-:R0:W-:Y:S04]  /*17dd30*/  @P4 STG.E.U8 desc[UR4][R10.64], R2 ;  /* 0x000000020a004986 */ /* 0x0101e8000c101104 */
[----:B------:R1:W-:Y:S01]  /*17dd40*/  @P3 STG.E.U8 desc[UR4][R28.64], R0 ;  /* 0x000000001c003986 */ /* 0x0003e2000c101104 */
[----:B0-----:R-:W-:-:S03]  /*17dd50*/  PRMT R2, R5, 0x7771, RZ ;  /* 0x0000777105027816 */ /* 0x001fc600000000ff */
[----:B-1----:R-:W2:Y:S01]  /*17dd60*/  LDL.LU.64 R28, [R1+0x1c50] ;  /* 0x001c5000011c7983 */ /* 0x002ea20000300a00 */
[----:B------:R-:W-:-:S03]  /*17dd70*/  PRMT R0, R5, 0x7772, RZ ;  /* 0x0000777205007816 */ /* 0x000fc600000000ff */
[----:B------:R-:W4:Y:S04]  /*17dd80*/  LDL.LU.64 R40, [R1+0x1c40] ;  /* 0x001c400001287983 */ /* 0x000f280000300a00 */
[----:B------:R-:W-:Y:S04]  /*17dd90*/  @P5 STG.E.U8 desc[UR4][R34.64], R2 ;  /* 0x0000000222005986 */ /* 0x000fe8000c101104 */
[----:B------:R-:W4:Y:S04]  /*17dda0*/  LDL.LU R10, [R1+0x768] ;  /* 0x00076800010a7983 */ /* 0x000f280000300800 */
[----:B------:R0:W-:Y:S04]  /*17ddb0*/  @P2 STG.E.U8 desc[UR4][R6.64], R0 ;  /* 0x0000000006002986 */ /* 0x0001e8000c101104 */
[----:B0-----:R-:W4:Y:S04]  /*17ddc0*/  LDL.LU.64 R6, [R1+0x1c48] ;  /* 0x001c480001067983 */ /* 0x001f280000300a00 */
[----:B------:R-:W4:Y:S04]  /*17ddd0*/  LDL.LU.64 R34, [R1+0x1c38] ;  /* 0x001c380001227983 */ /* 0x000f280000300a00 */
[----:B------:R-:W4:Y:S01]  /*17dde0*/  LDL.LU.64 R20, [R1+0x1c30] ;  /* 0x001c300001147983 */ /* 0x000f220000300a00 */
[----:B------:R-:W-:-:S02]  /*17ddf0*/  ISETP.LT.AND P3, PT, R12, UR8, !P6 ;  /* 0x000000080c007c0c */ /* 0x000fc4000f761270 */
[----:B------:R-:W-:Y:S02]  /*17de00*/  ISETP.LT.AND P4, PT, R31, UR6, !P6 ;  /* 0x000000061f007c0c */ /* 0x000fe4000f781270 */
[----:B------:R-:W-:Y:S02]  /*17de10*/  PRMT R2, R5, 0x7773, RZ ;  /* 0x0000777305027816 */ /* 0x000fe400000000ff */
[----:B------:R-:W-:Y:S02]  /*17de20*/  ISETP.LT.AND P2, PT, R30, UR28, !P6 ;  /* 0x0000001c1e007c0c */ /* 0x000fe4000f741270 */
[----:B------:R-:W-:Y:S01]  /*17de30*/  PRMT R0, R4, 0x7770, RZ ;  /* 0x0000777004007816 */ /* 0x000fe200000000ff */
[----:B------:R-:W-:Y:S01]  /*17de40*/  ULDC UR6, c[0x0][0x22c] ;  /* 0x00008b0000067ab9 */ /* 0x000fe20000000800 */
[----:B------:R-:W-:Y:S01]  /*17de50*/  ULDC UR8, c[0x0][0x228] ;  /* 0x00008a0000087ab9 */ /* 0x000fe20000000800 */
[----:B------:R-:W4:Y:S01]  /*17de60*/  LDL.LU.64 R48, [R1+0x1c28] ;  /* 0x001c280001307983 */ /* 0x000f220000300a00 */
[----:B------:R-:W-:-:S03]  /*17de70*/  ISETP.LT.AND P5, PT, R27, UR8, !P6 ;  /* 0x000000081b007c0c */ /* 0x000fc6000f7a1270 */
[----:B------:R-:W4:Y:S01]  /*17de80*/  LDL.LU R5, [R1+0x758] ;  /* 0x0007580001057983 */ /* 0x000f220000300800 */
[----:B------:R-:W-:-:S03]  /*17de90*/  ULDC UR8, c[0x0][0x228] ;  /* 0x00008a0000087ab9 */ /* 0x000fc60000000800 */
[----:B------:R0:W-:Y:S01]  /*17dea0*/  @P3 STG.E.U8 desc[UR4][R44.64], R2 ;  /* 0x000000022c003986 */ /* 0x0001e2000c101104 */
[----:B------:R-:W-:Y:S01]  /*17deb0*/  ISETP.GE.AND P3, PT, R3, UR6, PT ;  /* 0x0000000603007c0c */ /* 0x000fe2000bf66270 */
[----:B------:R-:W-:Y:S02]  /*17dec0*/  ULDC UR6, c[0x0][0x228] ;  /* 0x00008a0000067ab9 */ /* 0x000fe40000000800 */
[----:B---3--:R1:W-:Y:S01]  /*17ded0*/  @P4 STG.E.U8 desc[UR4][R42.64], R0 ;  /* 0x000000002a004986 */ /* 0x0083e2000c101104 */
[----:B------:R-:W-:Y:S02]  /*17dee0*/  ISETP.LT.AND P4, PT, R16, UR6, !P6 ;  /* 0x0000000610007c0c */ /* 0x000fe4000f781270 */
[----:B------:R-:W-:Y:S01]  /*17def0*/  ISETP.LT.AND P6, PT, R39, UR8, !P0 ;  /* 0x0000000827007c0c */ /* 0x000fe2000c7c1270 */
[----:B------:R-:W-:Y:S01]  /*17df00*/  ULDC UR6, c[0x0][0x228] ;  /* 0x00008a0000067ab9 */ /* 0x000fe20000000800 */
[----:B------:R-:W-:Y:S01]  /*17df10*/  ULDC UR8, c[0x0][0x228] ;  /* 0x00008a0000087ab9 */ /* 0x000fe20000000800 */
[----:B0-----:R-:W-:-:S02]  /*17df20*/  PRMT R2, R4, 0x7771, RZ ;  /* 0x0000777104027816 */ /* 0x001fc400000000ff */
[----:B-1----:R-:W-:-:S03]  /*17df30*/  PRMT R0, R4, 0x7772, RZ ;  /* 0x0000777204007816 */ /* 0x002fc600000000ff */
[----:B--2---:R0:W-:Y:S04]  /*17df40*/  @P2 STG.E.U8 desc[UR4][R28.64], R2 ;  /* 0x000000021c002986 */ /* 0x0041e8000c101104 */
[----:B----4-:R1:W-:Y:S01]  /*17df50*/  @P5 STG.E.U8 desc[UR4][R40.64], R0 ;  /* 0x0000000028005986 */ /* 0x0103e2000c101104 */
[----:B------:R-:W-:-:S03]  /*17df60*/  ISETP.LT.AND P5, PT, R18, UR6, !P0 ;  /* 0x0000000612007c0c */ /* 0x000fc6000c7a1270 */
[----:B0-----:R-:W2:Y:S01]  /*17df70*/  LDL.LU.64 R28, [R1+0x1c20] ;  /* 0x001c2000011c7983 */ /* 0x001ea20000300a00 */
[----:B------:R-:W-:-:S03]  /*17df80*/  PRMT R2, R4, 0x7773, RZ ;  /* 0x0000777304027816 */ /* 0x000fc600000000ff */
[----:B------:R-:W3:Y:S01]  /*17df90*/  LDL.LU.64 R44, [R1+0x1c18] ;  /* 0x001c1800012c7983 */ /* 0x000ee20000300a00 */
[----:B-1----:R-:W-:Y:S02]  /*17dfa0*/  PRMT R0, R10, 0x7770, RZ ;  /* 0x000077700a007816 */ /* 0x002fe400000000ff */
[----:B------:R-:W-:Y:S01]  /*17dfb0*/  ISETP.LT.AND P2, PT, R36, UR8, !P0 ;  /* 0x0000000824007c0c */ /* 0x000fe2000c741270 */
[----:B------:R-:W-:Y:S01]  /*17dfc0*/  ULDC UR6, c[0x0][0x228] ;  /* 0x00008a0000067ab9 */ /* 0x000fe20000000800 */
[----:B------:R-:W-:Y:S01]  /*17dfd0*/  ULDC UR8, c[0x0][0x228] ;  /* 0x00008a0000087ab9 */ /* 0x000fe20000000800 */
[----:B------:R0:W-:Y:S04]  /*17dfe0*/  @P4 STG.E.U8 desc[UR4][R6.64], R2 ;  /* 0x0000000206004986 */ /* 0x0001e8000c101104 */
[----:B------:R1:W-:Y:S04]  /*17dff0*/  @P6 STG.E.U8 desc[UR4][R34.64], R0 ;  /* 0x0000000022006986 */ /* 0x0003e8000c101104 */
[----:B0-----:R-:W4:Y:S04]  /*17e000*/  LDL.LU.64 R6, [R1+0x1c10] ;  /* 0x001c100001067983 */ /* 0x001f280000300a00 */
[----:B------:R-:W4:Y:S04]  /*17e010*/  LDL.LU.64 R40, [R1+0x1c08] ;  /* 0x001c080001287983 */ /* 0x000f280000300a00 */
[----:B------:R-:W4:Y:S04]  /*17e020*/  LDL.LU.64 R42, [R1+0x1c00] ;  /* 0x001c0000012a7983 */ /* 0x000f280000300a00 */
[----:B-1----:R-:W4:Y:S04]  /*17e030*/  LDL.LU.64 R34, [R1+0x1bf8] ;  /* 0x001bf80001227983 */ /* 0x002f280000300a00 */
[----:B------:R-:W4:Y:S01]  /*17e040*/  LDL.LU R4, [R1+0x748] ;  /* 0x0007480001047983 */ /* 0x000f220000300800 */
[----:B------:R-:W-:-:S02]  /*17e050*/  PRMT R2, R10, 0x7771, RZ ;  /* 0x000077710a027816 */ /* 0x000fc400000000ff */
[----:B------:R-:W-:-:S03]  /*17e060*/  PRMT R0, R10, 0x7772, RZ ;  /* 0x000077720a007816 */ /* 0x000fc600000000ff */
[----:B------:R0:W-:Y:S02]  /*17e070*/  @P5 STG.E.U8 desc[UR4][R20.64], R2 ;  /* 0x0000000214005986 */ /* 0x0001e4000c101104 */
[----:B0-----:R-:W-:Y:S02]  /*17e080*/  PRMT R2, R10, 0x7773, RZ ;  /* 0x000077730a027816 */ /* 0x001fe400000000ff */
[----:B------:R-:W4:Y:S01]  /*17e090*/  LDL.LU.64 R10, [R1+0x1bf0] ;  /* 0x001bf000010a7983 */ /* 0x000f220000300a00 */
[----:B------:R-:W-:Y:S02]  /*17e0a0*/  ISETP.LT.AND P6, PT, R38, UR6, !P0 ;  /* 0x0000000626007c0c */ /* 0x000fe4000c7c1270 */
[----:B------:R-:W-:Y:S01]  /*17e0b0*/  ISETP.LT.AND P4, PT, R26, UR8, !P0 ;  /* 0x000000081a007c0c */ /* 0x000fe2000c781270 */
[----:B------:R-:W-:Y:S01]  /*17e0c0*/  ULDC UR6, c[0x0][0x228] ;  /* 0x00008a0000067ab9 */ /* 0x000fe20000000800 */
[----:B------:R-:W-:Y:S01]  /*17e0d0*/  ULDC UR8, c[0x0][0x228] ;  /* 0x00008a0000087ab9 */ /* 0x000fe20000000800 */
[----:B------:R-:W-:Y:S01]  /*17e0e0*/  ISETP.LT.AND P5, PT, R32, UR6, !P0 ;  /* 0x0000000620007c0c */ /* 0x000fe2000c7a1270 */
[----:B------:R0:W-:Y:S01]  /*17e0f0*/  @P2 STG.E.U8 desc[UR4][R48.64], R0 ;  /* 0x0000000030002986 */ /* 0x0001e2000c101104 */
[----:B------:R-:W-:Y:S01]  /*17e100*/  ISETP.LT.AND P2, PT, R19, UR8, !P0 ;  /* 0x0000000813007c0c */ /* 0x000fe2000c741270 */
[----:B------:R-:W-:Y:S01]  /*17e110*/  ULDC UR6, c[0x0][0x228] ;  /* 0x00008a0000067ab9 */ /* 0x000fe20000000800 */
[----:B------:R-:W-:Y:S01]  /*17e120*/  ULDC UR8, c[0x0][0x228] ;  /* 0x00008a0000087ab9 */ /* 0x000fe20000000800 */
[----:B0-----:R-:W-:-:S03]  /*17e130*/  PRMT R0, R5, 0x7770, RZ ;  /* 0x0000777005007816 */ /* 0x001fc600000000ff */
[----:B--2---:R0:W-:Y:S04]  /*17e140*/  @P6 STG.E.U8 desc[UR4][R28.64], R2 ;  /* 0x000000021c006986 */ /* 0x0041e8000c101104 */
[----:B---3--:R1:W-:Y:S01]  /*17e150*/  @P4 STG.E.U8 desc[UR4][R44.64], R0 ;  /* 0x000000002c004986 */ /* 0x0083e2000c101104 */
[----:B------:R-:W-:Y:S02]  /*17e160*/  ISETP.LT.AND P6, PT, R46, UR6, !P0 ;  /* 0x000000062e007c0c */ /* 0x000fe4000c7c1270 */
[----:B------:R-:W-:Y:S01]  /*17e170*/  ISETP.LT.AND P4, PT, R14, UR8, !P0 ;  /* 0x000000080e007c0c */ /* 0x000fe2000c781270 */
[----:B------:R-:W-:Y:S01]  /*17e180*/  ULDC UR6, c[0x0][0x228] ;  /* 0x00008a0000067ab9 */ /* 0x000fe20000000800 */
[----:B------:R-:W-:Y:S01]  /*17e190*/  ULDC UR8, c[0x0][0x228] ;  /* 0x00008a0000087ab9 */ /* 0x000fe20000000800 */
[C---:B0-----:R-:W-:Y:S01]  /*17e1a0*/  PRMT R2, R5.reuse, 0x7771, RZ ;  /* 0x0000777105027816 */ /* 0x041fe200000000ff */
[----:B------:R-:W2:Y:S01]  /*17e1b0*/  LDL.LU.64 R28, [R1+0x1be0] ;  /* 0x001be000011c7983 */ /* 0x000ea20000300a00 */
[----:B-1----:R-:W-:-:S03]  /*17e1c0*/  PRMT R0, R5, 0x7772, RZ ;  /* 0x0000777205007816 */ /* 0x002fc600000000ff */
[----:B------:R-:W3:Y:S04]  /*17e1d0*/  LDL.LU R8, [R1+0x738] ;  /* 0x0007380001087983 */ /* 0x000ee80000300800 */
[----:B----4-:R0:W-:Y:S04]  /*17e1e0*/  @P5 STG.E.U8 desc[UR4][R6.64], R2 ;  /* 0x0000000206005986 */ /* 0x0101e8000c101104 */
[----:B------:R1:W-:Y:S01]  /*17e1f0*/  @P2 STG.E.U8 desc[UR4][R40.64], R0 ;  /* 0x0000000028002986 */ /* 0x0003e2000c101104 */
[----:B------:R-:W-:Y:S01]  /*17e200*/  ISETP.LT.AND P5, PT, R13, UR6, !P0 ;  /* 0x000000060d007c0c */ /* 0x000fe2000c7a1270 */
[----:B------:R-:W-:-:S02]  /*17e210*/  ULDC UR6, c[0x0][0x228] ;  /* 0x00008a0000067ab9 */ /* 0x000fc40000000800 */
[----:B0-----:R-:W4:Y:S04]  /*17e220*/  LDL.LU.64 R6, [R1+0x1be8] ;  /* 0x001be80001067983 */ /* 0x001f280000300a00 */
[----:B-1----:R-:W4:Y:S01]  /*17e230*/  LDL.LU.64 R40, [R1+0x1bd8] ;  /* 0x001bd80001287983 */ /* 0x002f220000300a00 */
[----:B------:R-:W-:Y:S02]  /*17e240*/  PRMT R2, R5, 0x7773, RZ ;  /* 0x0000777305027816 */ /* 0x000fe400000000ff */
[----:B------:R-:W-:-:S03]  /*17e250*/  PRMT R0, R4, 0x7770, RZ ;  /* 0x0000777004007816 */ /* 0x000fc600000000ff */
[----:B------:R0:W-:Y:S04]  /*17e260*/  @P6 STG.E.U8 desc[UR4][R42.64], R2 ;  /* 0x000000022a006986 */ /* 0x0001e8000c101104 */
[----:B------:R1:W-:Y:S04]  /*17e270*/  @P4 STG.E.U8 desc[UR4][R34.64], R0 ;  /* 0x0000000022004986 */ /* 0x0003e8000c101104 */
[----:B0-----:R-:W4:Y:S01]  /*17e280*/  LDL.LU.64 R42, [R1+0x1bd0] ;  /* 0x001bd000012a7983 */ /* 0x001f220000300a00 */
[----:B------:R-:W-:-:S03]  /*17e290*/  PRMT R2, R4, 0x7771, RZ ;  /* 0x0000777104027816 */ /* 0x000fc600000000ff */
[----:B-1----:R-:W4:Y:S04]  /*17e2a0*/  LDL.LU.64 R34, [R1+0x1bc0] ;  /* 0x001bc00001227983 */ /* 0x002f280000300a00 */
[----:B------:R-:W4:Y:S04]  /*17e2b0*/  LDL.LU R5, [R1+0x728] ;  /* 0x0007280001057983 */ /* 0x000f280000300800 */
[----:B------:R0:W-:Y:S04]  /*17e2c0*/  @P5 STG.E.U8 desc[UR4][R10.64], R2 ;  /* 0x000000020a005986 */ /* 0x0001e8000c101104 */
[----:B0-----:R-:W4:Y:S01]  /*17e2d0*/  LDL.LU.64 R10, [R1+0x1bc8] ;  /* 0x001bc800010a7983 */ /* 0x001f220000300a00 */
[----:B------:R-:W-:Y:S01]  /*17e2e0*/  ISETP.LT.AND P2, PT, R37, UR6, !P0 ;  /* 0x0000000625007c0c */ /* 0x000fe2000c741270 */
[----:B------:R-:W-:-:S02]  /*17e2f0*/  ULDC UR6, c[0x0][0x228] ;  /* 0x00008a0000067ab9 */ /* 0x000fc40000000800 */
[----:B------:R-:W-:Y:S02]  /*17e300*/  ISETP.LT.AND P4, PT, R12, UR6, !P0 ;  /* 0x000000060c007c0c */ /* 0x000fe4000c781270 */
[----:B------:R-:W-:Y:S02]  /*17e310*/  ISETP.LT.AND P5, PT, R31, UR8, !P0 ;  /* 0x000000081f007c0c */ /* 0x000fe4000c7a1270 */
[C---:B------:R-:W-:Y:S02]  /*17e320*/  PRMT R0, R4.reuse, 0x7772, RZ ;  /* 0x0000777204007816 */ /* 0x040fe400000000ff */
[----:B------:R-:W-:Y:S01]  /*17e330*/  PRMT R2, R4, 0x7773, RZ ;  /* 0x0000777304027816 */ /* 0x000fe200000000ff */
[----:B------:R-:W-:Y:S01]  /*17e340*/  VIADD R3, R47, 0x6f ;  /* 0x0000006f2f037836 */ /* 0x000fe20000000000 */
[----:B------:R-:W-:Y:S01]  /*17e350*/  ULDC UR8, c[0x0][0x228] ;  /* 0x00008a0000087ab9 */ /* 0x000fe20000000800 */
[----:B------:R-:W-:Y:S01]  /*17e360*/  ULDC UR6, c[0x0][0x22c] ;  /* 0x00008b0000067ab9 */ /* 0x000fe20000000800 */
[----:B------:R-:W-:Y:S01]  /*17e370*/  ISETP.LT.AND P6, PT, R27, UR10, !P0 ;  /* 0x0000000a1b007c0c */ /* 0x000fe2000c7c1270 */
[----:B------:R-:W-:Y:S01]  /*17e380*/  ULDC UR10, c[0x0][0x228] ;  /* 0x00008a00000a7ab9 */ /* 0x000fe20000000800 */
[----:B--2---:R0:W-:Y:S01]  /*17e390*/  @P2 STG.E.U8 desc[UR4][R28.64], R0 ;  /* 0x000000001c002986 */ /* 0x0041e2000c101104 */
[----:B------:R-:W-:Y:S01]  /*17e3a0*/  ISETP.LT.AND P2, PT, R30, UR8, !P0 ;  /* 0x000000081e007c0c */ /* 0x000fe2000c741270 */
[----:B------:R-:W-:-:S02]  /*17e3b0*/  ULDC UR8, c[0x0][0x228] ;  /* 0x00008a0000087ab9 */ /* 0x000fc40000000800 */
[----:B0-----:R-:W2:Y:S01]  /*17e3c0*/  LDL.LU.64 R28, [R1+0x1bb8] ;  /* 0x001bb800011c7983 */ /* 0x001ea20000300a00 */
[----:B---3--:R-:W-:-:S03]  /*17e3d0*/  PRMT R0, R8, 0x7770, RZ ;  /* 0x0000777008007816 */ /* 0x008fc600000000ff */
[----:B----4-:R0:W-:Y:S01]  /*17e3e0*/  @P4 STG.E.U8 desc[UR4][R6.64], R2 ;  /* 0x0000000206004986 */ /* 0x0101e2000c101104 */
[----:B------:R-:W-:Y:S01]  /*17e3f0*/  ISETP.GE.AND P4, PT, R3, UR6, PT ;  /* 0x0000000603007c0c */ /* 0x000fe2000bf86270 */
[----:B------:R-:W-:Y:S02]  /*17e400*/  ULDC UR6, c[0x0][0x228] ;  /* 0x00008a0000067ab9 */ /* 0x000fe40000000800 */
[----:B------:R1:W-:Y:S01]  /*17e410*/  @P5 STG.E.U8 desc[UR4][R40.64], R0 ;  /* 0x0000000028005986 */ /* 0x0003e2000c101104 */
[----:B------:R-:W-:-:S03]  /*17e420*/  ISETP.LT.AND P0, PT, R16, UR6, !P0 ;  /* 0x0000000610007c0c */ /* 0x000fc6000c701270 */
[----:B0-----:R-:W3:Y:S04]  /*17e430*/  LDL.LU.64 R6, [R1+0x1bb0] ;  /* 0x001bb00001067983 */ /* 0x001ee80000300a00 */
[----:B-1----:R-:W4:Y:S01]  /*17e440*/  LDL.LU.64 R40, [R1+0x1ba8] ;  /* 0x001ba80001287983 */ /* 0x002f220000300a00 */
[----:B------:R-:W-:-:S03]  /*17e450*/  PRMT R2, R8, 0x7771, RZ ;  /* 0x0000777108027816 */ /* 0x000fc600000000ff */
[----:B------:R-:W4:Y:S01]  /*17e460*/  LDL.LU R4, [R1+0x718] ;  /* 0x0007180001047983 */ /* 0x000f220000300800 */
[----:B------:R-:W-:-:S03]  /*17e470*/  PRMT R0, R8, 0x7772, RZ ;  /* 0x0000777208007816 */ /* 0x000fc600000000ff */
[----:B------:R-:W4:Y:S04]  /*17e480*/  LDL.LU.64 R20, [R1+0x1ba0] ;  /* 0x001ba00001147983 */ /* 0x000f280000300a00 */
[----:B------:R0:W-:Y:S04]  /*17e490*/  @P2 STG.E.U8 desc[UR4][R42.64], R2 ;  /* 0x000000022a002986 */ /* 0x0001e8000c101104 */
[----:B------:R-:W4:Y:S04]  /*17e4a0*/  LDL.LU.64 R48, [R1+0x1b98] ;  /* 0x001b980001307983 */ /* 0x000f280000300a00 */
[----:B------:R-:W-:Y:S01]  /*17e4b0*/  @P6 STG.E.U8 desc[UR4][R34.64], R0 ;  /* 0x0000000022006986 */ /* 0x000fe2000c101104 */
[----:B------:R-:W-:Y:S01]  /*17e4c0*/  ISETP.LT.AND P5, PT, R39, UR8, !P1 ;  /* 0x0000000827007c0c */ /* 0x000fe2000cfa1270 */
[----:B------:R-:W-:Y:S01]  /*17e4d0*/  ULDC UR6, c[0x0][0x228] ;  /* 0x00008a0000067ab9 */ /* 0x000fe20000000800 */
[----:B------:R-:W-:Y:S01]  /*17e4e0*/  ULDC UR8, c[0x0][0x228] ;  /* 0x00008a0000087ab9 */ /* 0x000fe20000000800 */
[----:B0-----:R-:W-:-:S05]  /*17e4f0*/  PRMT R2, R8, 0x7773, RZ ;  /* 0x0000777308027816 */ /* 0x001fca00000000ff */
[----:B------:R0:W-:Y:S04]  /*17e500*/  @P0 STG.E.U8 desc[UR4][R10.64], R2 ;  /* 0x000000020a000986 */ /* 0x0001e8000c101104 */
[----:B0-----:R-:W4:Y:S04]  /*17e510*/  LDL.LU.64 R10, [R1+0x1b90] ;  /* 0x001b9000010a7983 */ /* 0x001f280000300a00 */
[----:B------:R-:W4:Y:S01]  /*17e520*/  LDL.LU.64 R34, [R1+0x1b88] ;  /* 0x001b880001227983 */ /* 0x000f220000300a00 */
[----:B------:R-:W-:Y:S02]  /*17e530*/  ISETP.LT.AND P6, PT, R18, UR6, !P1 ;  /* 0x0000000612007c0c */ /* 0x000fe4000cfc1270 */
[----:B------:R-:W-:-:S02]  /*17e540*/  ISETP.LT.AND P2, PT, R36, UR8, !P1 ;  /* 0x0000000824007c0c */ /* 0x000fc4000cf41270 */
[C---:B------:R-:W-:Y:S01]  /*17e550*/  PRMT R0, R5.reuse, 0x7770, RZ ;  /* 0x0000777005007816 */ /* 0x040fe200000000ff */
[----:B------:R-:W-:Y:S01]  /*17e560*/  ULDC UR6, c[0x0][0x228] ;  /* 0x00008a0000067ab9 */ /* 0x000fe20000000800 */
[----:B------:R-:W-:Y:S01]  /*17e570*/  ULDC UR8, c[0x0][0x228] ;  /* 0x00008a0000087ab9 */ /* 0x000fe20000000800 */
[C---:B------:R-:W-:Y:S02]  /*17e580*/  PRMT R2, R5.reuse, 0x7771, RZ ;  /* 0x0000777105027816 */ /* 0x040fe400000000ff */
[----:B------:R-:W-:Y:S01]  /*17e590*/  ISETP.LT.AND P0, PT, R26, UR8, !P1 ;  /* 0x000000081a007c0c */ /* 0x000fe2000cf01270 */
[----:B------:R-:W-:Y:S01]  /*17e5a0*/  ULDC UR8, c[0x0][0x228] ;  /* 0x00008a0000087ab9 */ /* 0x000fe20000000800 */
[----:B--2---:R0:W-:Y:S01]  /*17e5b0*/  @P5 STG.E.U8 desc[UR4][R28.64], R0 ;  /* 0x000000001c005986 */ /* 0x0041e2000c101104 */
[----:B------:R-:W-:Y:S01]  /*17e5c0*/  ISETP.LT.AND P5, PT, R38, UR6, !P1 ;  /* 0x0000000626007c0c */ /* 0x000fe2000cfa1270 */
[----:B------:R-:W-:Y:S01]  /*17e5d0*/  ULDC UR6, c[0x0][0x228] ;  /* 0x00008a0000067ab9 */ /* 0x000fe20000000800 */
[----:B0-----:R-:W-:Y:S01]  /*17e5e0*/  PRMT R0, R5, 0x7772, RZ ;  /* 0x0000777205007816 */ /* 0x001fe200000000ff */
[----:B------:R-:W2:Y:S04]  /*17e5f0*/  LDL.LU R29, [R1+0x6e8] ;  /* 0x0006e800011d7983 */ /* 0x000ea80000300800 */
[----:B------:R-:W2:Y:S04]  /*17e600*/  LDL.LU.64 R44, [R1+0x1b80] ;  /* 0x001b8000012c7983 */ /* 0x000ea80000300a00 */
[----:B---3--:R0:W-:Y:S04]  /*17e610*/  @P6 STG.E.U8 desc[UR4][R6.64], R2 ;  /* 0x0000000206006986 */ /* 0x0081e8000c101104 */
[----:B----4-:R1:W-:Y:S01]  /*17e620*/  @P2 STG.E.U8 desc[UR4][R40.64], R0 ;  /* 0x0000000028002986 */ /* 0x0103e2000c101104 */
[----:B------:R-:W-:-:S02]  /*17e630*/  ISETP.LT.AND P6, PT, R32, UR6, !P1 ;  /* 0x0000000620007c0c */ /* 0x000fc4000cfc1270 */
[----:B------:R-:W-:Y:S01]  /*17e640*/  ISETP.LT.AND P2, PT, R19, UR8, !P1 ;  /* 0x0000000813007c0c */ /* 0x000fe2000cf41270 */
[----:B------:R-:W-:Y:S01]  /*17e650*/  ULDC UR6, c[0x0][0x228] ;  /* 0x00008a0000067ab9 */ /* 0x000fe20000000800 */
[----:B------:R-:W-:Y:S01]  /*17e660*/  ULDC UR8, c[0x0][0x228] ;  /* 0x00008a0000087ab9 */ /* 0x000fe20000000800 */
[----:B0-----:R-:W3:Y:S01]  /*17e670*/  LDL.LU.64 R6, [R1+0x1b78] ;  /* 0x001b780001067983 */ /* 0x001ee20000300a00 */
[----:B------:R-:W-:Y:S02]  /*17e680*/  PRMT R2, R5, 0x7773, RZ ;  /* 0x0000777305027816 */ /* 0x000fe400000000ff */
[C---:B-1----:R-:W-:Y:S01]  /*17e690*/  PRMT R0, R4.reuse, 0x7770, RZ ;  /* 0x0000777004007816 */ /* 0x042fe200000000ff */
[----:B------:R-:W4:Y:S04]  /*17e6a0*/  LDL.LU.64 R42, [R1+0x1b70] ;  /* 0x001b7000012a7983 */ /* 0x000f280000300a00 */
[----:B------:R-:W4:Y:S04]  /*17e6b0*/  LDL.LU.64 R40, [R1+0x1b50] ;  /* 0x001b500001287983 */ /* 0x000f280000300a00 */
[----:B------:R0:W-:Y:S04]  /*17e6c0*/  @P5 STG.E.U8 desc[UR4][R20.64], R2 ;  /* 0x0000000214005986 */ /* 0x0001e8000c101104 */
[----:B------:R1:W-:Y:S04]  /*17e6d0*/  @P0 STG.E.U8 desc[UR4][R48.64], R0 ;  /* 0x0000000030000986 */ /* 0x0003e8000c101104 */
[----:B------:R-:W4:Y:S01]  /*17e6e0*/  LDL.LU R28, [R1+0x778] ;  /* 0x00077800011c7983 */ /* 0x000f220000300800 */
[----:B0-----:R-:W-:-:S02]  /*17e6f0*/  PRMT R2, R4, 0x7771, RZ ;  /* 0x0000777104027816 */ /* 0x001fc400000000ff */
[----:B-1----:R-:W-:-:S03]  /*17e700*/  PRMT R0, R4, 0x7772, RZ ;  /* 0x0000777204007816 */ /* 0x002fc600000000ff */
[----:B------:R0:W-:Y:S04]  /*17e710*/  @P6 STG.E.U8 desc[UR4][R10.64], R2 ;  /* 0x000000020a006986 */ /* 0x0001e8000c101104 */
[----:B------:R1:W-:Y:S04]  /*17e720*/  @P2 STG.E.U8 desc[UR4][R34.64], R0 ;  /* 0x0000000022002986 */ /* 0x0003e8000c101104 */
[----:B0-----:R-:W4:Y:S04]  /*17e730*/  LDL.LU.64 R10, [R1+0x1b60] ;  /* 0x001b6000010a7983 */ /* 0x001f280000300a00 */
[----:B-1----:R-:W4:Y:S01]  /*17e740*/  LDL.LU.64 R34, [R1+0x1b48] ;  /* 0x001b480001227983 */ /* 0x002f220000300a00 */
[----:B------:R-:W-:-:S03]  /*17e750*/  PRMT R2, R4, 0x7773, RZ ;  /* 0x0000777304027816 */ /* 0x000fc600000000ff */
[----:B------:R-:W4:Y:S01]  /*17e760*/  LDL.LU.64 R4, [R1+0x1b40] ;  /* 0x001b400001047983 */ /* 0x000f220000300a00 */
[----:B------:R-:W-:Y:S02]  /*17e770*/  ISETP.LT.AND P5, PT, R46, UR6, !P1 ;  /* 0x000000062e007c0c */ /* 0x000fe4000cfa1270 */
[----:B------:R-:W-:Y:S01]  /*17e780*/  ISETP.LT.AND P0, PT, R14, UR8, !P1 ;  /* 0x000000080e007c0c */ /* 0x000fe2000cf01270 */
[----:B------:R-:W-:Y:S01]  /*17e790*/  ULDC UR6, c[0x0][0x228] ;  /* 0x00008a0000067ab9 */ /* 0x000fe20000000800 */
[----:B------:R-:W-:Y:S01]  /*17e7a0*/  ULDC UR8, c[0x0][0x228] ;  /* 0x00008a0000087ab9 */ /* 0x000fe20000000800 */
[----:B------:R-:W-:Y:S02]  /*17e7b0*/  ISETP.LT.AND P6, PT, R13, UR6, !P1 ;  /* 0x000000060d007c0c */ /* 0x000fe4000cfc1270 */
[----:B------:R-:W-:Y:S01]  /*17e7c0*/  ISETP.LT.AND P2, PT, R37, UR8, !P1 ;  /* 0x0000000825007c0c */ /* 0x000fe2000cf41270 */
[----:B------:R-:W-:Y:S01]  /*17e7d0*/  ULDC UR6, c[0x0][0x228] ;  /* 0x00008a0000067ab9 */ /* 0x000fe20000000800 */
[----:B------:R-:W-:Y:S01]  /*17e7e0*/  ULDC UR8, c[0x0][0x228] ;  /* 0x00008a0000087ab9 */ /* 0x000fe20000000800 */
[----:B--2---:R-:W-:-:S03]  /*17e7f0*/  PRMT R0, R29, 0x7770, RZ ;  /* 0x000077701d007816 */ /* 0x004fc600000000ff */
[----:B------:R0:W-:Y:S01]  /*17e800*/  @P5 STG.E.U8 desc[UR4][R44.64], R2 ;  /* 0x000000022c005986 */ /* 0x0001e2000c101104 */
[----:B------:R-:W-:Y:S01]  /*17e810*/  ISETP.LT.AND P5, PT, R12, UR6, !P1 ;  /* 0x000000060c007c0c */ /* 0x000fe2000cfa1270 */
[----:B------:R-:W-:Y:S01]  /*17e820*/  ULDC UR6, c[0x0][0x228] ;  /* 0x00008a0000067ab9 */ /* 0x000fe20000000800 */
[----:B0-----:R-:W-:Y:S01]  /*17e830*/  PRMT R2, R29, 0x7771, RZ ;  /* 0x000077711d027816 */ /* 0x001fe200000000ff */
[----:B---3--:R0:W-:Y:S01]  /*17e840*/  @P0 STG.E.U8 desc[UR4][R6.64], R0 ;  /* 0x0000000006000986 */ /* 0x0081e2000c101104 */
[----:B------:R-:W-:-:S03]  /*17e850*/  ISETP.LT.AND P0, PT, R31, UR8, !P1 ;  /* 0x000000081f007c0c */ /* 0x000fc6000cf01270 */
[----:B----4-:R1:W-:Y:S01]  /*17e860*/  @P6 STG.E.U8 desc[UR4][R42.64], R2 ;  /* 0x000000022a006986 */ /* 0x0103e2000c101104 */
[----:B------:R-:W-:Y:S01]  /*17e870*/  ISETP.LT.AND P6, PT, R30, UR6, !P1 ;  /* 0x000000061e007c0c */ /* 0x000fe2000cfc1270 */
[----:B------:R-:W-:Y:S01]  /*17e880*/  VIADD R3, R47, 0x70 ;  /* 0x000000702f037836 */ /* 0x000fe20000000000 */
[----:B------:R-:W-:Y:S01]  /*17e890*/  ULDC UR6, c[0x0][0x22c] ;  /* 0x00008b0000067ab9 */ /* 0x000fe20000000800 */
[----:B------:R-:W-:Y:S01]  /*17e8a0*/  ULDC UR8, c[0x0][0x228] ;  /* 0x00008a0000087ab9 */ /* 0x000fe20000000800 */
[C---:B0-----:R-:W-:Y:S01]  /*17e8b0*/  PRMT R0, R29.reuse, 0x7772, RZ ;  /* 0x000077721d007816 */ /* 0x041fe200000000ff */
[----:B------:R-:W2:Y:S01]  /*17e8c0*/  LDL.LU R6, [R1+0x76c] ;  /* 0x00076c0001067983 */ /* 0x000ea20000300800 */
[----:B-1----:R-:W-:-:S03]  /*17e8d0*/  PRMT R2, R29, 0x7773, RZ ;  /* 0x000077731d027816 */ /* 0x002fc600000000ff */
[----:B------:R-:W3:Y:S04]  /*17e8e0*/  LDL.LU.64 R48, [R1+0x1b68] ;  /* 0x001b680001307983 */ /* 0x000ee80000300a00 */
[----:B------:R0:W-:Y:S02]  /*17e8f0*/  @P2 STG.E.U8 desc[UR4][R40.64], R0 ;  /* 0x0000000028002986 */ /* 0x0001e4000c101104 */
[C---:B0-----:R-:W-:Y:S02]  /*17e900*/  PRMT R0, R28.reuse, 0x7770, RZ ;  /* 0x000077701c007816 */ /* 0x041fe400000000ff */
[----:B------:R-:W4:Y:S04]  /*17e910*/  LDL.LU.64 R40, [R1+0x1b58] ;  /* 0x001b580001287983 */ /* 0x000f280000300a00 */
[----:B------:R-:W4:Y:S04]  /*17e920*/  LDL.LU.64 R44, [R1+0x1b38] ;  /* 0x001b3800012c7983 */ /* 0x000f280000300a00 */
[----:B------:R0:W-:Y:S04]  /*17e930*/  @P5 STG.E.U8 desc[UR4][R10.64], R2 ;  /* 0x000000020a005986 */ /* 0x0001e8000c101104 */
[----:B------:R1:W-:Y:S04]  /*17e940*/  @P0 STG.E.U8 desc[UR4][R34.64], R0 ;  /* 0x0000000022000986 */ /* 0x0003e8000c101104 */
[----:B0-----:R-:W4:Y:S01]  /*17e950*/  LDL.LU.64 R10, [R1+0x1b28] ;  /* 0x001b2800010a7983 */ /* 0x001f220000300a00 */
[----:B-1----:R-:W-:-:S05]  /*17e960*/  PRMT R0, R28, 0x7771, RZ ;  /* 0x000077711c007816 */ /* 0x002fca00000000ff */
[----:B------:R0:W-:Y:S04]  /*17e970*/  @P6 STG.E.U8 desc[UR4][R4.64], R0 ;  /* 0x0000000004006986 */ /* 0x0001e8000c101104 */
[----:B0-----:R-:W4:Y:S04]  /*17e980*/  LDL.LU R5, [R1+0x75c] ;  /* 0x00075c0001057983 */ /* 0x001f280000300800 */
[----:B------:R-:W4:Y:S04]  /*17e990*/  LDL.LU.64 R50, [R1+0x1b30] ;  /* 0x001b300001327983 */ /* 0x000f280000300a00 */
[----:B------:R-:W4:Y:S04]  /*17e9a0*/  LDL.LU.64 R42, [R1+0x1b20] ;  /* 0x001b2000012a7983 */ /* 0x000f280000300a00 */
[----:B------:R-:W4:Y:S01]  /*17e9b0*/  LDL.LU.64 R34, [R1+0x1b18] ;  /* 0x001b180001227983 */ /* 0x000f220000300a00 */
[----:B------:R-:W-:-:S02]  /*17e9c0*/  PRMT R4, R28, 0x7772, RZ ;  /* 0x000077721c047816 */ /* 0x000fc400000000ff */
[----:B------:R-:W-:Y:S02]  /*17e9d0*/  PRMT R0, R28, 0x7773, RZ ;  /* 0x000077731c007816 */ /* 0x000fe400000000ff */
[----:B------:R-:W4:Y:S01]  /*17e9e0*/  LDL.LU.64 R28, [R1+0x1b08] ;  /* 0x001b0800011c7983 */ /* 0x000f220000300a00 */
[----:B------:R-:W-:Y:S01]  /*17e9f0*/  ISETP.GE.AND P2, PT, R3, UR6, PT ;  /* 0x0000000603007c0c */ /* 0x000fe2000bf46270 */
[----:B------:R-:W-:Y:S02]  /*17ea00*/  ULDC UR6, c[0x0][0x228] ;  /* 0x00008a0000067ab9 */ /* 0x000fe40000000800 */
[----:B------:R-:W-:Y:S01]  /*17ea10*/  ISETP.LT.AND P0, PT, R27, UR6, !P1 ;  /* 0x000000061b007c0c */ /* 0x000fe2000cf01270 */
[----:B------:R-:W-:Y:S01]  /*17ea20*/  ULDC UR6, c[0x0][0x228] ;  /* 0x00008a0000067ab9 */ /* 0x000fe20000000800 */
[----:B------:R-:W-:Y:S02]  /*17ea30*/  ISETP.LT.AND P6, PT, R16, UR8, !P1 ;  /* 0x0000000810007c0c */ /* 0x000fe4000cfc1270 */
[----:B------:R-:W-:Y:S01]  /*17ea40*/  ISETP.LT.AND P5, PT, R39, UR6, !P3 ;  /* 0x0000000627007c0c */ /* 0x000fe2000dfa1270 */
[----:B------:R-:W-:Y:S01]  /*17ea50*/  ULDC UR8, c[0x0][0x228] ;  /* 0x00008a0000087ab9 */ /* 0x000fe20000000800 */
[----:B------:R-:W-:Y:S01]  /*17ea60*/  ULDC UR6, c[0x0][0x228] ;  /* 0x00008a0000067ab9 */ /* 0x000fe20000000800 */
[----:B------:R-:W-:Y:S01]  /*17ea70*/  ISETP.LT.AND P1, PT, R18, UR8, !P3 ;  /* 0x0000000812007c0c */ /* 0x000fe2000df21270 */
[----:B------:R-:W-:Y:S01]  /*17ea80*/  ULDC UR8, c[0x0][0x228] ;  /* 0x00008a0000087ab9 */ /* 0x000fe20000000800 */
[----:B--2---:R-:W-:-:S04]  /*17ea90*/  PRMT R3, R6, 0x7770, RZ ;  /* 0x0000777006037816 */ /* 0x004fc800000000ff */
[----:B---3--:R-:W-:Y:S01]  /*17eaa0*/  @P0 STG.E.U8 desc[UR4][R48.64], R4 ;  /* 0x0000000430000986 */ /* 0x008fe2000c101104 */
[----:B------:R-:W-:Y:S01]  /*17eab0*/  ISETP.LT.AND P0, PT, R36, UR6, !P3 ;  /* 0x0000000624007c0c */ /* 0x000fe2000df01270 */
[----:B------:R-:W-:Y:S01]  /*17eac0*/  ULDC UR6, c[0x0][0x228] ;  /* 0x00008a0000067ab9 */ /* 0x000fe20000000800 */
[C---:B------:R-:W-:Y:S02]  /*17ead0*/  PRMT R2, R6.reuse, 0x7771, RZ ;  /* 0x0000777106027816 */ /* 0x040fe400000000ff */
[C---:B------:R-:W-:Y:S02]  /*17eae0*/  PRMT R8, R6.reuse, 0x7772, RZ ;  /* 0x0000777206087816 */ /* 0x040fe400000000ff */
[----:B------:R-:W-:Y:S01]  /*17eaf0*/  PRMT R7, R6, 0x7773, RZ ;  /* 0x0000777306077816 */ /* 0x000fe200000000ff */
[----:B----4-:R0:W-:Y:S04]  /*17eb00*/  @P6 STG.E.U8 desc[UR4][R40.64], R0 ;  /* 0x0000000028006986 */ /* 0x0101e8000c101104 */
[----:B------:R1:W-:Y:S01]  /*17eb10*/  @P5 STG.E.U8 desc[UR4][R44.64], R3 ;  /* 0x000000032c005986 */ /* 0x0003e2000c101104 */
[----:B------:R-:W-:-:S02]  /*17eb20*/  ISETP.LT.AND P6, PT, R38, UR8, !P3 ;  /* 0x0000000826007c0c */ /* 0x000fc4000dfc1270 */
[----:B------:R-:W-:Y:S01]  /*17eb30*/  ISETP.LT.AND P5, PT, R26, UR6, !P3 ;  /* 0x000000061a007c0c */ /* 0x000fe2000dfa1270 */
[----:B------:R-:W-:Y:S01]  /*17eb40*/  ULDC UR8, c[0x0][0x228] ;  /* 0x00008a0000087ab9 */ /* 0x000fe20000000800 */
[----:B------:R-:W-:Y:S01]  /*17eb50*/  ULDC UR6, c[0x0][0x228] ;  /* 0x00008a0000067ab9 */ /* 0x000fe20000000800 */
[----:B0-----:R-:W2:Y:S04]  /*17eb60*/  LDL.LU R40, [R1+0x74c] ;  /* 0x00074c0001287983 */ /* 0x001ea80000300800 */
[----:B------:R-:W3:Y:S04]  /*17eb70*/  LDL.LU.64 R20, [R1+0x1b10] ;  /* 0x001b100001147983 */ /* 0x000ee80000300a00 */
[----:B------:R-:W4:Y:S04]  /*17eb80*/  LDL.LU.64 R48, [R1+0x1b00] ;  /* 0x001b000001307983 */ /* 0x000f280000300a00 */
[----:B-1----:R-:W4:Y:S04]  /*17eb90*/  LDL.LU.64 R44, [R1+0x1af8] ;  /* 0x001af800012c7983 */ /* 0x002f280000300a00 */
[----:B------:R0:W-:Y:S01]  /*17eba0*/  @P1 STG.E.U8 desc[UR4][R10.64], R2 ;  /* 0x000000020a001986 */ /* 0x0001e2000c101104 */
[----:B------:R-:W-:Y:S01]  /*17ebb0*/  ISETP.LT.AND P1, PT, R32, UR8, !P3 ;  /* 0x0000000820007c0c */ /* 0x000fe2000df21270 */
[----:B------:R-:W-:-:S02]  /*17ebc0*/  ULDC UR8, c[0x0][0x228] ;  /* 0x00008a0000087ab9 */ /* 0x000fc40000000800 */
[----:B0-----:R-:W4:Y:S01]  /*17ebd0*/  LDL.LU.64 R10, [R1+0x1af0] ;  /* 0x001af000010a7983 */ /* 0x001f220000300a00 */
[----:B------:R-:W-:-:S03]  /*17ebe0*/  PRMT R2, R5, 0x7770, RZ ;  /* 0x0000777005027816 */ /* 0x000fc600000000ff */
[----:B------:R-:W-:Y:S04]  /*17ebf0*/  @P0 STG.E.U8 desc[UR4][R50.64], R8 ;  /* 0x0000000832000986 */ /* 0x000fe8000c101104 */
[----:B------:R-:W-:Y:S01]  /*17ec00*/  @P6 STG.E.U8 desc[UR4][R42.64], R7 ;  /* 0x000000072a006986 */ /* 0x000fe2000c101104 */
[----:B------:R-:W-:-:S03]  /*17ec10*/  PRMT R0, R5, 0x7771, RZ ;  /* 0x0000777105007816 */ /* 0x000fc600000000ff */
[----:B------:R0:W-:Y:S04]  /*17ec20*/  @P5 STG.E.U8 desc[UR4][R34.64], R2 ;  /* 0x0000000222005986 */ /* 0x0001e8000c101104 */
[----:B------:R1:W-:Y:S04]  /*17ec30*/  @P1 STG.E.U8 desc[UR4][R28.64], R0 ;  /* 0x000000001c001986 */ /* 0x0003e8000c101104 */
[----:B0-----:R-:W4:Y:S04]  /*17ec40*/  LDL.LU.64 R34, [R1+0x1ae8] ;  /* 0x001ae80001227983 */ /* 0x001f280000300a00 */
[----:B-1----:R-:W4:Y:S04]  /*17ec50*/  LDL.LU.64 R28, [R1+0x1ad0] ;  /* 0x001ad000011c7983 */ /* 0x002f280000300a00 */
[----:B------:R-:W4:Y:S04]  /*17ec60*/  LDL.LU R33, [R1+0x73c] ;  /* 0x00073c0001217983 */ /* 0x000f280000300800 */
[----:B------:R-:W4:Y:S01]  /*17ec70*/  LDL.LU.64 R42, [R1+0x1ae0] ;  /* 0x001ae000012a7983 */ /* 0x000f220000300a00 */
[----:B------:R-:W-:-:S02]  /*17ec80*/  ISETP.LT.AND P0, PT, R19, UR6, !P3 ;  /* 0x0000000613007c0c */ /* 0x000fc4000df01270 */
[----:B------:R-:W-:Y:S01]  /*17ec90*/  ISETP.LT.AND P6, PT, R46, UR8, !P3 ;  /* 0x000000082e007c0c */ /* 0x000fe2000dfc1270 */
[----:B------:R-:W-:Y:S01]  /*17eca0*/  ULDC UR6, c[0x0][0x228] ;  /* 0x00008a0000067ab9 */ /* 0x000fe20000000800 */
[----:B------:R-:W-:Y:S01]  /*17ecb0*/  ULDC UR8, c[0x0][0x228] ;  /* 0x00008a0000087ab9 */ /* 0x000fe20000000800 */
[----:B------:R-:W-:Y:S02]  /*17ecc0*/  ISETP.LT.AND P1, PT, R14, UR6, !P3 ;  /* 0x000000060e007c0c */ /* 0x000fe4000df21270 */
[----:B------:R-:W-:Y:S02]  /*17ecd0*/  ISETP.LT.AND P5, PT, R13, UR8, !P3 ;  /* 0x000000080d007c0c */ /* 0x000fe4000dfa1270 */
[C---:B------:R-:W-:Y:S02]  /*17ece0*/  PRMT R6, R5.reuse, 0x7772, RZ ;  /* 0x0000777205067816 */ /* 0x040fe400000000ff */
[----:B------:R-:W-:Y:S01]  /*17ecf0*/  PRMT R5, R5, 0x7773, RZ ;  /* 0x0000777305057816 */ /* 0x000fe200000000ff */
[----:B------:R-:W-:Y:S01]  /*17ed00*/  ULDC UR6, c[0x0][0x228] ;  /* 0x00008a0000067ab9 */ /* 0x000fe20000000800 */
[----:B------:R-:W-:Y:S01]  /*17ed10*/  ULDC UR8, c[0x0][0x228] ;  /* 0x00008a0000087ab9 */ /* 0x000fe20000000800 */
[----:B--2---:R-:W-:-:S02]  /*17ed20*/  PRMT R3, R40, 0x7770, RZ ;  /* 0x0000777028037816 */ /* 0x004fc400000000ff */
[----:B------:R-:W-:Y:S01]  /*17ed30*/  PRMT R0, R40, 0x7771, RZ ;  /* 0x0000777128007816 */ /* 0x000fe200000000ff */
[----:B---3--:R-:W-:Y:S01]  /*17ed40*/  @P0 STG.E.U8 desc[UR4][R20.64], R6 ;  /* 0x0000000614000986 */ /* 0x008fe2000c101104 */
[----:B------:R-:W-:-:S03]  /*17ed50*/  ISETP.LT.AND P0, PT, R37, UR6, !P3 ;  /* 0x0000000625007c0c */ /* 0x000fc6000df01270 */
[----:B----4-:R-:W-:Y:S01]  /*17ed60*/  @P6 STG.E.U8 desc[UR4][R48.64], R5 ;  /* 0x0000000530006986 */ /* 0x010fe2000c101104 */
[C---:B------:R-:W-:Y:S02]  /*17ed70*/  PRMT R4, R40.reuse, 0x7772, RZ ;  /* 0x0000777228047816 */ /* 0x040fe400000000ff */
[----:B------:R-:W-:Y:S01]  /*17ed80*/  PRMT R2, R40, 0x7773, RZ ;  /* 0x0000777328027816 */ /* 0x000fe200000000ff */
[----:B------:R-:W-:Y:S01]  /*17ed90*/  ULDC UR6, c[0x0][0x228] ;  /* 0x00008a0000067ab9 */ /* 0x000fe20000000800 */
[----:B------:R-:W-:Y:S04]  /*17eda0*/  @P1 STG.E.U8 desc[UR4][R44.64], R3 ;  /* 0x000000032c001986 */ /* 0x000fe8000c101104 */
[----:B------:R-:W2:Y:S01]  /*17edb0*/  LDL.LU.64 R40, [R1+0x1ac8] ;  /* 0x001ac80001287983 */ /* 0x000ea20000300a00 */
[----:B------:R-:W-:Y:S01]  /*17edc0*/  ISETP.LT.AND P1, PT, R12, UR6, !P3 ;  /* 0x000000060c007c0c */ /* 0x000fe2000df21270 */
[----:B------:R-:W-:-:S02]  /*17edd0*/  ULDC UR6, c[0x0][0x22c] ;  /* 0x00008b0000067ab9 */ /* 0x000fc40000000800 */
[----:B------:R0:W-:Y:S04]  /*17ede0*/  @P5 STG.E.U8 desc[UR4][R10.64], R0 ;  /* 0x000000000a005986 */ /* 0x0001e8000c101104 */
[----:B0-----:R-:W3:Y:S04]  /*17edf0*/  LDL.LU.64 R10, [R1+0x1ac0] ;  /* 0x001ac000010a7983 */ /* 0x001ee80000300a00 */
[----:B------:R-:W4:Y:S04]  /*17ee00*/  LDL.LU R52, [R1+0x72c] ;  /* 0x00072c0001347983 */ /* 0x000f280000300800 */
[----:B------:R-:W4:Y:S01]  /*17ee10*/  LDL.LU.64 R20, [R1+0x1ad8] ;  /* 0x001ad80001147983 */ /* 0x000f220000300a00 */
[----:B------:R-:W-:-:S02]  /*17ee20*/  ISETP.LT.AND P5, PT, R31, UR8, !P3 ;  /* 0x000000081f007c0c */ /* 0x000fc4000dfa1270 */
[----:B------:R-:W-:Y:S01]  /*17ee30*/  PRMT R3, R33, 0x7770, RZ ;  /* 0x0000777021037816 */ /* 0x000fe200000000ff */
[----:B------:R0:W-:Y:S04]  /*17ee40*/  @P0 STG.E.U8 desc[UR4][R34.64], R4 ;  /* 0x0000000422000986 */ /* 0x0001e8000c101104 */
[----:B------:R1:W-:Y:S01]  /*17ee50*/  @P1 STG.E.U8 desc[UR4][R28.64], R2 ;  /* 0x000000021c001986 */ /* 0x0003e2000c101104 */
[----:B------:R-:W-:Y:S01]  /*17ee60*/  VIADD R0, R47, 0x71 ;  /* 0x000000712f007836 */ /* 0x000fe20000000000 */
[----:B------:R-:W-:Y:S02]  /*17ee70*/  ISETP.LT.AND P6, PT, R30, UR10, !P3 ;  /* 0x0000000a1e007c0c */ /* 0x000fe4000dfc1270 */
[C---:B------:R-:W-:Y:S01]  /*17ee80*/  PRMT R5, R33.reuse, 0x7773, RZ ;  /* 0x0000777321057816 */ /* 0x040fe200000000ff */
[----:B------:R-:W-:Y:S01]  /*17ee90*/  ULDC UR8, c[0x0][0x228] ;  /* 0x00008a0000087ab9 */ /* 0x000fe20000000800 */
[----:B0-----:R-:W4:Y:S04]  /*17eea0*/  LDL.LU.64 R34, [R1+0x1ab8] ;  /* 0x001ab80001227983 */ /* 0x001f280000300a00 */
[----:B------:R-:W4:Y:S04]  /*17eeb0*/  LDL.LU.64 R44, [R1+0x1ab0] ;  /* 0x001ab000012c7983 */ /* 0x000f280000300a00 */
[----:B-1----:R-:W4:Y:S04]  /*17eec0*/  LDL.LU.64 R28, [R1+0x1aa8] ;  /* 0x001aa800011c7983 */ /* 0x002f280000300a00 */
[----:B------:R0:W-:Y:S01]  /*17eed0*/  @P5 STG.E.U8 desc[UR4][R42.64], R3 ;  /* 0x000000032a005986 */ /* 0x0001e2000c101104 */
[----:B------:R-:W-:Y:S01]  /*17eee0*/  ISETP.GE.AND P0, PT, R0, UR6, PT ;  /* 0x0000000600007c0c */ /* 0x000fe2000bf06270 */
[----:B------:R-:W-:Y:S01]  /*17eef0*/  ULDC UR6, c[0x0][0x228] ;  /* 0x00008a0000067ab9 */ /* 0x000fe20000000800 */
[----:B------:R-:W-:Y:S01]  /*17ef00*/  PRMT R2, R33, 0x7771, RZ ;  /* 0x0000777121027816 */ /* 0x000fe200000000ff */
[----:B------:R-:W-:Y:S01]  /*17ef10*/  ULDC UR10, c[0x0][0x228] ;  /* 0x00008a00000a7ab9 */ /* 0x000fe20000000800 */
[----:B0-----:R-:W4:Y:S01]  /*17ef20*/  LDL.LU.64 R42, [R1+0x1a98] ;  /* 0x001a9800012a7983 */ /* 0x001f220000300a00 */
[----:B------:R-:W-:Y:S01]  /*17ef30*/  ISETP.LT.AND P1, PT, R27, UR6, !P3 ;  /* 0x000000061b007c0c */ /* 0x000fe2000df21270 */
[----:B------:R-:W-:Y:S01]  /*17ef40*/  ULDC UR6, c[0x0][0x228] ;  /* 0x00008a0000067ab9 */ /* 0x000fe20000000800 */
[----:B------:R-:W-:-:S02]  /*17ef50*/  PRMT R0, R33, 0x7772, RZ ;  /* 0x0000777221007816 */ /* 0x000fc400000000ff */
[----:B------:R-:W-:Y:S01]  /*17ef60*/  ISETP.LT.AND P3, PT, R16, UR6, !P3 ;  /* 0x0000000610007c0c */ /* 0x000fe2000df61270 */
[----:B------:R-:W4:Y:S01]  /*17ef70*/  LDL.LU R33, [R1+0x71c] ;  /* 0x00071c0001217983 */ /* 0x000f220000300800 */
[----:B------:R-:W-:Y:S01]  /*17ef80*/  ISETP.LT.AND P5, PT, R39, UR8, !P4 ;  /* 0x0000000827007c0c */ /* 0x000fe2000e7a1270 */
[----:B------:R-:W-:Y:S02]  /*17ef90*/  ULDC UR6, c[0x0][0x228] ;  /* 0x00008a0000067ab9 */ /* 0x000fe40000000800 */
[----:B------:R-:W4:Y:S04]  /*17efa0*/  LDL.LU.64 R50, [R1+0x1aa0] ;  /* 0x001aa00001327983 */ /* 0x000f280000300a00 */
[----:B------:R-:W4:Y:S01]  /*17efb0*/  LDL.LU.64 R48, [R1+0x1a90] ;  /* 0x001a900001307983 */ /* 0x000f220000300a00 */
[----:B------:R-:W-:-:S03]  /*17efc0*/  ULDC UR8, c[0x0][0x228] ;  /* 0x00008a0000087ab9 */ /* 0x000fc60000000800 */
[----:B--2---:R0:W-:Y:S01]  /*17efd0*/  @P6 STG.E.U8 desc[UR4][R40.64], R2 ;  /* 0x0000000228006986 */ /* 0x0041e2000c101104 */
[----:B------:R-:W-:Y:S01]  /*17efe0*/  ISETP.LT.AND P6, PT, R18, UR6, !P4 ;  /* 0x0000000612007c0c */ /* 0x000fe2000e7c1270 */
[----:B------:R-:W-:Y:S02]  /*17eff0*/  ULDC UR6, c[0x0][0x228] ;  /* 0x00008a0000067ab9 */ /* 0x000fe40000000800 */
[----:B0-----:R-:W2:Y:S04]  /*17f000*/  LDL.LU.64 R40, [R1+0x1a88] ;  /* 0x001a880001287983 */ /* 0x001ea80000300a00 */
[----:B---3--:R0:W-:Y:S01]  /*17f010*/  @P1 STG.E.U8 desc[UR4][R10.64], R0 ;  /* 0x000000000a001986 */ /* 0x0081e2000c101104 */
[----:B------:R-:W-:Y:S02]  /*17f020*/  ISETP.LT.AND P1, PT, R36, UR10, !P4 ;  /* 0x0000000a24007c0c */ /* 0x000fe4000e721270 */
[----:B----4-:R-:W-:-:S02]  /*17f030*/  PRMT R4, R52, 0x7770, RZ ;  /* 0x0000777034047816 */ /* 0x010fc400000000ff */
[C---:B------:R-:W-:Y:S01]  /*17f040*/  PRMT R3, R52.reuse, 0x7771, RZ ;  /* 0x0000777134037816 */ /* 0x040fe200000000ff */
[----:B------:R-:W-:Y:S01]  /*17f050*/  @P3 STG.E.U8 desc[UR4][R20.64], R5 ;  /* 0x0000000514003986 */ /* 0x000fe2000c101104 */
[----:B------:R-:W-:Y:S02]  /*17f060*/  PRMT R2, R52, 0x7772, RZ ;  /* 0x0000777234027816 */ /* 0x000fe400000000ff */
[----:B------:R-:W-:Y:S01]  /*17f070*/  ISETP.LT.AND P3, PT, R38, UR6, !P4 ;  /* 0x0000000626007c0c */ /* 0x000fe2000e761270 */
[----:B------:R-:W-:Y:S01]  /*17f080*/  ULDC UR6, c[0x0][0x228] ;  /* 0x00008a0000067ab9 */ /* 0x000fe20000000800 */
[----:B------:R-:W-:Y:S01]  /*17f090*/  ULDC UR10, c[0x0][0x228] ;  /* 0x00008a00000a7ab9 */ /* 0x000fe20000000800 */
[----:B0-----:R-:W3:Y:S01]  /*17f0a0*/  LDL.LU.64 R10, [R1+0x1a78] ;  /* 0x001a7800010a7983 */ /* 0x001ee20000300a00 */
[----:B------:R-:W-:-:S03]  /*17f0b0*/  PRMT R0, R52, 0x7773, RZ ;  /* 0x0000777334007816 */ /* 0x000fc600000000ff */
[----:B------:R0:W-:Y:S04]  /*17f0c0*/  @P5 STG.E.U8 desc[UR4][R34.64], R4 ;  /* 0x0000000422005986 */ /* 0x0001e8000c101104 */
[----:B------:R-:W-:Y:S04]  /*17f0d0*/  @P6 STG.E.U8 desc[UR4][R44.64], R3 ;  /* 0x000000032c006986 */ /* 0x000fe8000c101104 */
[----:B------:R1:W-:Y:S04]  /*17f0e0*/  @P1 STG.E.U8 desc[UR4][R28.64], R2 ;  /* 0x000000021c001986 */ /* 0x0003e8000c101104 */
[----:B0-----:R-:W4:Y:S04]  /*17f0f0*/  LDL.LU R34, [R1+0x6ec] ;  /* 0x0006ec0001227983 */ /* 0x001f280000300800 */
[----:B-1----:R-:W4:Y:S04]  /*17f100*/  LDL.LU.64 R28, [R1+0x1a70] ;  /* 0x001a7000011c7983 */ /* 0x002f280000300a00 */
[----:B------:R-:W4:Y:S04]  /*17f110*/  LDL.LU.64 R20, [R1+0x1a80] ;  /* 0x001a800001147983 */ /* 0x000f280000300a00 */
[----:B------:R0:W-:Y:S04]  /*17f120*/  @P3 STG.E.U8 desc[UR4][R42.64], R0 ;  /* 0x000000002a003986 */ /* 0x0001e8000c101104 */
[----:B------:R-:W4:Y:S04]  /*17f130*/  LDL.LU.64 R44, [R1+0x1a68] ;  /* 0x001a6800012c7983 */ /* 0x000f280000300a00 */
[----:B0-----:R-:W4:Y:S01]  /*17f140*/  LDL.LU.64 R42, [R1+0x1a58] ;  /* 0x001a5800012a7983 */ /* 0x001f220000300a00 */
[----:B------:R-:W-:Y:S01]  /*17f150*/  ISETP.LT.AND P6, PT, R26, UR6, !P4 ;  /* 0x000000061a007c0c */ /* 0x000fe2000e7c1270 */
[----:B------:R-:W-:-:S02]  /*17f160*/  ULDC UR6, c[0x0][0x228] ;  /* 0x00008a0000067ab9 */ /* 0x000fc40000000800 */
[----:B------:R-:W-:Y:S01]  /*17f170*/  ISETP.LT.AND P5, PT, R32, UR6, !P4 ;  /* 0x0000000620007c0c */ /* 0x000fe2000e7a1270 */
[----:B------:R-:W-:Y:S01]  /*17f180*/  ULDC UR6, c[0x0][0x228] ;  /* 0x00008a0000067ab9 */ /* 0x000fe20000000800 */
[----:B------:R-:W-:Y:S02]  /*17f190*/  ISETP.LT.AND P1, PT, R19, UR8, !P4 ;  /* 0x0000000813007c0c */ /* 0x000fe4000e721270 */
[C---:B------:R-:W-:Y:S02]  /*17f1a0*/  PRMT R4, R33.reuse, 0x7770, RZ ;  /* 0x0000777021047816 */ /* 0x040fe400000000ff */
[----:B------:R-:W-:Y:S02]  /*17f1b0*/  ISETP.LT.AND P3, PT, R46, UR6, !P4 ;  /* 0x000000062e007c0c */ /* 0x000fe4000e761270 */
[C---:B------:R-:W-:Y:S01]  /*17f1c0*/  PRMT R3, R33.reuse, 0x7771, RZ ;  /* 0x0000777121037816 */ /* 0x040fe200000000ff */
[----:B------:R-:W-:Y:S01]  /*17f1d0*/  ULDC UR6, c[0x0][0x228] ;  /* 0x00008a0000067ab9 */ /* 0x000fe20000000800 */
[----:B------:R-:W-:-:S02]  /*17f1e0*/  PRMT R2, R33, 0x7772, RZ ;  /* 0x0000777221027816 */ /* 0x000fc400000000ff */
[----:B------:R-:W-:Y:S01]  /*17f1f0*/  PRMT R0, R33, 0x7773, RZ ;  /* 0x0000777321007816 */ /* 0x000fe200000000ff */
[----:B------:R-:W-:Y:S01]  /*17f200*/  ULDC UR8, c[0x0][0x228] ;  /* 0x00008a0000087ab9 */ /* 0x000fe20000000800 */
[----:B------:R-:W-:Y:S04]  /*17f210*/  @P6 STG.E.U8 desc[UR4][R50.64], R4 ;  /* 0x0000000432006986 */ /* 0x000fe8000c101104 */
[----:B------:R-:W-:Y:S01]  /*17f220*/  @P5 STG.E.U8 desc[UR4][R48.64], R3 ;  /* 0x0000000330005986 */ /* 0x000fe2000c101104 */
[----:B------:R-:W-:-:S03]  /*17f230*/  ISETP.LT.AND P5, PT, R14, UR6, !P4 ;  /* 0x000000060e007c0c */ /* 0x000fc6000e7a1270 */
[----:B------:R-:W4:Y:S01]  /*17f240*/  LDL.LU R33, [R1+0x77c] ;  /* 0x00077c0001217983 */ /* 0x000f220000300800 */
[----:B------:R-:W-:Y:S02]  /*17f250*/  ULDC UR6, c[0x0][0x228] ;  /* 0x00008a0000067ab9 */ /* 0x000fe40000000800 */
[----:B------:R-:W-:Y:S01]  /*17f260*/  ISETP.LT.AND P6, PT, R13, UR6, !P4 ;  /* 0x000000060d007c0c */ /* 0x000fe2000e7c1270 */
[----:B------:R-:W-:Y:S01]  /*17f270*/  ULDC UR6, c[0x0][0x228] ;  /* 0x00008a0000067ab9 */ /* 0x000fe20000000800 */
[----:B--2---:R-:W-:Y:S01]  /*17f280*/  @P1 STG.E.U8 desc[UR4][R40.64], R2 ;  /* 0x0000000228001986 */ /* 0x004fe2000c101104 */
[----:B------:R-:W-:Y:S01]  /*17f290*/  ISETP.LT.AND P1, PT, R12, UR6, !P4 ;  /* 0x000000060c007c0c */ /* 0x000fe2000e721270 */
[----:B------:R-:W-:Y:S02]  /*17f2a0*/  ULDC UR6, c[0x0][0x22c] ;  /* 0x00008b0000067ab9 */ /* 0x000fe40000000800 */
[----:B---3--:R0:W-:Y:S01]  /*17f2b0*/  @P3 STG.E.U8 desc[UR4][R10.64], R0 ;  /* 0x000000000a003986 */ /* 0x0081e2000c101104 */
[----:B------:R-:W-:Y:S01]  /*17f2c0*/  ISETP.LT.AND P3, PT, R37, UR8, !P4 ;  /* 0x0000000825007c0c */ /* 0x000fe2000e761270 */
[----:B------:R-:W-:-:S02]  /*17f2d0*/  ULDC UR8, c[0x0][0x228] ;  /* 0x00008a0000087ab9 */ /* 0x000fc40000000800 */
[----:B0-----:R-:W2:Y:S04]  /*17f2e0*/  LDL.LU.64 R10, [R1+0x1a60] ;  /* 0x001a6000010a7983 */ /* 0x001ea80000300a00 */
[----:B------:R-:W3:Y:S01]  /*17f2f0*/  LDL.LU.64 R40, [R1+0x1a50] ;  /* 0x001a500001287983 */ /* 0x000ee20000300a00 */
[----:B------:R-:W-:Y:S01]  /*17f300*/  VIADD R0, R47, 0x72 ;  /* 0x000000722f007836 */ /* 0x000fe20000000000 */
[----:B----4-:R-:W-:-:S05]  /*17f310*/  PRMT R2, R34, 0x7770, RZ ;  /* 0x0000777022027816 */ /* 0x010fca00000000ff */
[----:B------:R0:W-:Y:S01]  /*17f320*/  @P5 STG.E.U8 desc[UR4][R28.64], R2 ;  /* 0x000000021c005986 */ /* 0x0001e2000c101104 */
[----:B------:R-:W-:Y:S02]  /*17f330*/  PRMT R3, R34, 0x7771, RZ ;  /* 0x0000777122037816 */ /* 0x000fe400000000ff */
[----:B------:R-:W-:Y:S02]  /*17f340*/  ISETP.GE.AND P5, PT, R0, UR6, PT ;  /* 0x0000000600007c0c */ /* 0x000fe4000bfa6270 */
[C---:B------:R-:W-:Y:S01]  /*17f350*/  PRMT R0, R34.reuse, 0x7773, RZ ;  /* 0x0000777322007816 */ /* 0x040fe200000000ff */
[----:B------:R-:W-:Y:S01]  /*17f360*/  ULDC UR6, c[0x0][0x228] ;  /* 0x00008a0000067ab9 */ /* 0x000fe20000000800 */
[----:B0-----:R-:W4:Y:S01]  /*17f370*/  LDL.LU.64 R28, [R1+0x1a48] ;  /* 0x001a4800011c7983 */ /* 0x001f220000300a00 */
[----:B------:R-:W-:-:S03]  /*17f380*/  PRMT R2, R34, 0x7772, RZ ;  /* 0x0000777222027816 */ /* 0x000fc600000000ff */
[----:B------:R-:W4:Y:S04]  /*17f390*/  LDL.LU.64 R48, [R1+0x1a40] ;  /* 0x001a400001307983 */ /* 0x000f280000300a00 */
[----:B------:R-:W4:Y:S04]  /*17f3a0*/  LDL.LU R34, [R1+0x7e0] ;  /* 0x0007e00001227983 */ /* 0x000f280000300800 */
[----:B------:R-:W-:Y:S04]  /*17f3b0*/  @P6 STG.E.U8 desc[UR4][R20.64], R3 ;  /* 0x0000000314006986 */ /* 0x000fe8000c101104 */
[----:B------:R-:W-:Y:S04]  /*17f3c0*/  @P3 STG.E.U8 desc[UR4][R44.64], R2 ;  /* 0x000000022c003986 */ /* 0x000fe8000c101104 */
[----:B------:R0:W-:Y:S04]  /*17f3d0*/  @P1 STG.E.U8 desc[UR4][R42.64], R0 ;  /* 0x000000002a001986 */ /* 0x0001e8000c101104 */
[----:B0-----:R-:W4:Y:S04]  /*17f3e0*/  LDL.LU.64 R42, [R1+0x1a38] ;  /* 0x001a3800012a7983 */ /* 0x001f280000300a00 */
[----:B------:R-:W4:Y:S01]  /*17f3f0*/  LDL.LU.64 R44, [R1+0x1a30] ;  /* 0x001a3000012c7983 */ /* 0x000f220000300a00 */
[----:B------:R-:W-:Y:S01]  /*17f400*/  ISETP.LT.AND P3, PT, R31, UR6, !P4 ;  /* 0x000000061f007c0c */ /* 0x000fe2000e761270 */
[----:B------:R-:W-:Y:S01]  /*17f410*/  ULDC UR6, c[0x0][0x228] ;  /* 0x00008a0000067ab9 */ /* 0x000fe20000000800 */
[----:B------:R-:W-:-:S02]  /*17f420*/  ISETP.LT.AND P6, PT, R27, UR8, !P4 ;  /* 0x000000081b007c0c */ /* 0x000fc4000e7c1270 */
[----:B------:R-:W-:Y:S02]  /*17f430*/  ISETP.LT.AND P1, PT, R30, UR6, !P4 ;  /* 0x000000061e007c0c */ /* 0x000fe4000e721270 */
[C---:B------:R-:W-:Y:S01]  /*17f440*/  PRMT R4, R33.reuse, 0x7770, RZ ;  /* 0x0000777021047816 */ /* 0x040fe200000000ff */
[----:B------:R-:W4:Y:S01]  /*17f450*/  LDL.LU.64 R50, [R1+0x1a28] ;  /* 0x001a280001327983 */ /* 0x000f220000300a00 */
[----:B------:R-:W-:Y:S01]  /*17f460*/  ULDC UR6, c[0x0][0x228] ;  /* 0x00008a0000067ab9 */ /* 0x000fe20000000800 */
[C---:B------:R-:W-:Y:S02]  /*17f470*/  PRMT R3, R33.reuse, 0x7771, RZ ;  /* 0x0000777121037816 */ /* 0x040fe400000000ff */
[----:B------:R-:W4:Y:S01]  /*17f480*/  LDL.LU.64 R20, [R1+0x1a20] ;  /* 0x001a200001147983 */ /* 0x000f220000300a00 */
[C---:B------:R-:W-:Y:S02]  /*17f490*/  PRMT R2, R33.reuse, 0x7772, RZ ;  /* 0x0000777221027816 */ /* 0x040fe400000000ff */
[----:B------:R-:W-:Y:S01]  /*17f4a0*/  ISETP.LT.AND P4, PT, R16, UR6, !P4 ;  /* 0x0000000610007c0c */ /* 0x000fe2000e781270 */
[----:B------:R-:W-:Y:S01]  /*17f4b0*/  ULDC UR6, c[0x0][0x228] ;  /* 0x00008a0000067ab9 */ /* 0x000fe20000000800 */
[----:B------:R-:W-:Y:S01]  /*17f4c0*/  ULDC UR8, c[0x0][0x228] ;  /* 0x00008a0000087ab9 */ /* 0x000fe20000000800 */
[----:B------:R-:W-:Y:S01]  /*17f4d0*/  PRMT R0, R33, 0x7773, RZ ;  /* 0x0000777321007816 */ /* 0x000fe200000000ff */
[----:B--2---:R0:W-:Y:S01]  /*17f4e0*/  @P3 STG.E.U8 desc[UR4][R10.64], R4 ;  /* 0x000000040a003986 */ /* 0x0041e2000c101104 */
[----:B------:R-:W-:-:S03]  /*17f4f0*/  ISETP.LT.AND P3, PT, R39, UR6, !P2 ;  /* 0x0000000627007c0c */ /* 0x000fc6000d761270 */
[----:B---3--:R1:W-:Y:S04]  /*17f500*/  @P1 STG.E.U8 desc[UR4][R40.64], R3 ;  /* 0x0000000328001986 */ /* 0x0083e8000c101104 */
[----:B0-----:R-:W2:Y:S04]  /*17f510*/  LDL.LU R10, [R1+0x7d0] ;  /* 0x0007d000010a7983 */ /* 0x001ea80000300800 */
[----:B-1----:R-:W3:Y:S01]  /*17f520*/  LDL.LU.64 R40, [R1+0x1a18] ;  /* 0x001a180001287983 */ /* 0x002ee20000300a00 */
[----:B------:R-:W-:Y:S01]  /*17f530*/  ISETP.LT.AND P1, PT, R18, UR8, !P2 ;  /* 0x0000000812007c0c */ /* 0x000fe2000d721270 */
[----:B------:R-:W-:Y:S01]  /*17f540*/  ULDC UR6, c[0x0][0x228] ;  /* 0x00008a0000067ab9 */ /* 0x000fe20000000800 */
[----:B------:R-:W-:Y:S01]  /*17f550*/  ULDC UR8, c[0x0][0x228] ;  /* 0x00008a0000087ab9 */ /* 0x000fe20000000800 */
[----:B----4-:R0:W-:Y:S04]  /*17f560*/  @P6 STG.E.U8 desc[UR4][R28.64], R2 ;  /* 0x000000021c006986 */ /* 0x0101e8000c101104 */
[----:B------:R1:W-:Y:S04]  /*17f570*/  @P4 STG.E.U8 desc[UR4][R48.64], R0 ;  /* 0x0000000030004986 */ /* 0x0003e8000c101104 */
[----:B0-----:R-:W4:Y:S01]  /*17f580*/  LDL.LU.64 R28, [R1+0x1a10] ;  /* 0x001a1000011c7983 */ /* 0x001f220000300a00 */
[----:B------:R-:W-:-:S03]  /*17f590*/  PRMT R2, R34, 0x7770, RZ ;  /* 0x0000777022027816 */ /* 0x000fc600000000ff */
[----:B-1----:R-:W4:Y:S01]  /*17f5a0*/  LDL.LU.64 R48, [R1+0x1a08] ;  /* 0x001a080001307983 */ /* 0x002f220000300a00 */
[----:B------:R-:W-:-:S03]  /*17f5b0*/  PRMT R0, R34, 0x7771, RZ ;  /* 0x0000777122007816 */ /* 0x000fc600000000ff */
[----:B------:R0:W-:Y:S04]  /*17f5c0*/  @P3 STG.E.U8 desc[UR4][R42.64], R2 ;  /* 0x000000022a003986 */ /* 0x0001e8000c101104 */
[----:B------:R1:W-:Y:S04]  /*17f5d0*/  @P1 STG.E.U8 desc[UR4][R44.64], R0 ;  /* 0x000000002c001986 */ /* 0x0003e8000c101104 */
[----:B0-----:R-:W4:Y:S04]  /*17f5e0*/  LDL.LU.64 R42, [R1+0x1a00] ;  /* 0x001a0000012a7983 */ /* 0x001f280000300a00 */
[----:B------:R-:W4:Y:S01]  /*17f5f0*/  LDL.LU R33, [R1+0x700] ;  /* 0x0007000001217983 */ /* 0x000f220000300800 */
[----:B------:R-:W-:-:S02]  /*17f600*/  PRMT R2, R34, 0x7772, RZ ;  /* 0x0000777222027816 */ /* 0x000fc400000000ff */
[----:B-1----:R-:W-:Y:S01]  /*17f610*/  PRMT R0, R34, 0x7773, RZ ;  /* 0x0000777322007816 */ /* 0x002fe200000000ff */
[----:B------:R-:W4:Y:S04]  /*17f620*/  LDL.LU.64 R44, [R1+0x19f8] ;  /* 0x0019f800012c7983 */ /* 0x000f280000300a00 */
[----:B------:R-:W4:Y:S01]  /*17f630*/  LDL.LU.64 R34, [R1+0x19e8] ;  /* 0x0019e80001227983 */ /* 0x000f220000300a00 */
[----:B------:R-:W-:Y:S02]  /*17f640*/  ISETP.LT.AND P6, PT, R36, UR6, !P2 ;  /* 0x0000000624007c0c */ /* 0x000fe4000d7c1270 */
[----:B------:R-:W-:Y:S01]  /*17f650*/  ISETP.LT.AND P4, PT, R38, UR8, !P2 ;  /* 0x0000000826007c0c */ /* 0x000fe2000d781270 */
[----:B------:R-:W-:Y:S01]  /*17f660*/  ULDC UR6, c[0x0][0x228] ;  /* 0x00008a0000067ab9 */ /* 0x000fe20000000800 */
[----:B------:R-:W-:Y:S01]  /*17f670*/  ULDC UR8, c[0x0][0x228] ;  /* 0x00008a0000087ab9 */ /* 0x000fe20000000800 */
[----:B------:R-:W-:-:S02]  /*17f680*/  ISETP.LT.AND P3, PT, R26, UR6, !P2 ;  /* 0x000000061a007c0c */ /* 0x000fc4000d761270 */
[----:B------:R-:W-:Y:S01]  /*17f690*/  ISETP.LT.AND P1, PT, R32, UR8, !P2 ;  /* 0x0000000820007c0c */ /* 0x000fe2000d721270 */
[----:B------:R-:W-:Y:S01]  /*17f6a0*/  ULDC UR6, c[0x0][0x228] ;  /* 0x00008a0000067ab9 */ /* 0x000fe20000000800 */
[----:B------:R-:W-:-:S04]  /*17f6b0*/  ULDC UR8, c[0x0][0x228] ;  /* 0x00008a0000087ab9 */ /* 0x000fc80000000800 */
[----:B------:R2:W-:Y:S04]  /*17f6c0*/  @P6 STG.E.U8 desc[UR4][R50.64], R2 ;  /* 0x0000000232006986 */ /* 0x0005e8000c101104 */
[----:B------:R0:W-:Y:S01]  /*17f6d0*/  @P4 STG.E.U8 desc[UR4][R20.64], R0 ;  /* 0x0000000014004986 */ /* 0x0001e2000c101104 */
[----:B------:R-:W-:Y:S02]  /*17f6e0*/  ISETP.LT.AND P6, PT, R19, UR6, !P2 ;  /* 0x0000000613007c0c */ /* 0x000fe4000d7c1270 */
[----:B------:R-:W-:Y:S01]  /*17f6f0*/  ISETP.LT.AND P4, PT, R46, UR8, !P2 ;  /* 0x000000082e007c0c */ /* 0x000fe2000d781270 */
[----:B------:R-:W-:Y:S01]  /*17f700*/  ULDC UR6, c[0x0][0x228] ;  /* 0x00008a0000067ab9 */ /* 0x000fe20000000800 */
[----:B------:R-:W-:Y:S01]  /*17f710*/  ULDC UR8, c[0x0][0x228] ;  /* 0x00008a0000087ab9 */ /* 0x000fe20000000800 */
[----:B--2---:R-:W-:-:S02]  /*17f720*/  PRMT R2, R10, 0x7770, RZ ;  /* 0x000077700a027816 */ /* 0x004fc400000000ff */
[----:B0-----:R-:W-:-:S03]  /*17f730*/  PRMT R0, R10, 0x7771, RZ ;  /* 0x000077710a007816 */ /* 0x001fc600000000ff */
[----:B---3--:R0:W-:Y:S01]  /*17f740*/  @P3 STG.E.U8 desc[UR4][R40.64], R2 ;  /* 0x0000000228003986 */ /* 0x0081e2000c101104 */
[----:B------:R-:W-:Y:S01]  /*17f750*/  ISETP.LT.AND P3, PT, R14, UR6, !P2 ;  /* 0x000000060e007c0c */ /* 0x000fe2000d761270 */
[----:B------:R-:W-:Y:S01]  /*17f760*/  ULDC UR6, c[0x0][0x228] ;  /* 0x00008a0000067ab9 */ /* 0x000fe20000000800 */
[C---:B0-----:R-:W-:Y:S01]  /*17f770*/  PRMT R2, R10.reuse, 0x7773, RZ ;  /* 0x000077730a027816 */ /* 0x041fe200000000ff */
[----:B----4-:R0:W-:Y:S01]  /*17f780*/  @P1 STG.E.U8 desc[UR4][R28.64], R0 ;  /* 0x000000001c001986 */ /* 0x0101e2000c101104 */
[----:B------:R-:W-:Y:S01]  /*17f790*/  ISETP.LT.AND P1, PT, R13, UR6, !P2 ;  /* 0x000000060d007c0c */ /* 0x000fe2000d721270 */
[----:B------:R-:W-:Y:S02]  /*17f7a0*/  ULDC UR6, c[0x0][0x228] ;  /* 0x00008a0000067ab9 */ /* 0x000fe40000000800 */
[----:B0-----:R-:W2:Y:S04]  /*17f7b0*/  LDL.LU.64 R28, [R1+0x19f0] ;  /* 0x0019f000011c7983 */ /* 0x001ea80000300a00 */
[----:B------:R-:W3:Y:S01]  /*17f7c0*/  LDL.LU.64 R40, [R1+0x19e0] ;  /* 0x0019e00001287983 */ /* 0x000ee20000300a00 */
[----:B------:R-:W-:-:S03]  /*17f7d0*/  PRMT R0, R10, 0x7772, RZ ;  /* 0x000077720a007816 */ /* 0x000fc600000000ff */
[----:B------:R-:W4:Y:S04]  /*17f7e0*/  LDL.LU R11, [R1+0x7c0] ;  /* 0x0007c000010b7983 */ /* 0x000f280000300800 */
[----:B------:R0:W-:Y:S04]  /*17f7f0*/  @P6 STG.E.U8 desc[UR4][R48.64], R0 ;  /* 0x0000000030006986 */ /* 0x0001e8000c101104 */
[----:B------:R1:W-:Y:S01]  /*17f800*/  @P4 STG.E.U8 desc[UR4][R42.64], R2 ;  /* 0x000000022a004986 */ /* 0x0003e2000c101104 */
[----:B0-----:R-:W-:-:S03]  /*17f810*/  PRMT R0, R33, 0x7770, RZ ;  /* 0x0000777021007816 */ /* 0x001fc600000000ff */
[----:B------:R-:W4:Y:S01]  /*17f820*/  LDL.LU.64 R48, [R1+0x19d8] ;  /* 0x0019d80001307983 */ /* 0x000f220000300a00 */
[----:B-1----:R-:W-:-:S03]  /*17f830*/  PRMT R2, R33, 0x7771, RZ ;  /* 0x0000777121027816 */ /* 0x002fc600000000ff */
[----:B------:R-:W4:Y:S04]  /*17f840*/  LDL.LU.64 R42, [R1+0x19d0] ;  /* 0x0019d000012a7983 */ /* 0x000f280000300a00 */
[----:B------:R-:W-:Y:S04]  /*17f850*/  @P3 STG.E.U8 desc[UR4][R44.64], R0 ;  /* 0x000000002c003986 */ /* 0x000fe8000c101104 */
[----:B------:R0:W-:Y:S04]  /*17f860*/  @P1 STG.E.U8 desc[UR4][R34.64], R2 ;  /* 0x0000000222001986 */ /* 0x0001e8000c101104 */
[----:B0-----:R-:W4:Y:S01]  /*17f870*/  LDL.LU.64 R34, [R1+0x19c8] ;  /* 0x0019c80001227983 */ /* 0x001f220000300a00 */
[----:B------:R-:W-:-:S02]  /*17f880*/  ISETP.LT.AND P4, PT, R37, UR6, !P2 ;  /* 0x0000000625007c0c */ /* 0x000fc4000d781270 */
[----:B------:R-:W-:Y:S01]  /*17f890*/  ISETP.LT.AND P3, PT, R12, UR8, !P2 ;  /* 0x000000080c007c0c */ /* 0x000fe2000d761270 */
[----:B------:R-:W4:Y:S01]  /*17f8a0*/  LDL.LU.64 R44, [R1+0x19c0] ;  /* 0x0019c000012c7983 */ /* 0x000f220000300a00 */
[----:B------:R-:W-:-:S03]  /*17f8b0*/  PRMT R2, R33, 0x7772, RZ ;  /* 0x0000777221027816 */ /* 0x000fc600000000ff */
[----:B------:R-:W4:Y:S01]  /*17f8c0*/  LDL.LU R10, [R1+0x7b0] ;  /* 0x0007b000010a7983 */ /* 0x000f220000300800 */
[----:B------:R-:W-:Y:S01]  /*17f8d0*/  VIADD R0, R47, 0x73 ;  /* 0x000000732f007836 */ /* 0x000fe20000000000 */
[----:B------:R-:W-:Y:S01]  /*17f8e0*/  ULDC UR8, c[0x0][0x228] ;  /* 0x00008a0000087ab9 */ /* 0x000fe20000000800 */
[----:B------:R-:W-:Y:S02]  /*17f8f0*/  PRMT R3, R33, 0x7773, RZ ;  /* 0x0000777321037816 */ /* 0x000fe400000000ff */
[----:B------:R-:W-:Y:S01]  /*17f900*/  ISETP.LT.AND P1, PT, R31, UR8, !P2 ;  /* 0x000000081f007c0c */ /* 0x000fe2000d721270 */
[----:B------:R-:W-:Y:S01]  /*17f910*/  ULDC UR6, c[0x0][0x22c] ;  /* 0x00008b0000067ab9 */ /* 0x000fe20000000800 */
[----:B------:R-:W-:Y:S01]  /*17f920*/  ISETP.LT.AND P6, PT, R30, UR10, !P2 ;  /* 0x0000000a1e007c0c */ /* 0x000fe2000d7c1270 */
[----:B------:R-:W-:Y:S01]  /*17f930*/  ULDC UR8, c[0x0][0x228] ;  /* 0x00008a0000087ab9 */ /* 0x000fe20000000800 */
[----:B------:R-:W-:Y:S01]  /*17f940*/  ULDC UR10, c[0x0][0x228] ;  /* 0x00008a00000a7ab9 */ /* 0x000fe20000000800 */
[----:B--2---:R0:W-:Y:S01]  /*17f950*/  @P4 STG.E.U8 desc[UR4][R28.64], R2 ;  /* 0x000000021c004986 */ /* 0x0041e2000c101104 */
[----:B------:R-:W-:Y:S01]  /*17f960*/  ISETP.GE.AND P4, PT, R0, UR6, PT ;  /* 0x0000000600007c0c */ /* 0x000fe2000bf86270 */
[----:B------:R-:W-:-:S02]  /*17f970*/  ULDC UR6, c[0x0][0x228] ;  /* 0x00008a0000067ab9 */ /* 0x000fc40000000800 */
[----:B---3--:R1:W-:Y:S01]  /*17f980*/  @P3 STG.E.U8 desc[UR4][R40.64], R3 ;  /* 0x0000000328003986 */ /* 0x0083e2000c101104 */
[----:B------:R-:W-:Y:S02]  /*17f990*/  ISETP.LT.AND P3, PT, R27, UR6, !P2 ;  /* 0x000000061b007c0c */ /* 0x000fe4000d761270 */
[C---:B----4-:R-:W-:Y:S01]  /*17f9a0*/  PRMT R0, R11.reuse, 0x7770, RZ ;  /* 0x000077700b007816 */ /* 0x050fe200000000ff */
[----:B------:R-:W-:Y:S01]  /*17f9b0*/  ULDC UR6, c[0x0][0x228] ;  /* 0x00008a0000067ab9 */ /* 0x000fe20000000800 */
[----:B0-----:R-:W2:Y:S04]  /*17f9c0*/  LDL.LU.64 R28, [R1+0x19b8] ;  /* 0x0019b800011c7983 */ /* 0x001ea80000300a00 */
[----:B-1----:R-:W3:Y:S04]  /*17f9d0*/  LDL.LU.64 R40, [R1+0x19b0] ;  /* 0x0019b00001287983 */ /* 0x002ee80000300a00 */
[----:B------:R-:W4:Y:S01]  /*17f9e0*/  LDL.LU.64 R50, [R1+0x19a8] ;  /* 0x0019a80001327983 */ /* 0x000f220000300a00 */
[----:B------:R-:W-:-:S03]  /*17f9f0*/  PRMT R2, R11, 0x7771, RZ ;  /* 0x000077710b027816 */ /* 0x000fc600000000ff */
[----:B------:R-:W4:Y:S04]  /*17fa00*/  LDL.LU.64 R20, [R1+0x19a0] ;  /* 0x0019a00001147983 */ /* 0x000f280000300a00 */
[----:B------:R-:W4:Y:S04]  /*17fa10*/  LDL.LU R33, [R1+0x7a0] ;  /* 0x0007a00001217983 */ /* 0x000f280000300800 */
[----:B------:R0:W-:Y:S04]  /*17fa20*/  @P1 STG.E.U8 desc[UR4][R48.64], R0 ;  /* 0x0000000030001986 */ /* 0x0001e8000c101104 */
[----:B------:R1:W-:Y:S01]  /*17fa30*/  @P6 STG.E.U8 desc[UR4][R42.64], R2 ;  /* 0x000000022a006986 */ /* 0x0003e2000c101104 */
[----:B0-----:R-:W-:-:S03]  /*17fa40*/  PRMT R0, R11, 0x7772, RZ ;  /* 0x000077720b007816 */ /* 0x001fc600000000ff */
[----:B-1----:R-:W4:Y:S04]  /*17fa50*/  LDL.LU.64 R42, [R1+0x1998] ;  /* 0x00199800012a7983 */ /* 0x002f280000300a00 */
[----:B------:R0:W-:Y:S04]  /*17fa60*/  @P3 STG.E.U8 desc[UR4][R34.64], R0 ;  /* 0x0000000022003986 */ /* 0x0001e8000c101104 */
[----:B0-----:R-:W4:Y:S01]  /*17fa70*/  LDL.LU.64 R34, [R1+0x1990] ;  /* 0x0019900001227983 */ /* 0x001f220000300a00 */
[----:B------:R-:W-:Y:S02]  /*17fa80*/  ISETP.LT.AND P2, PT, R16, UR8, !P2 ;  /* 0x0000000810007c0c */ /* 0x000fe4000d741270 */
[----:B------:R-:W-:Y:S01]  /*17fa90*/  ISETP.LT.AND P6, PT, R39, UR6, !P0 ;  /* 0x0000000627007c0c */ /* 0x000fe2000c7c1270 */
[----:B------:R-:W-:Y:S01]  /*17faa0*/  ULDC UR8, c[0x0][0x228] ;  /* 0x00008a0000087ab9 */ /* 0x000fe20000000800 */
[----:B------:R-:W-:-:S02]  /*17fab0*/  PRMT R2, R11, 0x7773, RZ ;  /* 0x000077730b027816 */ /* 0x000fc400000000ff */
[----:B------:R-:W-:Y:S02]  /*17fac0*/  ISETP.LT.AND P1, PT, R18, UR8, !P0 ;  /* 0x0000000812007c0c */ /* 0x000fe4000c721270 */
[----:B------:R-:W-:Y:S01]  /*17fad0*/  PRMT R0, R10, 0x7770, RZ ;  /* 0x000077700a007816 */ /* 0x000fe200000000ff */
[----:B------:R-:W-:Y:S01]  /*17fae0*/  ULDC UR6, c[0x0][0x228] ;  /* 0x00008a0000067ab9 */ /* 0x000fe20000000800 */
[----:B------:R-:W-:Y:S01]  /*17faf0*/  ULDC UR8, c[0x0][0x228] ;  /* 0x00008a0000087ab9 */ /* 0x000fe20000000800 */
[----:B------:R-:W-:Y:S01]  /*17fb00*/  ISETP.LT.AND P3, PT, R36, UR6, !P0 ;  /* 0x0000000624007c0c */ /* 0x000fe2000c761270 */
[----:B------:R-:W4:Y:S01]  /*17fb10*/  LDL.LU.64 R48, [R1+0x1988] ;  /* 0x0019880001307983 */ /* 0x000f220000300a00 */
[----:B------:R-:W-:-:S03]  /*17fb20*/  ULDC UR6, c[0x0][0x228] ;  /* 0x00008a0000067ab9 */ /* 0x000fc60000000800 */
[----:B------:R0:W-:Y:S01]  /*17fb30*/  @P2 STG.E.U8 desc[UR4][R44.64], R2 ;  /* 0x000000022c002986 */ /* 0x0001e2000c101104 */
[----:B------:R-:W-:Y:S01]  /*17fb40*/  ISETP.LT.AND P2, PT, R38, UR8, !P0 ;  /* 0x0000000826007c0c */ /* 0x000fe2000c741270 */
[----:B------:R-:W-:Y:S01]  /*17fb50*/  ULDC UR8, c[0x0][0x228] ;  /* 0x00008a0000087ab9 */ /* 0x000fe20000000800 */
[----:B0-----:R-:W-:Y:S01]  /*17fb60*/  PRMT R2, R10, 0x7771, RZ ;  /* 0x000077710a027816 */ /* 0x001fe200000000ff */
[----:B--2---:R0:W-:Y:S04]  /*17fb70*/  @P6 STG.E.U8 desc[UR4][R28.64], R0 ;  /* 0x000000001c006986 */ /* 0x0041e8000c101104 */
[----:B---3--:R1:W-:Y:S01]  /*17fb80*/  @P1 STG.E.U8 desc[UR4][R40.64], R2 ;  /* 0x0000000228001986 */ /* 0x0083e2000c101104 */
[----:B------:R-:W-:Y:S02]  /*17fb90*/  ISETP.LT.AND P6, PT, R26, UR6, !P0 ;  /* 0x000000061a007c0c */ /* 0x000fe4000c7c1270 */
[----:B------:R-:W-:Y:S01]  /*17fba0*/  ISETP.LT.AND P1, PT, R32, UR8, !P0 ;  /* 0x0000000820007c0c */ /* 0x000fe2000c721270 */
[----:B------:R-:W-:Y:S01]  /*17fbb0*/  ULDC UR6, c[0x0][0x228] ;  /* 0x00008a0000067ab9 */ /* 0x000fe20000000800 */
[----:B------:R-:W-:Y:S01]  /*17fbc0*/  ULDC UR8, c[0x0][0x228] ;  /* 0x00008a0000087ab9 */ /* 0x000fe20000000800 */
[----:B0-----:R-:W2:Y:S04]  /*17fbd0*/  LDL.LU.64 R28, [R1+0x1980] ;  /* 0x00198000011c7983 */ /* 0x001ea80000300a00 */
[----:B------:R-:W3:Y:S01]  /*17fbe0*/  LDL.LU R11, [R1+0x790] ;  /* 0x00079000010b7983 */ /* 0x000ee20000300800 */
[----:B------:R-:W-:-:S02]  /*17fbf0*/  PRMT R0, R10, 0x7772, RZ ;  /* 0x000077720a007816 */ /* 0x000fc400000000ff */
[----:B-1----:R-:W-:Y:S01]  /*17fc00*/  PRMT R2, R10, 0x7773, RZ ;  /* 0x000077730a027816 */ /* 0x002fe200000000ff */
[----:B------:R-:W3:Y:S04]  /*17fc10*/  LDL.LU.64 R44, [R1+0x1978] ;  /* 0x00197800012c7983 */ /* 0x000ee80000300a00 */
[----:B------:R-:W3:Y:S04]  /*17fc20*/  LDL.LU.64 R40, [R1+0x1968] ;  /* 0x0019680001287983 */ /* 0x000ee80000300a00 */
[----:B----4-:R0:W-:Y:S04]  /*17fc30*/  @P3 STG.E.U8 desc[UR4][R50.64], R0 ;  /* 0x0000000032003986 */ /* 0x0101e8000c101104 */
[----:B------:R1:W-:Y:S01]  /*17fc40*/  @P2 STG.E.U8 desc[UR4][R20.64], R2 ;  /* 0x0000000214002986 */ /* 0x0003e2000c101104 */
[----:B0-----:R-:W-:-:S02]  /*17fc50*/  PRMT R0, R33, 0x7770, RZ ;  /* 0x0000777021007816 */ /* 0x001fc400000000ff */
[----:B-1----:R-:W-:-:S03]  /*17fc60*/  PRMT R2, R33, 0x7771, RZ ;  /* 0x0000777121027816 */ /* 0x002fc600000000ff */
[----:B------:R-:W-:Y:S04]  /*17fc70*/  @P6 STG.E.U8 desc[UR4][R42.64], R0 ;  /* 0x000000002a006986 */ /* 0x000fe8000c101104 */
[----:B------:R0:W-:Y:S04]  /*17fc80*/  @P1 STG.E.U8 desc[UR4][R34.64], R2 ;  /* 0x0000000222001986 */ /* 0x0001e8000c101104 */
[----:B0-----:R-:W4:Y:S01]  /*17fc90*/  LDL.LU.64 R34, [R1+0x1970] ;  /* 0x0019700001227983 */ /* 0x001f220000300a00 */
[----:B------:R-:W-:Y:S02]  /*17fca0*/  ISETP.LT.AND P3, PT, R19, UR6, !P0 ;  /* 0x0000000613007c0c */ /* 0x000fe4000c761270 */
[----:B------:R-:W-:Y:S01]  /*17fcb0*/  ISETP.LT.AND P2, PT, R46, UR8, !P0 ;  /* 0x000000082e007c0c */ /* 0x000fe2000c741270 */
[----:B------:R-:W-:Y:S01]  /*17fcc0*/  ULDC UR6, c[0x0][0x228] ;  /* 0x00008a0000067ab9 */ /* 0x000fe20000000800 */
[----:B------:R-:W4:Y:S01]  /*17fcd0*/  LDL.LU.64 R42, [R1+0x1960] ;  /* 0x00196000012a7983 */ /* 0x000f220000300a00 */
[----:B------:R-:W-:-:S03]  /*17fce0*/  PRMT R0, R33, 0x7772, RZ ;  /* 0x0000777221007816 */ /* 0x000fc600000000ff */
[----:B------:R-:W4:Y:S01]  /*17fcf0*/  LDL.LU R10, [R1+0x780] ;  /* 0x00078000010a7983 */ /* 0x000f220000300800 */
[----:B------:R-:W-:Y:S02]  /*17fd00*/  ISETP.LT.AND P6, PT, R14, UR6, !P0 ;  /* 0x000000060e007c0c */ /* 0x000fe4000c7c1270 */
[----:B------:R-:W-:Y:S01]  /*17fd10*/  PRMT R2, R33, 0x7773, RZ ;  /* 0x0000777321027816 */ /* 0x000fe200000000ff */
[----:B------:R-:W-:Y:S01]  /*17fd20*/  ULDC UR6, c[0x0][0x228] ;  /* 0x00008a0000067ab9 */ /* 0x000fe20000000800 */
[----:B------:R-:W-:Y:S01]  /*17fd30*/  ULDC UR8, c[0x0][0x228] ;  /* 0x00008a0000087ab9 */ /* 0x000fe20000000800 */
[----:B------:R-:W-:Y:S01]  /*17fd40*/  ISETP.LT.AND P1, PT, R13, UR6, !P0 ;  /* 0x000000060d007c0c */ /* 0x000fe2000c721270 */
[----:B------:R-:W-:Y:S01]  /*17fd50*/  ULDC UR6, c[0x0][0x228] ;  /* 0x00008a0000067ab9 */ /* 0x000fe20000000800 */
[----:B------:R0:W-:Y:S04]  /*17fd60*/  @P3 STG.E.U8 desc[UR4][R48.64], R0 ;  /* 0x0000000030003986 */ /* 0x0001e8000c101104 */
[----:B0-----:R-:W4:Y:S04]  /*17fd70*/  LDL.LU.64 R48, [R1+0x1958] ;  /* 0x0019580001307983 */ /* 0x001f280000300a00 */
[----:B--2---:R0:W-:Y:S01]  /*17fd80*/  @P2 STG.E.U8 desc[UR4][R28.64], R2 ;  /* 0x000000021c002986 */ /* 0x0041e2000c101104 */
[----:B---3--:R-:W-:-:S02]  /*17fd90*/  PRMT R0, R11, 0x7770, RZ ;  /* 0x000077700b007816 */ /* 0x008fc400000000ff */
[----:B------:R-:W-:Y:S02]  /*17fda0*/  ISETP.LT.AND P2, PT, R37, UR6, !P0 ;  /* 0x0000000625007c0c */ /* 0x000fe4000c741270 */
[----:B------:R-:W-:Y:S01]  /*17fdb0*/  ISETP.LT.AND P3, PT, R12, UR8, !P0 ;  /* 0x000000080c007c0c */ /* 0x000fe2000c761270 */
[----:B------:R-:W-:Y:S01]  /*17fdc0*/  ULDC UR8, c[0x0][0x228] ;  /* 0x00008a0000087ab9 */ /* 0x000fe20000000800 */
[----:B------:R-:W-:Y:S01]  /*17fdd0*/  ULDC UR6, c[0x0][0x22c] ;  /* 0x00008b0000067ab9 */ /* 0x000fe20000000800 */
[----:B0-----:R-:W2:Y:S01]  /*17fde0*/  LDL.LU.64 R28, [R1+0x1950] ;  /* 0x00195000011c7983 */ /* 0x001ea20000300a00 */
[----:B------:R-:W-:-:S03]  /*17fdf0*/  PRMT R2, R11, 0x7771, RZ ;  /* 0x000077710b027816 */ /* 0x000fc600000000ff */
[----:B------:R0:W-:Y:S04]  /*17fe00*/  @P6 STG.E.U8 desc[UR4][R44.64], R0 ;  /* 0x000000002c006986 */ /* 0x0001e8000c101104 */
[----:B------:R1:W-:Y:S04]  /*17fe10*/  @P1 STG.E.U8 desc[UR4][R40.64], R2 ;  /* 0x0000000228001986 */ /* 0x0003e8000c101104 */
[----:B0-----:R-:W3:Y:S04]  /*17fe20*/  LDL.LU.64 R44, [R1+0x1948] ;  /* 0x00194800012c7983 */ /* 0x001ee80000300a00 */
[----:B-1----:R-:W3:Y:S01]  /*17fe30*/  LDL.LU.64 R40, [R1+0x1940] ;  /* 0x0019400001287983 */ /* 0x002ee20000300a00 */
[----:B------:R-:W-:-:S03]  /*17fe40*/  PRMT R2, R11, 0x7772, RZ ;  /* 0x000077720b027816 */ /* 0x000fc600000000ff */
[----:B------:R-:W3:Y:S04]  /*17fe50*/  LDL.LU R33, [R1+0x7e4] ;  /* 0x0007e40001217983 */ /* 0x000ee80000300800 */
[----:B----4-:R0:W-:Y:S04]  /*17fe60*/  @P2 STG.E.U8 desc[UR4][R34.64], R2 ;  /* 0x0000000222002986 */ /* 0x0101e8000c101104 */
[----:B0-----:R-:W4:Y:S01]  /*17fe70*/  LDL.LU.64 R34, [R1+0x1938] ;  /* 0x0019380001227983 */ /* 0x001f220000300a00 */
[----:B------:R-:W-:Y:S02]  /*17fe80*/  ISETP.LT.AND P1, PT, R31, UR8, !P0 ;  /* 0x000000081f007c0c */ /* 0x000fe4000c721270 */
[----:B------:R-:W-:Y:S01]  /*17fe90*/  ISETP.LT.AND P6, PT, R30, UR10, !P0 ;  /* 0x0000000a1e007c0c */ /* 0x000fe2000c7c1270 */
[----:B------:R-:W-:Y:S01]  /*17fea0*/  VIADD R0, R47, 0x74 ;  /* 0x000000742f007836 */ /* 0x000fe20000000000 */
[----:B------:R-:W-:-:S02]  /*17feb0*/  PRMT R3, R11, 0x7773, RZ ;  /* 0x000077730b037816 */ /* 0x000fc400000000ff */
[----:B------:R-:W-:Y:S01]  /*17fec0*/  PRMT R2, R10, 0x7771, RZ ;  /* 0x000077710a027816 */ /* 0x000fe200000000ff */
[----:B------:R-:W-:Y:S01]  /*17fed0*/  ULDC UR8, c[0x0][0x228] ;  /* 0x00008a0000087ab9 */ /* 0x000fe20000000800 */
[----:B------:R-:W-:Y:S01]  /*17fee0*/  ULDC UR10, c[0x0][0x228] ;  /* 0x00008a00000a7ab9 */ /* 0x000fe20000000800 */
[----:B------:R-:W-:Y:S02]  /*17fef0*/  ISETP.GE.AND P2, PT, R0, UR6, PT ;  /* 0x0000000600007c0c */ /* 0x000fe4000bf46270 */
[----:B------:R-:W-:Y:S01]  /*17ff00*/  PRMT R0, R10, 0x7770, RZ ;  /* 0x000077700a007816 */ /* 0x000fe200000000ff */
[----:B------:R-:W-:Y:S01]  /*17ff10*/  ULDC UR6, c[0x0][0x228] ;  /* 0x00008a0000067ab9 */ /* 0x000fe20000000800 */
[----:B------:R0:W-:Y:S01]  /*17ff20*/  @P3 STG.E.U8 desc[UR4][R42.64], R3 ;  /* 0x000000032a003986 */ /* 0x0001e2000c101104 */
[----:B------:R-:W-:Y:S02]  /*17ff30*/  ISETP.LT.AND P3, PT, R27, UR6, !P0 ;  /* 0x000000061b007c0c */ /* 0x000fe4000c761270 */
[----:B------:R-:W-:Y:S01]  /*17ff40*/  ISETP.LT.AND P0, PT, R16, UR8, !P0 ;  /* 0x0000000810007c0c */ /* 0x000fe2000c701270 */
[----:B------:R1:W-:Y:S01]  /*17ff50*/  @P1 STG.E.U8 desc[UR4][R48.64], R0 ;  /* 0x0000000030001986 */ /* 0x0003e2000c101104 */
[----:B------:R-:W-:Y:S01]  /*17ff60*/  ULDC UR6, c[0x0][0x228] ;  /* 0x00008a0000067ab9 */ /* 0x000fe20000000800 */
[----:B------:R-:W-:-:S02]  /*17ff70*/  ULDC UR8, c[0x0][0x228] ;  /* 0x00008a0000087ab9 */ /* 0x000fc40000000800 */
[----:B0-----:R-:W4:Y:S04]  /*17ff80*/  LDL.LU.64 R42, [R1+0x1930] ;  /* 0x00193000012a7983 */ /* 0x001f280000300a00 */
[----:B------:R-:W4:Y:S04]  /*17ff90*/  LDL.LU.64 R50, [R1+0x1928] ;  /* 0x0019280001327983 */ /* 0x000f280000300a00 */
[----:B------:R-:W4:Y:S01]  /*17ffa0*/  LDL.LU.64 R20, [R1+0x1920] ;  /* 0x0019200001147983 */ /* 0x000f220000300a00 */
[----:B-1----:R-:W-:-:S03]  /*17ffb0*/  PRMT R0, R10, 0x7772, RZ ;  /* 0x000077720a007816 */ /* 0x002fc600000000ff */
[----:B--2---:R0:W-:Y:S01]  /*17ffc0*/  @P6 STG.E.U8 desc[UR4][R28.64], R2 ;  /* 0x000000021c006986 */ /* 0x0041e2000c101104 */
[----:B------:R-:W-:Y:S02]  /*17ffd0*/  ISETP.LT.AND P6, PT, R39, UR6, !P5 ;  /* 0x0000000627007c0c */ /* 0x000fe4000efc1270 */
[----:B------:R-:W-:Y:S01]  /*17ffe0*/  ISETP.LT.AND P1, PT, R18, UR8, !P5 ;  /* 0x0000000812007c0c */ /* 0x000fe2000ef21270 */
[----:B------:R-:W-:Y:S01]  /*17fff0*/  ULDC UR6, c[0x0][0x228] ;  /* 0x00008a0000067ab9 */ /* 0x000fe20000000800 */
[----:B------:R-:W-:Y:S01]  /*180000*/  ULDC UR8, c[0x0][0x228] ;  /* 0x00008a0000087ab9 */ /* 0x000fe20000000800 */
[----:B0-----:R-:W2:Y:S01]  /*180010*/  LDL.LU R28, [R1+0x7d4] ;  /* 0x0007d400011c7983 */ /* 0x001ea20000300800 */
[----:B------:R-:W-:-:S03]  /*180020*/  PRMT R2, R10, 0x7773, RZ ;  /* 0x000077730a027816 */ /* 0x000fc600000000ff */
[----:B------:R-:W2:Y:S04]  /*180030*/  LDL.LU.64 R10, [R1+0x1918] ;  /* 0x00191800010a7983 */ /* 0x000ea80000300a00 */
[----:B---3--:R-:W-:Y:S04]  /*180040*/  @P3 STG.E.U8 desc[UR4][R44.64], R0 ;  /* 0x000000002c003986 */ /* 0x008fe8000c101104 */
[----:B------:R0:W-:Y:S04]  /*180050*/  @P0 STG.E.U8 desc[UR4][R40.64], R2 ;  /* 0x0000000228000986 */ /* 0x0001e8000c101104 */
[----:B0-----:R-:W3:Y:S01]  /*180060*/  LDL.LU.64 R40, [R1+0x1910] ;  /* 0x0019100001287983 */ /* 0x001ee20000300a00 */
[----:B------:R-:W-:-:S03]  /*180070*/  PRMT R0, R33, 0x7770, RZ ;  /* 0x0000777021007816 */ /* 0x000fc600000000ff */
[----:B------:R-:W3:Y:S04]  /*180080*/  LDL.LU.64 R48, [R1+0x1908] ;  /* 0x0019080001307983 */ /* 0x000ee80000300a00 */
[----:B----4-:R0:W-:Y:S04]  /*180090*/  @P6 STG.E.U8 desc[UR4][R34.64], R0 ;  /* 0x0000000022006986 */ /* 0x0101e8000c101104 */
[----:B0-----:R-:W4:Y:S01]  /*1800a0*/  LDL.LU.64 R34, [R1+0x1900] ;  /* 0x0019000001227983 */ /* 0x001f220000300a00 */
[----:B------:R-:W-:Y:S01]  /*1800b0*/  ISETP.LT.AND P3, PT, R36, UR6, !P5 ;  /* 0x0000000624007c0c */ /* 0x000fe2000ef61270 */
[----:B------:R-:W-:Y:S01]  /*1800c0*/  ULDC UR6, c[0x0][0x228] ;  /* 0x00008a0000067ab9 */ /* 0x000fe20000000800 */
[----:B------:R-:W-:-:S02]  /*1800d0*/  ISETP.LT.AND P0, PT, R38, UR8, !P5 ;  /* 0x0000000826007c0c */ /* 0x000fc4000ef01270 */
[C---:B------:R-:W-:Y:S02]  /*1800e0*/  PRMT R2, R33.reuse, 0x7771, RZ ;  /* 0x0000777121027816 */ /* 0x040fe400000000ff */
[----:B------:R-:W-:Y:S01]  /*1800f0*/  ISETP.LT.AND P6, PT, R26, UR6, !P5 ;  /* 0x000000061a007c0c */ /* 0x000fe2000efc1270 */
[----:B------:R-:W4:Y:S01]  /*180100*/  LDL.LU R29, [R1+0x704] ;  /* 0x00070400011d7983 */ /* 0x000f220000300800 */
[----:B------:R-:W-:Y:S01]  /*180110*/  PRMT R0, R33, 0x7772, RZ ;  /* 0x0000777221007816 */ /* 0x000fe200000000ff */
[----:B------:R-:W-:Y:S02]  /*180120*/  ULDC UR8, c[0x0][0x228] ;  /* 0x00008a0000087ab9 */ /* 0x000fe40000000800 */
[----:B------:R-:W4:Y:S01]  /*180130*/  LDL.LU.64 R44, [R1+0x18f8] ;  /* 0x0018f800012c7983 */ /* 0x000f220000300a00 */
[----:B------:R-:W-:-:S03]  /*180140*/  ULDC UR6, c[0x0][0x228] ;  /* 0x00008a0000067ab9 */ /* 0x000fc60000000800 */
[----:B------:R0:W-:Y:S01]  /*180150*/  @P1 STG.E.U8 desc[UR4][R42.64], R2 ;  /* 0x000000022a001986 */ /* 0x0001e2000c101104 */
[----:B------:R-:W-:-:S03]  /*180160*/  ISETP.LT.AND P1, PT, R32, UR8, !P5 ;  /* 0x0000000820007c0c */ /* 0x000fc6000ef21270 */
[----:B------:R2:W-:Y:S01]  /*180170*/  @P3 STG.E.U8 desc[UR4][R50.64], R0 ;  /* 0x0000000032003986 */ /* 0x0005e2000c101104 */
[----:B------:R-:W-:Y:S01]  /*180180*/  ULDC UR8, c[0x0][0x228] ;  /* 0x00008a0000087ab9 */ /* 0x000fe20000000800 */
[----:B------:R-:W-:Y:S01]  /*180190*/  ISETP.LT.AND P3, PT, R19, UR6, !P5 ;  /* 0x0000000613007c0c */ /* 0x000fe2000ef61270 */
[----:B------:R-:W-:Y:S01]  /*1801a0*/  ULDC UR6, c[0x0][0x228] ;  /* 0x00008a0000067ab9 */ /* 0x000fe20000000800 */
[----:B0-----:R-:W-:Y:S01]  /*1801b0*/  PRMT R2, R33, 0x7773, RZ ;  /* 0x0000777321027816 */ /* 0x001fe200000000ff */
[----:B------:R-:W4:Y:S04]  /*1801c0*/  LDL.LU.64 R42, [R1+0x18e8] ;  /* 0x0018e800012a7983 */ /* 0x000f280000300a00 */
[----:B------:R0:W-:Y:S01]  /*1801d0*/  @P0 STG.E.U8 desc[UR4][R20.64], R2 ;  /* 0x0000000214000986 */ /* 0x0001e2000c101104 */
[----:B------:R-:W-:Y:S01]  /*1801e0*/  ISETP.LT.AND P0, PT, R46, UR8, !P5 ;  /* 0x000000082e007c0c */ /* 0x000fe2000ef01270 */
[----:B------:R-:W-:Y:S01]  /*1801f0*/  ULDC UR8, c[0x0][0x228] ;  /* 0x00008a0000087ab9 */ /* 0x000fe20000000800 */
[----:B--2---:R-:W-:-:S02]  /*180200*/  PRMT R0, R28, 0x7770, RZ ;  /* 0x000077701c007816 */ /* 0x004fc400000000ff */
[----:B0-----:R-:W-:-:S03]  /*180210*/  PRMT R2, R28, 0x7771, RZ ;  /* 0x000077711c027816 */ /* 0x001fc600000000ff */
[----:B------:R0:W-:Y:S04]  /*180220*/  @P6 STG.E.U8 desc[UR4][R10.64], R0 ;  /* 0x000000000a006986 */ /* 0x0001e8000c101104 */
[----:B0-----:R-:W2:Y:S04]  /*180230*/  LDL.LU.64 R10, [R1+0x18f0] ;  /* 0x0018f000010a7983 */ /* 0x001ea80000300a00 */
[----:B---3--:R0:W-:Y:S01]  /*180240*/  @P1 STG.E.U8 desc[UR4][R40.64], R2 ;  /* 0x0000000228001986 */ /* 0x0081e2000c101104 */
[----:B------:R-:W-:-:S05]  /*180250*/  PRMT R0, R28, 0x7772, RZ ;  /* 0x000077721c007816 */ /* 0x000fca00000000ff */
[----:B------:R1:W-:Y:S04]  /*180260*/  @P3 STG.E.U8 desc[UR4][R48.64], R0 ;  /* 0x0000000030003986 */ /* 0x0003e8000c101104 */
[----:B0-----:R-:W3:Y:S04]  /*180270*/  LDL.LU.64 R40, [R1+0x18e0] ;  /* 0x0018e00001287983 */ /* 0x001ee80000300a00 */
[----:B------:R-:W3:Y:S01]  /*180280*/  LDL.LU R33, [R1+0x7c4] ;  /* 0x0007c40001217983 */ /* 0x000ee20000300800 */
[----:B------:R-:W-:-:S03]  /*180290*/  PRMT R2, R28, 0x7773, RZ ;  /* 0x000077731c027816 */ /* 0x000fc600000000ff */
[----:B-1----:R-:W3:Y:S04]  /*1802a0*/  LDL.LU.64 R48, [R1+0x18d8] ;  /* 0x0018d80001307983 */ /* 0x002ee80000300a00 */
[----:B----4-:R0:W-:Y:S04]  /*1802b0*/  @P0 STG.E.U8 desc[UR4][R34.64], R2 ;  /* 0x0000000222000986 */ /* 0x0101e8000c101104 */
[----:B0-----:R-:W4:Y:S01]  /*1802c0*/  LDL.LU.64 R34, [R1+0x18d0] ;  /* 0x0018d00001227983 */ /* 0x001f220000300a00 */
[----:B------:R-:W-:Y:S01]  /*1802d0*/  ISETP.LT.AND P6, PT, R14, UR6, !P5 ;  /* 0x000000060e007c0c */ /* 0x000fe2000efc1270 */
[----:B------:R-:W-:-:S02]  /*1802e0*/  ULDC UR6, c[0x0][0x228] ;  /* 0x00008a0000067ab9 */ /* 0x000fc40000000800 */
[----:B------:R-:W-:Y:S01]  /*1802f0*/  ISETP.LT.AND P1, PT, R13, UR6, !P5 ;  /* 0x000000060d007c0c */ /* 0x000fe2000ef21270 */
[----:B------:R-:W-:Y:S01]  /*180300*/  ULDC UR6, c[0x0][0x228] ;  /* 0x00008a0000067ab9 */ /* 0x000fe20000000800 */
[----:B------:R-:W-:Y:S02]  /*180310*/  PRMT R0, R29, 0x7770, RZ ;  /* 0x000077701d007816 */ /* 0x000fe400000000ff */
[----:B------:R-:W-:Y:S02]  /*180320*/  ISETP.LT.AND P0, PT, R37, UR6, !P5 ;  /* 0x0000000625007c0c */ /* 0x000fe4000ef01270 */
[----:B------:R-:W-:Y:S02]  /*180330*/  PRMT R2, R29, 0x7771, RZ ;  /* 0x000077711d027816 */ /* 0x000fe400000000ff */
[----:B------:R-:W-:Y:S01]  /*180340*/  ISETP.LT.AND P3, PT, R12, UR8, !P5 ;  /* 0x000000080c007c0c */ /* 0x000fe2000ef61270 */
[----:B------:R-:W-:Y:S01]  /*180350*/  ULDC UR6, c[0x0][0x228] ;  /* 0x00008a0000067ab9 */ /* 0x000fe20000000800 */
[----:B------:R-:W-:Y:S01]  /*180360*/  ULDC UR8, c[0x0][0x228] ;  /* 0x00008a0000087ab9 */ /* 0x000fe20000000800 */
[----:B------:R0:W-:Y:S04]  /*180370*/  @P6 STG.E.U8 desc[UR4][R44.64], R0 ;  /* 0x000000002c006986 */ /* 0x0001e8000c101104 */
[----:B------:R1:W-:Y:S01]  /*180380*/  @P1 STG.E.U8 desc[UR4][R42.64], R2 ;  /* 0x000000022a001986 */ /* 0x0003e2000c101104 */
[----:B------:R-:W-:-:S02]  /*180390*/  ISETP.LT.AND P1, PT, R31, UR6, !P5 ;  /* 0x000000061f007c0c */ /* 0x000fc4000ef21270 */
[----:B------:R-:W-:Y:S02]  /*1803a0*/  ISETP.LT.AND P6, PT, R30, UR8, !P5 ;  /* 0x000000081e007c0c */ /* 0x000fe4000efc1270 */
[C---:B------:R-:W-:Y:S01]  /*1803b0*/  PRMT R3, R29.reuse, 0x7773, RZ ;  /* 0x000077731d037816 */ /* 0x040fe200000000ff */
[----:B------:R-:W-:Y:S01]  /*1803c0*/  ULDC UR6, c[0x0][0x228] ;  /* 0x00008a0000067ab9 */ /* 0x000fe20000000800 */
[----:B------:R-:W-:Y:S01]  /*1803d0*/  ULDC UR8, c[0x0][0x228] ;  /* 0x00008a0000087ab9 */ /* 0x000fe20000000800 */
[----:B0-----:R-:W4:Y:S04]  /*1803e0*/  LDL.LU.64 R44, [R1+0x18c8] ;  /* 0x0018c800012c7983 */ /* 0x001f280000300a00 */
[----:B-1----:R-:W4:Y:S01]  /*1803f0*/  LDL.LU.64 R42, [R1+0x18c0] ;  /* 0x0018c000012a7983 */ /* 0x002f220000300a00 */
[----:B------:R-:W-:-:S03]  /*180400*/  PRMT R2, R29, 0x7772, RZ ;  /* 0x000077721d027816 */ /* 0x000fc600000000ff */
[----:B------:R-:W4:Y:S01]  /*180410*/  LDL.LU R28, [R1+0x7b4] ;  /* 0x0007b400011c7983 */ /* 0x000f220000300800 */
[----:B------:R-:W-:-:S03]  /*180420*/  VIADD R0, R47, 0x75 ;  /* 0x000000752f007836 */ /* 0x000fc60000000000 */
[----:B--2---:R0:W-:Y:S02]  /*180430*/  @P0 STG.E.U8 desc[UR4][R10.64], R2 ;  /* 0x000000020a000986 */ /* 0x0041e4000c101104 */
[----:B------:R-:W-:Y:S02]  /*180440*/  ISETP.GE.AND P0, PT, R0, UR27, PT ;  /* 0x0000001b00007c0c */ /* 0x000fe4000bf06270 */
[----:B0-----:R-:W2:Y:S04]  /*180450*/  LDL.LU.64 R10, [R1+0x18b8] ;  /* 0x0018b800010a7983 */ /* 0x001ea80000300a00 */
[----:B---3--:R0:W-:Y:S01]  /*180460*/  @P3 STG.E.U8 desc[UR4][R40.64], R3 ;  /* 0x0000000328003986 */ /* 0x0081e2000c101104 */
[C---:B------:R-:W-:Y:S02]  /*180470*/  PRMT R0, R33.reuse, 0x7770, RZ ;  /* 0x0000777021007816 */ /* 0x040fe400000000ff */
[----:B------:R-:W-:-:S03]  /*180480*/  PRMT R2, R33, 0x7771, RZ ;  /* 0x0000777121027816 */ /* 0x000fc600000000ff */
[----:B------:R-:W-:Y:S04]  /*180490*/  @P1 STG.E.U8 desc[UR4][R48.64], R0 ;  /* 0x0000000030001986 */ /* 0x000fe8000c101104 */
[----:B0-----:R-:W3:Y:S04]  /*1804a0*/  LDL.LU.64 R40, [R1+0x18b0] ;  /* 0x0018b00001287983 */ /* 0x001ee80000300a00 */
[----:B------:R-:W3:Y:S04]  /*1804b0*/  LDL.LU.64 R50, [R1+0x18a8] ;  /* 0x0018a80001327983 */ /* 0x000ee80000300a00 */
[----:B------:R-:W3:Y:S04]  /*1804c0*/  LDL.LU.64 R20, [R1+0x18a0] ;  /* 0x0018a00001147983 */ /* 0x000ee80000300a00 */
[----:B------:R-:W3:Y:S04]  /*1804d0*/  LDL.LU R29, [R1+0x7a4] ;  /* 0x0007a400011d7983 */ /* 0x000ee80000300800 */
[----:B----4-:R0:W-:Y:S04]  /*1804e0*/  @P6 STG.E.U8 desc[UR4][R34.64], R2 ;  /* 0x0000000222006986 */ /* 0x0101e8000c101104 */
[----:B0-----:R-:W4:Y:S01]  /*1804f0*/  LDL.LU.64 R34, [R1+0x1898] ;  /* 0x0018980001227983 */ /* 0x001f220000300a00 */
[----:B------:R-:W-:-:S02]  /*180500*/  ISETP.LT.AND P3, PT, R27, UR6, !P5 ;  /* 0x000000061b007c0c */ /* 0x000fc4000ef61270 */
[----:B------:R-:W-:Y:S01]  /*180510*/  ISETP.LT.AND P5, PT, R16, UR8, !P5 ;  /* 0x0000000810007c0c */ /* 0x000fe2000efa1270 */
[----:B------:R-:W-:Y:S01]  /*180520*/  ULDC UR6, c[0x0][0x228] ;  /* 0x00008a0000067ab9 */ /* 0x000fe20000000800 */
[----:B------:R-:W-:Y:S02]  /*180530*/  PRMT R0, R33, 0x7772, RZ ;  /* 0x0000777221007816 */ /* 0x000fe400000000ff */
[----:B------:R-:W-:Y:S02]  /*180540*/  ISETP.LT.AND P6, PT, R39, UR6, !P4 ;  /* 0x0000000627007c0c */ /* 0x000fe4000e7c1270 */
[----:B------:R-:W-:Y:S01]  /*180550*/  PRMT R2, R33, 0x7773, RZ ;  /* 0x0000777321027816 */ /* 0x000fe200000000ff */
[----:B------:R-:W-:Y:S01]  /*180560*/  ULDC UR8, c[0x0][0x228] ;  /* 0x00008a0000087ab9 */ /* 0x000fe20000000800 */
[----:B------:R-:W-:Y:S01]  /*180570*/  ULDC UR6, c[0x0][0x228] ;  /* 0x00008a0000067ab9 */ /* 0x000fe20000000800 */
[----:B------:R-:W-:Y:S01]  /*180580*/  ISETP.LT.AND P1, PT, R18, UR8, !P4 ;  /* 0x0000000812007c0c */ /* 0x000fe2000e721270 */
[----:B------:R-:W4:Y:S01]  /*180590*/  LDL.LU.64 R48, [R1+0x1890] ;  /* 0x0018900001307983 */ /* 0x000f220000300a00 */
[----:B------:R-:W-:-:S03]  /*1805a0*/  ULDC UR8, c[0x0][0x228] ;  /* 0x00008a0000087ab9 */ /* 0x000fc60000000800 */
[----:B------:R0:W-:Y:S04]  /*1805b0*/  @P3 STG.E.U8 desc[UR4][R44.64], R0 ;  /* 0x000000002c003986 */ /* 0x0001e8000c101104 */
[----:B------:R1:W-:Y:S01]  /*1805c0*/  @P5 STG.E.U8 desc[UR4][R42.64], R2 ;  /* 0x000000022a005986 */ /* 0x0003e2000c101104 */
[----:B------:R-:W-:Y:S01]  /*1805d0*/  ISETP.LT.AND P5, PT, R36, UR6, !P4 ;  /* 0x0000000624007c0c */ /* 0x000fe2000e7a1270 */
[----:B------:R-:W-:Y:S01]  /*1805e0*/  ULDC UR6, c[0x0][0x228] ;  /* 0x00008a0000067ab9 */ /* 0x000fe20000000800 */
[----:B------:R-:W-:Y:S01]  /*1805f0*/  ISETP.LT.AND P3, PT, R38, UR8, !P4 ;  /* 0x0000000826007c0c */ /* 0x000fe2000e761270 */
[----:B------:R-:W-:Y:S01]  /*180600*/  ULDC UR8, c[0x0][0x228] ;  /* 0x00008a0000087ab9 */ /* 0x000fe20000000800 */
[C---:B0-----:R-:W-:Y:S01]  /*180610*/  PRMT R0, R28.reuse, 0x7770, RZ ;  /* 0x000077701c007816 */ /* 0x041fe200000000ff */
[----:B------:R-:W4:Y:S01]  /*180620*/  LDL.LU.64 R44, [R1+0x1888] ;  /* 0x00188800012c7983 */ /* 0x000f220000300a00 */
[----:B-1----:R-:W-:-:S03]  /*180630*/  PRMT R2, R28, 0x7771, RZ ;  /* 0x000077711c027816 */ /* 0x002fc600000000ff */
[----:B--2---:R0:W-:Y:S01]  /*180640*/  @P6 STG.E.U8 desc[UR4][R10.64], R0 ;  /* 0x000000000a006986 */ /* 0x0041e2000c101104 */
[----:B------:R-:W-:Y:S01]  /*180650*/  ISETP.LT.AND P6, PT, R26, UR6, !P4 ;  /* 0x000000061a007c0c */ /* 0x000fe2000e7c1270 */
[----:B------:R-:W-:Y:S02]  /*180660*/  ULDC UR6, c[0x0][0x228] ;  /* 0x00008a0000067ab9 */ /* 0x000fe40000000800 */
[----:B0-----:R-:W2:Y:S04]  /*180670*/  LDL.LU.64 R10, [R1+0x1880] ;  /* 0x00188000010a7983 */ /* 0x001ea80000300a00 */
[----:B------:R-:W2:Y:S01]  /*180680*/  LDL.LU R33, [R1+0x794] ;  /* 0x0007940001217983 */ /* 0x000ea20000300800 */
[----:B------:R-:W-:-:S03]  /*180690*/  PRMT R0, R28, 0x7772, RZ ;  /* 0x000077721c007816 */ /* 0x000fc600000000ff */
[----:B---3--:R0:W-:Y:S04]  /*1806a0*/  @P1 STG.E.U8 desc[UR4][R40.64], R2 ;  /* 0x0000000228001986 */ /* 0x0081e8000c101104 */
[----:B------:R-:W3:Y:S04]  /*1806b0*/  LDL.LU.64 R42, [R1+0x1878] ;  /* 0x00187800012a7983 */ /* 0x000ee80000300a00 */
[----:B------:R1:W-:Y:S01]  /*1806c0*/  @P5 STG.E.U8 desc[UR4][R50.64], R0 ;  /* 0x0000000032005986 */ /* 0x0003e2000c101104 */
[----:B0-----:R-:W-:-:S03]  /*1806d0*/  PRMT R2, R28, 0x7773, RZ ;  /* 0x000077731c027816 */ /* 0x001fc600000000ff */
[----:B------:R-:W3:Y:S01]  /*1806e0*/  LDL.LU.64 R40, [R1+0x1868] ;  /* 0x0018680001287983 */ /* 0x000ee20000300a00 */
[----:B-1----:R-:W-:-:S03]  /*1806f0*/  PRMT R0, R29, 0x7770, RZ ;  /* 0x000077701d007816 */ /* 0x002fc600000000ff */
[----:B------:R-:W-:Y:S04]  /*180700*/  @P3 STG.E.U8 desc[UR4][R20.64], R2 ;  /* 0x0000000214003986 */ /* 0x000fe8000c101104 */
[----:B----4-:R0:W-:Y:S04]  /*180710*/  @P6 STG.E.U8 desc[UR4][R34.64], R0 ;  /* 0x0000000022006986 */ /* 0x0101e8000c101104 */
[----:B0-----:R-:W4:Y:S01]  /*180720*/  LDL.LU.64 R34, [R1+0x1870] ;  /* 0x0018700001227983 */ /* 0x001f220000300a00 */
[----:B------:R-:W-:Y:S01]  /*180730*/  ISETP.LT.AND P1, PT, R32, UR8, !P4 ;  /* 0x0000000820007c0c */ /* 0x000fe2000e721270 */
[----:B------:R-:W-:Y:S01]  /*180740*/  ULDC UR8, c[0x0][0x228] ;  /* 0x00008a0000087ab9 */ /* 0x000fe20000000800 */
[----:B------:R-:W-:-:S02]  /*180750*/  ISETP.LT.AND P5, PT, R19, UR6, !P4 ;  /* 0x0000000613007c0c */ /* 0x000fc4000e7a1270 */
[----:B------:R-:W-:Y:S02]  /*180760*/  ISETP.LT.AND P3, PT, R46, UR8, !P4 ;  /* 0x000000082e007c0c */ /* 0x000fe4000e761270 */
[C---:B------:R-:W-:Y:S01]  /*180770*/  PRMT R2, R29.reuse, 0x7771, RZ ;  /* 0x000077711d027816 */ /* 0x040fe200000000ff */
[----:B------:R-:W-:Y:S01]  /*180780*/  ULDC UR6, c[0x0][0x228] ;  /* 0x00008a0000067ab9 */ /* 0x000fe20000000800 */
[----:B------:R-:W-:Y:S02]  /*180790*/  PRMT R0, R29, 0x7772, RZ ;  /* 0x000077721d007816 */ /* 0x000fe400000000ff */
[----:B------:R-:W-:Y:S01]  /*1807a0*/  ISETP.LT.AND P6, PT, R14, UR6, !P4 ;  /* 0x000000060e007c0c */ /* 0x000fe2000e7c1270 */
[----:B------:R-:W-:Y:S01]  /*1807b0*/  ULDC UR6, c[0x0][0x228] ;  /* 0x00008a0000067ab9 */ /* 0x000fe20000000800 */
[----:B------:R-:W-:Y:S01]  /*1807c0*/  ULDC UR8, c[0x0][0x228] ;  /* 0x00008a0000087ab9 */ /* 0x000fe20000000800 */
[----:B------:R0:W-:Y:S01]  /*1807d0*/  @P1 STG.E.U8 desc[UR4][R48.64], R2 ;  /* 0x0000000230001986 */ /* 0x0001e2000c101104 */
[----:B------:R-:W-:-:S03]  /*1807e0*/  ISETP.LT.AND P1, PT, R13, UR6, !P4 ;  /* 0x000000060d007c0c */ /* 0x000fc6000e721270 */
[----:B------:R1:W-:Y:S01]  /*1807f0*/  @P5 STG.E.U8 desc[UR4][R44.64], R0 ;  /* 0x000000002c005986 */ /* 0x0003e2000c101104 */
[----:B------:R-:W-:-:S03]  /*180800*/  ULDC UR6, c[0x0][0x228] ;  /* 0x00008a0000067ab9 */ /* 0x000fc60000000800 */
[----:B0-----:R-:W4:Y:S04]  /*180810*/  LDL.LU.64 R48, [R1+0x1810] ;  /* 0x0018100001307983 */ /* 0x001f280000300a00 */
[----:B------:R-:W4:Y:S01]  /*180820*/  LDL.LU R28, [R1+0x784] ;  /* 0x00078400011c7983 */ /* 0x000f220000300800 */
[----:B------:R-:W-:-:S03]  /*180830*/  PRMT R2, R29, 0x7773, RZ ;  /* 0x000077731d027816 */ /* 0x000fc600000000ff */
[----:B-1----:R-:W4:Y:S04]  /*180840*/  LDL.LU.64 R44, [R1+0x1860] ;  /* 0x00186000012c7983 */ /* 0x002f280000300a00 */
[----:B--2---:R0:W-:Y:S01]  /*180850*/  @P3 STG.E.U8 desc[UR4][R10.64], R2 ;  /* 0x000000020a003986 */ /* 0x0041e2000c101104 */
[----:B------:R-:W-:Y:S02]  /*180860*/  ISETP.LT.AND P3, PT, R37, UR6, !P4 ;  /* 0x0000000625007c0c */ /* 0x000fe4000e761270 */
[C---:B------:R-:W-:Y:S02]  /*180870*/  PRMT R0, R33.reuse, 0x7770, RZ ;  /* 0x0000777021007816 */ /* 0x040fe400000000ff */
[----:B------:R-:W-:Y:S01]  /*180880*/  ISETP.LT.AND P5, PT, R12, UR8, !P4 ;  /* 0x000000080c007c0c */ /* 0x000fe2000e7a1270 */
[----:B------:R-:W-:Y:S01]  /*180890*/  ULDC UR6, c[0x0][0x228] ;  /* 0x00008a0000067ab9 */ /* 0x000fe20000000800 */
[----:B------:R-:W-:Y:S01]  /*1808a0*/  ULDC UR8, c[0x0][0x228] ;  /* 0x00008a0000087ab9 */ /* 0x000fe20000000800 */
[----:B0-----:R-:W2:Y:S01]  /*1808b0*/  LDL.LU.64 R10, [R1+0x1858] ;  /* 0x00185800010a7983 */ /* 0x001ea20000300a00 */
[----:B------:R-:W-:-:S03]  /*1808c0*/  PRMT R2, R33, 0x7771, RZ ;  /* 0x0000777121027816 */ /* 0x000fc600000000ff */
[----:B---3--:R0:W-:Y:S04]  /*1808d0*/  @P6 STG.E.U8 desc[UR4][R42.64], R0 ;  /* 0x000000002a006986 */ /* 0x0081e8000c101104 */
        /* <DEDUP_REMOVED lines=10> */
[----:B------:R-:W-:Y:S01]  /*180980*/  PRMT R3, R33, 0x7773, RZ ;  /* 0x0000777321037816 */ /* 0x000fe200000000ff */
[----:B------:R-:W4:Y:S01]  /*180990*/  LDL.LU.64 R20, [R1+0x1820] ;  /* 0x0018200001147983 */ /* 0x000f220000300a00 */
[----:B------:R-:W-:Y:S01]  /*1809a0*/  ULDC UR6, c[0x0][0x228] ;  /* 0x00008a0000067ab9 */ /* 0x000fe20000000800 */
[----:B------:R-:W-:Y:S01]  /*1809b0*/  ULDC UR8, c[0x0][0x228] ;  /* 0x00008a0000087ab9 */ /* 0x000fe20000000800 */
[----:B------:R-:W-:Y:S01]  /*1809c0*/  ISETP.GE.AND P3, PT, R0, UR25, PT ;  /* 0x0000001900007c0c */ /* 0x000fe2000bf66270 */
[----:B------:R0:W-:Y:S01]  /*1809d0*/  @P5 STG.E.U8 desc[UR4][R48.64], R3 ;  /* 0x0000000330005986 */ /* 0x0001e2000c101104 */
[----:B------:R-:W-:-:S02]  /*1809e0*/  PRMT R0, R28, 0x7770, RZ ;  /* 0x000077701c007816 */ /* 0x000fc400000000ff */
[----:B------:R-:W-:Y:S02]  /*1809f0*/  ISETP.LT.AND P5, PT, R27, UR6, !P4 ;  /* 0x000000061b007c0c */ /* 0x000fe4000e7a1270 */
[----:B------:R-:W-:Y:S01]  /*180a00*/  PRMT R2, R28, 0x7771, RZ ;  /* 0x000077711c027816 */ /* 0x000fe200000000ff */
[----:B------:R-:W-:Y:S01]  /*180a10*/  ULDC UR6, c[0x0][0x228] ;  /* 0x00008a0000067ab9 */ /* 0x000fe20000000800 */
[----:B------:R-:W-:Y:S01]  /*180a20*/  ISETP.LT.AND P4, PT, R16, UR8, !P4 ;  /* 0x0000000810007c0c */ /* 0x000fe2000e781270 */
[----:B------:R1:W-:Y:S01]  /*180a30*/  @P1 STG.E.U8 desc[UR4][R44.64], R0 ;  /* 0x000000002c001986 */ /* 0x0003e2000c101104 */
[----:B------:R-:W-:-:S03]  /*180a40*/  ULDC UR8, c[0x0][0x228] ;  /* 0x00008a0000087ab9 */ /* 0x000fc60000000800 */
[----:B0-----:R-:W4:Y:S04]  /*180a50*/  LDL.LU.64 R48, [R1+0x1838] ;  /* 0x0018380001307983 */ /* 0x001f280000300a00 */
[----:B-1----:R-:W4:Y:S01]  /*180a60*/  LDL.LU.64 R44, [R1+0x1800] ;  /* 0x00180000012c7983 */ /* 0x002f220000300a00 */
[----:B------:R-:W-:-:S03]  /*180a70*/  PRMT R0, R28, 0x7772, RZ ;  /* 0x000077721c007816 */ /* 0x000fc600000000ff */
[----:B--2---:R0:W-:Y:S01]  /*180a80*/  @P6 STG.E.U8 desc[UR4][R10.64], R2 ;  /* 0x000000020a006986 */ /* 0x0041e2000c101104 */
[----:B------:R-:W-:Y:S02]  /*180a90*/  ISETP.LT.AND P6, PT, R39, UR6, !P2 ;  /* 0x0000000627007c0c */ /* 0x000fe4000d7c1270 */
[----:B------:R-:W-:Y:S01]  /*180aa0*/  ISETP.LT.AND P1, PT, R18, UR8, !P2 ;  /* 0x0000000812007c0c */ /* 0x000fe2000d721270 */
[----:B------:R-:W-:Y:S01]  /*180ab0*/  ULDC UR6, c[0x0][0x228] ;  /* 0x00008a0000067ab9 */ /* 0x000fe20000000800 */
[----:B------:R-:W-:Y:S01]  /*180ac0*/  ULDC UR8, c[0x0][0x228] ;  /* 0x00008a0000087ab9 */ /* 0x000fe20000000800 */
[----:B0-----:R-:W2:Y:S01]  /*180ad0*/  LDL.LU R10, [R1+0x7d8] ;  /* 0x0007d800010a7983 */ /* 0x001ea20000300800 */
[----:B------:R-:W-:-:S03]  /*180ae0*/  PRMT R2, R28, 0x7773, RZ ;  /* 0x000077731c027816 */ /* 0x000fc600000000ff */
[----:B---3--:R0:W-:Y:S04]  /*180af0*/  @P5 STG.E.U8 desc[UR4][R42.64], R0 ;  /* 0x000000002a005986 */ /* 0x0081e8000c101104 */
[----:B------:R-:W3:Y:S04]  /*180b00*/  LDL.LU.64 R50, [R1+0x1830] ;  /* 0x0018300001327983 */ /* 0x000ee80000300a00 */
[----:B------:R1:W-:Y:S01]  /*180b10*/  @P4 STG.E.U8 desc[UR4][R40.64], R2 ;  /* 0x0000000228004986 */ /* 0x0003e2000c101104 */
[----:B0-----:R-:W-:-:S03]  /*180b20*/  PRMT R0, R29, 0x7770, RZ ;  /* 0x000077701d007816 */ /* 0x001fc600000000ff */
[----:B------:R-:W3:Y:S04]  /*180b30*/  LDL.LU.64 R42, [R1+0x17f8] ;  /* 0x0017f800012a7983 */ /* 0x000ee80000300a00 */
[----:B-1----:R-:W3:Y:S04]  /*180b40*/  LDL.LU.64 R40, [R1+0x17e0] ;  /* 0x0017e00001287983 */ /* 0x002ee80000300a00 */
[----:B----4-:R0:W-:Y:S04]  /*180b50*/  @P6 STG.E.U8 desc[UR4][R34.64], R0 ;  /* 0x0000000022006986 */ /* 0x0101e8000c101104 */
[----:B0-----:R-:W4:Y:S01]  /*180b60*/  LDL.LU.64 R34, [R1+0x17d8] ;  /* 0x0017d80001227983 */ /* 0x001f220000300a00 */
[----:B------:R-:W-:Y:S01]  /*180b70*/  ISETP.LT.AND P5, PT, R36, UR6, !P2 ;  /* 0x0000000624007c0c */ /* 0x000fe2000d7a1270 */
[----:B------:R-:W-:Y:S01]  /*180b80*/  ULDC UR6, c[0x0][0x228] ;  /* 0x00008a0000067ab9 */ /* 0x000fe20000000800 */
[----:B------:R-:W-:-:S02]  /*180b90*/  PRMT R2, R29, 0x7771, RZ ;  /* 0x000077711d027816 */ /* 0x000fc400000000ff */
[----:B------:R-:W-:Y:S01]  /*180ba0*/  ISETP.LT.AND P4, PT, R38, UR6, !P2 ;  /* 0x0000000626007c0c */ /* 0x000fe2000d781270 */
[----:B------:R-:W4:Y:S04]  /*180bb0*/  LDL.LU R28, [R1+0x708] ;  /* 0x00070800011c7983 */ /* 0x000f280000300800 */
[----:B------:R0:W-:Y:S01]  /*180bc0*/  @P1 STG.E.U8 desc[UR4][R20.64], R2 ;  /* 0x0000000214001986 */ /* 0x0001e2000c101104 */
[C---:B------:R-:W-:Y:S01]  /*180bd0*/  PRMT R0, R29.reuse, 0x7772, RZ ;  /* 0x000077721d007816 */ /* 0x040fe200000000ff */
[----:B------:R-:W-:Y:S02]  /*180be0*/  ULDC UR6, c[0x0][0x228] ;  /* 0x00008a0000067ab9 */ /* 0x000fe40000000800 */
[----:B------:R-:W-:Y:S01]  /*180bf0*/  ISETP.LT.AND P1, PT, R26, UR6, !P2 ;  /* 0x000000061a007c0c */ /* 0x000fe2000d721270 */
[----:B------:R-:W-:Y:S01]  /*180c00*/  ULDC UR6, c[0x0][0x228] ;  /* 0x00008a0000067ab9 */ /* 0x000fe20000000800 */
[----:B0-----:R-:W-:-:S02]  /*180c10*/  PRMT R2, R29, 0x7773, RZ ;  /* 0x000077731d027816 */ /* 0x001fc400000000ff */
[----:B------:R-:W4:Y:S04]  /*180c20*/  LDL.LU R29, [R1+0x7ec] ;  /* 0x0007ec00011d7983 */ /* 0x000f280000300800 */
[----:B------:R-:W4:Y:S04]  /*180c30*/  LDL.LU.64 R20, [R1+0x17f0] ;  /* 0x0017f00001147983 */ /* 0x000f280000300a00 */
[----:B------:R0:W-:Y:S01]  /*180c40*/  @P5 STG.E.U8 desc[UR4][R48.64], R0 ;  /* 0x0000000030005986 */ /* 0x0001e2000c101104 */
[----:B------:R-:W-:-:S03]  /*180c50*/  ISETP.LT.AND P5, PT, R32, UR8, !P2 ;  /* 0x0000000820007c0c */ /* 0x000fc6000d7a1270 */
[----:B------:R1:W-:Y:S01]  /*180c60*/  @P4 STG.E.U8 desc[UR4][R44.64], R2 ;  /* 0x000000022c004986 */ /* 0x0003e2000c101104 */
[----:B------:R-:W-:Y:S01]  /*180c70*/  ULDC UR8, c[0x0][0x228] ;  /* 0x00008a0000087ab9 */ /* 0x000fe20000000800 */
[----:B------:R-:W-:Y:S02]  /*180c80*/  ISETP.LT.AND P4, PT, R19, UR6, !P2 ;  /* 0x0000000613007c0c */ /* 0x000fe4000d781270 */
[----:B------:R-:W-:Y:S01]  /*180c90*/  ISETP.LT.AND P6, PT, R46, UR8, !P2 ;  /* 0x000000082e007c0c */ /* 0x000fe2000d7c1270 */
[----:B------:R-:W-:Y:S01]  /*180ca0*/  ULDC UR6, c[0x0][0x228] ;  /* 0x00008a0000067ab9 */ /* 0x000fe20000000800 */
[----:B------:R-:W-:Y:S01]  /*180cb0*/  ULDC UR8, c[0x0][0x228] ;  /* 0x00008a0000087ab9 */ /* 0x000fe20000000800 */
[----:B0-----:R-:W4:Y:S04]  /*180cc0*/  LDL.LU.64 R48, [R1+0x1818] ;  /* 0x0018180001307983 */ /* 0x001f280000300a00 */
[----:B-1----:R-:W4:Y:S01]  /*180cd0*/  LDL.LU.64 R44, [R1+0x17c8] ;  /* 0x0017c800012c7983 */ /* 0x002f220000300a00 */
[----:B------:R-:W-:Y:S01]  /*180ce0*/  VIADD R2, R47, 0x77 ;  /* 0x000000772f027836 */ /* 0x000fe20000000000 */
[----:B--2---:R-:W-:-:S02]  /*180cf0*/  PRMT R0, R10, 0x7770, RZ ;  /* 0x000077700a007816 */ /* 0x004fc400000000ff */
[----:B------:R-:W-:-:S03]  /*180d00*/  PRMT R3, R10, 0x7771, RZ ;  /* 0x000077710a037816 */ /* 0x000fc600000000ff */
[----:B---3--:R0:W-:Y:S01]  /*180d10*/  @P1 STG.E.U8 desc[UR4][R50.64], R0 ;  /* 0x0000000032001986 */ /* 0x0081e2000c101104 */
[----:B------:R-:W-:Y:S02]  /*180d20*/  ISETP.GE.AND P1, PT, R2, UR23, PT ;  /* 0x0000001702007c0c */ /* 0x000fe4000bf26270 */
[C---:B------:R-:W-:Y:S02]  /*180d30*/  PRMT R2, R10.reuse, 0x7773, RZ ;  /* 0x000077730a027816 */ /* 0x040fe400000000ff */
[----:B0-----:R-:W-:Y:S01]  /*180d40*/  PRMT R0, R10, 0x7772, RZ ;  /* 0x000077720a007816 */ /* 0x001fe200000000ff */
[----:B------:R0:W-:Y:S04]  /*180d50*/  @P5 STG.E.U8 desc[UR4][R42.64], R3 ;  /* 0x000000032a005986 */ /* 0x0001e8000c101104 */
[----:B------:R-:W2:Y:S04]  /*180d60*/  LDL.LU R10, [R1+0x7dc] ;  /* 0x0007dc00010a7983 */ /* 0x000ea80000300800 */
[----:B------:R-:W-:Y:S04]  /*180d70*/  @P4 STG.E.U8 desc[UR4][R40.64], R0 ;  /* 0x0000000028004986 */ /* 0x000fe8000c101104 */
[----:B------:R-:W3:Y:S04]  /*180d80*/  LDL.LU.64 R50, [R1+0x1828] ;  /* 0x0018280001327983 */ /* 0x000ee80000300a00 */
[----:B0-----:R-:W2:Y:S04]  /*180d90*/  LDL.LU.64 R42, [R1+0x1808] ;  /* 0x00180800012a7983 */ /* 0x001ea80000300a00 */
[----:B----4-:R0:W-:Y:S04]  /*180da0*/  @P6 STG.E.U8 desc[UR4][R34.64], R2 ;  /* 0x0000000222006986 */ /* 0x0101e8000c101104 */
[----:B0-----:R-:W4:Y:S04]  /*180db0*/  LDL.LU.64 R34, [R1+0x17e8] ;  /* 0x0017e80001227983 */ /* 0x001f280000300a00 */
[----:B------:R-:W2:Y:S01]  /*180dc0*/  LDL.LU R41, [R1+0x7c8] ;  /* 0x0007c80001297983 */ /* 0x000ea20000300800 */
[----:B------:R-:W-:Y:S01]  /*180dd0*/  ISETP.LT.AND P5, PT, R14, UR6, !P2 ;  /* 0x000000060e007c0c */ /* 0x000fe2000d7a1270 */
[----:B------:R-:W-:-:S02]  /*180de0*/  ULDC UR6, c[0x0][0x228] ;  /* 0x00008a0000067ab9 */ /* 0x000fc40000000800 */
[----:B------:R-:W-:Y:S02]  /*180df0*/  ISETP.LT.AND P6, PT, R13, UR6, !P2 ;  /* 0x000000060d007c0c */ /* 0x000fe4000d7c1270 */
[C---:B------:R-:W-:Y:S02]  /*180e00*/  PRMT R4, R28.reuse, 0x7770, RZ ;  /* 0x000077701c047816 */ /* 0x040fe400000000ff */
[----:B------:R-:W-:Y:S01]  /*180e10*/  ISETP.LT.AND P4, PT, R37, UR8, !P2 ;  /* 0x0000000825007c0c */ /* 0x000fe2000d781270 */
[----:B------:R-:W-:Y:S01]  /*180e20*/  ULDC UR6, c[0x0][0x228] ;  /* 0x00008a0000067ab9 */ /* 0x000fe20000000800 */
[----:B------:R-:W-:Y:S02]  /*180e30*/  PRMT R6, R28, 0x7772, RZ ;  /* 0x000077721c067816 */ /* 0x000fe400000000ff */
[C---:B------:R-:W-:Y:S02]  /*180e40*/  PRMT R3, R29.reuse, 0x7770, RZ ;  /* 0x000077701d037816 */ /* 0x040fe400000000ff */
[----:B------:R-:W-:-:S02]  /*180e50*/  PRMT R2, R29, 0x7771, RZ ;  /* 0x000077711d027816 */ /* 0x000fc400000000ff */
[C---:B------:R-:W-:Y:S02]  /*180e60*/  PRMT R0, R29.reuse, 0x7772, RZ ;  /* 0x000077721d007816 */ /* 0x040fe400000000ff */
[----:B------:R-:W-:Y:S02]  /*180e70*/  PRMT R5, R29, 0x7773, RZ ;  /* 0x000077731d057816 */ /* 0x000fe400000000ff */
[----:B------:R-:W-:Y:S01]  /*180e80*/  PRMT R8, R28, 0x7773, RZ ;  /* 0x000077731c087816 */ /* 0x000fe200000000ff */
[----:B------:R0:W-:Y:S01]  /*180e90*/  @P5 STG.E.U8 desc[UR4][R20.64], R4 ;  /* 0x0000000414005986 */ /* 0x0001e2000c101104 */
[----:B------:R-:W-:Y:S01]  /*180ea0*/  ISETP.LT.AND P5, PT, R12, UR6, !P2 ;  /* 0x000000060c007c0c */ /* 0x000fe2000d7a1270 */
[----:B------:R-:W-:Y:S01]  /*180eb0*/  ULDC UR6, c[0x0][0x228] ;  /* 0x00008a0000067ab9 */ /* 0x000fe20000000800 */
[----:B------:R-:W-:Y:S01]  /*180ec0*/  ULDC UR8, c[0x0][0x228] ;  /* 0x00008a0000087ab9 */ /* 0x000fe20000000800 */
[----:B0-----:R-:W-:Y:S01]  /*180ed0*/  PRMT R4, R28, 0x7771, RZ ;  /* 0x000077711c047816 */ /* 0x001fe200000000ff */
[----:B------:R-:W4:Y:S04]  /*180ee0*/  LDL.LU.64 R20, [R1+0x17d0] ;  /* 0x0017d00001147983 */ /* 0x000f280000300a00 */
[----:B------:R0:W-:Y:S04]  /*180ef0*/  @P6 STG.E.U8 desc[UR4][R48.64], R4 ;  /* 0x0000000430006986 */ /* 0x0001e8000c101104 */
[----:B------:R1:W-:Y:S01]  /*180f00*/  @P4 STG.E.U8 desc[UR4][R44.64], R6 ;  /* 0x000000062c004986 */ /* 0x0003e2000c101104 */
[----:B------:R-:W-:-:S02]  /*180f10*/  ISETP.LT.AND P4, PT, R31, UR6, !P2 ;  /* 0x000000061f007c0c */ /* 0x000fc4000d781270 */
[----:B------:R-:W-:Y:S01]  /*180f20*/  ISETP.LT.AND P6, PT, R30, UR8, !P2 ;  /* 0x000000081e007c0c */ /* 0x000fe2000d7c1270 */
[----:B------:R-:W-:Y:S01]  /*180f30*/  ULDC UR6, c[0x0][0x228] ;  /* 0x00008a0000067ab9 */ /* 0x000fe20000000800 */
[----:B------:R-:W-:Y:S01]  /*180f40*/  ULDC UR8, c[0x0][0x228] ;  /* 0x00008a0000087ab9 */ /* 0x000fe20000000800 */
[----:B0-----:R-:W4:Y:S04]  /*180f50*/  LDL.LU.64 R48, [R1+0x17c0] ;  /* 0x0017c00001307983 */ /* 0x001f280000300a00 */
[----:B------:R-:W4:Y:S04]  /*180f60*/  LDL.LU R33, [R1+0x7b8] ;  /* 0x0007b80001217983 */ /* 0x000f280000300800 */
[----:B-1----:R-:W4:Y:S04]  /*180f70*/  LDL.LU.64 R44, [R1+0x17b8] ;  /* 0x0017b800012c7983 */ /* 0x002f280000300a00 */
[----:B------:R-:W4:Y:S04]  /*180f80*/  LDL.LU.64 R28, [R1+0x17a8] ;  /* 0x0017a800011c7983 */ /* 0x000f280000300a00 */
[----:B---3--:R2:W-:Y:S02]  /*180f90*/  @P5 STG.E.U8 desc[UR4][R50.64], R8 ;  /* 0x0000000832005986 */ /* 0x0085e4000c101104 */
[----:B--2---:R-:W-:-:S02]  /*180fa0*/  PRMT R8, R41, 0x7770, RZ ;  /* 0x0000777029087816 */ /* 0x004fc400000000ff */
[----:B------:R-:W-:-:S03]  /*180fb0*/  PRMT R11, R41, 0x7771, RZ ;  /* 0x00007771290b7816 */ /* 0x000fc600000000ff */
[----:B------:R-:W-:Y:S04]  /*180fc0*/  @P4 STG.E.U8 desc[UR4][R42.64], R8 ;  /* 0x000000082a004986 */ /* 0x000fe8000c101104 */
[----:B----4-:R0:W-:Y:S04]  /*180fd0*/  @P6 STG.E.U8 desc[UR4][R34.64], R11 ;  /* 0x0000000b22006986 */ /* 0x0101e8000c101104 */
[----:B0-----:R-:W2:Y:S01]  /*180fe0*/  LDL.LU.64 R34, [R1+0x17b0] ;  /* 0x0017b00001227983 */ /* 0x001ea20000300a00 */
[----:B------:R-:W-:Y:S02]  /*180ff0*/  ISETP.LT.AND P5, PT, R27, UR6, !P2 ;  /* 0x000000061b007c0c */ /* 0x000fe4000d7a1270 */
[----:B------:R-:W-:Y:S01]  /*181000*/  ISETP.LT.AND P2, PT, R16, UR8, !P2 ;  /* 0x0000000810007c0c */ /* 0x000fe2000d741270 */
[----:B------:R-:W-:Y:S01]  /*181010*/  ULDC UR6, c[0x0][0x228] ;  /* 0x00008a0000067ab9 */ /* 0x000fe20000000800 */
[----:B------:R-:W-:Y:S01]  /*181020*/  ULDC UR8, c[0x0][0x228] ;  /* 0x00008a0000087ab9 */ /* 0x000fe20000000800 */
[----:B------:R-:W-:-:S02]  /*181030*/  ISETP.LT.AND P6, PT, R39, UR6, !P0 ;  /* 0x0000000627007c0c */ /* 0x000fc4000c7c1270 */
[----:B------:R-:W-:Y:S02]  /*181040*/  ISETP.LT.AND P4, PT, R18, UR8, !P0 ;  /* 0x0000000812007c0c */ /* 0x000fe4000c781270 */
[C---:B------:R-:W-:Y:S01]  /*181050*/  PRMT R8, R41.reuse, 0x7772, RZ ;  /* 0x0000777229087816 */ /* 0x040fe200000000ff */
[----:B------:R-:W3:Y:S01]  /*181060*/  LDL.LU.64 R42, [R1+0x17a0] ;  /* 0x0017a000012a7983 */ /* 0x000ee20000300a00 */
[----:B------:R-:W-:-:S03]  /*181070*/  PRMT R11, R41, 0x7773, RZ ;  /* 0x00007773290b7816 */ /* 0x000fc600000000ff */
[----:B------:R-:W4:Y:S04]  /*181080*/  LDL.LU R40, [R1+0x7a8] ;  /* 0x0007a80001287983 */ /* 0x000f280000300800 */
[----:B------:R-:W3:Y:S04]  /*181090*/  LDL.LU.64 R22, [R1+0x1798] ;  /* 0x0017980001167983 */ /* 0x000ee80000300a00 */
[----:B------:R-:W3:Y:S04]  /*1810a0*/  LDL.LU.64 R52, [R1+0x1788] ;  /* 0x0017880001347983 */ /* 0x000ee80000300a00 */
[----:B------:R0:W-:Y:S01]  /*1810b0*/  @P5 STG.E.U8 desc[UR4][R20.64], R8 ;  /* 0x0000000814005986 */ /* 0x0001e2000c101104 */
[----:B------:R-:W-:Y:S01]  /*1810c0*/  ULDC UR6, c[0x0][0x228] ;  /* 0x00008a0000067ab9 */ /* 0x000fe20000000800 */
[----:B------:R-:W-:Y:S01]  /*1810d0*/  ULDC UR8, c[0x0][0x228] ;  /* 0x00008a0000087ab9 */ /* 0x000fe20000000800 */
[----:B------:R-:W-:Y:S01]  /*1810e0*/  ISETP.LT.AND P5, PT, R36, UR6, !P0 ;  /* 0x0000000624007c0c */ /* 0x000fe2000c7a1270 */
[----:B------:R-:W-:Y:S01]  /*1810f0*/  ULDC UR6, c[0x0][0x228] ;  /* 0x00008a0000067ab9 */ /* 0x000fe20000000800 */
[----:B------:R1:W-:Y:S01]  /*181100*/  @P2 STG.E.U8 desc[UR4][R48.64], R11 ;  /* 0x0000000b30002986 */ /* 0x0003e2000c101104 */
[----:B0-----:R-:W-:-:S05]  /*181110*/  PRMT R8, R33, 0x7770, RZ ;  /* 0x0000777021087816 */ /* 0x001fca00000000ff */
[----:B------:R0:W-:Y:S01]  /*181120*/  @P6 STG.E.U8 desc[UR4][R44.64], R8 ;  /* 0x000000082c006986 */ /* 0x0001e2000c101104 */
[----:B-1----:R-:W-:-:S05]  /*181130*/  PRMT R11, R33, 0x7771, RZ ;  /* 0x00007771210b7816 */ /* 0x002fca00000000ff */
[----:B------:R1:W-:Y:S01]  /*181140*/  @P4 STG.E.U8 desc[UR4][R28.64], R11 ;  /* 0x0000000b1c004986 */ /* 0x0003e2000c101104 */
[----:B0-----:R-:W-:-:S03]  /*181150*/  PRMT R8, R33, 0x7772, RZ ;  /* 0x0000777221087816 */ /* 0x001fc600000000ff */
[----:B-1----:R-:W3:Y:S04]  /*181160*/  LDL.LU.64 R28, [R1+0x1790] ;  /* 0x00179000011c7983 */ /* 0x002ee80000300a00 */
[----:B------:R-:W3:Y:S04]  /*181170*/  LDL.LU.64 R50, [R1+0x1780] ;  /* 0x0017800001327983 */ /* 0x000ee80000300a00 */
[----:B------:R-:W3:Y:S04]  /*181180*/  LDL.LU R20, [R1+0x798] ;  /* 0x0007980001147983 */ /* 0x000ee80000300800 */
[----:B------:R-:W3:Y:S04]  /*181190*/  LDL.LU.64 R48, [R1+0x1778] ;  /* 0x0017780001307983 */ /* 0x000ee80000300a00 */
[----:B--2---:R0:W-:Y:S04]  /*1811a0*/  @P5 STG.E.U8 desc[UR4][R34.64], R8 ;  /* 0x0000000822005986 */ /* 0x0041e8000c101104 */
[----:B0-----:R-:W2:Y:S01]  /*1811b0*/  LDL.LU.64 R34, [R1+0x1770] ;  /* 0x0017700001227983 */ /* 0x001ea20000300a00 */
[----:B------:R-:W-:-:S02]  /*1811c0*/  ISETP.LT.AND P2, PT, R38, UR8, !P0 ;  /* 0x0000000826007c0c */ /* 0x000fc4000c741270 */
[----:B------:R-:W-:Y:S01]  /*1811d0*/  ISETP.LT.AND P6, PT, R26, UR6, !P0 ;  /* 0x000000061a007c0c */ /* 0x000fe2000c7c1270 */
[----:B------:R-:W-:Y:S01]  /*1811e0*/  ULDC UR8, c[0x0][0x228] ;  /* 0x00008a0000087ab9 */ /* 0x000fe20000000800 */
[----:B------:R-:W-:Y:S01]  /*1811f0*/  ULDC UR6, c[0x0][0x228] ;  /* 0x00008a0000067ab9 */ /* 0x000fe20000000800 */
[----:B------:R-:W-:Y:S02]  /*181200*/  ISETP.LT.AND P4, PT, R32, UR8, !P0 ;  /* 0x0000000820007c0c */ /* 0x000fe4000c781270 */
[----:B------:R-:W-:Y:S02]  /*181210*/  PRMT R11, R33, 0x7773, RZ ;  /* 0x00007773210b7816 */ /* 0x000fe400000000ff */
[----:B------:R-:W-:Y:S02]  /*181220*/  ISETP.LT.AND P5, PT, R19, UR6, !P0 ;  /* 0x0000000613007c0c */ /* 0x000fe4000c7a1270 */
[----:B----4-:R-:W-:Y:S01]  /*181230*/  PRMT R8, R40, 0x7770, RZ ;  /* 0x0000777028087816 */ /* 0x010fe200000000ff */
[----:B------:R-:W4:Y:S01]  /*181240*/  LDL.LU.64 R44, [R1+0x1768] ;  /* 0x00176800012c7983 */ /* 0x000f220000300a00 */
[----:B------:R-:W-:Y:S01]  /*181250*/  ULDC UR8, c[0x0][0x228] ;  /* 0x00008a0000087ab9 */ /* 0x000fe20000000800 */
[----:B------:R-:W-:-:S02]  /*181260*/  ULDC UR6, c[0x0][0x228] ;  /* 0x00008a0000067ab9 */ /* 0x000fc40000000800 */
[----:B---3--:R0:W-:Y:S04]  /*181270*/  @P2 STG.E.U8 desc[UR4][R42.64], R11 ;  /* 0x0000000b2a002986 */ /* 0x0081e8000c101104 */
[----:B------:R1:W-:Y:S01]  /*181280*/  @P6 STG.E.U8 desc[UR4][R22.64], R8 ;  /* 0x0000000816006986 */ /* 0x0003e2000c101104 */
[----:B------:R-:W-:Y:S01]  /*181290*/  ISETP.LT.AND P2, PT, R46, UR8, !P0 ;  /* 0x000000082e007c0c */ /* 0x000fe2000c741270 */
[----:B------:R-:W-:Y:S01]  /*1812a0*/  ULDC UR8, c[0x0][0x228] ;  /* 0x00008a0000087ab9 */ /* 0x000fe20000000800 */
[C---:B0-----:R-:W-:Y:S01]  /*1812b0*/  PRMT R11, R40.reuse, 0x7771, RZ ;  /* 0x00007771280b7816 */ /* 0x041fe200000000ff */
[----:B------:R-:W3:Y:S04]  /*1812c0*/  LDL.LU.64 R42, [R1+0x1760] ;  /* 0x00176000012a7983 */ /* 0x000ee80000300a00 */
[----:B------:R-:W3:Y:S01]  /*1812d0*/  LDL.LU R33, [R1+0x788] ;  /* 0x0007880001217983 */ /* 0x000ee20000300800 */
[----:B-1----:R-:W-:-:S03]  /*1812e0*/  PRMT R8, R40, 0x7772, RZ ;  /* 0x0000777228087816 */ /* 0x002fc600000000ff */
[----:B------:R0:W-:Y:S01]  /*1812f0*/  @P4 STG.E.U8 desc[UR4][R52.64], R11 ;  /* 0x0000000b34004986 */ /* 0x0001e2000c101104 */
[----:B------:R-:W-:Y:S02]  /*181300*/  ISETP.LT.AND P6, PT, R14, UR6, !P0 ;  /* 0x000000060e007c0c */ /* 0x000fe4000c7c1270 */
[----:B------:R-:W-:Y:S01]  /*181310*/  ISETP.LT.AND P4, PT, R13, UR8, !P0 ;  /* 0x000000080d007c0c */ /* 0x000fe2000c781270 */
[----:B------:R-:W-:Y:S01]  /*181320*/  ULDC UR6, c[0x0][0x228] ;  /* 0x00008a0000067ab9 */ /* 0x000fe20000000800 */
[----:B------:R-:W-:Y:S01]  /*181330*/  ULDC UR8, c[0x0][0x228] ;  /* 0x00008a0000087ab9 */ /* 0x000fe20000000800 */
[----:B------:R1:W-:Y:S01]  /*181340*/  @P5 STG.E.U8 desc[UR4][R28.64], R8 ;  /* 0x000000081c005986 */ /* 0x0003e2000c101104 */
[----:B0-----:R-:W-:-:S03]  /*181350*/  PRMT R11, R40, 0x7773, RZ ;  /* 0x00007773280b7816 */ /* 0x001fc600000000ff */
[----:B------:R-:W3:Y:S04]  /*181360*/  LDL.LU.64 R40, [R1+0x1758] ;  /* 0x0017580001287983 */ /* 0x000ee80000300a00 */
[----:B-1----:R-:W3:Y:S04]  /*181370*/  LDL.LU.64 R28, [R1+0x1750] ;  /* 0x00175000011c7983 */ /* 0x002ee80000300a00 */
[----:B------:R0:W-:Y:S01]  /*181380*/  @P2 STG.E.U8 desc[UR4][R50.64], R11 ;  /* 0x0000000b32002986 */ /* 0x0001e2000c101104 */
[----:B------:R-:W-:-:S05]  /*181390*/  PRMT R8, R20, 0x7770, RZ ;  /* 0x0000777014087816 */ /* 0x000fca00000000ff */
[----:B------:R1:W-:Y:S01]  /*1813a0*/  @P6 STG.E.U8 desc[UR4][R48.64], R8 ;  /* 0x0000000830006986 */ /* 0x0003e2000c101104 */
[----:B0-----:R-:W-:-:S03]  /*1813b0*/  PRMT R11, R20, 0x7771, RZ ;  /* 0x00007771140b7816 */ /* 0x001fc600000000ff */
[----:B-1----:R-:W3:Y:S04]  /*1813c0*/  LDL.LU.64 R48, [R1+0x1748] ;  /* 0x0017480001307983 */ /* 0x002ee80000300a00 */
[----:B--2---:R0:W-:Y:S04]  /*1813d0*/  @P4 STG.E.U8 desc[UR4][R34.64], R11 ;  /* 0x0000000b22004986 */ /* 0x0041e8000c101104 */
[----:B0-----:R-:W2:Y:S01]  /*1813e0*/  LDL.LU.64 R34, [R1+0x1740] ;  /* 0x0017400001227983 */ /* 0x001ea20000300a00 */
[----:B------:R-:W-:Y:S02]  /*1813f0*/  ISETP.LT.AND P5, PT, R37, UR6, !P0 ;  /* 0x0000000625007c0c */ /* 0x000fe4000c7a1270 */
[----:B------:R-:W-:Y:S01]  /*181400*/  ISETP.LT.AND P2, PT, R12, UR8, !P0 ;  /* 0x000000080c007c0c */ /* 0x000fe2000c741270 */
[----:B------:R-:W-:Y:S01]  /*181410*/  ULDC UR6, c[0x0][0x228] ;  /* 0x00008a0000067ab9 */ /* 0x000fe20000000800 */
[----:B------:R-:W-:-:S02]  /*181420*/  PRMT R8, R20, 0x7772, RZ ;  /* 0x0000777214087816 */ /* 0x000fc400000000ff */
[----:B------:R-:W-:Y:S01]  /*181430*/  ISETP.LT.AND P6, PT, R31, UR6, !P0 ;  /* 0x000000061f007c0c */ /* 0x000fe2000c7c1270 */
[----:B------:R-:W-:Y:S01]  /*181440*/  ULDC UR6, c[0x0][0x228] ;  /* 0x00008a0000067ab9 */ /* 0x000fe20000000800 */
[----:B------:R-:W-:Y:S02]  /*181450*/  PRMT R11, R20, 0x7773, RZ ;  /* 0x00007773140b7816 */ /* 0x000fe400000000ff */
[----:B------:R-:W-:Y:S01]  /*181460*/  ISETP.LT.AND P4, PT, R30, UR6, !P0 ;  /* 0x000000061e007c0c */ /* 0x000fe2000c781270 */
[----:B------:R-:W2:Y:S04]  /*181470*/  LDL.LU.64 R22, [R1+0x1738] ;  /* 0x0017380001167983 */ /* 0x000ea80000300a00 */
[----:B------:R-:W2:Y:S01]  /*181480*/  LDL.LU.64 R52, [R1+0x1730] ;  /* 0x0017300001347983 */ /* 0x000ea20000300a00 */
[----:B------:R-:W-:Y:S01]  /*181490*/  ULDC UR6, c[0x0][0x228] ;  /* 0x00008a0000067ab9 */ /* 0x000fe20000000800 */
[----:B------:R-:W-:-:S02]  /*1814a0*/  ULDC UR8, c[0x0][0x228] ;  /* 0x00008a0000087ab9 */ /* 0x000fc40000000800 */
[----:B----4-:R0:W-:Y:S04]  /*1814b0*/  @P5 STG.E.U8 desc[UR4][R44.64], R8 ;  /* 0x000000082c005986 */ /* 0x0101e8000c101104 */
[----:B---3--:R1:W-:Y:S01]  /*1814c0*/  @P2 STG.E.U8 desc[UR4][R42.64], R11 ;  /* 0x0000000b2a002986 */ /* 0x0083e2000c101104 */
[----:B------:R-:W-:Y:S02]  /*1814d0*/  ISETP.LT.AND P2, PT, R27, UR6, !P0 ;  /* 0x000000061b007c0c */ /* 0x000fe4000c741270 */
[----:B------:R-:W-:Y:S01]  /*1814e0*/  ISETP.LT.AND P0, PT, R16, UR8, !P0 ;  /* 0x0000000810007c0c */ /* 0x000fe2000c701270 */
[----:B------:R-:W-:Y:S01]  /*1814f0*/  ULDC UR6, c[0x0][0x228] ;  /* 0x00008a0000067ab9 */ /* 0x000fe20000000800 */
[----:B------:R-:W-:Y:S01]  /*181500*/  ULDC UR8, c[0x0][0x228] ;  /* 0x00008a0000087ab9 */ /* 0x000fe20000000800 */
[C---:B0-----:R-:W-:Y:S01]  /*181510*/  PRMT R8, R33.reuse, 0x7770, RZ ;  /* 0x0000777021087816 */ /* 0x041fe200000000ff */
[----:B------:R-:W3:Y:S01]  /*181520*/  LDL.LU.64 R44, [R1+0x1728] ;  /* 0x00172800012c7983 */ /* 0x000ee20000300a00 */
[----:B-1----:R-:W-:-:S03]  /*181530*/  PRMT R11, R33, 0x7771, RZ ;  /* 0x00007771210b7816 */ /* 0x002fc600000000ff */
[----:B------:R-:W4:Y:S04]  /*181540*/  LDL.LU.64 R42, [R1+0x1720] ;  /* 0x00172000012a7983 */ /* 0x000f280000300a00 */
[----:B------:R0:W-:Y:S04]  /*181550*/  @P6 STG.E.U8 desc[UR4][R40.64], R8 ;  /* 0x0000000828006986 */ /* 0x0001e8000c101104 */
[----:B------:R1:W-:Y:S01]  /*181560*/  @P4 STG.E.U8 desc[UR4][R28.64], R11 ;  /* 0x0000000b1c004986 */ /* 0x0003e2000c101104 */
[----:B0-----:R-:W-:-:S03]  /*181570*/  PRMT R8, R33, 0x7772, RZ ;  /* 0x0000777221087816 */ /* 0x001fc600000000ff */
[----:B-1----:R-:W4:Y:S04]  /*181580*/  LDL.LU.64 R28, [R1+0x1718] ;  /* 0x00171800011c7983 */ /* 0x002f280000300a00 */
[----:B------:R-:W4:Y:S01]  /*181590*/  LDL.LU.64 R40, [R1+0x1710] ;  /* 0x0017100001287983 */ /* 0x000f220000300a00 */
[----:B------:R-:W-:-:S03]  /*1815a0*/  PRMT R11, R33, 0x7773, RZ ;  /* 0x00007773210b7816 */ /* 0x000fc600000000ff */
[----:B------:R-:W4:Y:S04]  /*1815b0*/  LDL.LU R33, [R1+0x70c] ;  /* 0x00070c0001217983 */ /* 0x000f280000300800 */
[----:B------:R-:W4:Y:S04]  /*1815c0*/  LDL.LU.64 R50, [R1+0x1708] ;  /* 0x0017080001327983 */ /* 0x000f280000300a00 */
[----:B------:R0:W-:Y:S04]  /*1815d0*/  @P2 STG.E.U8 desc[UR4][R48.64], R8 ;  /* 0x0000000830002986 */ /* 0x0001e8000c101104 */
[----:B------:R-:W4:Y:S04]  /*1815e0*/  LDL.LU.64 R20, [R1+0x16d8] ;  /* 0x0016d80001147983 */ /* 0x000f280000300a00 */
[----:B0-----:R-:W4:Y:S04]  /*1815f0*/  LDL.LU.64 R48, [R1+0x1700] ;  /* 0x0017000001307983 */ /* 0x001f280000300a00 */
[----:B--2---:R0:W-:Y:S04]  /*181600*/  @P0 STG.E.U8 desc[UR4][R34.64], R11 ;  /* 0x0000000b22000986 */ /* 0x0041e8000c101104 */
[----:B0-----:R-:W2:Y:S01]  /*181610*/  LDL.LU.64 R34, [R1+0x16c8] ;  /* 0x0016c80001227983 */ /* 0x001ea20000300a00 */
[----:B------:R-:W-:Y:S01]  /*181620*/  ISETP.LT.AND P6, PT, R39, UR6, !P3 ;  /* 0x0000000627007c0c */ /* 0x000fe2000dfc1270 */
[----:B------:R-:W-:Y:S01]  /*181630*/  ULDC UR6, c[0x0][0x228] ;  /* 0x00008a0000067ab9 */ /* 0x000fe20000000800 */
[----:B------:R-:W-:-:S02]  /*181640*/  ISETP.LT.AND P4, PT, R18, UR8, !P3 ;  /* 0x0000000812007c0c */ /* 0x000fc4000df81270 */
[----:B------:R-:W-:Y:S01]  /*181650*/  ISETP.LT.AND P5, PT, R36, UR6, !P3 ;  /* 0x0000000624007c0c */ /* 0x000fe2000dfa1270 */
[----:B------:R-:W-:Y:S01]  /*181660*/  ULDC UR6, c[0x0][0x228] ;  /* 0x00008a0000067ab9 */ /* 0x000fe20000000800 */
[----:B------:R-:W-:Y:S01]  /*181670*/  ULDC UR8, c[0x0][0x228] ;  /* 0x00008a0000087ab9 */ /* 0x000fe20000000800 */
[----:B------:R-:W-:Y:S02]  /*181680*/  ISETP.LT.AND P0, PT, R38, UR6, !P3 ;  /* 0x0000000626007c0c */ /* 0x000fe4000df01270 */
[----:B------:R-:W-:Y:S01]  /*181690*/  ISETP.LT.AND P2, PT, R26, UR8, !P3 ;  /* 0x000000081a007c0c */ /* 0x000fe2000df41270 */
[----:B------:R-:W-:Y:S01]  /*1816a0*/  ULDC UR6, c[0x0][0x228] ;  /* 0x00008a0000067ab9 */ /* 0x000fe20000000800 */
[----:B------:R-:W-:Y:S01]  /*1816b0*/  PRMT R4, R10, 0x7770, RZ ;  /* 0x000077700a047816 */ /* 0x000fe200000000ff */
[----:B------:R-:W-:Y:S01]  /*1816c0*/  ULDC UR8, c[0x0][0x228] ;  /* 0x00008a0000087ab9 */ /* 0x000fe20000000800 */
[----:B------:R-:W-:Y:S04]  /*1816d0*/  @P6 STG.E.U8 desc[UR4][R22.64], R3 ;  /* 0x0000000316006986 */ /* 0x000fe8000c101104 */
[----:B------:R-:W-:Y:S04]  /*1816e0*/  @P4 STG.E.U8 desc[UR4][R52.64], R2 ;  /* 0x0000000234004986 */ /* 0x000fe8000c101104 */
[----:B---3--:R0:W-:Y:S01]  /*1816f0*/  @P5 STG.E.U8 desc[UR4][R44.64], R0 ;  /* 0x000000002c005986 */ /* 0x0081e2000c101104 */
[----:B------:R-:W-:Y:S01]  /*181700*/  ISETP.LT.AND P5, PT, R32, UR6, !P3 ;  /* 0x0000000620007c0c */ /* 0x000fe2000dfa1270 */
[----:B------:R-:W-:-:S02]  /*181710*/  ULDC UR6, c[0x0][0x228] ;  /* 0x00008a0000067ab9 */ /* 0x000fc40000000800 */
[----:B----4-:R-:W-:Y:S01]  /*181720*/  @P0 STG.E.U8 desc[UR4][R42.64], R5 ;  /* 0x000000052a000986 */ /* 0x010fe2000c101104 */
[----:B------:R-:W-:Y:S02]  /*181730*/  ISETP.LT.AND P0, PT, R46, UR6, !P3 ;  /* 0x000000062e007c0c */ /* 0x000fe4000df01270 */
[----:B------:R-:W-:Y:S01]  /*181740*/  ISETP.LT.AND P4, PT, R19, UR8, !P3 ;  /* 0x0000000813007c0c */ /* 0x000fe2000df81270 */
[----:B------:R-:W-:Y:S01]  /*181750*/  ULDC UR6, c[0x0][0x228] ;  /* 0x00008a0000067ab9 */ /* 0x000fe20000000800 */
[----:B------:R-:W-:Y:S01]  /*181760*/  ULDC UR8, c[0x0][0x228] ;  /* 0x00008a0000087ab9 */ /* 0x000fe20000000800 */
[C---:B------:R-:W-:Y:S01]  /*181770*/  PRMT R7, R10.reuse, 0x7771, RZ ;  /* 0x000077710a077816 */ /* 0x040fe200000000ff */
[----:B0-----:R-:W3:Y:S01]  /*181780*/  LDL.LU.64 R44, [R1+0x16f8] ;  /* 0x0016f800012c7983 */ /* 0x001ee20000300a00 */
[----:B------:R-:W-:Y:S01]  /*181790*/  ISETP.LT.AND P6, PT, R13, UR8, !P3 ;  /* 0x000000080d007c0c */ /* 0x000fe2000dfc1270 */
[----:B------:R-:W-:Y:S01]  /*1817a0*/  VIADD R0, R47, 0x78 ;  /* 0x000000782f007836 */ /* 0x000fe20000000000 */
[----:B------:R-:W-:-:S02]  /*1817b0*/  PRMT R6, R10, 0x7772, RZ ;  /* 0x000077720a067816 */ /* 0x000fc400000000ff */
[----:B------:R-:W-:Y:S01]  /*1817c0*/  PRMT R10, R10, 0x7773, RZ ;  /* 0x000077730a0a7816 */ /* 0x000fe200000000ff */
[----:B------:R-:W-:Y:S01]  /*1817d0*/  ULDC UR8, c[0x0][0x228] ;  /* 0x00008a0000087ab9 */ /* 0x000fe20000000800 */
[----:B------:R0:W-:Y:S01]  /*1817e0*/  @P2 STG.E.U8 desc[UR4][R28.64], R4 ;  /* 0x000000041c002986 */ /* 0x0001e2000c101104 */
[----:B------:R-:W-:-:S03]  /*1817f0*/  ISETP.LT.AND P2, PT, R14, UR6, !P3 ;  /* 0x000000060e007c0c */ /* 0x000fc6000df41270 */
[----:B------:R1:W-:Y:S01]  /*181800*/  @P5 STG.E.U8 desc[UR4][R40.64], R7 ;  /* 0x0000000728005986 */ /* 0x0003e2000c101104 */
[----:B------:R-:W-:-:S03]  /*181810*/  ISETP.GE.AND P5, PT, R0, UR21, PT ;  /* 0x0000001500007c0c */ /* 0x000fc6000bfa6270 */
[----:B0-----:R-:W4:Y:S04]  /*181820*/  LDL.LU R28, [R1+0x7cc] ;  /* 0x0007cc00011c7983 */ /* 0x001f280000300800 */
[----:B------:R-:W4:Y:S01]  /*181830*/  LDL.LU.64 R42, [R1+0x16f0] ;  /* 0x0016f000012a7983 */ /* 0x000f220000300a00 */
[C---:B------:R-:W-:Y:S02]  /*181840*/  PRMT R0, R33.reuse, 0x7770, RZ ;  /* 0x0000777021007816 */ /* 0x040fe400000000ff */
[C---:B------:R-:W-:Y:S01]  /*181850*/  PRMT R2, R33.reuse, 0x7771, RZ ;  /* 0x0000777121027816 */ /* 0x040fe200000000ff */
[----:B------:R-:W-:Y:S04]  /*181860*/  @P4 STG.E.U8 desc[UR4][R50.64], R6 ;  /* 0x0000000632004986 */ /* 0x000fe8000c101104 */
[----:B------:R-:W-:Y:S04]  /*181870*/  @P0 STG.E.U8 desc[UR4][R20.64], R10 ;  /* 0x0000000a14000986 */ /* 0x000fe8000c101104 */
[----:B------:R-:W-:Y:S04]  /*181880*/  @P2 STG.E.U8 desc[UR4][R48.64], R0 ;  /* 0x0000000030002986 */ /* 0x000fe8000c101104 */
[----:B-1----:R-:W4:Y:S01]  /*181890*/  LDL.LU.64 R40, [R1+0x16e8] ;  /* 0x0016e80001287983 */ /* 0x002f220000300a00 */
[----:B------:R-:W-:Y:S01]  /*1818a0*/  ULDC UR6, c[0x0][0x228] ;  /* 0x00008a0000067ab9 */ /* 0x000fe20000000800 */
[----:B------:R-:W-:-:S02]  /*1818b0*/  PRMT R4, R33, 0x7773, RZ ;  /* 0x0000777321047816 */ /* 0x000fc400000000ff */
[----:B------:R-:W0:Y:S04]  /*1818c0*/  LDS.128 R8, [R9] ;  /* 0x0000000009087984 */ /* 0x000e280000000c00 */
[----:B--2---:R1:W-:Y:S04]  /*1818d0*/  @P6 STG.E.U8 desc[UR4][R34.64], R2 ;  /* 0x0000000222006986 */ /* 0x0043e8000c101104 */
[----:B-1----:R-:W2:Y:S01]  /*1818e0*/  LDL.LU.64 R34, [R1+0x16c0] ;  /* 0x0016c00001227983 */ /* 0x002ea20000300a00 */
[----:B------:R-:W-:Y:S01]  /*1818f0*/  ISETP.LT.AND P4, PT, R37, UR6, !P3 ;  /* 0x0000000625007c0c */ /* 0x000fe2000df81270 */
[----:B------:R-:W-:-:S02]  /*181900*/  ULDC UR6, c[0x0][0x228] ;  /* 0x00008a0000067ab9 */ /* 0x000fc40000000800 */
[----:B------:R-:W2:Y:S01]  /*181910*/  LDL.LU R29, [R1+0x7bc] ;  /* 0x0007bc00011d7983 */ /* 0x000ea20000300800 */
[----:B------:R-:W-:-:S03]  /*181920*/  ISETP.LT.AND P6, PT, R12, UR6, !P3 ;  /* 0x000000060c007c0c */ /* 0x000fc6000dfc1270 */
[----:B------:R-:W2:Y:S01]  /*181930*/  LDL.LU.64 R22, [R1+0x16e0] ;  /* 0x0016e00001167983 */ /* 0x000ea20000300a00 */
[----:B------:R-:W-:-:S03]  /*181940*/  PRMT R0, R33, 0x7772, RZ ;  /* 0x0000777221007816 */ /* 0x000fc600000000ff */
[----:B------:R-:W2:Y:S04]  /*181950*/  LDL.LU.64 R50, [R1+0x16d0] ;  /* 0x0016d00001327983 */ /* 0x000ea80000300a00 */
[----:B------:R-:W2:Y:S01]  /*181960*/  LDL.LU.64 R48, [R1+0x16b8] ;  /* 0x0016b80001307983 */ /* 0x000ea20000300a00 */
[----:B------:R-:W-:Y:S01]  /*181970*/  ULDC UR6, c[0x0][0x228] ;  /* 0x00008a0000067ab9 */ /* 0x000fe20000000800 */
[----:B------:R-:W-:Y:S01]  /*181980*/  ISETP.LT.AND P2, PT, R31, UR8, !P3 ;  /* 0x000000081f007c0c */ /* 0x000fe2000df41270 */
[----:B------:R-:W-:Y:S01]  /*181990*/  VIADD R2, R47, 0x79 ;  /* 0x000000792f027836 */ /* 0x000fe20000000000 */
[----:B------:R-:W-:Y:S01]  /*1819a0*/  ULDC UR8, c[0x0][0x228] ;  /* 0x00008a0000087ab9 */ /* 0x000fe20000000800 */
[----:B---3--:R1:W-:Y:S01]  /*1819b0*/  @P4 STG.E.U8 desc[UR4][R44.64], R0 ;  /* 0x000000002c004986 */ /* 0x0083e2000c101104 */
[----:B------:R-:W-:-:S02]  /*1819c0*/  ISETP.LT.AND P4, PT, R30, UR6, !P3 ;  /* 0x000000061e007c0c */ /* 0x000fc4000df81270 */
[----:B------:R-:W-:Y:S01]  /*1819d0*/  ISETP.GE.AND P0, PT, R2, UR19, PT ;  /* 0x0000001302007c0c */ /* 0x000fe2000bf06270 */
[----:B------:R-:W-:Y:S01]  /*1819e0*/  ULDC UR6, c[0x0][0x228] ;  /* 0x00008a0000067ab9 */ /* 0x000fe20000000800 */
[----:B-1----:R-:W3:Y:S04]  /*1819f0*/  LDL.LU.64 R44, [R1+0x16b0] ;  /* 0x0016b000012c7983 */ /* 0x002ee80000300a00 */
[----:B----4-:R1:W-:Y:S01]  /*181a00*/  @P6 STG.E.U8 desc[UR4][R42.64], R4 ;  /* 0x000000042a006986 */ /* 0x0103e2000c101104 */
[C---:B------:R-:W-:Y:S02]  /*181a10*/  PRMT R3, R28.reuse, 0x7770, RZ ;  /* 0x000077701c037816 */ /* 0x040fe400000000ff */
[C---:B------:R-:W-:Y:S02]  /*181a20*/  PRMT R2, R28.reuse, 0x7771, RZ ;  /* 0x000077711c027816 */ /* 0x040fe400000000ff */
[----:B------:R-:W-:-:S02]  /*181a30*/  PRMT R0, R28, 0x7772, RZ ;  /* 0x000077721c007816 */ /* 0x000fc400000000ff */
[----:B------:R-:W-:Y:S01]  /*181a40*/  PRMT R5, R28, 0x7773, RZ ;  /* 0x000077731c057816 */ /* 0x000fe200000000ff */
[----:B-1----:R-:W4:Y:S04]  /*181a50*/  LDL.LU.64 R42, [R1+0x16a8] ;  /* 0x0016a800012a7983 */ /* 0x002f280000300a00 */
[----:B------:R-:W4:Y:S04]  /*181a60*/  LDL.LU R28, [R1+0x7ac] ;  /* 0x0007ac00011c7983 */ /* 0x000f280000300800 */
[----:B------:R-:W4:Y:S04]  /*181a70*/  LDL.LU.64 R52, [R1+0x16a0] ;  /* 0x0016a00001347983 */ /* 0x000f280000300a00 */
[----:B------:R1:W-:Y:S04]  /*181a80*/  @P2 STG.E.U8 desc[UR4][R40.64], R3 ;  /* 0x0000000328002986 */ /* 0x0003e8000c101104 */
[----:B------:R-:W4:Y:S04]  /*181a90*/  LDL.LU.64 R20, [R1+0x1698] ;  /* 0x0016980001147983 */ /* 0x000f280000300a00 */
[----:B-1----:R-:W4:Y:S04]  /*181aa0*/  LDL.LU.64 R40, [R1+0x1690] ;  /* 0x0016900001287983 */ /* 0x002f280000300a00 */
[----:B--2---:R1:W-:Y:S04]  /*181ab0*/  @P4 STG.E.U8 desc[UR4][R34.64], R2 ;  /* 0x0000000222004986 */ /* 0x0043e8000c101104 */
[----:B-1----:R-:W2:Y:S01]  /*181ac0*/  LDL.LU.64 R34, [R1+0x1678] ;  /* 0x0016780001227983 */ /* 0x002ea20000300a00 */
[----:B------:R-:W-:Y:S01]  /*181ad0*/  ISETP.LT.AND P2, PT, R27, UR6, !P3 ;  /* 0x000000061b007c0c */ /* 0x000fe2000df41270 */
[----:B------:R-:W-:Y:S01]  /*181ae0*/  ULDC UR6, c[0x0][0x228] ;  /* 0x00008a0000067ab9 */ /* 0x000fe20000000800 */
[----:B------:R-:W-:-:S02]  /*181af0*/  ISETP.LT.AND P3, PT, R16, UR8, !P3 ;  /* 0x0000000810007c0c */ /* 0x000fc4000df61270 */
[----:B------:R-:W-:Y:S01]  /*181b00*/  ISETP.LT.AND P6, PT, R39, UR6, !P1 ;  /* 0x0000000627007c0c */ /* 0x000fe2000cfc1270 */
[----:B------:R-:W-:Y:S01]  /*181b10*/  ULDC UR6, c[0x0][0x228] ;  /* 0x00008a0000067ab9 */ /* 0x000fe20000000800 */
[----:B------:R-:W-:Y:S02]  /*181b20*/  ISETP.LT.AND P4, PT, R18, UR10, !P1 ;  /* 0x0000000a12007c0c */ /* 0x000fe4000cf81270 */
[C---:B------:R-:W-:Y:S02]  /*181b30*/  PRMT R4, R29.reuse, 0x7770, RZ ;  /* 0x000077701d047816 */ /* 0x040fe400000000ff */
[C---:B------:R-:W-:Y:S02]  /*181b40*/  PRMT R3, R29.reuse, 0x7771, RZ ;  /* 0x000077711d037816 */ /* 0x040fe400000000ff */
[C---:B------:R-:W-:Y:S02]  /*181b50*/  PRMT R2, R29.reuse, 0x7772, RZ ;  /* 0x000077721d027816 */ /* 0x040fe400000000ff */
[----:B------:R-:W-:Y:S01]  /*181b60*/  PRMT R6, R29, 0x7773, RZ ;  /* 0x000077731d067816 */ /* 0x000fe200000000ff */
[----:B------:R-:W-:Y:S01]  /*181b70*/  ULDC UR8, c[0x0][0x228] ;  /* 0x00008a0000087ab9 */ /* 0x000fe20000000800 */
[----:B------:R-:W2:Y:S04]  /*181b80*/  LDL.LU R29, [R1+0x79c] ;  /* 0x00079c00011d7983 */ /* 0x000ea80000300800 */
[----:B------:R-:W-:Y:S01]  /*181b90*/  @P2 STG.E.U8 desc[UR4][R22.64], R0 ;  /* 0x0000000016002986 */ /* 0x000fe2000c101104 */
[----:B------:R-:W-:-:S03]  /*181ba0*/  ISETP.LT.AND P2, PT, R36, UR6, !P1 ;  /* 0x0000000624007c0c */ /* 0x000fc6000cf41270 */
[----:B------:R-:W-:Y:S01]  /*181bb0*/  @P3 STG.E.U8 desc[UR4][R50.64], R5 ;  /* 0x0000000532003986 */ /* 0x000fe2000c101104 */
[----:B------:R-:W-:-:S03]  /*181bc0*/  ULDC UR6, c[0x0][0x228] ;  /* 0x00008a0000067ab9 */ /* 0x000fc60000000800 */
[----:B------:R1:W-:Y:S01]  /*181bd0*/  @P6 STG.E.U8 desc[UR4][R48.64], R4 ;  /* 0x0000000430006986 */ /* 0x0003e2000c101104 */
[----:B------:R-:W-:-:S03]  /*181be0*/  ISETP.LT.AND P3, PT, R38, UR6, !P1 ;  /* 0x0000000626007c0c */ /* 0x000fc6000cf61270 */
[----:B---3--:R3:W-:Y:S01]  /*181bf0*/  @P4 STG.E.U8 desc[UR4][R44.64], R3 ;  /* 0x000000032c004986 */ /* 0x0087e2000c101104 */
[----:B------:R-:W-:Y:S01]  /*181c00*/  ISETP.LT.AND P6, PT, R26, UR8, !P1 ;  /* 0x000000081a007c0c */ /* 0x000fe2000cfc1270 */
[----:B------:R-:W-:Y:S01]  /*181c10*/  ULDC UR6, c[0x0][0x228] ;  /* 0x00008a0000067ab9 */ /* 0x000fe20000000800 */
[----:B------:R-:W-:Y:S01]  /*181c20*/  ULDC UR8, c[0x0][0x228] ;  /* 0x00008a0000087ab9 */ /* 0x000fe20000000800 */
[----:B------:R-:W-:Y:S01]  /*181c30*/  ISETP.LT.AND P4, PT, R32, UR6, !P1 ;  /* 0x0000000620007c0c */ /* 0x000fe2000cf81270 */
[----:B------:R-:W-:Y:S01]  /*181c40*/  ULDC UR6, c[0x0][0x228] ;  /* 0x00008a0000067ab9 */ /* 0x000fe20000000800 */
[----:B-1----:R-:W2:Y:S04]  /*181c50*/  LDL.LU.64 R48, [R1+0x1688] ;  /* 0x0016880001307983 */ /* 0x002ea80000300a00 */
[----:B------:R-:W2:Y:S04]  /*181c60*/  LDL.LU.64 R50, [R1+0x1680] ;  /* 0x0016800001327983 */ /* 0x000ea80000300a00 */
[----:B----4-:R1:W-:Y:S01]  /*181c70*/  @P2 STG.E.U8 desc[UR4][R42.64], R2 ;  /* 0x000000022a002986 */ /* 0x0103e2000c101104 */
[----:B------:R-:W-:-:S02]  /*181c80*/  ISETP.LT.AND P2, PT, R19, UR8, !P1 ;  /* 0x0000000813007c0c */ /* 0x000fc4000cf41270 */
[C---:B---3--:R-:W-:Y:S02]  /*181c90*/  PRMT R3, R28.reuse, 0x7770, RZ ;  /* 0x000077701c037816 */ /* 0x048fe400000000ff */
[C---:B------:R-:W-:Y:S01]  /*181ca0*/  PRMT R0, R28.reuse, 0x7772, RZ ;  /* 0x000077721c007816 */ /* 0x040fe200000000ff */
[----:B-1----:R-:W3:Y:S04]  /*181cb0*/  LDL.LU.64 R42, [R1+0x1670] ;  /* 0x00167000012a7983 */ /* 0x002ee80000300a00 */
[----:B------:R-:W4:Y:S01]  /*181cc0*/  LDL.LU.64 R44, [R1+0x1668] ;  /* 0x00166800012c7983 */ /* 0x000f220000300a00 */
[C---:B------:R-:W-:Y:S02]  /*181cd0*/  PRMT R2, R28.reuse, 0x7771, RZ ;  /* 0x000077711c027816 */ /* 0x040fe400000000ff */
[----:B------:R-:W-:Y:S01]  /*181ce0*/  PRMT R4, R28, 0x7773, RZ ;  /* 0x000077731c047816 */ /* 0x000fe200000000ff */
[----:B------:R-:W-:Y:S04]  /*181cf0*/  @P3 STG.E.U8 desc[UR4][R52.64], R6 ;  /* 0x0000000634003986 */ /* 0x000fe8000c101104 */
[----:B------:R-:W4:Y:S04]  /*181d00*/  LDL.LU R28, [R1+0x78c] ;  /* 0x00078c00011c7983 */ /* 0x000f280000300800 */
[----:B------:R-:W-:Y:S04]  /*181d10*/  @P6 STG.E.U8 desc[UR4][R20.64], R3 ;  /* 0x0000000314006986 */ /* 0x000fe8000c101104 */
[----:B------:R1:W-:Y:S01]  /*181d20*/  @P4 STG.E.U8 desc[UR4][R40.64], R2 ;  /* 0x0000000228004986 */ /* 0x0003e2000c101104 */
[----:B------:R-:W-:-:S03]  /*181d30*/  ULDC UR8, c[0x0][0x228] ;  /* 0x00008a0000087ab9 */ /* 0x000fc60000000800 */
        /* <DEDUP_REMOVED lines=8> */
[----:B------:R-:W-:Y:S02]  /*181dc0*/  PRMT R0, R29, 0x7770, RZ ;  /* 0x000077701d007816 */ /* 0x000fe400000000ff */
[----:B------:R-:W-:Y:S02]  /*181dd0*/  ISETP.LT.AND P4, PT, R37, UR6, !P1 ;  /* 0x0000000625007c0c */ /* 0x000fe4000cf81270 */
[C---:B------:R-:W-:Y:S01]  /*181de0*/  PRMT R2, R29.reuse, 0x7771, RZ ;  /* 0x000077711d027816 */ /* 0x040fe200000000ff */
[----:B------:R-:W-:Y:S01]  /*181df0*/  ULDC UR6, c[0x0][0x228] ;  /* 0x00008a0000067ab9 */ /* 0x000fe20000000800 */
[C---:B------:R-:W-:Y:S02]  /*181e00*/  PRMT R3, R29.reuse, 0x7772, RZ ;  /* 0x000077721d037816 */ /* 0x040fe400000000ff */
[----:B------:R-:W-:Y:S01]  /*181e10*/  PRMT R5, R29, 0x7773, RZ ;  /* 0x000077731d057816 */ /* 0x000fe200000000ff */
[----:B------:R-:W-:Y:S01]  /*181e20*/  ULDC UR8, c[0x0][0x228] ;  /* 0x00008a0000087ab9 */ /* 0x000fe20000000800 */
[----:B------:R1:W-:Y:S01]  /*181e30*/  @P3 STG.E.U8 desc[UR4][R48.64], R4 ;  /* 0x0000000430003986 */ /* 0x0003e2000c101104 */
[----:B------:R-:W-:-:S03]  /*181e40*/  ISETP.LT.AND P3, PT, R12, UR6, !P1 ;  /* 0x000000060c007c0c */ /* 0x000fc6000cf61270 */
[----:B------:R0:W-:Y:S01]  /*181e50*/  @P6 STG.E.U8 desc[UR4][R50.64], R0 ;  /* 0x0000000032006986 */ /* 0x0001e2000c101104 */
[----:B------:R-:W-:Y:S02]  /*181e60*/  ULDC UR6, c[0x0][0x228] ;  /* 0x00008a0000067ab9 */ /* 0x000fe40000000800 */
[----:B------:R-:W-:Y:S01]  /*181e70*/  ISETP.LT.AND P6, PT, R31, UR6, !P1 ;  /* 0x000000061f007c0c */ /* 0x000fe2000cfc1270 */
[----:B------:R-:W-:Y:S01]  /*181e80*/  ULDC UR6, c[0x0][0x228] ;  /* 0x00008a0000067ab9 */ /* 0x000fe20000000800 */
[----:B-1----:R-:W2:Y:S04]  /*181e90*/  LDL.LU.64 R48, [R1+0x1658] ;  /* 0x0016580001307983 */ /* 0x002ea80000300a00 */
[----:B------:R-:W2:Y:S04]  /*181ea0*/  LDL.LU.64 R20, [R1+0x1640] ;  /* 0x0016400001147983 */ /* 0x000ea80000300a00 */
[----:B------:R-:W2:Y:S01]  /*181eb0*/  LDL.LU R33, [R1+0x6f0] ;  /* 0x0006f00001217983 */ /* 0x000ea20000300800 */
[----:B0-----:R-:W-:-:S03]  /*181ec0*/  VIADD R0, R47, 0x7a ;  /* 0x0000007a2f007836 */ /* 0x001fc60000000000 */
[----:B---3--:R0:W-:Y:S04]  /*181ed0*/  @P2 STG.E.U8 desc[UR4][R42.64], R2 ;  /* 0x000000022a002986 */ /* 0x0081e8000c101104 */
[----:B----4-:R1:W-:Y:S04]  /*181ee0*/  @P4 STG.E.U8 desc[UR4][R44.64], R3 ;  /* 0x000000032c004986 */ /* 0x0103e8000c101104 */
[----:B0-----:R-:W3:Y:S04]  /*181ef0*/  LDL.LU.64 R42, [R1+0x1648] ;  /* 0x00164800012a7983 */ /* 0x001ee80000300a00 */
[----:B-1----:R-:W4:Y:S01]  /*181f00*/  LDL.LU.64 R44, [R1+0x1638] ;  /* 0x00163800012c7983 */ /* 0x002f220000300a00 */
[----:B------:R-:W-:-:S03]  /*181f10*/  PRMT R2, R28, 0x7770, RZ ;  /* 0x000077701c027816 */ /* 0x000fc600000000ff */
[----:B------:R-:W4:Y:S01]  /*181f20*/  LDL.LU.64 R52, [R1+0x1630] ;  /* 0x0016300001347983 */ /* 0x000f220000300a00 */
[----:B------:R-:W-:-:S03]  /*181f30*/  ISETP.GE.AND P2, PT, R0, UR17, PT ;  /* 0x0000001100007c0c */ /* 0x000fc6000bf46270 */
[----:B------:R-:W-:Y:S01]  /*181f40*/  @P3 STG.E.U8 desc[UR4][R40.64], R5 ;  /* 0x0000000528003986 */ /* 0x000fe2000c101104 */
[C---:B------:R-:W-:Y:S02]  /*181f50*/  PRMT R0, R28.reuse, 0x7772, RZ ;  /* 0x000077721c007816 */ /* 0x040fe400000000ff */
[C---:B------:R-:W-:Y:S01]  /*181f60*/  PRMT R3, R28.reuse, 0x7773, RZ ;  /* 0x000077731c037816 */ /* 0x040fe200000000ff */
[----:B--2---:R0:W-:Y:S04]  /*181f70*/  @P6 STG.E.U8 desc[UR4][R34.64], R2 ;  /* 0x0000000222006986 */ /* 0x0041e8000c101104 */
[----:B0-----:R-:W2:Y:S04]  /*181f80*/  LDL.LU.64 R34, [R1+0x1620] ;  /* 0x0016200001227983 */ /* 0x001ea80000300a00 */
[----:B------:R-:W2:Y:S01]  /*181f90*/  LDL.LU R40, [R1+0x6d0] ;  /* 0x0006d00001287983 */ /* 0x000ea20000300800 */
[----:B------:R-:W-:-:S03]  /*181fa0*/  PRMT R2, R28, 0x7771, RZ ;  /* 0x000077711c027816 */ /* 0x000fc600000000ff */
[----:B------:R-:W2:Y:S01]  /*181fb0*/  LDL.LU.64 R28, [R1+0x1628] ;  /* 0x00162800011c7983 */ /* 0x000ea20000300a00 */
[----:B------:R-:W-:Y:S02]  /*181fc0*/  ISETP.LT.AND P4, PT, R30, UR6, !P1 ;  /* 0x000000061e007c0c */ /* 0x000fe4000cf81270 */
[----:B------:R-:W-:Y:S01]  /*181fd0*/  ISETP.LT.AND P3, PT, R27, UR8, !P1 ;  /* 0x000000081b007c0c */ /* 0x000fe2000cf61270 */
[----:B------:R-:W-:Y:S01]  /*181fe0*/  ULDC UR6, c[0x0][0x228] ;  /* 0x00008a0000067ab9 */ /* 0x000fe20000000800 */
[----:B------:R-:W-:Y:S01]  /*181ff0*/  ULDC UR8, c[0x0][0x228] ;  /* 0x00008a0000087ab9 */ /* 0x000fe20000000800 */
[----:B------:R-:W-:Y:S02]  /*182000*/  ISETP.LT.AND P1, PT, R16, UR6, !P1 ;  /* 0x0000000610007c0c */ /* 0x000fe4000cf21270 */
[----:B------:R-:W-:Y:S01]  /*182010*/  ISETP.LT.AND P6, PT, R39, UR8, !P5 ;  /* 0x0000000827007c0c */ /* 0x000fe2000efc1270 */
[----:B------:R-:W-:Y:S01]  /*182020*/  ULDC UR6, c[0x0][0x228] ;  /* 0x00008a0000067ab9 */ /* 0x000fe20000000800 */
[----:B------:R-:W-:-:S04]  /*182030*/  ULDC UR8, c[0x0][0x228] ;  /* 0x00008a0000087ab9 */ /* 0x000fc80000000800 */
[----:B------:R0:W-:Y:S04]  /*182040*/  @P4 STG.E.U8 desc[UR4][R48.64], R2 ;  /* 0x0000000230004986 */ /* 0x0001e8000c101104 */
[----:B------:R1:W-:Y:S01]  /*182050*/  @P3 STG.E.U8 desc[UR4][R20.64], R0 ;  /* 0x0000000014003986 */ /* 0x0003e2000c101104 */
[----:B------:R-:W-:Y:S01]  /*182060*/  ISETP.LT.AND P4, PT, R18, UR6, !P5 ;  /* 0x0000000612007c0c */ /* 0x000fe2000ef81270 */
[----:B------:R-:W-:Y:S01]  /*182070*/  ULDC UR6, c[0x0][0x228] ;  /* 0x00008a0000067ab9 */ /* 0x000fe20000000800 */
[----:B------:R-:W-:Y:S01]  /*182080*/  ISETP.LT.AND P3, PT, R36, UR8, !P5 ;  /* 0x0000000824007c0c */ /* 0x000fe2000ef61270 */
[----:B------:R-:W-:Y:S01]  /*182090*/  ULDC UR8, c[0x0][0x228] ;  /* 0x00008a0000087ab9 */ /* 0x000fe20000000800 */
[----:B0-----:R-:W2:Y:S01]  /*1820a0*/  LDL.LU.64 R48, [R1+0x1618] ;  /* 0x0016180001307983 */ /* 0x001ea20000300a00 */
[----:B-1----:R-:W-:-:S02]  /*1820b0*/  PRMT R0, R33, 0x7770, RZ ;  /* 0x0000777021007816 */ /* 0x002fc400000000ff */
[----:B------:R-:W-:Y:S01]  /*1820c0*/  PRMT R2, R33, 0x7772, RZ ;  /* 0x0000777221027816 */ /* 0x000fe200000000ff */
[----:B---3--:R0:W-:Y:S04]  /*1820d0*/  @P1 STG.E.U8 desc[UR4][R42.64], R3 ;  /* 0x000000032a001986 */ /* 0x0081e8000c101104 */
[----:B----4-:R1:W-:Y:S01]  /*1820e0*/  @P6 STG.E.U8 desc[UR4][R44.64], R0 ;  /* 0x000000002c006986 */ /* 0x0103e2000c101104 */
[----:B------:R-:W-:-:S03]  /*1820f0*/  ISETP.LT.AND P6, PT, R38, UR6, !P5 ;  /* 0x0000000626007c0c */ /* 0x000fc6000efc1270 */
[----:B0-----:R-:W3:Y:S04]  /*182100*/  LDL.LU.64 R42, [R1+0x1610] ;  /* 0x00161000012a7983 */ /* 0x001ee80000300a00 */
[----:B------:R-:W4:Y:S04]  /*182110*/  LDL.LU.64 R50, [R1+0x1608] ;  /* 0x0016080001327983 */ /* 0x000f280000300a00 */
[----:B------:R-:W4:Y:S04]  /*182120*/  LDL.LU.64 R20, [R1+0x1600] ;  /* 0x0016000001147983 */ /* 0x000f280000300a00 */
[----:B-1----:R-:W4:Y:S01]  /*182130*/  LDL.LU.64 R44, [R1+0x15f8] ;  /* 0x0015f800012c7983 */ /* 0x002f220000300a00 */
[----:B------:R-:W-:-:S03]  /*182140*/  PRMT R0, R33, 0x7771, RZ ;  /* 0x0000777121007816 */ /* 0x000fc600000000ff */
[----:B------:R-:W4:Y:S01]  /*182150*/  LDL.LU R41, [R1+0x6c0] ;  /* 0x0006c00001297983 */ /* 0x000f220000300800 */
[----:B------:R-:W-:Y:S01]  /*182160*/  ISETP.LT.AND P1, PT, R26, UR8, !P5 ;  /* 0x000000081a007c0c */ /* 0x000fe2000ef21270 */
[----:B------:R-:W-:Y:S01]  /*182170*/  ULDC UR6, c[0x0][0x228] ;  /* 0x00008a0000067ab9 */ /* 0x000fe20000000800 */
[----:B------:R-:W-:Y:S01]  /*182180*/  ULDC UR8, c[0x0][0x228] ;  /* 0x00008a0000087ab9 */ /* 0x000fe20000000800 */
[----:B------:R0:W-:Y:S02]  /*182190*/  @P4 STG.E.U8 desc[UR4][R52.64], R0 ;  /* 0x0000000034004986 */ /* 0x0001e4000c101104 */
[----:B0-----:R-:W-:Y:S02]  /*1821a0*/  PRMT R0, R33, 0x7773, RZ ;  /* 0x0000777321007816 */ /* 0x001fe400000000ff */
[----:B--2---:R0:W-:Y:S04]  /*1821b0*/  @P3 STG.E.U8 desc[UR4][R34.64], R2 ;  /* 0x0000000222003986 */ /* 0x0041e8000c101104 */
[----:B------:R1:W-:Y:S04]  /*1821c0*/  @P6 STG.E.U8 desc[UR4][R28.64], R0 ;  /* 0x000000001c006986 */ /* 0x0003e8000c101104 */
[----:B0-----:R-:W2:Y:S04]  /*1821d0*/  LDL.LU.64 R34, [R1+0x15f0] ;  /* 0x0015f00001227983 */ /* 0x001ea80000300a00 */
[----:B-1----:R-:W2:Y:S01]  /*1821e0*/  LDL.LU.64 R28, [R1+0x15e0] ;  /* 0x0015e000011c7983 */ /* 0x002ea20000300a00 */
[----:B------:R-:W-:-:S02]  /*1821f0*/  ISETP.LT.AND P4, PT, R32, UR6, !P5 ;  /* 0x0000000620007c0c */ /* 0x000fc4000ef81270 */
[----:B------:R-:W-:Y:S02]  /*182200*/  ISETP.LT.AND P3, PT, R19, UR8, !P5 ;  /* 0x0000000813007c0c */ /* 0x000fe4000ef61270 */
[C---:B------:R-:W-:Y:S01]  /*182210*/  PRMT R2, R40.reuse, 0x7770, RZ ;  /* 0x0000777028027816 */ /* 0x040fe200000000ff */
[----:B------:R-:W-:Y:S01]  /*182220*/  ULDC UR6, c[0x0][0x228] ;  /* 0x00008a0000067ab9 */ /* 0x000fe20000000800 */
[----:B------:R-:W-:Y:S01]  /*182230*/  PRMT R0, R40, 0x7771, RZ ;  /* 0x0000777128007816 */ /* 0x000fe200000000ff */
[----:B------:R-:W-:Y:S01]  /*182240*/  ULDC UR8, c[0x0][0x228] ;  /* 0x00008a0000087ab9 */ /* 0x000fe20000000800 */
[----:B------:R-:W-:Y:S01]  /*182250*/  ISETP.LT.AND P6, PT, R46, UR6, !P5 ;  /* 0x000000062e007c0c */ /* 0x000fe2000efc1270 */
[----:B------:R-:W2:Y:S01]  /*182260*/  LDL.LU R33, [R1+0x6a0] ;  /* 0x0006a00001217983 */ /* 0x000ea20000300800 */
[----:B------:R-:W-:-:S03]  /*182270*/  ULDC UR6, c[0x0][0x228] ;  /* 0x00008a0000067ab9 */ /* 0x000fc60000000800 */
[----:B------:R0:W-:Y:S01]  /*182280*/  @P1 STG.E.U8 desc[UR4][R48.64], R2 ;  /* 0x0000000230001986 */ /* 0x0001e2000c101104 */
[----:B------:R-:W-:Y:S01]  /*182290*/  ISETP.LT.AND P1, PT, R14, UR8, !P5 ;  /* 0x000000080e007c0c */ /* 0x000fe2000ef21270 */
[----:B------:R-:W-:Y:S01]  /*1822a0*/  ULDC UR8, c[0x0][0x228] ;  /* 0x00008a0000087ab9 */ /* 0x000fe20000000800 */
[----:B0-----:R-:W-:Y:S01]  /*1822b0*/  PRMT R2, R40, 0x7772, RZ ;  /* 0x0000777228027816 */ /* 0x001fe200000000ff */
[----:B------:R-:W2:Y:S04]  /*1822c0*/  LDL.LU.64 R48, [R1+0x15e8] ;  /* 0x0015e80001307983 */ /* 0x000ea80000300a00 */
[----:B---3--:R0:W-:Y:S01]  /*1822d0*/  @P4 STG.E.U8 desc[UR4][R42.64], R0 ;  /* 0x000000002a004986 */ /* 0x0081e2000c101104 */
[----:B------:R-:W-:Y:S01]  /*1822e0*/  ISETP.LT.AND P4, PT, R13, UR6, !P5 ;  /* 0x000000060d007c0c */ /* 0x000fe2000ef81270 */
[----:B------:R-:W-:-:S02]  /*1822f0*/  ULDC UR6, c[0x0][0x228] ;  /* 0x00008a0000067ab9 */ /* 0x000fc40000000800 */
[----:B----4-:R1:W-:Y:S01]  /*182300*/  @P3 STG.E.U8 desc[UR4][R50.64], R2 ;  /* 0x0000000232003986 */ /* 0x0103e2000c101104 */
[----:B------:R-:W-:Y:S01]  /*182310*/  ISETP.LT.AND P3, PT, R37, UR6, !P5 ;  /* 0x0000000625007c0c */ /* 0x000fe2000ef61270 */
[----:B------:R-:W-:Y:S02]  /*182320*/  ULDC UR6, c[0x0][0x228] ;  /* 0x00008a0000067ab9 */ /* 0x000fe40000000800 */
[----:B0-----:R-:W3:Y:S01]  /*182330*/  LDL.LU.64 R42, [R1+0x15d8] ;  /* 0x0015d800012a7983 */ /* 0x001ee20000300a00 */
[----:B------:R-:W-:Y:S02]  /*182340*/  PRMT R0, R40, 0x7773, RZ ;  /* 0x0000777328007816 */ /* 0x000fe400000000ff */
[----:B-1----:R-:W-:-:S03]  /*182350*/  PRMT R2, R41, 0x7770, RZ ;  /* 0x0000777029027816 */ /* 0x002fc600000000ff */
[----:B------:R0:W-:Y:S04]  /*182360*/  @P6 STG.E.U8 desc[UR4][R20.64], R0 ;  /* 0x0000000014006986 */ /* 0x0001e8000c101104 */
[----:B------:R1:W-:Y:S04]  /*182370*/  @P1 STG.E.U8 desc[UR4][R44.64], R2 ;  /* 0x000000022c001986 */ /* 0x0003e8000c101104 */
[----:B0-----:R-:W4:Y:S01]  /*182380*/  LDL.LU.64 R20, [R1+0x15d0] ;  /* 0x0015d00001147983 */ /* 0x001f220000300a00 */
[----:B------:R-:W-:-:S03]  /*182390*/  PRMT R0, R41, 0x7771, RZ ;  /* 0x0000777129007816 */ /* 0x000fc600000000ff */
[----:B-1----:R-:W4:Y:S01]  /*1823a0*/  LDL.LU.64 R44, [R1+0x15c0] ;  /* 0x0015c000012c7983 */ /* 0x002f220000300a00 */
[----:B------:R-:W-:-:S03]  /*1823b0*/  PRMT R2, R41, 0x7772, RZ ;  /* 0x0000777229027816 */ /* 0x000fc600000000ff */
[----:B------:R-:W4:Y:S04]  /*1823c0*/  LDL.LU R40, [R1+0x690] ;  /* 0x0006900001287983 */ /* 0x000f280000300800 */
[----:B--2---:R0:W-:Y:S04]  /*1823d0*/  @P4 STG.E.U8 desc[UR4][R34.64], R0 ;  /* 0x0000000022004986 */ /* 0x0041e8000c101104 */
[----:B------:R1:W-:Y:S04]  /*1823e0*/  @P3 STG.E.U8 desc[UR4][R28.64], R2 ;  /* 0x000000021c003986 */ /* 0x0003e8000c101104 */
[----:B0-----:R-:W2:Y:S04]  /*1823f0*/  LDL.LU.64 R34, [R1+0x15c8] ;  /* 0x0015c80001227983 */ /* 0x001ea80000300a00 */
[----:B-1----:R-:W2:Y:S01]  /*182400*/  LDL.LU.64 R28, [R1+0x15b0] ;  /* 0x0015b000011c7983 */ /* 0x002ea20000300a00 */
[----:B------:R-:W-:-:S02]  /*182410*/  ISETP.LT.AND P1, PT, R12, UR6, !P5 ;  /* 0x000000060c007c0c */ /* 0x000fc4000ef21270 */
[----:B------:R-:W-:Y:S01]  /*182420*/  ISETP.LT.AND P4, PT, R31, UR8, !P5 ;  /* 0x000000081f007c0c */ /* 0x000fe2000ef81270 */
[----:B------:R-:W-:Y:S01]  /*182430*/  ULDC UR6, c[0x0][0x228] ;  /* 0x00008a0000067ab9 */ /* 0x000fe20000000800 */
[----:B------:R-:W-:Y:S01]  /*182440*/  ULDC UR8, c[0x0][0x228] ;  /* 0x00008a0000087ab9 */ /* 0x000fe20000000800 */
[----:B------:R-:W-:Y:S02]  /*182450*/  ISETP.LT.AND P6, PT, R30, UR6, !P5 ;  /* 0x000000061e007c0c */ /* 0x000fe4000efc1270 */
[----:B------:R-:W-:Y:S01]  /*182460*/  PRMT R2, R41, 0x7773, RZ ;  /* 0x0000777329027816 */ /* 0x000fe200000000ff */
[----:B------:R-:W-:Y:S01]  /*182470*/  VIADD R0, R47, 0x7b ;  /* 0x0000007b2f007836 */ /* 0x000fe20000000000 */
[----:B------:R-:W-:Y:S02]  /*182480*/  ISETP.LT.AND P3, PT, R27, UR8, !P5 ;  /* 0x000000081b007c0c */ /* 0x000fe4000ef61270 */
[----:B------:R-:W-:Y:S01]  /*182490*/  PRMT R3, R33, 0x7770, RZ ;  /* 0x0000777021037816 */ /* 0x000fe200000000ff */
[----:B------:R-:W-:Y:S01]  /*1824a0*/  ULDC UR6, c[0x0][0x228] ;  /* 0x00008a0000067ab9 */ /* 0x000fe20000000800 */
[----:B------:R-:W-:Y:S01]  /*1824b0*/  ULDC UR8, c[0x0][0x228] ;  /* 0x00008a0000087ab9 */ /* 0x000fe20000000800 */
[----:B------:R-:W2:Y:S04]  /*1824c0*/  LDL.LU.64 R22, [R1+0x15a8] ;  /* 0x0015a80001167983 */ /* 0x000ea80000300a00 */
[----:B------:R0:W-:Y:S01]  /*1824d0*/  @P1 STG.E.U8 desc[UR4][R48.64], R2 ;  /* 0x0000000230001986 */ /* 0x0001e2000c101104 */
[----:B------:R-:W-:-:S02]  /*1824e0*/  ISETP.GE.AND P1, PT, R0, UR15, PT ;  /* 0x0000000f00007c0c */ /* 0x000fc4000bf26270 */
[----:B------:R-:W-:Y:S02]  /*1824f0*/  ISETP.LT.AND P5, PT, R16, UR6, !P5 ;  /* 0x0000000610007c0c */ /* 0x000fe4000efa1270 */
[C---:B------:R-:W-:Y:S01]  /*182500*/  PRMT R0, R33.reuse, 0x7771, RZ ;  /* 0x0000777121007816 */ /* 0x040fe200000000ff */
[----:B------:R-:W-:Y:S01]  /*182510*/  ULDC UR6, c[0x0][0x228] ;  /* 0x00008a0000067ab9 */ /* 0x000fe20000000800 */
[----:B0-----:R-:W-:Y:S01]  /*182520*/  PRMT R2, R33, 0x7772, RZ ;  /* 0x0000777221027816 */ /* 0x001fe200000000ff */
[----:B---3--:R0:W-:Y:S01]  /*182530*/  @P4 STG.E.U8 desc[UR4][R42.64], R3 ;  /* 0x000000032a004986 */ /* 0x0081e2000c101104 */
[----:B------:R-:W-:Y:S01]  /*182540*/  ISETP.LT.AND P4, PT, R39, UR8, !P0 ;  /* 0x0000000827007c0c */ /* 0x000fe2000c781270 */
[----:B------:R-:W-:Y:S02]  /*182550*/  ULDC UR8, c[0x0][0x228] ;  /* 0x00008a0000087ab9 */ /* 0x000fe40000000800 */
[----:B0-----:R-:W3:Y:S04]  /*182560*/  LDL.LU.64 R42, [R1+0x1598] ;  /* 0x00159800012a7983 */ /* 0x001ee80000300a00 */
[----:B------:R-:W3:Y:S04]  /*182570*/  LDL.LU R48, [R1+0x680] ;  /* 0x0006800001307983 */ /* 0x000ee80000300800 */
[----:B------:R-:W3:Y:S04]  /*182580*/  LDL.LU.64 R52, [R1+0x15b8] ;  /* 0x0015b80001347983 */ /* 0x000ee80000300a00 */
[----:B----4-:R0:W-:Y:S04]  /*182590*/  @P6 STG.E.U8 desc[UR4][R20.64], R0 ;  /* 0x0000000014006986 */ /* 0x0101e8000c101104 */
[----:B------:R1:W-:Y:S04]  /*1825a0*/  @P3 STG.E.U8 desc[UR4][R44.64], R2 ;  /* 0x000000022c003986 */ /* 0x0003e8000c101104 */
[----:B0-----:R-:W4:Y:S01]  /*1825b0*/  LDL.LU.64 R20, [R1+0x15a0] ;  /* 0x0015a00001147983 */ /* 0x001f220000300a00 */
[----:B------:R-:W-:-:S02]  /*1825c0*/  PRMT R0, R33, 0x7773, RZ ;  /* 0x0000777321007816 */ /* 0x000fc400000000ff */
[----:B-1----:R-:W-:Y:S01]  /*1825d0*/  PRMT R2, R40, 0x7770, RZ ;  /* 0x0000777028027816 */ /* 0x002fe200000000ff */
[----:B------:R-:W4:Y:S04]  /*1825e0*/  LDL.LU.64 R44, [R1+0x1590] ;  /* 0x00159000012c7983 */ /* 0x000f280000300a00 */
[----:B------:R-:W4:Y:S04]  /*1825f0*/  LDL.LU.64 R50, [R1+0x1588] ;  /* 0x0015880001327983 */ /* 0x000f280000300a00 */
[----:B--2---:R0:W-:Y:S04]  /*182600*/  @P5 STG.E.U8 desc[UR4][R34.64], R0 ;  /* 0x0000000022005986 */ /* 0x0041e8000c101104 */
[----:B------:R1:W-:Y:S04]  /*182610*/  @P4 STG.E.U8 desc[UR4][R28.64], R2 ;  /* 0x000000021c004986 */ /* 0x0003e8000c101104 */
[----:B0-----:R-:W2:Y:S04]  /*182620*/  LDL.LU.64 R34, [R1+0x1580] ;  /* 0x0015800001227983 */ /* 0x001ea80000300a00 */
[----:B-1----:R-:W2:Y:S04]  /*182630*/  LDL.LU.64 R28, [R1+0x1578] ;  /* 0x00157800011c7983 */ /* 0x002ea80000300a00 */
[----:B------:R-:W2:Y:S01]  /*182640*/  LDL.LU R33, [R1+0x6b0] ;  /* 0x0006b00001217983 */ /* 0x000ea20000300800 */
        /* <DEDUP_REMOVED lines=10> */
[----:B------:R0:W-:Y:S01]  /*1826f0*/  @P6 STG.E.U8 desc[UR4][R22.64], R0 ;  /* 0x0000000016006986 */ /* 0x0001e2000c101104 */
[----:B------:R-:W-:Y:S01]  /*182700*/  ISETP.LT.AND P6, PT, R32, UR6, !P0 ;  /* 0x0000000620007c0c */ /* 0x000fe2000c7c1270 */
[----:B------:R-:W-:Y:S01]  /*182710*/  ULDC UR6, c[0x0][0x228] ;  /* 0x00008a0000067ab9 */ /* 0x000fe20000000800 */
[----:B0-----:R-:W-:Y:S01]  /*182720*/  PRMT R0, R40, 0x7773, RZ ;  /* 0x0000777328007816 */ /* 0x001fe200000000ff */
[----:B---3--:R0:W-:Y:S01]  /*182730*/  @P3 STG.E.U8 desc[UR4][R42.64], R2 ;  /* 0x000000022a003986 */ /* 0x0081e2000c101104 */
[----:B------:R-:W-:-:S03]  /*182740*/  ISETP.LT.AND P3, PT, R19, UR8, !P0 ;  /* 0x0000000813007c0c */ /* 0x000fc6000c761270 */
[----:B------:R1:W-:Y:S01]  /*182750*/  @P5 STG.E.U8 desc[UR4][R52.64], R0 ;  /* 0x0000000034005986 */ /* 0x0003e2000c101104 */
[----:B------:R-:W-:Y:S01]  /*182760*/  ULDC UR8, c[0x0][0x228] ;  /* 0x00008a0000087ab9 */ /* 0x000fe20000000800 */
[----:B------:R-:W-:Y:S01]  /*182770*/  ISETP.LT.AND P5, PT, R46, UR6, !P0 ;  /* 0x000000062e007c0c */ /* 0x000fe2000c7a1270 */
[----:B------:R-:W-:Y:S01]  /*182780*/  ULDC UR6, c[0x0][0x228] ;  /* 0x00008a0000067ab9 */ /* 0x000fe20000000800 */
[C---:B0-----:R-:W-:Y:S01]  /*182790*/  PRMT R2, R48.reuse, 0x7770, RZ ;  /* 0x0000777030027816 */ /* 0x041fe200000000ff */
[----:B------:R-:W3:Y:S04]  /*1827a0*/  LDL.LU.64 R42, [R1+0x1570] ;  /* 0x00157000012a7983 */ /* 0x000ee80000300a00 */
[----:B------:R-:W3:Y:S01]  /*1827b0*/  LDL.LU.64 R40, [R1+0x1560] ;  /* 0x0015600001287983 */ /* 0x000ee20000300a00 */
[----:B-1----:R-:W-:-:S03]  /*1827c0*/  PRMT R0, R48, 0x7771, RZ ;  /* 0x0000777130007816 */ /* 0x002fc600000000ff */
[----:B----4-:R0:W-:Y:S01]  /*1827d0*/  @P4 STG.E.U8 desc[UR4][R20.64], R2 ;  /* 0x0000000214004986 */ /* 0x0101e2000c101104 */
[----:B------:R-:W-:-:S03]  /*1827e0*/  ISETP.LT.AND P4, PT, R14, UR8, !P0 ;  /* 0x000000080e007c0c */ /* 0x000fc6000c781270 */
[----:B------:R1:W-:Y:S01]  /*1827f0*/  @P6 STG.E.U8 desc[UR4][R44.64], R0 ;  /* 0x000000002c006986 */ /* 0x0003e2000c101104 */
[----:B------:R-:W-:Y:S01]  /*182800*/  ULDC UR8, c[0x0][0x228] ;  /* 0x00008a0000087ab9 */ /* 0x000fe20000000800 */
[C---:B0-----:R-:W-:Y:S02]  /*182810*/  PRMT R2, R48.reuse, 0x7772, RZ ;  /* 0x0000777230027816 */ /* 0x041fe400000000ff */
[----:B------:R-:W4:Y:S01]  /*182820*/  LDL.LU.64 R20, [R1+0x1568] ;  /* 0x0015680001147983 */ /* 0x000f220000300a00 */
[----:B-1----:R-:W-:-:S03]  /*182830*/  PRMT R0, R48, 0x7773, RZ ;  /* 0x0000777330007816 */ /* 0x002fc600000000ff */
[----:B------:R-:W4:Y:S04]  /*182840*/  LDL.LU.64 R44, [R1+0x1558] ;  /* 0x00155800012c7983 */ /* 0x000f280000300a00 */
[----:B------:R0:W-:Y:S04]  /*182850*/  @P3 STG.E.U8 desc[UR4][R50.64], R2 ;  /* 0x0000000232003986 */ /* 0x0001e8000c101104 */
[----:B--2---:R-:W-:Y:S01]  /*182860*/  @P5 STG.E.U8 desc[UR4][R34.64], R0 ;  /* 0x0000000022005986 */ /* 0x004fe2000c101104 */
[----:B0-----:R-:W-:-:S05]  /*182870*/  PRMT R2, R33, 0x7770, RZ ;  /* 0x0000777021027816 */ /* 0x001fca00000000ff */
[----:B------:R0:W-:Y:S04]  /*182880*/  @P4 STG.E.U8 desc[UR4][R28.64], R2 ;  /* 0x000000021c004986 */ /* 0x0001e8000c101104 */
[----:B0-----:R-:W2:Y:S01]  /*182890*/  LDL.LU.64 R28, [R1+0x1548] ;  /* 0x00154800011c7983 */ /* 0x001ea20000300a00 */
[----:B------:R-:W-:Y:S01]  /*1828a0*/  ISETP.LT.AND P6, PT, R13, UR6, !P0 ;  /* 0x000000060d007c0c */ /* 0x000fe2000c7c1270 */
[----:B------:R-:W-:Y:S01]  /*1828b0*/  ULDC UR6, c[0x0][0x228] ;  /* 0x00008a0000067ab9 */ /* 0x000fe20000000800 */
[----:B------:R-:W-:Y:S02]  /*1828c0*/  PRMT R0, R33, 0x7771, RZ ;  /* 0x0000777121007816 */ /* 0x000fe400000000ff */
[----:B------:R-:W-:Y:S01]  /*1828d0*/  ISETP.LT.AND P3, PT, R37, UR6, !P0 ;  /* 0x0000000625007c0c */ /* 0x000fe2000c761270 */
[----:B------:R-:W-:Y:S01]  /*1828e0*/  ULDC UR6, c[0x0][0x228] ;  /* 0x00008a0000067ab9 */ /* 0x000fe20000000800 */
[----:B------:R-:W-:-:S02]  /*1828f0*/  PRMT R2, R33, 0x7772, RZ ;  /* 0x0000777221027816 */ /* 0x000fc400000000ff */
[----:B------:R-:W-:Y:S01]  /*182900*/  ISETP.LT.AND P4, PT, R12, UR6, !P0 ;  /* 0x000000060c007c0c */ /* 0x000fe2000c781270 */
[----:B------:R-:W2:Y:S04]  /*182910*/  LDL.LU.64 R48, [R1+0x1540] ;  /* 0x0015400001307983 */ /* 0x000ea80000300a00 */
[----:B------:R-:W2:Y:S01]  /*182920*/  LDL.LU R35, [R1+0x6f4] ;  /* 0x0006f40001237983 */ /* 0x000ea20000300800 */
[----:B------:R-:W-:Y:S01]  /*182930*/  ISETP.LT.AND P5, PT, R31, UR8, !P0 ;  /* 0x000000081f007c0c */ /* 0x000fe2000c7a1270 */
[----:B------:R-:W-:Y:S01]  /*182940*/  ULDC UR6, c[0x0][0x228] ;  /* 0x00008a0000067ab9 */ /* 0x000fe20000000800 */
[----:B------:R-:W-:Y:S01]  /*182950*/  PRMT R3, R8, 0x7770, RZ ;  /* 0x0000777008037816 */ /* 0x000fe200000000ff */
[----:B------:R-:W-:Y:S01]  /*182960*/  ULDC UR8, c[0x0][0x228] ;  /* 0x00008a0000087ab9 */ /* 0x000fe20000000800 */
[----:B---3--:R0:W-:Y:S04]  /*182970*/  @P6 STG.E.U8 desc[UR4][R42.64], R0 ;  /* 0x000000002a006986 */ /* 0x0081e8000c101104 */
[----:B------:R1:W-:Y:S01]  /*182980*/  @P3 STG.E.U8 desc[UR4][R40.64], R2 ;  /* 0x0000000228003986 */ /* 0x0003e2000c101104 */
[----:B------:R-:W-:Y:S01]  /*182990*/  ISETP.LT.AND P3, PT, R30, UR6, !P0 ;  /* 0x000000061e007c0c */ /* 0x000fe2000c761270 */
[----:B0-----:R-:W-:-:S02]  /*1829a0*/  VIADD R0, R47, 0x7c ;  /* 0x0000007c2f007836 */ /* 0x001fc40000000000 */
[----:B-1----:R-:W3:Y:S04]  /*1829b0*/  LDL.LU.64 R40, [R1+0x1550] ;  /* 0x0015500001287983 */ /* 0x002ee80000300a00 */
[----:B------:R-:W3:Y:S01]  /*1829c0*/  LDL.LU.64 R42, [R1+0x1530] ;  /* 0x00153000012a7983 */ /* 0x000ee20000300a00 */
[----:B------:R-:W-:-:S03]  /*1829d0*/  PRMT R2, R33, 0x7773, RZ ;  /* 0x0000777321027816 */ /* 0x000fc600000000ff */
[----:B------:R-:W3:Y:S01]  /*1829e0*/  LDL.LU.64 R52, [R1+0x1538] ;  /* 0x0015380001347983 */ /* 0x000ee20000300a00 */
[----:B------:R-:W-:Y:S01]  /*1829f0*/  ISETP.LT.AND P6, PT, R27, UR8, !P0 ;  /* 0x000000081b007c0c */ /* 0x000fe2000c7c1270 */
[----:B------:R-:W-:Y:S01]  /*182a00*/  ULDC UR6, c[0x0][0x228] ;  /* 0x00008a0000067ab9 */ /* 0x000fe20000000800 */
[----:B------:R-:W-:Y:S01]  /*182a10*/  ULDC UR8, c[0x0][0x228] ;  /* 0x00008a0000087ab9 */ /* 0x000fe20000000800 */
[----:B----4-:R-:W-:Y:S01]  /*182a20*/  @P4 STG.E.U8 desc[UR4][R20.64], R2 ;  /* 0x0000000214004986 */ /* 0x010fe2000c101104 */
[----:B------:R-:W-:Y:S02]  /*182a30*/  ISETP.GE.AND P4, PT, R0, UR13, PT ;  /* 0x0000000d00007c0c */ /* 0x000fe4000bf86270 */
[----:B------:R-:W-:Y:S01]  /*182a40*/  PRMT R0, R8, 0x7771, RZ ;  /* 0x0000777108007816 */ /* 0x000fe200000000ff */
[----:B------:R0:W-:Y:S04]  /*182a50*/  @P5 STG.E.U8 desc[UR4][R44.64], R3 ;  /* 0x000000032c005986 */ /* 0x0001e8000c101104 */
[----:B0-----:R-:W4:Y:S04]  /*182a60*/  LDL.LU.64 R44, [R1+0x1528] ;  /* 0x00152800012c7983 */ /* 0x001f280000300a00 */
[----:B------:R-:W4:Y:S04]  /*182a70*/  LDL.LU R34, [R1+0x6d4] ;  /* 0x0006d40001227983 */ /* 0x000f280000300800 */
[----:B--2---:R0:W-:Y:S04]  /*182a80*/  @P3 STG.E.U8 desc[UR4][R28.64], R0 ;  /* 0x000000001c003986 */ /* 0x0041e8000c101104 */
[----:B0-----:R-:W2:Y:S01]  /*182a90*/  LDL.LU.64 R28, [R1+0x1520] ;  /* 0x00152000011c7983 */ /* 0x001ea20000300a00 */
[----:B------:R-:W-:-:S02]  /*182aa0*/  ISETP.LT.AND P0, PT, R16, UR6, !P0 ;  /* 0x0000000610007c0c */ /* 0x000fc4000c701270 */
[----:B------:R-:W-:Y:S02]  /*182ab0*/  ISETP.LT.AND P5, PT, R39, UR8, !P2 ;  /* 0x0000000827007c0c */ /* 0x000fe4000d7a1270 */
[C---:B------:R-:W-:Y:S02]  /*182ac0*/  PRMT R2, R8.reuse, 0x7772, RZ ;  /* 0x0000777208027816 */ /* 0x040fe400000000ff */
[----:B------:R-:W-:Y:S01]  /*182ad0*/  PRMT R8, R8, 0x7773, RZ ;  /* 0x0000777308087816 */ /* 0x000fe200000000ff */
[----:B------:R-:W-:Y:S01]  /*182ae0*/  ULDC UR6, c[0x0][0x228] ;  /* 0x00008a0000067ab9 */ /* 0x000fe20000000800 */
[----:B------:R-:W2:Y:S04]  /*182af0*/  LDL.LU.64 R20, [R1+0x1510] ;  /* 0x0015100001147983 */ /* 0x000ea80000300a00 */
[----:B------:R0:W-:Y:S01]  /*182b00*/  @P6 STG.E.U8 desc[UR4][R48.64], R2 ;  /* 0x0000000230006986 */ /* 0x0001e2000c101104 */
[----:B------:R-:W-:-:S02]  /*182b10*/  ISETP.LT.AND P6, PT, R18, UR6, !P2 ;  /* 0x0000000612007c0c */ /* 0x000fc4000d7c1270 */
[C---:B------:R-:W-:Y:S01]  /*182b20*/  PRMT R0, R35.reuse, 0x7770, RZ ;  /* 0x0000777023007816 */ /* 0x040fe200000000ff */
[----:B------:R-:W-:Y:S01]  /*182b30*/  ULDC UR8, c[0x0][0x228] ;  /* 0x00008a0000087ab9 */ /* 0x000fe20000000800 */
[----:B------:R-:W-:Y:S01]  /*182b40*/  ULDC UR6, c[0x0][0x228] ;  /* 0x00008a0000067ab9 */ /* 0x000fe20000000800 */
[----:B------:R-:W-:Y:S01]  /*182b50*/  ISETP.LT.AND P3, PT, R36, UR8, !P2 ;  /* 0x0000000824007c0c */ /* 0x000fe2000d761270 */
[----:B------:R-:W-:Y:S01]  /*182b60*/  ULDC UR8, c[0x0][0x228] ;  /* 0x00008a0000087ab9 */ /* 0x000fe20000000800 */
[----:B0-----:R-:W-:Y:S01]  /*182b70*/  PRMT R2, R35, 0x7772, RZ ;  /* 0x0000777223027816 */ /* 0x001fe200000000ff */
[----:B---3--:R0:W-:Y:S04]  /*182b80*/  @P0 STG.E.U8 desc[UR4][R40.64], R8 ;  /* 0x0000000828000986 */ /* 0x0081e8000c101104 */
[----:B------:R1:W-:Y:S01]  /*182b90*/  @P5 STG.E.U8 desc[UR4][R42.64], R0 ;  /* 0x000000002a005986 */ /* 0x0003e2000c101104 */
[----:B------:R-:W-:-:S03]  /*182ba0*/  ISETP.LT.AND P5, PT, R38, UR6, !P2 ;  /* 0x0000000626007c0c */ /* 0x000fc6000d7a1270 */
[----:B0-----:R-:W3:Y:S04]  /*182bb0*/  LDL.LU.64 R40, [R1+0x1518] ;  /* 0x0015180001287983 */ /* 0x001ee80000300a00 */
[----:B------:R-:W3:Y:S04]  /*182bc0*/  LDL.LU.64 R50, [R1+0x1500] ;  /* 0x0015000001327983 */ /* 0x000ee80000300a00 */
[----:B------:R-:W3:Y:S04]  /*182bd0*/  LDL.LU.64 R48, [R1+0x1508] ;  /* 0x0015080001307983 */ /* 0x000ee80000300a00 */
[----:B-1----:R-:W3:Y:S01]  /*182be0*/  LDL.LU.64 R42, [R1+0x14e8] ;  /* 0x0014e800012a7983 */ /* 0x002ee20000300a00 */
[----:B------:R-:W-:-:S03]  /*182bf0*/  PRMT R0, R35, 0x7771, RZ ;  /* 0x0000777123007816 */ /* 0x000fc600000000ff */
[----:B------:R-:W3:Y:S01]  /*182c00*/  LDL.LU R33, [R1+0x6c4] ;  /* 0x0006c40001217983 */ /* 0x000ee20000300800 */
[----:B------:R-:W-:Y:S01]  /*182c10*/  ISETP.LT.AND P0, PT, R26, UR8, !P2 ;  /* 0x000000081a007c0c */ /* 0x000fe2000d701270 */
[----:B------:R-:W-:Y:S01]  /*182c20*/  ULDC UR6, c[0x0][0x228] ;  /* 0x00008a0000067ab9 */ /* 0x000fe20000000800 */
[----:B------:R-:W-:Y:S01]  /*182c30*/  ULDC UR8, c[0x0][0x228] ;  /* 0x00008a0000087ab9 */ /* 0x000fe20000000800 */
[----:B------:R0:W-:Y:S04]  /*182c40*/  @P6 STG.E.U8 desc[UR4][R52.64], R0 ;  /* 0x0000000034006986 */ /* 0x0001e8000c101104 */
[----:B----4-:R1:W-:Y:S01]  /*182c50*/  @P3 STG.E.U8 desc[UR4][R44.64], R2 ;  /* 0x000000022c003986 */ /* 0x0103e2000c101104 */
[----:B0-----:R-:W-:-:S03]  /*182c60*/  PRMT R0, R35, 0x7773, RZ ;  /* 0x0000777323007816 */ /* 0x001fc600000000ff */
[----:B-1----:R-:W4:Y:S04]  /*182c70*/  LDL.LU.64 R44, [R1+0x14f8] ;  /* 0x0014f800012c7983 */ /* 0x002f280000300a00 */
[----:B--2---:R0:W-:Y:S04]  /*182c80*/  @P5 STG.E.U8 desc[UR4][R28.64], R0 ;  /* 0x000000001c005986 */ /* 0x0041e8000c101104 */
[----:B0-----:R-:W2:Y:S01]  /*182c90*/  LDL.LU.64 R28, [R1+0x14d8] ;  /* 0x0014d800011c7983 */ /* 0x001ea20000300a00 */
[----:B------:R-:W-:Y:S02]  /*182ca0*/  ISETP.LT.AND P6, PT, R32, UR6, !P2 ;  /* 0x0000000620007c0c */ /* 0x000fe4000d7c1270 */
[----:B------:R-:W-:-:S02]  /*182cb0*/  ISETP.LT.AND P3, PT, R19, UR8, !P2 ;  /* 0x0000000813007c0c */ /* 0x000fc4000d761270 */
[C---:B------:R-:W-:Y:S01]  /*182cc0*/  PRMT R2, R34.reuse, 0x7770, RZ ;  /* 0x0000777022027816 */ /* 0x040fe200000000ff */
[----:B------:R-:W-:Y:S01]  /*182cd0*/  ULDC UR6, c[0x0][0x228] ;  /* 0x00008a0000067ab9 */ /* 0x000fe20000000800 */
[----:B------:R-:W-:Y:S01]  /*182ce0*/  PRMT R0, R34, 0x7771, RZ ;  /* 0x0000777122007816 */ /* 0x000fe200000000ff */
[----:B------:R-:W-:Y:S01]  /*182cf0*/  ULDC UR8, c[0x0][0x228] ;  /* 0x00008a0000087ab9 */ /* 0x000fe20000000800 */
[----:B------:R-:W-:Y:S01]  /*182d00*/  ISETP.LT.AND P5, PT, R46, UR6, !P2 ;  /* 0x000000062e007c0c */ /* 0x000fe2000d7a1270 */
[----:B------:R0:W-:Y:S01]  /*182d10*/  @P0 STG.E.U8 desc[UR4][R20.64], R2 ;  /* 0x0000000214000986 */ /* 0x0001e2000c101104 */
[----:B------:R-:W-:-:S03]  /*182d20*/  ISETP.LT.AND P0, PT, R14, UR8, !P2 ;  /* 0x000000080e007c0c */ /* 0x000fc6000d701270 */
[----:B------:R-:W2:Y:S01]  /*182d30*/  LDL.LU R35, [R1+0x6a4] ;  /* 0x0006a40001237983 */ /* 0x000ea20000300800 */
[----:B------:R-:W-:Y:S01]  /*182d40*/  ULDC UR6, c[0x0][0x228] ;  /* 0x00008a0000067ab9 */ /* 0x000fe20000000800 */
[----:B------:R-:W-:Y:S01]  /*182d50*/  ULDC UR8, c[0x0][0x228] ;  /* 0x00008a0000087ab9 */ /* 0x000fe20000000800 */
[----:B0-----:R-:W-:Y:S01]  /*182d60*/  PRMT R2, R34, 0x7772, RZ ;  /* 0x0000777222027816 */ /* 0x001fe200000000ff */
[----:B------:R-:W2:Y:S04]  /*182d70*/  LDL.LU.64 R20, [R1+0x14f0] ;  /* 0x0014f00001147983 */ /* 0x000ea80000300a00 */
[----:B---3--:R0:W-:Y:S01]  /*182d80*/  @P6 STG.E.U8 desc[UR4][R40.64], R0 ;  /* 0x0000000028006986 */ /* 0x0081e2000c101104 */
[----:B------:R-:W-:Y:S01]  /*182d90*/  ISETP.LT.AND P6, PT, R13, UR6, !P2 ;  /* 0x000000060d007c0c */ /* 0x000fe2000d7c1270 */
[----:B------:R-:W-:-:S02]  /*182da0*/  ULDC UR6, c[0x0][0x228] ;  /* 0x00008a0000067ab9 */ /* 0x000fc40000000800 */
[----:B------:R1:W-:Y:S01]  /*182db0*/  @P3 STG.E.U8 desc[UR4][R50.64], R2 ;  /* 0x0000000232003986 */ /* 0x0003e2000c101104 */
[----:B------:R-:W-:Y:S01]  /*182dc0*/  ISETP.LT.AND P3, PT, R37, UR6, !P2 ;  /* 0x0000000625007c0c */ /* 0x000fe2000d761270 */
[----:B------:R-:W-:Y:S02]  /*182dd0*/  ULDC UR6, c[0x0][0x228] ;  /* 0x00008a0000067ab9 */ /* 0x000fe40000000800 */
[----:B0-----:R-:W3:Y:S01]  /*182de0*/  LDL.LU.64 R40, [R1+0x14d0] ;  /* 0x0014d00001287983 */ /* 0x001ee20000300a00 */
[----:B------:R-:W-:Y:S02]  /*182df0*/  PRMT R0, R34, 0x7773, RZ ;  /* 0x0000777322007816 */ /* 0x000fe400000000ff */
[----:B-1----:R-:W-:-:S03]  /*182e00*/  PRMT R2, R33, 0x7770, RZ ;  /* 0x0000777021027816 */ /* 0x002fc600000000ff */
[----:B------:R0:W-:Y:S04]  /*182e10*/  @P5 STG.E.U8 desc[UR4][R48.64], R0 ;  /* 0x0000000030005986 */ /* 0x0001e8000c101104 */
[----:B------:R1:W-:Y:S04]  /*182e20*/  @P0 STG.E.U8 desc[UR4][R42.64], R2 ;  /* 0x000000022a000986 */ /* 0x0003e8000c101104 */
[----:B0-----:R-:W3:Y:S01]  /*182e30*/  LDL.LU.64 R48, [R1+0x14e0] ;  /* 0x0014e00001307983 */ /* 0x001ee20000300a00 */
[----:B------:R-:W-:-:S03]  /*182e40*/  PRMT R0, R33, 0x7771, RZ ;  /* 0x0000777121007816 */ /* 0x000fc600000000ff */
[----:B-1----:R-:W3:Y:S01]  /*182e50*/  LDL.LU.64 R42, [R1+0x14c0] ;  /* 0x0014c000012a7983 */ /* 0x002ee20000300a00 */
[----:B------:R-:W-:-:S03]  /*182e60*/  PRMT R2, R33, 0x7772, RZ ;  /* 0x0000777221027816 */ /* 0x000fc600000000ff */
[----:B------:R-:W3:Y:S04]  /*182e70*/  LDL.LU R34, [R1+0x694] ;  /* 0x0006940001227983 */ /* 0x000ee80000300800 */
[----:B----4-:R0:W-:Y:S04]  /*182e80*/  @P6 STG.E.U8 desc[UR4][R44.64], R0 ;  /* 0x000000002c006986 */ /* 0x0101e8000c101104 */
[----:B0-----:R-:W4:Y:S04]  /*182e90*/  LDL.LU.64 R44, [R1+0x14c8] ;  /* 0x0014c800012c7983 */ /* 0x001f280000300a00 */
[----:B--2---:R0:W-:Y:S04]  /*182ea0*/  @P3 STG.E.U8 desc[UR4][R28.64], R2 ;  /* 0x000000021c003986 */ /* 0x0041e8000c101104 */
[----:B0-----:R-:W2:Y:S01]  /*182eb0*/  LDL.LU.64 R28, [R1+0x14b8] ;  /* 0x0014b800011c7983 */ /* 0x001ea20000300a00 */
        /* <DEDUP_REMOVED lines=24> */
[----:B------:R0:W-:Y:S04]  /*183040*/  @P3 STG.E.U8 desc[UR4][R48.64], R0 ;  /* 0x0000000030003986 */ /* 0x0001e8000c101104 */
[----:B------:R1:W-:Y:S04]  /*183050*/  @P6 STG.E.U8 desc[UR4][R42.64], R2 ;  /* 0x000000022a006986 */ /* 0x0003e8000c101104 */
[----:B0-----:R-:W3:Y:S01]  /*183060*/  LDL.LU.64 R48, [R1+0x1490] ;  /* 0x0014900001307983 */ /* 0x001ee20000300a00 */
[----:B------:R-:W-:-:S02]  /*183070*/  PRMT R0, R35, 0x7773, RZ ;  /* 0x0000777323007816 */ /* 0x000fc400000000ff */
[----:B-1----:R-:W-:Y:S01]  /*183080*/  PRMT R2, R34, 0x7770, RZ ;  /* 0x0000777022027816 */ /* 0x002fe200000000ff */
[----:B------:R-:W3:Y:S04]  /*183090*/  LDL.LU.64 R42, [R1+0x1498] ;  /* 0x00149800012a7983 */ /* 0x000ee80000300a00 */
[----:B------:R-:W3:Y:S04]  /*1830a0*/  LDL.LU.64 R50, [R1+0x1480] ;  /* 0x0014800001327983 */ /* 0x000ee80000300a00 */
[----:B----4-:R0:W-:Y:S04]  /*1830b0*/  @P2 STG.E.U8 desc[UR4][R44.64], R0 ;  /* 0x000000002c002986 */ /* 0x0101e8000c101104 */
[----:B0-----:R-:W4:Y:S04]  /*1830c0*/  LDL.LU.64 R44, [R1+0x1488] ;  /* 0x00148800012c7983 */ /* 0x001f280000300a00 */
[----:B--2---:R0:W-:Y:S04]  /*1830d0*/  @P5 STG.E.U8 desc[UR4][R28.64], R2 ;  /* 0x000000021c005986 */ /* 0x0041e8000c101104 */
[----:B0-----:R-:W2:Y:S04]  /*1830e0*/  LDL.LU.64 R28, [R1+0x1468] ;  /* 0x00146800011c7983 */ /* 0x001ea80000300a00 */
        /* <DEDUP_REMOVED lines=25> */
[----:B------:R0:W-:Y:S01]  /*183280*/  @P2 STG.E.U8 desc[UR4][R48.64], R2 ;  /* 0x0000000230002986 */ /* 0x0001e2000c101104 */
[----:B------:R-:W-:-:S03]  /*183290*/  ISETP.LT.AND P2, PT, R14, UR8, !P1 ;  /* 0x000000080e007c0c */ /* 0x000fc6000cf41270 */
[----:B------:R1:W-:Y:S01]  /*1832a0*/  @P6 STG.E.U8 desc[UR4][R42.64], R0 ;  /* 0x000000002a006986 */ /* 0x0003e2000c101104 */
[----:B------:R-:W-:Y:S01]  /*1832b0*/  ULDC UR8, c[0x0][0x228] ;  /* 0x00008a0000087ab9 */ /* 0x000fe20000000800 */
[C---:B0-----:R-:W-:Y:S02]  /*1832c0*/  PRMT R2, R33.reuse, 0x7772, RZ ;  /* 0x0000777221027816 */ /* 0x041fe400000000ff */
[----:B------:R-:W3:Y:S01]  /*1832d0*/  LDL.LU.64 R48, [R1+0x1440] ;  /* 0x0014400001307983 */ /* 0x000ee20000300a00 */
[----:B-1----:R-:W-:-:S03]  /*1832e0*/  PRMT R0, R33, 0x7773, RZ ;  /* 0x0000777321007816 */ /* 0x002fc600000000ff */
[----:B------:R-:W3:Y:S04]  /*1832f0*/  LDL.LU.64 R42, [R1+0x1420] ;  /* 0x00142000012a7983 */ /* 0x000ee80000300a00 */
[----:B------:R2:W-:Y:S04]  /*183300*/  @P3 STG.E.U8 desc[UR4][R50.64], R2 ;  /* 0x0000000232003986 */ /* 0x0005e8000c101104 */
[----:B----4-:R-:W-:Y:S01]  /*183310*/  @P5 STG.E.U8 desc[UR4][R44.64], R0 ;  /* 0x000000002c005986 */ /* 0x010fe2000c101104 */
[----:B--2---:R-:W-:-:S05]  /*183320*/  PRMT R2, R20, 0x7770, RZ ;  /* 0x0000777014027816 */ /* 0x004fca00000000ff */
[----:B------:R0:W-:Y:S04]  /*183330*/  @P2 STG.E.U8 desc[UR4][R28.64], R2 ;  /* 0x000000021c002986 */ /* 0x0001e8000c101104 */
[----:B0-----:R-:W2:Y:S01]  /*183340*/  LDL.LU.64 R28, [R1+0x1428] ;  /* 0x00142800011c7983 */ /* 0x001ea20000300a00 */
[----:B------:R-:W-:Y:S01]  /*183350*/  ISETP.LT.AND P6, PT, R13, UR6, !P1 ;  /* 0x000000060d007c0c */ /* 0x000fe2000cfc1270 */
[----:B------:R-:W-:Y:S01]  /*183360*/  ULDC UR6, c[0x0][0x228] ;  /* 0x00008a0000067ab9 */ /* 0x000fe20000000800 */
[----:B------:R-:W-:Y:S02]  /*183370*/  PRMT R0, R20, 0x7771, RZ ;  /* 0x0000777114007816 */ /* 0x000fe400000000ff */
[----:B------:R-:W-:Y:S01]  /*183380*/  ISETP.LT.AND P3, PT, R37, UR6, !P1 ;  /* 0x0000000625007c0c */ /* 0x000fe2000cf61270 */
[----:B------:R-:W-:Y:S01]  /*183390*/  ULDC UR6, c[0x0][0x228] ;  /* 0x00008a0000067ab9 */ /* 0x000fe20000000800 */
[----:B------:R-:W4:Y:S01]  /*1833a0*/  LDL.LU.64 R44, [R1+0x1408] ;  /* 0x00140800012c7983 */ /* 0x000f220000300a00 */
[----:B------:R-:W-:-:S02]  /*1833b0*/  ISETP.LT.AND P2, PT, R12, UR6, !P1 ;  /* 0x000000060c007c0c */ /* 0x000fc4000cf41270 */
[----:B------:R-:W-:Y:S01]  /*1833c0*/  PRMT R2, R20, 0x7772, RZ ;  /* 0x0000777214027816 */ /* 0x000fe200000000ff */
[----:B------:R-:W4:Y:S01]  /*1833d0*/  LDL.LU R33, [R1+0x6f8] ;  /* 0x0006f80001217983 */ /* 0x000f220000300800 */
[----:B------:R-:W-:Y:S01]  /*1833e0*/  ULDC UR6, c[0x0][0x228] ;  /* 0x00008a0000067ab9 */ /* 0x000fe20000000800 */
[----:B------:R-:W-:Y:S02]  /*1833f0*/  ISETP.LT.AND P5, PT, R31, UR8, !P1 ;  /* 0x000000081f007c0c */ /* 0x000fe4000cfa1270 */
[----:B------:R-:W-:Y:S01]  /*183400*/  PRMT R3, R9, 0x7770, RZ ;  /* 0x0000777009037816 */ /* 0x000fe200000000ff */
[----:B------:R-:W-:Y:S01]  /*183410*/  ULDC UR8, c[0x0][0x228] ;  /* 0x00008a0000087ab9 */ /* 0x000fe20000000800 */
[----:B---3--:R0:W-:Y:S04]  /*183420*/  @P6 STG.E.U8 desc[UR4][R40.64], R0 ;  /* 0x0000000028006986 */ /* 0x0081e8000c101104 */
[----:B------:R1:W-:Y:S01]  /*183430*/  @P3 STG.E.U8 desc[UR4][R34.64], R2 ;  /* 0x0000000222003986 */ /* 0x0003e2000c101104 */
[----:B------:R-:W-:-:S03]  /*183440*/  ISETP.LT.AND P6, PT, R30, UR6, !P1 ;  /* 0x000000061e007c0c */ /* 0x000fc6000cfc1270 */
[----:B0-----:R-:W3:Y:S04]  /*183450*/  LDL.LU.64 R40, [R1+0x1400] ;  /* 0x0014000001287983 */ /* 0x001ee80000300a00 */
[----:B-1----:R-:W3:Y:S01]  /*183460*/  LDL.LU.64 R34, [R1+0x13e0] ;  /* 0x0013e00001227983 */ /* 0x002ee20000300a00 */
[----:B------:R-:W-:Y:S01]  /*183470*/  PRMT R2, R20, 0x7773, RZ ;  /* 0x0000777314027816 */ /* 0x000fe200000000ff */
[----:B------:R-:W-:Y:S02]  /*183480*/  VIADD R0, R47, 0x7e ;  /* 0x0000007e2f007836 */ /* 0x000fe40000000000 */
[----:B------:R-:W3:Y:S04]  /*183490*/  LDL.LU.64 R52, [R1+0x13e8] ;  /* 0x0013e80001347983 */ /* 0x000ee80000300a00 */
[----:B------:R0:W-:Y:S01]  /*1834a0*/  @P2 STG.E.U8 desc[UR4][R48.64], R2 ;  /* 0x0000000230002986 */ /* 0x0001e2000c101104 */
[----:B------:R-:W-:Y:S01]  /*1834b0*/  ISETP.LT.AND P3, PT, R27, UR8, !P1 ;  /* 0x000000081b007c0c */ /* 0x000fe2000cf61270 */
[----:B------:R-:W-:Y:S01]  /*1834c0*/  ULDC UR6, c[0x0][0x228] ;  /* 0x00008a0000067ab9 */ /* 0x000fe20000000800 */
[----:B------:R-:W-:-:S02]  /*1834d0*/  ISETP.GE.AND P2, PT, R0, UR9, PT ;  /* 0x0000000900007c0c */ /* 0x000fc4000bf46270 */
[----:B------:R-:W-:Y:S01]  /*1834e0*/  PRMT R0, R9, 0x7771, RZ ;  /* 0x0000777109007816 */ /* 0x000fe200000000ff */
[----:B------:R1:W-:Y:S01]  /*1834f0*/  @P5 STG.E.U8 desc[UR4][R42.64], R3 ;  /* 0x000000032a005986 */ /* 0x0003e2000c101104 */
[----:B------:R-:W-:-:S03]  /*183500*/  ULDC UR8, c[0x0][0x228] ;  /* 0x00008a0000087ab9 */ /* 0x000fc60000000800 */
[----:B0-----:R-:W3:Y:S04]  /*183510*/  LDL.LU.64 R48, [R1+0xf80] ;  /* 0x000f800001307983 */ /* 0x001ee80000300a00 */
[----:B-1----:R-:W3:Y:S04]  /*183520*/  LDL.LU R42, [R1+0x6d8] ;  /* 0x0006d800012a7983 */ /* 0x002ee80000300800 */
[----:B--2---:R0:W-:Y:S04]  /*183530*/  @P6 STG.E.U8 desc[UR4][R28.64], R0 ;  /* 0x000000001c006986 */ /* 0x0041e8000c101104 */
[----:B0-----:R-:W2:Y:S01]  /*183540*/  LDL.LU.64 R28, [R1+0xf88] ;  /* 0x000f8800011c7983 */ /* 0x001ea20000300a00 */
[----:B------:R-:W-:-:S02]  /*183550*/  ISETP.LT.AND P1, PT, R16, UR6, !P1 ;  /* 0x0000000610007c0c */ /* 0x000fc4000cf21270 */
[----:B------:R-:W-:Y:S02]  /*183560*/  ISETP.LT.AND P5, PT, R39, UR8, !P4 ;  /* 0x0000000827007c0c */ /* 0x000fe4000e7a1270 */
[C---:B------:R-:W-:Y:S01]  /*183570*/  PRMT R2, R9.reuse, 0x7772, RZ ;  /* 0x0000777209027816 */ /* 0x040fe200000000ff */
[----:B------:R-:W2:Y:S01]  /*183580*/  LDL.LU.64 R20, [R1+0xf70] ;  /* 0x000f700001147983 */ /* 0x000ea20000300a00 */
[----:B------:R-:W-:Y:S01]  /*183590*/  ULDC UR6, c[0x0][0x228] ;  /* 0x00008a0000067ab9 */ /* 0x000fe20000000800 */
[----:B------:R-:W-:Y:S02]  /*1835a0*/  PRMT R9, R9, 0x7773, RZ ;  /* 0x0000777309097816 */ /* 0x000fe400000000ff */
[----:B------:R-:W-:Y:S01]  /*1835b0*/  ISETP.LT.AND P6, PT, R18, UR6, !P4 ;  /* 0x0000000612007c0c */ /* 0x000fe2000e7c1270 */
[----:B----4-:R0:W-:Y:S01]  /*1835c0*/  @P3 STG.E.U8 desc[UR4][R44.64], R2 ;  /* 0x000000022c003986 */ /* 0x0101e2000c101104 */
[----:B------:R-:W-:Y:S01]  /*1835d0*/  PRMT R0, R33, 0x7770, RZ ;  /* 0x0000777021007816 */ /* 0x000fe200000000ff */
[----:B------:R-:W-:Y:S01]  /*1835e0*/  ULDC UR8, c[0x0][0x228] ;  /* 0x00008a0000087ab9 */ /* 0x000fe20000000800 */
[----:B------:R-:W-:Y:S01]  /*1835f0*/  ULDC UR6, c[0x0][0x228] ;  /* 0x00008a0000067ab9 */ /* 0x000fe20000000800 */
[----:B------:R-:W-:Y:S01]  /*183600*/  ISETP.LT.AND P3, PT, R36, UR8, !P4 ;  /* 0x0000000824007c0c */ /* 0x000fe2000e761270 */
[----:B------:R-:W-:Y:S01]  /*183610*/  ULDC UR8, c[0x0][0x228] ;  /* 0x00008a0000087ab9 */ /* 0x000fe20000000800 */
[----:B0-----:R-:W4:Y:S04]  /*183620*/  LDL.LU.64 R44, [R1+0xf78] ;  /* 0x000f7800012c7983 */ /* 0x001f280000300a00 */
[----:B------:R-:W4:Y:S04]  /*183630*/  LDL.LU.64 R50, [R1+0xf60] ;  /* 0x000f600001327983 */ /* 0x000f280000300a00 */
[----:B---3--:R0:W-:Y:S04]  /*183640*/  @P1 STG.E.U8 desc[UR4][R40.64], R9 ;  /* 0x0000000928001986 */ /* 0x0081e8000c101104 */
[----:B------:R1:W-:Y:S01]  /*183650*/  @P5 STG.E.U8 desc[UR4][R34.64], R0 ;  /* 0x0000000022005986 */ /* 0x0003e2000c101104 */
[----:B------:R-:W-:-:S02]  /*183660*/  ISETP.LT.AND P5, PT, R38, UR6, !P4 ;  /* 0x0000000626007c0c */ /* 0x000fc4000e7a1270 */
[C---:B------:R-:W-:Y:S01]  /*183670*/  PRMT R2, R33.reuse, 0x7772, RZ ;  /* 0x0000777221027816 */ /* 0x040fe200000000ff */
[----:B0-----:R-:W3:Y:S04]  /*183680*/  LDL.LU.64 R40, [R1+0xf68] ;  /* 0x000f680001287983 */ /* 0x001ee80000300a00 */
[----:B-1----:R-:W3:Y:S04]  /*183690*/  LDL.LU.64 R34, [R1+0xf58] ;  /* 0x000f580001227983 */ /* 0x002ee80000300a00 */
[----:B------:R-:W3:Y:S01]  /*1836a0*/  LDL.LU R43, [R1+0x6c8] ;  /* 0x0006c800012b7983 */ /* 0x000ee20000300800 */
[----:B------:R-:W-:-:S02]  /*1836b0*/  PRMT R0, R33, 0x7771, RZ ;  /* 0x0000777121007816 */ /* 0x000fc400000000ff */
[----:B------:R-:W-:Y:S01]  /*1836c0*/  ISETP.LT.AND P1, PT, R26, UR8, !P4 ;  /* 0x000000081a007c0c */ /* 0x000fe2000e721270 */
[----:B------:R-:W-:Y:S01]  /*1836d0*/  ULDC UR6, c[0x0][0x228] ;  /* 0x00008a0000067ab9 */ /* 0x000fe20000000800 */
[----:B------:R-:W-:Y:S01]  /*1836e0*/  ULDC UR8, c[0x0][0x228] ;  /* 0x00008a0000087ab9 */ /* 0x000fe20000000800 */
[----:B------:R0:W-:Y:S04]  /*1836f0*/  @P6 STG.E.U8 desc[UR4][R52.64], R0 ;  /* 0x0000000034006986 */ /* 0x0001e8000c101104 */
[----:B------:R1:W-:Y:S01]  /*183700*/  @P3 STG.E.U8 desc[UR4][R48.64], R2 ;  /* 0x0000000230003986 */ /* 0x0003e2000c101104 */
[----:B0-----:R-:W-:-:S03]  /*183710*/  PRMT R0, R33, 0x7773, RZ ;  /* 0x0000777321007816 */ /* 0x001fc600000000ff */
[----:B-1----:R-:W3:Y:S04]  /*183720*/  LDL.LU.64 R48, [R1+0xf50] ;  /* 0x000f500001307983 */ /* 0x002ee80000300a00 */
[----:B--2---:R0:W-:Y:S04]  /*183730*/  @P5 STG.E.U8 desc[UR4][R28.64], R0 ;  /* 0x000000001c005986 */ /* 0x0041e8000c101104 */
[----:B0-----:R-:W2:Y:S01]  /*183740*/  LDL.LU.64 R28, [R1+0xf40] ;  /* 0x000f4000011c7983 */ /* 0x001ea20000300a00 */
[----:B------:R-:W-:Y:S01]  /*183750*/  ISETP.LT.AND P6, PT, R32, UR6, !P4 ;  /* 0x0000000620007c0c */ /* 0x000fe2000e7c1270 */
[----:B------:R-:W-:Y:S01]  /*183760*/  ULDC UR6, c[0x0][0x228] ;  /* 0x00008a0000067ab9 */ /* 0x000fe20000000800 */
[----:B------:R-:W-:-:S02]  /*183770*/  PRMT R2, R42, 0x7770, RZ ;  /* 0x000077702a027816 */ /* 0x000fc400000000ff */
[----:B------:R-:W-:Y:S02]  /*183780*/  ISETP.LT.AND P3, PT, R19, UR8, !P4 ;  /* 0x0000000813007c0c */ /* 0x000fe4000e761270 */
[----:B------:R-:W-:Y:S02]  /*183790*/  ISETP.LT.AND P5, PT, R46, UR6, !P4 ;  /* 0x000000062e007c0c */ /* 0x000fe4000e7a1270 */
[----:B------:R-:W-:Y:S01]  /*1837a0*/  PRMT R0, R42, 0x7771, RZ ;  /* 0x000077712a007816 */ /* 0x000fe200000000ff */
[----:B------:R-:W2:Y:S01]  /*1837b0*/  LDL.LU R33, [R1+0x6a8] ;  /* 0x0006a80001217983 */ /* 0x000ea20000300800 */
[----:B------:R-:W-:-:S03]  /*1837c0*/  ULDC UR8, c[0x0][0x228] ;  /* 0x00008a0000087ab9 */ /* 0x000fc60000000800 */
[----:B------:R0:W-:Y:S01]  /*1837d0*/  @P1 STG.E.U8 desc[UR4][R20.64], R2 ;  /* 0x0000000214001986 */ /* 0x0001e2000c101104 */
[----:B------:R-:W-:Y:S01]  /*1837e0*/  ISETP.LT.AND P1, PT, R14, UR8, !P4 ;  /* 0x000000080e007c0c */ /* 0x000fe2000e721270 */
[----:B------:R-:W-:Y:S01]  /*1837f0*/  ULDC UR6, c[0x0][0x228] ;  /* 0x00008a0000067ab9 */ /* 0x000fe20000000800 */
[----:B------:R-:W-:Y:S01]  /*183800*/  ULDC UR8, c[0x0][0x228] ;  /* 0x00008a0000087ab9 */ /* 0x000fe20000000800 */
[----:B----4-:R1:W-:Y:S01]  /*183810*/  @P6 STG.E.U8 desc[UR4][R44.64], R0 ;  /* 0x000000002c006986 */ /* 0x0103e2000c101104 */
[----:B------:R-:W-:Y:S01]  /*183820*/  ISETP.LT.AND P6, PT, R13, UR6, !P4 ;  /* 0x000000060d007c0c */ /* 0x000fe2000e7c1270 */
[----:B------:R-:W-:Y:S01]  /*183830*/  ULDC UR6, c[0x0][0x228] ;  /* 0x00008a0000067ab9 */ /* 0x000fe20000000800 */
[C---:B0-----:R-:W-:Y:S01]  /*183840*/  PRMT R2, R42.reuse, 0x7772, RZ ;  /* 0x000077722a027816 */ /* 0x041fe200000000ff */
[----:B------:R-:W4:Y:S04]  /*183850*/  LDL.LU.64 R20, [R1+0xf48] ;  /* 0x000f480001147983 */ /* 0x000f280000300a00 */
[----:B-1----:R-:W4:Y:S01]  /*183860*/  LDL.LU.64 R44, [R1+0xf38] ;  /* 0x000f3800012c7983 */ /* 0x002f220000300a00 */
[----:B------:R-:W-:-:S03]  /*183870*/  PRMT R0, R42, 0x7773, RZ ;  /* 0x000077732a007816 */ /* 0x000fc600000000ff */
[----:B------:R0:W-:Y:S01]  /*183880*/  @P3 STG.E.U8 desc[UR4][R50.64], R2 ;  /* 0x0000000232003986 */ /* 0x0001e2000c101104 */
[----:B------:R-:W-:Y:S01]  /*183890*/  ISETP.LT.AND P3, PT, R37, UR6, !P4 ;  /* 0x0000000625007c0c */ /* 0x000fe2000e761270 */
[----:B------:R-:W-:Y:S02]  /*1838a0*/  ULDC UR6, c[0x0][0x228] ;  /* 0x00008a0000067ab9 */ /* 0x000fe40000000800 */
[----:B---3--:R1:W-:Y:S01]  /*1838b0*/  @P5 STG.E.U8 desc[UR4][R40.64], R0 ;  /* 0x0000000028005986 */ /* 0x0083e2000c101104 */
[----:B0-----:R-:W-:-:S03]  /*1838c0*/  PRMT R2, R43, 0x7770, RZ ;  /* 0x000077702b027816 */ /* 0x001fc600000000ff */
[----:B-1----:R-:W3:Y:S04]  /*1838d0*/  LDL.LU.64 R40, [R1+0xf30] ;  /* 0x000f300001287983 */ /* 0x002ee80000300a00 */
[----:B------:R0:W-:Y:S01]  /*1838e0*/  @P1 STG.E.U8 desc[UR4][R34.64], R2 ;  /* 0x0000000222001986 */ /* 0x0001e2000c101104 */
[----:B------:R-:W-:-:S05]  /*1838f0*/  PRMT R0, R43, 0x7771, RZ ;  /* 0x000077712b007816 */ /* 0x000fca00000000ff */
[----:B------:R1:W-:Y:S04]  /*183900*/  @P6 STG.E.U8 desc[UR4][R48.64], R0 ;  /* 0x0000000030006986 */ /* 0x0003e8000c101104 */
[----:B0-----:R-:W3:Y:S01]  /*183910*/  LDL.LU.64 R34, [R1+0xf18] ;  /* 0x000f180001227983 */ /* 0x001ee20000300a00 */
[----:B------:R-:W-:-:S03]  /*183920*/  PRMT R2, R43, 0x7772, RZ ;  /* 0x000077722b027816 */ /* 0x000fc600000000ff */
[----:B------:R-:W3:Y:S04]  /*183930*/  LDL.LU R42, [R1+0x698] ;  /* 0x00069800012a7983 */ /* 0x000ee80000300800 */
[----:B-1----:R-:W3:Y:S04]  /*183940*/  LDL.LU.64 R48, [R1+0xf10] ;  /* 0x000f100001307983 */ /* 0x002ee80000300a00 */
[----:B--2---:R0:W-:Y:S04]  /*183950*/  @P3 STG.E.U8 desc[UR4][R28.64], R2 ;  /* 0x000000021c003986 */ /* 0x0041e8000c101104 */
[----:B0-----:R-:W2:Y:S01]  /*183960*/  LDL.LU.64 R28, [R1+0xf08] ;  /* 0x000f0800011c7983 */ /* 0x001ea20000300a00 */
[----:B------:R-:W-:-:S02]  /*183970*/  ISETP.LT.AND P1, PT, R12, UR6, !P4 ;  /* 0x000000060c007c0c */ /* 0x000fc4000e721270 */
[----:B------:R-:W-:Y:S01]  /*183980*/  ISETP.LT.AND P5, PT, R31, UR8, !P4 ;  /* 0x000000081f007c0c */ /* 0x000fe2000e7a1270 */
[----:B------:R-:W-:Y:S01]  /*183990*/  ULDC UR6, c[0x0][0x228] ;  /* 0x00008a0000067ab9 */ /* 0x000fe20000000800 */
[----:B------:R-:W-:Y:S02]  /*1839a0*/  PRMT R2, R43, 0x7773, RZ ;  /* 0x000077732b027816 */ /* 0x000fe400000000ff */
[----:B------:R-:W-:Y:S01]  /*1839b0*/  ISETP.LT.AND P3, PT, R30, UR6, !P4 ;  /* 0x000000061e007c0c */ /* 0x000fe2000e761270 */
[----:B------:R-:W-:Y:S01]  /*1839c0*/  VIADD R0, R47, 0x7f ;  /* 0x0000007f2f007836 */ /* 0x000fe20000000000 */
[----:B------:R-:W-:Y:S01]  /*1839d0*/  PRMT R3, R33, 0x7770, RZ ;  /* 0x0000777021037816 */ /* 0x000fe200000000ff */
[----:B------:R-:W-:Y:S01]  /*1839e0*/  ULDC UR8, c[0x0][0x228] ;  /* 0x00008a0000087ab9 */ /* 0x000fe20000000800 */
[----:B------:R-:W2:Y:S01]  /*1839f0*/  LDL.LU.64 R52, [R1+0xf00] ;  /* 0x000f000001347983 */ /* 0x000ea20000300a00 */
[----:B------:R-:W-:Y:S01]  /*183a00*/  ISETP.LT.AND P6, PT, R27, UR8, !P4 ;  /* 0x000000081b007c0c */ /* 0x000fe2000e7c1270 */
[----:B------:R-:W-:Y:S01]  /*183a10*/  ULDC UR6, c[0x0][0x228] ;  /* 0x00008a0000067ab9 */ /* 0x000fe20000000800 */
[----:B------:R-:W-:Y:S01]  /*183a20*/  ULDC UR8, c[0x0][0x228] ;  /* 0x00008a0000087ab9 */ /* 0x000fe20000000800 */
[----:B----4-:R-:W-:Y:S01]  /*183a30*/  @P1 STG.E.U8 desc[UR4][R20.64], R2 ;  /* 0x0000000214001986 */ /* 0x010fe2000c101104 */
[----:B------:R-:W-:-:S03]  /*183a40*/  ISETP.GE.AND P1, PT, R0, UR7, PT ;  /* 0x0000000700007c0c */ /* 0x000fc6000bf26270 */
[----:B------:R0:W-:Y:S01]  /*183a50*/  @P5 STG.E.U8 desc[UR4][R44.64], R3 ;  /* 0x000000032c005986 */ /* 0x0001e2000c101104 */
[----:B------:R-:W-:Y:S01]  /*183a60*/  PRMT R0, R33, 0x7771, RZ ;  /* 0x0000777121007816 */ /* 0x000fe200000000ff */
[----:B------:R-:W-:Y:S01]  /*183a70*/  ULDC UR7, c[0x0][0x228] ;  /* 0x00008a0000077ab9 */ /* 0x000fe20000000800 */
[----:B------:R-:W-:Y:S02]  /*183a80*/  ISETP.LT.AND P4, PT, R16, UR6, !P4 ;  /* 0x0000000610007c0c */ /* 0x000fe4000e781270 */
[----:B------:R-:W-:Y:S01]  /*183a90*/  ISETP.LT.AND P5, PT, R39, UR7, !P0 ;  /* 0x0000000727007c0c */ /* 0x000fe2000c7a1270 */
[----:B------:R-:W-:Y:S01]  /*183aa0*/  ULDC UR6, c[0x0][0x228] ;  /* 0x00008a0000067ab9 */ /* 0x000fe20000000800 */
[----:B------:R-:W-:Y:S01]  /*183ab0*/  ULDC UR7, c[0x0][0x228] ;  /* 0x00008a0000077ab9 */ /* 0x000fe20000000800 */
[----:B0-----:R-:W4:Y:S04]  /*183ac0*/  LDL.LU.64 R44, [R1+0xef8] ;  /* 0x000ef800012c7983 */ /* 0x001f280000300a00 */
[----:B------:R-:W4:Y:S01]  /*183ad0*/  LDL.LU R47, [R1+0x688] ;  /* 0x00068800012f7983 */ /* 0x000f220000300800 */
[----:B------:R-:W-:-:S03]  /*183ae0*/  PRMT R2, R33, 0x7772, RZ ;  /* 0x0000777221027816 */ /* 0x000fc600000000ff */
[----:B---3--:R0:W-:Y:S04]  /*183af0*/  @P3 STG.E.U8 desc[UR4][R40.64], R0 ;  /* 0x0000000028003986 */ /* 0x0081e8000c101104 */
[----:B0-----:R-:W3:Y:S04]  /*183b00*/  LDL.LU.64 R40, [R1+0xef0] ;  /* 0x000ef00001287983 */ /* 0x001ee80000300a00 */
[----:B------:R0:W-:Y:S01]  /*183b10*/  @P6 STG.E.U8 desc[UR4][R34.64], R2 ;  /* 0x0000000222006986 */ /* 0x0001e2000c101104 */
[----:B------:R-:W-:-:S05]  /*183b20*/  PRMT R0, R33, 0x7773, RZ ;  /* 0x0000777321007816 */ /* 0x000fca00000000ff */
[----:B------:R1:W-:Y:S04]  /*183b30*/  @P4 STG.E.U8 desc[UR4][R48.64], R0 ;  /* 0x0000000030004986 */ /* 0x0003e8000c101104 */
[----:B0-----:R-:W3:Y:S01]  /*183b40*/  LDL.LU.64 R34, [R1+0xee8] ;  /* 0x000ee80001227983 */ /* 0x001ee20000300a00 */
[----:B------:R-:W-:-:S03]  /*183b50*/  PRMT R2, R42, 0x7770, RZ ;  /* 0x000077702a027816 */ /* 0x000fc600000000ff */
[----:B------:R-:W3:Y:S04]  /*183b60*/  LDL.LU.64 R50, [R1+0xee0] ;  /* 0x000ee00001327983 */ /* 0x000ee80000300a00 */
[----:B------:R-:W3:Y:S04]  /*183b70*/  LDL.LU.64 R20, [R1+0xed0] ;  /* 0x000ed00001147983 */ /* 0x000ee80000300a00 */
[----:B-1----:R-:W3:Y:S04]  /*183b80*/  LDL.LU.64 R48, [R1+0xec8] ;  /* 0x000ec80001307983 */ /* 0x002ee80000300a00 */
[----:B--2---:R0:W-:Y:S04]  /*183b90*/  @P5 STG.E.U8 desc[UR4][R28.64], R2 ;  /* 0x000000021c005986 */ /* 0x0041e8000c101104 */
[----:B0-----:R-:W2:Y:S04]  /*183ba0*/  LDL.LU.64 R28, [R1+0xeb0] ;  /* 0x000eb000011c7983 */ /* 0x001ea80000300a00 */
[----:B------:R-:W2:Y:S01]  /*183bb0*/  LDL.LU R33, [R1+0x6b8] ;  /* 0x0006b80001217983 */ /* 0x000ea20000300800 */
        /* <DEDUP_REMOVED lines=9> */
[----:B------:R-:W-:Y:S01]  /*183c50*/  ULDC UR7, c[0x0][0x228] ;  /* 0x00008a0000077ab9 */ /* 0x000fe20000000800 */
[----:B------:R0:W-:Y:S04]  /*183c60*/  @P6 STG.E.U8 desc[UR4][R52.64], R0 ;  /* 0x0000000034006986 */ /* 0x0001e8000c101104 */
[----:B----4-:R1:W-:Y:S01]  /*183c70*/  @P3 STG.E.U8 desc[UR4][R44.64], R2 ;  /* 0x000000022c003986 */ /* 0x0103e2000c101104 */
[----:B------:R-:W-:-:S02]  /*183c80*/  ISETP.LT.AND P6, PT, R32, UR6, !P0 ;  /* 0x0000000620007c0c */ /* 0x000fc4000c7c1270 */
[----:B------:R-:W-:Y:S01]  /*183c90*/  ISETP.LT.AND P3, PT, R19, UR7, !P0 ;  /* 0x0000000713007c0c */ /* 0x000fe2000c761270 */
[----:B------:R-:W-:Y:S01]  /*183ca0*/  ULDC UR6, c[0x0][0x228] ;  /* 0x00008a0000067ab9 */ /* 0x000fe20000000800 */
[----:B------:R-:W-:Y:S01]  /*183cb0*/  ULDC UR7, c[0x0][0x228] ;  /* 0x00008a0000077ab9 */ /* 0x000fe20000000800 */
[----:B0-----:R-:W-:Y:S01]  /*183cc0*/  PRMT R0, R42, 0x7773, RZ ;  /* 0x000077732a007816 */ /* 0x001fe200000000ff */
[----:B-1----:R-:W4:Y:S04]  /*183cd0*/  LDL.LU.64 R44, [R1+0xec0] ;  /* 0x000ec000012c7983 */ /* 0x002f280000300a00 */
[----:B------:R-:W4:Y:S01]  /*183ce0*/  LDL.LU.64 R42, [R1+0xe98] ;  /* 0x000e9800012a7983 */ /* 0x000f220000300a00 */
[----:B------:R-:W-:-:S03]  /*183cf0*/  PRMT R2, R47, 0x7770, RZ ;  /* 0x000077702f027816 */ /* 0x000fc600000000ff */
[----:B---3--:R0:W-:Y:S01]  /*183d00*/  @P5 STG.E.U8 desc[UR4][R40.64], R0 ;  /* 0x0000000028005986 */ /* 0x0081e2000c101104 */
[----:B------:R-:W-:Y:S01]  /*183d10*/  ISETP.LT.AND P5, PT, R46, UR6, !P0 ;  /* 0x000000062e007c0c */ /* 0x000fe2000c7a1270 */
[----:B------:R-:W-:Y:S02]  /*183d20*/  ULDC UR6, c[0x0][0x228] ;  /* 0x00008a0000067ab9 */ /* 0x000fe40000000800 */
[----:B0-----:R-:W3:Y:S04]  /*183d30*/  LDL.LU.64 R40, [R1+0xea8] ;  /* 0x000ea80001287983 */ /* 0x001ee80000300a00 */
[----:B------:R0:W-:Y:S01]  /*183d40*/  @P4 STG.E.U8 desc[UR4][R34.64], R2 ;  /* 0x0000000222004986 */ /* 0x0001e2000c101104 */
[----:B------:R-:W-:Y:S02]  /*183d50*/  ISETP.LT.AND P4, PT, R14, UR7, !P0 ;  /* 0x000000070e007c0c */ /* 0x000fe4000c781270 */
[----:B------:R-:W-:Y:S01]  /*183d60*/  PRMT R0, R47, 0x7771, RZ ;  /* 0x000077712f007816 */ /* 0x000fe200000000ff */
[----:B------:R-:W-:-:S04]  /*183d70*/  ULDC UR7, c[0x0][0x228] ;  /* 0x00008a0000077ab9 */ /* 0x000fc80000000800 */
[----:B------:R1:W-:Y:S01]  /*183d80*/  @P6 STG.E.U8 desc[UR4][R50.64], R0 ;  /* 0x0000000032006986 */ /* 0x0003e2000c101104 */
[----:B0-----:R-:W-:-:S03]  /*183d90*/  PRMT R2, R47, 0x7772, RZ ;  /* 0x000077722f027816 */ /* 0x001fc600000000ff */
[----:B------:R-:W3:Y:S04]  /*183da0*/  LDL.LU.64 R34, [R1+0xe78] ;  /* 0x000e780001227983 */ /* 0x000ee80000300a00 */
[----:B------:R-:W-:Y:S01]  /*183db0*/  @P3 STG.E.U8 desc[UR4][R20.64], R2 ;  /* 0x0000000214003986 */ /* 0x000fe2000c101104 */
[----:B-1----:R-:W-:-:S05]  /*183dc0*/  PRMT R0, R47, 0x7773, RZ ;  /* 0x000077732f007816 */ /* 0x002fca00000000ff */
[----:B------:R0:W-:Y:S04]  /*183dd0*/  @P5 STG.E.U8 desc[UR4][R48.64], R0 ;  /* 0x0000000030005986 */ /* 0x0001e8000c101104 */
[----:B0-----:R-:W3:Y:S01]  /*183de0*/  LDL.LU.64 R48, [R1+0xe90] ;  /* 0x000e900001307983 */ /* 0x001ee20000300a00 */
[----:B--2---:R-:W-:-:S05]  /*183df0*/  PRMT R2, R33, 0x7770, RZ ;  /* 0x0000777021027816 */ /* 0x004fca00000000ff */
[----:B------:R0:W-:Y:S04]  /*183e00*/  @P4 STG.E.U8 desc[UR4][R28.64], R2 ;  /* 0x000000021c004986 */ /* 0x0001e8000c101104 */
[----:B0-----:R-:W2:Y:S01]  /*183e10*/  LDL.LU.64 R28, [R1+0xe70] ;  /* 0x000e7000011c7983 */ /* 0x001ea20000300a00 */
[----:B------:R-:W-:Y:S01]  /*183e20*/  ISETP.LT.AND P6, PT, R13, UR6, !P0 ;  /* 0x000000060d007c0c */ /* 0x000fe2000c7c1270 */
[----:B------:R-:W-:Y:S01]  /*183e30*/  ULDC UR6, c[0x0][0x228] ;  /* 0x00008a0000067ab9 */ /* 0x000fe20000000800 */
[----:B------:R-:W-:Y:S02]  /*183e40*/  ISETP.LT.AND P3, PT, R37, UR7, !P0 ;  /* 0x0000000725007c0c */ /* 0x000fe4000c761270 */
[----:B------:R-:W-:Y:S02]  /*183e50*/  ISETP.LT.AND P5, PT, R12, UR6, !P0 ;  /* 0x000000060c007c0c */ /* 0x000fe4000c7a1270 */
[----:B------:R-:W-:-:S02]  /*183e60*/  PRMT R0, R33, 0x7771, RZ ;  /* 0x0000777121007816 */ /* 0x000fc400000000ff */
[----:B------:R-:W-:Y:S01]  /*183e70*/  PRMT R2, R33, 0x7772, RZ ;  /* 0x0000777221027816 */ /* 0x000fe200000000ff */
[----:B------:R-:W-:Y:S01]  /*183e80*/  ULDC UR6, c[0x0][0x228] ;  /* 0x00008a0000067ab9 */ /* 0x000fe20000000800 */
[----:B------:R-:W-:-:S03]  /*183e90*/  ULDC UR7, c[0x0][0x228] ;  /* 0x00008a0000077ab9 */ /* 0x000fc60000000800 */
[----:B----4-:R0:W-:Y:S04]  /*183ea0*/  @P6 STG.E.U8 desc[UR4][R44.64], R0 ;  /* 0x000000002c006986 */ /* 0x0101e8000c101104 */
[----:B------:R1:W-:Y:S01]  /*183eb0*/  @P3 STG.E.U8 desc[UR4][R42.64], R2 ;  /* 0x000000022a003986 */ /* 0x0003e2000c101104 */
[----:B------:R-:W-:Y:S01]  /*183ec0*/  ISETP.LT.AND P4, PT, R31, UR6, !P0 ;  /* 0x000000061f007c0c */ /* 0x000fe2000c781270 */
[----:B------:R-:W-:Y:S01]  /*183ed0*/  ULDC UR6, c[0x0][0x228] ;  /* 0x00008a0000067ab9 */ /* 0x000fe20000000800 */
[----:B0-----:R-:W-:Y:S01]  /*183ee0*/  PRMT R0, R33, 0x7773, RZ ;  /* 0x0000777321007816 */ /* 0x001fe200000000ff */
[----:B-1----:R-:W4:Y:S04]  /*183ef0*/  LDL.LU.64 R42, [R1+0xe68] ;  /* 0x000e6800012a7983 */ /* 0x002f280000300a00 */
[----:B---3--:R0:W-:Y:S01]  /*183f00*/  @P5 STG.E.U8 desc[UR4][R40.64], R0 ;  /* 0x0000000028005986 */ /* 0x0081e2000c101104 */
[----:B------:R-:W-:-:S02]  /*183f10*/  ISETP.LT.AND P3, PT, R30, UR6, !P0 ;  /* 0x000000061e007c0c */ /* 0x000fc4000c761270 */
[----:B------:R-:W-:Y:S02]  /*183f20*/  ISETP.LT.AND P5, PT, R27, UR7, !P0 ;  /* 0x000000071b007c0c */ /* 0x000fe4000c7a1270 */
[C---:B------:R-:W-:Y:S01]  /*183f30*/  PRMT R2, R10.reuse, 0x7770, RZ ;  /* 0x000077700a027816 */ /* 0x040fe200000000ff */
[----:B------:R-:W-:Y:S01]  /*183f40*/  ULDC UR6, c[0x0][0x228] ;  /* 0x00008a0000067ab9 */ /* 0x000fe20000000800 */
[----:B------:R-:W-:Y:S01]  /*183f50*/  ULDC UR7, c[0x0][0x228] ;  /* 0x00008a0000077ab9 */ /* 0x000fe20000000800 */
[----:B0-----:R-:W3:Y:S04]  /*183f60*/  LDL.LU R40, [R1+0x6fc] ;  /* 0x0006fc0001287983 */ /* 0x001ee80000300800 */
[----:B------:R-:W3:Y:S04]  /*183f70*/  LDL.LU.64 R52, [R1+0xe80] ;  /* 0x000e800001347983 */ /* 0x000ee80000300a00 */
[----:B------:R-:W3:Y:S04]  /*183f80*/  LDL.LU.64 R50, [R1+0xe60] ;  /* 0x000e600001327983 */ /* 0x000ee80000300a00 */
[----:B------:R0:W-:Y:S04]  /*183f90*/  @P4 STG.E.U8 desc[UR4][R34.64], R2 ;  /* 0x0000000222004986 */ /* 0x0001e8000c101104 */
[----:B------:R-:W3:Y:S01]  /*183fa0*/  LDL.LU.64 R44, [R1+0xe58] ;  /* 0x000e5800012c7983 */ /* 0x000ee20000300a00 */
[----:B------:R-:W-:-:S03]  /*183fb0*/  PRMT R0, R10, 0x7771, RZ ;  /* 0x000077710a007816 */ /* 0x000fc600000000ff */
[----:B0-----:R-:W3:Y:S01]  /*183fc0*/  LDL.LU.64 R34, [R1+0xe48] ;  /* 0x000e480001227983 */ /* 0x001ee20000300a00 */
[----:B------:R-:W-:-:S03]  /*183fd0*/  PRMT R2, R10, 0x7772, RZ ;  /* 0x000077720a027816 */ /* 0x000fc600000000ff */
[----:B------:R-:W3:Y:S04]  /*183fe0*/  LDL.LU R33, [R1+0x6dc] ;  /* 0x0006dc0001217983 */ /* 0x000ee80000300800 */
[----:B------:R-:W-:Y:S04]  /*183ff0*/  @P3 STG.E.U8 desc[UR4][R48.64], R0 ;  /* 0x0000000030003986 */ /* 0x000fe8000c101104 */
[----:B--2---:R0:W-:Y:S04]  /*184000*/  @P5 STG.E.U8 desc[UR4][R28.64], R2 ;  /* 0x000000021c005986 */ /* 0x0041e8000c101104 */
[----:B0-----:R-:W2:Y:S01]  /*184010*/  LDL.LU.64 R28, [R1+0xe30] ;  /* 0x000e3000011c7983 */ /* 0x001ea20000300a00 */
[----:B------:R-:W-:-:S02]  /*184020*/  ISETP.LT.AND P0, PT, R16, UR6, !P0 ;  /* 0x0000000610007c0c */ /* 0x000fc4000c701270 */
[C---:B------:R-:W-:Y:S02]  /*184030*/  ISETP.LT.AND P6, PT, R39.reuse, UR7, !P2 ;  /* 0x0000000727007c0c */ /* 0x040fe4000d7c1270 */
[----:B------:R-:W-:Y:S01]  /*184040*/  PRMT R10, R10, 0x7773, RZ ;  /* 0x000077730a0a7816 */ /* 0x000fe200000000ff */
[----:B------:R-:W-:Y:S01]  /*184050*/  ULDC UR6, c[0x0][0x228] ;  /* 0x00008a0000067ab9 */ /* 0x000fe20000000800 */
[----:B------:R-:W-:Y:S01]  /*184060*/  ISETP.LT.AND P4, PT, R39, UR8, !P1 ;  /* 0x0000000827007c0c */ /* 0x000fe2000cf81270 */
[----:B------:R-:W-:Y:S01]  /*184070*/  ULDC UR7, c[0x0][0x228] ;  /* 0x00008a0000077ab9 */ /* 0x000fe20000000800 */
[----:B------:R-:W-:Y:S01]  /*184080*/  ULDC UR8, c[0x0][0x228] ;  /* 0x00008a0000087ab9 */ /* 0x000fe20000000800 */
[----:B------:R-:W-:Y:S01]  /*184090*/  ISETP.LT.AND P3, PT, R18, UR6, !P2 ;  /* 0x0000000612007c0c */ /* 0x000fe2000d761270 */
[----:B------:R-:W2:Y:S01]  /*1840a0*/  LDL.LU.64 R20, [R1+0xe40] ;  /* 0x000e400001147983 */ /* 0x000ea20000300a00 */
[----:B------:R-:W-:-:S03]  /*1840b0*/  ISETP.LT.AND P5, PT, R36, UR7, !P2 ;  /* 0x0000000724007c0c */ /* 0x000fc6000d7a1270 */
[----:B------:R-:W2:Y:S01]  /*1840c0*/  LDL.LU.64 R48, [R1+0xe28] ;  /* 0x000e280001307983 */ /* 0x000ea20000300a00 */
[----:B------:R-:W-:Y:S01]  /*1840d0*/  ULDC UR6, c[0x0][0x228] ;  /* 0x00008a0000067ab9 */ /* 0x000fe20000000800 */
[----:B------:R-:W-:Y:S02]  /*1840e0*/  ULDC UR7, c[0x0][0x228] ;  /* 0x00008a0000077ab9 */ /* 0x000fe40000000800 */
[----:B----4-:R0:W-:Y:S01]  /*1840f0*/  @P0 STG.E.U8 desc[UR4][R42.64], R10 ;  /* 0x0000000a2a000986 */ /* 0x0101e2000c101104 */
[----:B------:R-:W-:Y:S01]  /*184100*/  ISETP.LT.AND P0, PT, R38, UR8, !P2 ;  /* 0x0000000826007c0c */ /* 0x000fe2000d701270 */
[----:B------:R-:W-:Y:S02]  /*184110*/  ULDC UR8, c[0x0][0x228] ;  /* 0x00008a0000087ab9 */ /* 0x000fe40000000800 */
[----:B0-----:R-:W4:Y:S04]  /*184120*/  LDL.LU.64 R42, [R1+0xe18] ;  /* 0x000e1800012a7983 */ /* 0x001f280000300a00 */
[----:B------:R-:W4:Y:S01]  /*184130*/  LDL.LU R39, [R1+0x6cc] ;  /* 0x0006cc0001277983 */ /* 0x000f220000300800 */
[----:B---3--:R-:W-:-:S02]  /*184140*/  PRMT R0, R40, 0x7770, RZ ;  /* 0x0000777028007816 */ /* 0x008fc400000000ff */
[C---:B------:R-:W-:Y:S02]  /*184150*/  PRMT R2, R40.reuse, 0x7771, RZ ;  /* 0x0000777128027816 */ /* 0x040fe400000000ff */
[C---:B------:R-:W-:Y:S02]  /*184160*/  PRMT R3, R40.reuse, 0x7772, RZ ;  /* 0x0000777228037816 */ /* 0x040fe400000000ff */
[----:B------:R-:W-:Y:S01]  /*184170*/  PRMT R4, R40, 0x7773, RZ ;  /* 0x0000777328047816 */ /* 0x000fe200000000ff */
[----:B------:R0:W-:Y:S04]  /*184180*/  @P6 STG.E.U8 desc[UR4][R52.64], R0 ;  /* 0x0000000034006986 */ /* 0x0001e8000c101104 */
[----:B------:R-:W3:Y:S01]  /*184190*/  LDL.LU.64 R40, [R1+0xe08] ;  /* 0x000e080001287983 */ /* 0x000ee20000300a00 */
[----:B------:R-:W-:-:S03]  /*1841a0*/  ISETP.LT.AND P6, PT, R26, UR6, !P2 ;  /* 0x000000061a007c0c */ /* 0x000fc6000d7c1270 */
[----:B------:R-:W-:Y:S04]  /*1841b0*/  @P3 STG.E.U8 desc[UR4][R50.64], R2 ;  /* 0x0000000232003986 */ /* 0x000fe8000c101104 */
[----:B------:R-:W-:Y:S01]  /*1841c0*/  @P5 STG.E.U8 desc[UR4][R44.64], R3 ;  /* 0x000000032c005986 */ /* 0x000fe2000c101104 */
[----:B------:R-:W-:-:S03]  /*1841d0*/  ULDC UR6, c[0x0][0x228] ;  /* 0x00008a0000067ab9 */ /* 0x000fc60000000800 */
[----:B------:R1:W-:Y:S01]  /*1841e0*/  @P0 STG.E.U8 desc[UR4][R34.64], R4 ;  /* 0x0000000422000986 */ /* 0x0003e2000c101104 */
[----:B0-----:R-:W-:-:S03]  /*1841f0*/  PRMT R0, R33, 0x7770, RZ ;  /* 0x0000777021007816 */ /* 0x001fc600000000ff */
[----:B-1----:R-:W3:Y:S04]  /*184200*/  LDL.LU.64 R34, [R1+0xdf8] ;  /* 0x000df80001227983 */ /* 0x002ee80000300a00 */
[----:B------:R-:W3:Y:S04]  /*184210*/  LDL.LU.64 R44, [R1+0xde8] ;  /* 0x000de800012c7983 */ /* 0x000ee80000300a00 */
[----:B--2---:R0:W-:Y:S04]  /*184220*/  @P6 STG.E.U8 desc[UR4][R28.64], R0 ;  /* 0x000000001c006986 */ /* 0x0041e8000c101104 */
[----:B0-----:R-:W2:Y:S01]  /*184230*/  LDL.LU.64 R28, [R1+0xdd8] ;  /* 0x000dd800011c7983 */ /* 0x001ea20000300a00 */
[----:B------:R-:W-:-:S02]  /*184240*/  ISETP.LT.AND P3, PT, R32, UR6, !P2 ;  /* 0x0000000620007c0c */ /* 0x000fc4000d761270 */
[----:B------:R-:W-:Y:S01]  /*184250*/  ISETP.LT.AND P0, PT, R19, UR7, !P2 ;  /* 0x0000000713007c0c */ /* 0x000fe2000d701270 */
[----:B------:R-:W-:Y:S01]  /*184260*/  ULDC UR6, c[0x0][0x228] ;  /* 0x00008a0000067ab9 */ /* 0x000fe20000000800 */
[C---:B------:R-:W-:Y:S02]  /*184270*/  PRMT R0, R33.reuse, 0x7771, RZ ;  /* 0x0000777121007816 */ /* 0x040fe400000000ff */
[----:B------:R-:W-:Y:S01]  /*184280*/  ISETP.LT.AND P6, PT, R46, UR6, !P2 ;  /* 0x000000062e007c0c */ /* 0x000fe2000d7c1270 */
[----:B------:R-:W-:Y:S01]  /*184290*/  ULDC UR6, c[0x0][0x228] ;  /* 0x00008a0000067ab9 */ /* 0x000fe20000000800 */
[C---:B------:R-:W-:Y:S02]  /*1842a0*/  PRMT R2, R33.reuse, 0x7772, RZ ;  /* 0x0000777221027816 */ /* 0x040fe400000000ff */
[----:B------:R-:W-:Y:S02]  /*1842b0*/  ISETP.LT.AND P5, PT, R14, UR6, !P2 ;  /* 0x000000060e007c0c */ /* 0x000fe4000d7a1270 */
[----:B------:R-:W-:Y:S01]  /*1842c0*/  PRMT R3, R33, 0x7773, RZ ;  /* 0x0000777321037816 */ /* 0x000fe200000000ff */
[----:B------:R-:W-:Y:S01]  /*1842d0*/  ULDC UR6, c[0x0][0x228] ;  /* 0x00008a0000067ab9 */ /* 0x000fe20000000800 */
[----:B------:R-:W2:Y:S04]  /*1842e0*/  LDL.LU R33, [R1+0x6ac] ;  /* 0x0006ac0001217983 */ /* 0x000ea80000300800 */
[----:B------:R0:W-:Y:S04]  /*1842f0*/  @P3 STG.E.U8 desc[UR4][R20.64], R0 ;  /* 0x0000000014003986 */ /* 0x0001e8000c101104 */
[----:B------:R-:W-:Y:S01]  /*184300*/  @P0 STG.E.U8 desc[UR4][R48.64], R2 ;  /* 0x0000000230000986 */ /* 0x000fe2000c101104 */
[----:B------:R-:W-:Y:S01]  /*184310*/  ISETP.LT.AND P0, PT, R13, UR6, !P2 ;  /* 0x000000060d007c0c */ /* 0x000fe2000d701270 */
[----:B------:R-:W-:Y:S01]  /*184320*/  ULDC UR6, c[0x0][0x228] ;  /* 0x00008a0000067ab9 */ /* 0x000fe20000000800 */
[----:B------:R-:W-:Y:S01]  /*184330*/  ULDC UR7, c[0x0][0x228] ;  /* 0x00008a0000077ab9 */ /* 0x000fe20000000800 */
[----:B----4-:R1:W-:Y:S01]  /*184340*/  @P6 STG.E.U8 desc[UR4][R42.64], R3 ;  /* 0x000000032a006986 */ /* 0x0103e2000c101104 */
[----:B------:R-:W-:Y:S01]  /*184350*/  ISETP.LT.AND P6, PT, R37, UR6, !P2 ;  /* 0x0000000625007c0c */ /* 0x000fe2000d7c1270 */
[----:B------:R-:W-:Y:S01]  /*184360*/  ULDC UR6, c[0x0][0x228] ;  /* 0x00008a0000067ab9 */ /* 0x000fe20000000800 */
[----:B0-----:R-:W-:Y:S01]  /*184370*/  PRMT R0, R39, 0x7770, RZ ;  /* 0x0000777027007816 */ /* 0x001fe200000000ff */
[----:B-1----:R-:W4:Y:S04]  /*184380*/  LDL.LU.64 R42, [R1+0xdc8] ;  /* 0x000dc800012a7983 */ /* 0x002f280000300a00 */
[----:B---3--:R0:W-:Y:S01]  /*184390*/  @P5 STG.E.U8 desc[UR4][R40.64], R0 ;  /* 0x0000000028005986 */ /* 0x0081e2000c101104 */
[----:B------:R-:W-:-:S02]  /*1843a0*/  ISETP.LT.AND P5, PT, R12, UR6, !P2 ;  /* 0x000000060c007c0c */ /* 0x000fc4000d7a1270 */
[C---:B------:R-:W-:Y:S02]  /*1843b0*/  PRMT R2, R39.reuse, 0x7772, RZ ;  /* 0x0000777227027816 */ /* 0x040fe400000000ff */
[----:B------:R-:W-:Y:S02]  /*1843c0*/  ISETP.LT.AND P3, PT, R18, UR7, !P1 ;  /* 0x0000000712007c0c */ /* 0x000fe4000cf61270 */
[C---:B------:R-:W-:Y:S01]  /*1843d0*/  PRMT R3, R39.reuse, 0x7773, RZ ;  /* 0x0000777327037816 */ /* 0x040fe200000000ff */
[----:B------:R-:W-:Y:S01]  /*1843e0*/  ULDC UR6, c[0x0][0x228] ;  /* 0x00008a0000067ab9 */ /* 0x000fe20000000800 */
[----:B------:R-:W-:Y:S01]  /*1843f0*/  ULDC UR7, c[0x0][0x228] ;  /* 0x00008a0000077ab9 */ /* 0x000fe20000000800 */
[----:B0-----:R-:W3:Y:S01]  /*184400*/  LDL.LU.64 R40, [R1+0xda8] ;  /* 0x000da80001287983 */ /* 0x001ee20000300a00 */
[----:B------:R-:W-:-:S03]  /*184410*/  PRMT R0, R39, 0x7771, RZ ;  /* 0x0000777127007816 */ /* 0x000fc600000000ff */
[----:B------:R-:W3:Y:S04]  /*184420*/  LDL.LU.64 R20, [R1+0xdb8] ;  /* 0x000db80001147983 */ /* 0x000ee80000300a00 */
[----:B------:R0:W-:Y:S04]  /*184430*/  @P0 STG.E.U8 desc[UR4][R34.64], R0 ;  /* 0x0000000022000986 */ /* 0x0001e8000c101104 */
[----:B------:R-:W-:Y:S04]  /*184440*/  @P6 STG.E.U8 desc[UR4][R44.64], R2 ;  /* 0x000000022c006986 */ /* 0x000fe8000c101104 */
[----:B0-----:R-:W3:Y:S04]  /*184450*/  LDL.LU.64 R34, [R1+0xd90] ;  /* 0x000d900001227983 */ /* 0x001ee80000300a00 */
[----:B------:R-:W3:Y:S04]  /*184460*/  LDL.LU R18, [R1+0x69c] ;  /* 0x00069c0001127983 */ /* 0x000ee80000300800 */
[----:B--2---:R0:W-:Y:S04]  /*184470*/  @P5 STG.E.U8 desc[UR4][R28.64], R3 ;  /* 0x000000031c005986 */ /* 0x0041e8000c101104 */
[----:B0-----:R-:W2:Y:S01]  /*184480*/  LDL.LU.64 R28, [R1+0xed8] ;  /* 0x000ed800011c7983 */ /* 0x001ea20000300a00 */
[----:B------:R-:W-:-:S02]  /*184490*/  ISETP.LT.AND P0, PT, R31, UR6, !P2 ;  /* 0x000000061f007c0c */ /* 0x000fc4000d701270 */
[----:B------:R-:W-:Y:S02]  /*1844a0*/  ISETP.LT.AND P6, PT, R30, UR7, !P2 ;  /* 0x000000071e007c0c */ /* 0x000fe4000d7c1270 */
[----:B------:R-:W-:Y:S01]  /*1844b0*/  PRMT R4, R33, 0x7770, RZ ;  /* 0x0000777021047816 */ /* 0x000fe200000000ff */
[----:B------:R-:W-:Y:S01]  /*1844c0*/  ULDC UR6, c[0x0][0x228] ;  /* 0x00008a0000067ab9 */ /* 0x000fe20000000800 */
[----:B------:R-:W-:Y:S01]  /*1844d0*/  ULDC UR7, c[0x0][0x228] ;  /* 0x00008a0000077ab9 */ /* 0x000fe20000000800 */
[----:B------:R-:W2:Y:S01]  /*1844e0*/  LDL.LU.64 R48, [R1+0xeb8] ;  /* 0x000eb80001307983 */ /* 0x000ea20000300a00 */
[----:B------:R-:W-:Y:S02]  /*1844f0*/  ISETP.LT.AND P5, PT, R27, UR6, !P2 ;  /* 0x000000061b007c0c */ /* 0x000fe4000d7a1270 */
[----:B------:R-:W-:Y:S01]  /*184500*/  ISETP.LT.AND P2, PT, R16, UR7, !P2 ;  /* 0x0000000710007c0c */ /* 0x000fe2000d741270 */
[----:B------:R-:W2:Y:S01]  /*184510*/  LDL.LU.64 R44, [R1+0xea0] ;  /* 0x000ea000012c7983 */ /* 0x000ea20000300a00 */
[----:B------:R-:W-:-:S02]  /*184520*/  PRMT R0, R33, 0x7771, RZ ;  /* 0x0000777121007816 */ /* 0x000fc400000000ff */
[C---:B------:R-:W-:Y:S01]  /*184530*/  PRMT R2, R33.reuse, 0x7772, RZ ;  /* 0x0000777221027816 */ /* 0x040fe200000000ff */
[----:B------:R-:W-:Y:S01]  /*184540*/  ULDC UR6, c[0x0][0x228] ;  /* 0x00008a0000067ab9 */ /* 0x000fe20000000800 */
[----:B----4-:R0:W-:Y:S01]  /*184550*/  @P0 STG.E.U8 desc[UR4][R42.64], R4 ;  /* 0x000000042a000986 */ /* 0x0101e2000c101104 */
[----:B------:R-:W-:Y:S02]  /*184560*/  ISETP.LT.AND P0, PT, R36, UR8, !P1 ;  /* 0x0000000824007c0c */ /* 0x000fe4000cf01270 */
[----:B------:R-:W-:Y:S01]  /*184570*/  PRMT R3, R33, 0x7773, RZ ;  /* 0x0000777321037816 */ /* 0x000fe200000000ff */
[----:B0-----:R-:W4:Y:S04]  /*184580*/  LDL.LU.64 R42, [R1+0xe88] ;  /* 0x000e8800012a7983 */ /* 0x001f280000300a00 */
[----:B------:R-:W4:Y:S04]  /*184590*/  LDL.LU R36, [R1+0x68c] ;  /* 0x00068c0001247983 */ /* 0x000f280000300800 */
[----:B---3--:R0:W-:Y:S01]  /*1845a0*/  @P6 STG.E.U8 desc[UR4][R40.64], R0 ;  /* 0x0000000028006986 */ /* 0x0081e2000c101104 */
[----:B------:R-:W-:Y:S01]  /*1845b0*/  ISETP.LT.AND P6, PT, R38, UR6, !P1 ;  /* 0x0000000626007c0c */ /* 0x000fe2000cfc1270 */
[----:B------:R-:W-:-:S02]  /*1845c0*/  ULDC UR6, c[0x0][0x228] ;  /* 0x00008a0000067ab9 */ /* 0x000fc40000000800 */
[----:B------:R-:W-:Y:S01]  /*1845d0*/  @P5 STG.E.U8 desc[UR4][R20.64], R2 ;  /* 0x0000000214005986 */ /* 0x000fe2000c101104 */
[----:B------:R-:W-:Y:S01]  /*1845e0*/  ISETP.LT.AND P5, PT, R26, UR6, !P1 ;  /* 0x000000061a007c0c */ /* 0x000fe2000cfa1270 */
[----:B------:R-:W-:Y:S02]  /*1845f0*/  ULDC UR6, c[0x0][0x228] ;  /* 0x00008a0000067ab9 */ /* 0x000fe40000000800 */
[----:B0-----:R-:W3:Y:S04]  /*184600*/  LDL.LU.64 R40, [R1+0xe50] ;  /* 0x000e500001287983 */ /* 0x001ee80000300a00 */
[----:B------:R-:W3:Y:S04]  /*184610*/  LDL.LU.64 R38, [R1+0xe38] ;  /* 0x000e380001267983 */ /* 0x000ee80000300a00 */
[----:B------:R0:W-:Y:S01]  /*184620*/  @P2 STG.E.U8 desc[UR4][R34.64], R3 ;  /* 0x0000000322002986 */ /* 0x0001e2000c101104 */
[----:B------:R-:W-:-:S02]  /*184630*/  PRMT R4, R18, 0x7770, RZ ;  /* 0x0000777012047816 */ /* 0x000fc400000000ff */
[----:B------:R-:W-:Y:S02]  /*184640*/  ISETP.LT.AND P2, PT, R32, UR6, !P1 ;  /* 0x0000000620007c0c */ /* 0x000fe4000cf41270 */
[----:B------:R-:W-:Y:S01]  /*184650*/  PRMT R0, R18, 0x7771, RZ ;  /* 0x0000777112007816 */ /* 0x000fe200000000ff */
[----:B------:R-:W-:Y:S01]  /*184660*/  ULDC UR6, c[0x0][0x228] ;  /* 0x00008a0000067ab9 */ /* 0x000fe20000000800 */
[----:B0-----:R-:W3:Y:S04]  /*184670*/  LDL.LU.64 R34, [R1+0xe20] ;  /* 0x000e200001227983 */ /* 0x001ee80000300a00 */
[----:B------:R-:W3:Y:S04]  /*184680*/  LDL.LU R26, [R1+0x6bc] ;  /* 0x0006bc00011a7983 */ /* 0x000ee80000300800 */
[----:B------:R-:W3:Y:S04]  /*184690*/  LDL.LU.64 R32, [R1+0xe10] ;  /* 0x000e100001207983 */ /* 0x000ee80000300a00 */
[----:B--2---:R0:W-:Y:S04]  /*1846a0*/  @P4 STG.E.U8 desc[UR4][R28.64], R4 ;  /* 0x000000041c004986 */ /* 0x0041e8000c101104 */
[----:B0-----:R-:W2:Y:S01]  /*1846b0*/  LDL.LU.64 R28, [R1+0xe00] ;  /* 0x000e0000011c7983 */ /* 0x001ea20000300a00 */
[----:B------:R-:W-:-:S02]  /*1846c0*/  ISETP.LT.AND P4, PT, R19, UR6, !P1 ;  /* 0x0000000613007c0c */ /* 0x000fc4000cf81270 */
[----:B------:R-:W-:Y:S01]  /*1846d0*/  PRMT R2, R18, 0x7772, RZ ;  /* 0x0000777212027816 */ /* 0x000fe200000000ff */
[----:B------:R-:W-:Y:S01]  /*1846e0*/  ULDC UR6, c[0x0][0x228] ;  /* 0x00008a0000067ab9 */ /* 0x000fe20000000800 */
[----:B------:R0:W-:Y:S01]  /*1846f0*/  @P3 STG.E.U8 desc[UR4][R48.64], R0 ;  /* 0x0000000030003986 */ /* 0x0001e2000c101104 */
[----:B------:R-:W-:Y:S02]  /*184700*/  ISETP.LT.AND P3, PT, R46, UR6, !P1 ;  /* 0x000000062e007c0c */ /* 0x000fe4000cf61270 */
[----:B------:R-:W-:Y:S01]  /*184710*/  PRMT R3, R18, 0x7773, RZ ;  /* 0x0000777312037816 */ /* 0x000fe200000000ff */
[----:B------:R-:W-:Y:S01]  /*184720*/  ULDC UR6, c[0x0][0x228] ;  /* 0x00008a0000067ab9 */ /* 0x000fe20000000800 */
[----:B------:R1:W-:Y:S01]  /*184730*/  @P0 STG.E.U8 desc[UR4][R44.64], R2 ;  /* 0x000000022c000986 */ /* 0x0003e2000c101104 */
[----:B------:R-:W-:Y:S01]  /*184740*/  ISETP.LT.AND P0, PT, R14, UR6, !P1 ;  /* 0x000000060e007c0c */ /* 0x000fe2000cf01270 */
[----:B------:R-:W-:Y:S01]  /*184750*/  ULDC UR6, c[0x0][0x228] ;  /* 0x00008a0000067ab9 */ /* 0x000fe20000000800 */
[----:B----4-:R-:W-:Y:S01]  /*184760*/  PRMT R4, R36, 0x7770, RZ ;  /* 0x0000777024047816 */ /* 0x010fe200000000ff */
[----:B------:R4:W-:Y:S01]  /*184770*/  @P6 STG.E.U8 desc[UR4][R42.64], R3 ;  /* 0x000000032a006986 */ /* 0x0009e2000c101104 */
[----:B------:R-:W-:-:S02]  /*184780*/  ISETP.LT.AND P6, PT, R13, UR6, !P1 ;  /* 0x000000060d007c0c */ /* 0x000fc4000cfc1270 */
[C---:B0-----:R-:W-:Y:S01]  /*184790*/  PRMT R0, R36.reuse, 0x7771, RZ ;  /* 0x0000777124007816 */ /* 0x041fe200000000ff */
[----:B------:R-:W-:Y:S01]  /*1847a0*/  ULDC UR6, c[0x0][0x228] ;  /* 0x00008a0000067ab9 */ /* 0x000fe20000000800 */
[----:B-1----:R-:W-:Y:S01]  /*1847b0*/  PRMT R2, R36, 0x7772, RZ ;  /* 0x0000777224027816 */ /* 0x002fe200000000ff */
[----:B---3--:R0:W-:Y:S01]  /*1847c0*/  @P5 STG.E.U8 desc[UR4][R40.64], R4 ;  /* 0x0000000428005986 */ /* 0x0081e2000c101104 */
[----:B------:R-:W-:Y:S01]  /*1847d0*/  ISETP.LT.AND P5, PT, R37, UR6, !P1 ;  /* 0x0000000625007c0c */ /* 0x000fe2000cfa1270 */
[----:B------:R-:W-:Y:S02]  /*1847e0*/  ULDC UR6, c[0x0][0x228] ;  /* 0x00008a0000067ab9 */ /* 0x000fe40000000800 */
[----:B------:R1:W-:Y:S01]  /*1847f0*/  @P2 STG.E.U8 desc[UR4][R38.64], R0 ;  /* 0x0000000026002986 */ /* 0x0003e2000c101104 */
[----:B------:R-:W-:Y:S02]  /*184800*/  ISETP.LT.AND P2, PT, R12, UR6, !P1 ;  /* 0x000000060c007c0c */ /* 0x000fe4000cf41270 */
[----:B----4-:R-:W-:Y:S01]  /*184810*/  PRMT R3, R36, 0x7773, RZ ;  /* 0x0000777324037816 */ /* 0x010fe200000000ff */
[----:B------:R-:W-:Y:S01]  /*184820*/  ULDC UR6, c[0x0][0x228] ;  /* 0x00008a0000067ab9 */ /* 0x000fe20000000800 */
[----:B------:R3:W-:Y:S01]  /*184830*/  @P4 STG.E.U8 desc[UR4][R34.64], R2 ;  /* 0x0000000222004986 */ /* 0x0007e2000c101104 */
[----:B------:R-:W-:-:S02]  /*184840*/  ISETP.LT.AND P4, PT, R31, UR6, !P1 ;  /* 0x000000061f007c0c */ /* 0x000fc4000cf81270 */
[----:B0-----:R-:W-:Y:S01]  /*184850*/  PRMT R4, R26, 0x7770, RZ ;  /* 0x000077701a047816 */ /* 0x001fe200000000ff */
[----:B------:R-:W-:Y:S01]  /*184860*/  ULDC UR6, c[0x0][0x228] ;  /* 0x00008a0000067ab9 */ /* 0x000fe20000000800 */
[----:B------:R0:W-:Y:S01]  /*184870*/  @P3 STG.E.U8 desc[UR4][R32.64], R3 ;  /* 0x0000000320003986 */ /* 0x0001e2000c101104 */
[----:B------:R-:W-:Y:S01]  /*184880*/  ISETP.LT.AND P3, PT, R30, UR6, !P1 ;  /* 0x000000061e007c0c */ /* 0x000fe2000cf61270 */
[----:B------:R-:W-:Y:S01]  /*184890*/  ULDC UR6, c[0x0][0x228] ;  /* 0x00008a0000067ab9 */ /* 0x000fe20000000800 */
[C---:B-1----:R-:W-:Y:S02]  /*1848a0*/  PRMT R0, R26.reuse, 0x7771, RZ ;  /* 0x000077711a007816 */ /* 0x042fe400000000ff */
[C---:B------:R-:W-:Y:S02]  /*1848b0*/  PRMT R5, R26.reuse, 0x7772, RZ ;  /* 0x000077721a057816 */ /* 0x040fe400000000ff */
[----:B---3--:R-:W-:Y:S01]  /*1848c0*/  PRMT R2, R26, 0x7773, RZ ;  /* 0x000077731a027816 */ /* 0x008fe200000000ff */
[----:B--2---:R1:W-:Y:S01]  /*1848d0*/  @P0 STG.E.U8 desc[UR4][R28.64], R4 ;  /* 0x000000041c000986 */ /* 0x0043e2000c101104 */
[----:B------:R-:W-:-:S03]  /*1848e0*/  ISETP.LT.AND P0, PT, R27, UR6, !P1 ;  /* 0x000000061b007c0c */ /* 0x000fc6000cf01270 */
[----:B------:R-:W2:Y:S04]  /*1848f0*/  LDL.LU.64 R36, [R1+0xdf0] ;  /* 0x000df00001247983 */ /* 0x000ea80000300a00 */
[----:B------:R-:W3:Y:S04]  /*184900*/  LDL.LU.64 R34, [R1+0xde0] ;  /* 0x000de00001227983 */ /* 0x000ee80000300a00 */
[----:B0-----:R-:W4:Y:S04]  /*184910*/  LDL.LU.64 R32, [R1+0xdd0] ;  /* 0x000dd00001207983 */ /* 0x001f280000300a00 */
[----:B------:R-:W4:Y:S04]  /*184920*/  LDL.LU.64 R30, [R1+0xdc0] ;  /* 0x000dc000011e7983 */ /* 0x000f280000300a00 */
[----:B-1----:R-:W4:Y:S04]  /*184930*/  LDL.LU.64 R28, [R1+0xda0] ;  /* 0x000da000011c7983 */ /* 0x002f280000300a00 */
[----:B------:R-:W4:Y:S01]  /*184940*/  LDL.LU.64 R26, [R1+0xdb0] ;  /* 0x000db000011a7983 */ /* 0x000f220000300a00 */
[----:B------:R-:W-:-:S02]  /*184950*/  PRMT R3, R11, 0x7770, RZ ;  /* 0x000077700b037816 */ /* 0x000fc400000000ff */
[C---:B------:R-:W-:Y:S02]  /*184960*/  PRMT R4, R11.reuse, 0x7771, RZ ;  /* 0x000077710b047816 */ /* 0x040fe400000000ff */
[C---:B------:R-:W-:Y:S02]  /*184970*/  PRMT R6, R11.reuse, 0x7772, RZ ;  /* 0x000077720b067816 */ /* 0x040fe400000000ff */
[----:B------:R-:W-:Y:S02]  /*184980*/  ISETP.LT.AND P1, PT, R16, UR6, !P1 ;  /* 0x0000000610007c0c */ /* 0x000fe4000cf21270 */
[----:B------:R-:W-:Y:S01]  /*184990*/  PRMT R11, R11, 0x7773, RZ ;  /* 0x000077730b0b7816 */ /* 0x000fe200000000ff */
[----:B--2---:R0:W-:Y:S04]  /*1849a0*/  @P6 STG.E.U8 desc[UR4][R36.64], R0 ;  /* 0x0000000024006986 */ /* 0x0041e8000c101104 */
[----:B---3--:R0:W-:Y:S04]  /*1849b0*/  @P5 STG.E.U8 desc[UR4][R34.64], R5 ;  /* 0x0000000522005986 */ /* 0x0081e8000c101104 */
[----:B----4-:R0:W-:Y:S04]  /*1849c0*/  @P2 STG.E.U8 desc[UR4][R32.64], R2 ;  /* 0x0000000220002986 */ /* 0x0101e8000c101104 */
[----:B------:R0:W-:Y:S04]  /*1849d0*/  @P4 STG.E.U8 desc[UR4][R30.64], R3 ;  /* 0x000000031e004986 */ /* 0x0001e8000c101104 */
[----:B------:R0:W-:Y:S04]  /*1849e0*/  @P3 STG.E.U8 desc[UR4][R28.64], R4 ;  /* 0x000000041c003986 */ /* 0x0001e8000c101104 */
[----:B------:R0:W-:Y:S01]  /*1849f0*/  @P0 STG.E.U8 desc[UR4][R26.64], R6 ;  /* 0x000000061a000986 */ /* 0x0001e2000c101104 */
[----:B------:R-:W-:Y:S05]  /*184a00*/  @!P1 EXIT ;  /* 0x000000000000994d */ /* 0x000fea0003800000 */
[----:B0-----:R-:W2:Y:S04]  /*184a10*/  LDL.LU.64 R26, [R1+0xd98] ;  /* 0x000d9800011a7983 */ /* 0x001ea80000300a00 */
[----:B--2---:R-:W-:Y:S01]  /*184a20*/  STG.E.U8 desc[UR4][R26.64], R11 ;  /* 0x0000000b1a007986 */ /* 0x004fe2000c101104 */
[----:B------:R-:W-:Y:S05]  /*184a30*/  EXIT ;  /* 0x000000000000794d */ /* 0x000fea0003800000 */
.L_x_2:
[----:B------:R-:W-:-:S00]  /*184a40*/  BRA `(.L_x_2) ;  /* 0xfffffffc00fc7947 */ /* 0x000fc0000383ffff */
[----:B------:R-:W-:-:S00]  /*184a50*/  NOP ;  /* 0x0000000000007918 */ /* 0x000fc00000000000 */
        /* <DEDUP_REMOVED lines=10> */
.L_x_3:


//--------------------- .nv.shared.matmul_kernel  --------------------------
	.section	.nv.shared.matmul_kernel,"aw",@nobits
	.sectionflags	@""
	.align	16
	.zero		1024


//--------------------- .nv.shared.reserved.0     --------------------------
	.section	.nv.shared.reserved.0,"aw",@nobits
	.weak		__nv_reservedSMEM_offset_0_alias
	.size		__nv_reservedSMEM_offset_0_alias, 0, 0
	.other		__nv_reservedSMEM_offset_0_alias,@"STO_CUDA_RESERVED_SHARED STV_DEFAULT"
__nv_reservedSMEM_offset_0_alias:
	.zero		0


//--------------------- .nv.constant0.matmul_kernel --------------------------
	.section	.nv.constant0.matmul_kernel,"a",@progbits
	.sectionflags	@""
	.align	4
.nv.constant0.matmul_kernel:
	.zero		608


//--------------------- SYMBOLS --------------------------

	.type		.nv.reservedSmem.offset0,@object
	.size		.nv.reservedSmem.offset0,0x4
